// Copyright (c) 2024, Jay Shah, Ganesh Bikshandi, Ying Zhang, Vijay Thakkar, Pradeep Ramani, Tri Dao.
// Splitting the different template instantiations to different files to speed up compilation.
// This file is auto-generated. See "generate_kernels.py"

#include "flash_fwd_launch_template.h"

#ifndef FLASHATTENTION_DISABLE_HDIM192
template void run_mha_fwd_<90, cutlass::bfloat16_t, 192, 192, false, true, false, true>(Flash_fwd_params &params, cudaStream_t stream);
#endif


// ===== COMPILED SASS (sm_90a) =====

	.target	sm_90a

	.elftype	@"ET_EXEC"


//--------------------- .note.nv.tkinfo           --------------------------
	.section	.note.nv.tkinfo,"",@"SHT_NOTE"
	.sectionflags	@"SHF_NOTE_NV_TKINFO"
	.tkinfo
        /*0018*/ 	.word	0x00000002
        /*0030*/ 	.string	""
        /*0030*/ 	.string	"ptxas"
        /*0030*/ 	.string	"Cuda compilation tools, release 13.0, V13.0.88"
        /*0030*/ 	.string	"Build cuda_13.0.r13.0/compiler.36424714_0"
        /*0030*/ 	.string	"-arch sm_90a -m 64 "



//--------------------- .note.nv.cuinfo           --------------------------
	.section	.note.nv.cuinfo,"",@"SHT_NOTE"
	.sectionflags	@"SHF_NOTE_NV_CUINFO"
        /*0018*/ 	.short	0x0002
        /*001a*/ 	.short	0x005a
        /*001c*/ 	.short	0x0082
	.zero		2


//--------------------- .nv.info                  --------------------------
	.section	.nv.info,"",@"SHT_CUDA_INFO"
	.align	4


	//----- nvinfo : EIATTR_REGCOUNT
	.align		4
        /*0000*/ 	.byte	0x04, 0x2f
        /*0002*/ 	.short	(.L_19 - .L_18)
	.align		4
.L_18:
        /*0004*/ 	.word	index@(_ZN7cutlass13device_kernelIN5flash11enable_sm90INS1_16FlashAttnFwdSm90INS1_25CollectiveMainloopFwdSm90ILi2EN4cute5tupleIJNS5_1CILi1EEES8_S8_EEENS6_IJNS7_ILi128EEENS7_ILi96EEENS7_ILi192EEEEEELi192ENS_10bfloat16_tEfNS_4arch4Sm90ELb1ELb0ELb0ELb1ELb1ELb1ELb0ELb1ELb1ELb1ELb0ELb0EEENS1_21CollectiveEpilogueFwdINS6_IJSA_SC_SB_EEES9_SE_SG_Li256ELb1ELb1ELb0ELb0EEENS1_36VarlenDynamicPersistentTileSchedulerILi128ELi96ELi256ELi128ELb0ELb1ELb1ELb1ELb1ELb1EEEEEEEEEvNT_6ParamsE)
        /*0008*/ 	.word	0x000000a8


	//----- nvinfo : EIATTR_FRAME_SIZE
	.align		4
.L_19:
        /*000c*/ 	.byte	0x04, 0x11
        /*000e*/ 	.short	(.L_21 - .L_20)
	.align		4
.L_20:
        /*0010*/ 	.word	index@(_ZN7cutlass13device_kernelIN5flash11enable_sm90INS1_16FlashAttnFwdSm90INS1_25CollectiveMainloopFwdSm90ILi2EN4cute5tupleIJNS5_1CILi1EEES8_S8_EEENS6_IJNS7_ILi128EEENS7_ILi96EEENS7_ILi192EEEEEELi192ENS_10bfloat16_tEfNS_4arch4Sm90ELb1ELb0ELb0ELb1ELb1ELb1ELb0ELb1ELb1ELb1ELb0ELb0EEENS1_21CollectiveEpilogueFwdINS6_IJSA_SC_SB_EEES9_SE_SG_Li256ELb1ELb1ELb0ELb0EEENS1_36VarlenDynamicPersistentTileSchedulerILi128ELi96ELi256ELi128ELb0ELb1ELb1ELb1ELb1ELb1EEEEEEEEEvNT_6ParamsE)
        /*0014*/ 	.word	0x00000088


	//----- nvinfo : EIATTR_REGCOUNT
	.align		4
.L_21:
        /*0018*/ 	.byte	0x04, 0x2f
        /*001a*/ 	.short	(.L_23 - .L_22)
	.align		4
.L_22:
        /*001c*/ 	.word	index@(_ZN7cutlass13device_kernelIN5flash11enable_sm90INS1_16FlashAttnFwdSm90INS1_25CollectiveMainloopFwdSm90ILi2EN4cute5tupleIJNS5_1CILi1EEES8_S8_EEENS6_IJNS7_ILi128EEENS7_ILi96EEENS7_ILi192EEEEEELi192ENS_10bfloat16_tEfNS_4arch4Sm90ELb1ELb0ELb0ELb1ELb1ELb0ELb0ELb1ELb1ELb1ELb0ELb0EEENS1_21CollectiveEpilogueFwdINS6_IJSA_SC_SB_EEES9_SE_SG_Li256ELb1ELb1ELb0ELb0EEENS1_36VarlenDynamicPersistentTileSchedulerILi128ELi96ELi256ELi128ELb0ELb1ELb1ELb1ELb1ELb1EEEEEEEEEvNT_6ParamsE)
        /*0020*/ 	.word	0x000000a8


	//----- nvinfo : EIATTR_FRAME_SIZE
	.align		4
.L_23:
        /*0024*/ 	.byte	0x04, 0x11
        /*0026*/ 	.short	(.L_25 - .L_24)
	.align		4
.L_24:
        /*0028*/ 	.word	index@(_ZN7cutlass13device_kernelIN5flash11enable_sm90INS1_16FlashAttnFwdSm90INS1_25CollectiveMainloopFwdSm90ILi2EN4cute5tupleIJNS5_1CILi1EEES8_S8_EEENS6_IJNS7_ILi128EEENS7_ILi96EEENS7_ILi192EEEEEELi192ENS_10bfloat16_tEfNS_4arch4Sm90ELb1ELb0ELb0ELb1ELb1ELb0ELb0ELb1ELb1ELb1ELb0ELb0EEENS1_21CollectiveEpilogueFwdINS6_IJSA_SC_SB_EEES9_SE_SG_Li256ELb1ELb1ELb0ELb0EEENS1_36VarlenDynamicPersistentTileSchedulerILi128ELi96ELi256ELi128ELb0ELb1ELb1ELb1ELb1ELb1EEEEEEEEEvNT_6ParamsE)
        /*002c*/ 	.word	0x00000030


	//----- nvinfo : EIATTR_REGCOUNT
	.align		4
.L_25:
        /*0030*/ 	.byte	0x04, 0x2f
        /*0032*/ 	.short	(.L_27 - .L_26)
	.align		4
.L_26:
        /*0034*/ 	.word	index@(_ZN7cutlass13device_kernelIN5flash11enable_sm90INS1_16FlashAttnFwdSm90INS1_25CollectiveMainloopFwdSm90ILi2EN4cute5tupleIJNS5_1CILi1EEES8_S8_EEENS6_IJNS7_ILi128EEENS7_ILi96EEENS7_ILi192EEEEEELi192ENS_10bfloat16_tEfNS_4arch4Sm90ELb1ELb0ELb0ELb0ELb1ELb0ELb0ELb1ELb1ELb1ELb0ELb0EEENS1_21CollectiveEpilogueFwdINS6_IJSA_SC_SB_EEES9_SE_SG_Li256ELb0ELb1ELb0ELb0EEENS1_30DynamicPersistentTileSchedulerILi256ELi128ELb0ELb1ELb1EEEEEEEEEvNT_6ParamsE)
        /*0038*/ 	.word	0x000000a8


	//----- nvinfo : EIATTR_FRAME_SIZE
	.align		4
.L_27:
        /*003c*/ 	.byte	0x04, 0x11
        /*003e*/ 	.short	(.L_29 - .L_28)
	.align		4
.L_28:
        /*0040*/ 	.word	index@(_ZN7cutlass13device_kernelIN5flash11enable_sm90INS1_16FlashAttnFwdSm90INS1_25CollectiveMainloopFwdSm90ILi2EN4cute5tupleIJNS5_1CILi1EEES8_S8_EEENS6_IJNS7_ILi128EEENS7_ILi96EEENS7_ILi192EEEEEELi192ENS_10bfloat16_tEfNS_4arch4Sm90ELb1ELb0ELb0ELb0ELb1ELb0ELb0ELb1ELb1ELb1ELb0ELb0EEENS1_21CollectiveEpilogueFwdINS6_IJSA_SC_SB_EEES9_SE_SG_Li256ELb0ELb1ELb0ELb0EEENS1_30DynamicPersistentTileSchedulerILi256ELi128ELb0ELb1ELb1EEEEEEEEEvNT_6ParamsE)
        /*0044*/ 	.word	0x00000008


	//----- nvinfo : EIATTR_REGCOUNT
	.align		4
.L_29:
        /*0048*/ 	.byte	0x04, 0x2f
        /*004a*/ 	.short	(.L_31 - .L_30)
	.align		4
.L_30:
        /*004c*/ 	.word	index@(_ZN7cutlass13device_kernelIN5flash11enable_sm90INS1_16FlashAttnFwdSm90INS1_25CollectiveMainloopFwdSm90ILi2EN4cute5tupleIJNS5_1CILi1EEES8_S8_EEENS6_IJNS7_ILi128EEENS7_ILi96EEENS7_ILi192EEEEEELi192ENS_10bfloat16_tEfNS_4arch4Sm90ELb0ELb1ELb0ELb1ELb1ELb1ELb0ELb1ELb1ELb1ELb0ELb0EEENS1_21CollectiveEpilogueFwdINS6_IJSA_SC_SB_EEES9_SE_SG_Li256ELb1ELb1ELb0ELb0EEENS1_36VarlenDynamicPersistentTileSchedulerILi128ELi96ELi256ELi128ELb0ELb1ELb1ELb1ELb0ELb1EEEEEEEEEvNT_6ParamsE)
        /*0050*/ 	.word	0x000000a8


	//----- nvinfo : EIATTR_FRAME_SIZE
	.align		4
.L_31:
        /*0054*/ 	.byte	0x04, 0x11
        /*0056*/ 	.short	(.L_33 - .L_32)
	.align		4
.L_32:
        /*0058*/ 	.word	index@(_ZN7cutlass13device_kernelIN5flash11enable_sm90INS1_16FlashAttnFwdSm90INS1_25CollectiveMainloopFwdSm90ILi2EN4cute5tupleIJNS5_1CILi1EEES8_S8_EEENS6_IJNS7_ILi128EEENS7_ILi96EEENS7_ILi192EEEEEELi192ENS_10bfloat16_tEfNS_4arch4Sm90ELb0ELb1ELb0ELb1ELb1ELb1ELb0ELb1ELb1ELb1ELb0ELb0EEENS1_21CollectiveEpilogueFwdINS6_IJSA_SC_SB_EEES9_SE_SG_Li256ELb1ELb1ELb0ELb0EEENS1_36VarlenDynamicPersistentTileSchedulerILi128ELi96ELi256ELi128ELb0ELb1ELb1ELb1ELb0ELb1EEEEEEEEEvNT_6ParamsE)
        /*005c*/ 	.word	0x00000090


	//----- nvinfo : EIATTR_REGCOUNT
	.align		4
.L_33:
        /*0060*/ 	.byte	0x04, 0x2f
        /*0062*/ 	.short	(.L_35 - .L_34)
	.align		4
.L_34:
        /*0064*/ 	.word	index@(_ZN7cutlass13device_kernelIN5flash11enable_sm90INS1_16FlashAttnFwdSm90INS1_25CollectiveMainloopFwdSm90ILi2EN4cute5tupleIJNS5_1CILi1EEES8_S8_EEENS6_IJNS7_ILi128EEENS7_ILi96EEENS7_ILi192EEEEEELi192ENS_10bfloat16_tEfNS_4arch4Sm90ELb0ELb1ELb0ELb1ELb1ELb0ELb0ELb1ELb1ELb1ELb0ELb0EEENS1_21CollectiveEpilogueFwdINS6_IJSA_SC_SB_EEES9_SE_SG_Li256ELb1ELb1ELb0ELb0EEENS1_36VarlenDynamicPersistentTileSchedulerILi128ELi96ELi256ELi128ELb0ELb1ELb1ELb1ELb0ELb1EEEEEEEEEvNT_6ParamsE)
        /*0068*/ 	.word	0x000000a8


	//----- nvinfo : EIATTR_FRAME_SIZE
	.align		4
.L_35:
        /*006c*/ 	.byte	0x04, 0x11
        /*006e*/ 	.short	(.L_37 - .L_36)
	.align		4
.L_36:
        /*0070*/ 	.word	index@(_ZN7cutlass13device_kernelIN5flash11enable_sm90INS1_16FlashAttnFwdSm90INS1_25CollectiveMainloopFwdSm90ILi2EN4cute5tupleIJNS5_1CILi1EEES8_S8_EEENS6_IJNS7_ILi128EEENS7_ILi96EEENS7_ILi192EEEEEELi192ENS_10bfloat16_tEfNS_4arch4Sm90ELb0ELb1ELb0ELb1ELb1ELb0ELb0ELb1ELb1ELb1ELb0ELb0EEENS1_21CollectiveEpilogueFwdINS6_IJSA_SC_SB_EEES9_SE_SG_Li256ELb1ELb1ELb0ELb0EEENS1_36VarlenDynamicPersistentTileSchedulerILi128ELi96ELi256ELi128ELb0ELb1ELb1ELb1ELb0ELb1EEEEEEEEEvNT_6ParamsE)
        /*0074*/ 	.word	0x00000030


	//----- nvinfo : EIATTR_REGCOUNT
	.align		4
.L_37:
        /*0078*/ 	.byte	0x04, 0x2f
        /*007a*/ 	.short	(.L_39 - .L_38)
	.align		4
.L_38:
        /*007c*/ 	.word	index@(_ZN7cutlass13device_kernelIN5flash11enable_sm90INS1_16FlashAttnFwdSm90INS1_25CollectiveMainloopFwdSm90ILi2EN4cute5tupleIJNS5_1CILi1EEES8_S8_EEENS6_IJNS7_ILi128EEENS7_ILi96EEENS7_ILi192EEEEEELi192ENS_10bfloat16_tEfNS_4arch4Sm90ELb0ELb1ELb0ELb0ELb1ELb0ELb0ELb1ELb1ELb1ELb0ELb0EEENS1_21CollectiveEpilogueFwdINS6_IJSA_SC_SB_EEES9_SE_SG_Li256ELb0ELb1ELb0ELb0EEENS1_30DynamicPersistentTileSchedulerILi256ELi128ELb0ELb1ELb1EEEEEEEEEvNT_6ParamsE)
        /*0080*/ 	.word	0x000000a8


	//----- nvinfo : EIATTR_FRAME_SIZE
	.align		4
.L_39:
        /*0084*/ 	.byte	0x04, 0x11
        /*0086*/ 	.short	(.L_41 - .L_40)
	.align		4
.L_40:
        /*0088*/ 	.word	index@(_ZN7cutlass13device_kernelIN5flash11enable_sm90INS1_16FlashAttnFwdSm90INS1_25CollectiveMainloopFwdSm90ILi2EN4cute5tupleIJNS5_1CILi1EEES8_S8_EEENS6_IJNS7_ILi128EEENS7_ILi96EEENS7_ILi192EEEEEELi192ENS_10bfloat16_tEfNS_4arch4Sm90ELb0ELb1ELb0ELb0ELb1ELb0ELb0ELb1ELb1ELb1ELb0ELb0EEENS1_21CollectiveEpilogueFwdINS6_IJSA_SC_SB_EEES9_SE_SG_Li256ELb0ELb1ELb0ELb0EEENS1_30DynamicPersistentTileSchedulerILi256ELi128ELb0ELb1ELb1EEEEEEEEEvNT_6ParamsE)
        /*008c*/ 	.word	0x00000008


	//----- nvinfo : EIATTR_REGCOUNT
	.align		4
.L_41:
        /*0090*/ 	.byte	0x04, 0x2f
        /*0092*/ 	.short	(.L_43 - .L_42)
	.align		4
.L_42:
        /*0094*/ 	.word	index@(_ZN7cutlass13device_kernelIN5flash11enable_sm90INS1_16FlashAttnFwdSm90INS1_25CollectiveMainloopFwdSm90ILi2EN4cute5tupleIJNS5_1CILi1EEES8_S8_EEENS6_IJNS7_ILi128EEENS7_ILi96EEENS7_ILi192EEEEEELi192ENS_10bfloat16_tEfNS_4arch4Sm90ELb0ELb0ELb0ELb1ELb1ELb1ELb0ELb1ELb1ELb1ELb0ELb0EEENS1_21CollectiveEpilogueFwdINS6_IJSA_SC_SB_EEES9_SE_SG_Li256ELb1ELb1ELb0ELb0EEENS1_36VarlenDynamicPersistentTileSchedulerILi128ELi96ELi256ELi128ELb0ELb1ELb1ELb0ELb1ELb1EEEEEEEEEvNT_6ParamsE)
        /*0098*/ 	.word	0x000000a8


	//----- nvinfo : EIATTR_FRAME_SIZE
	.align		4
.L_43:
        /*009c*/ 	.byte	0x04, 0x11
        /*009e*/ 	.short	(.L_45 - .L_44)
	.align		4
.L_44:
        /*00a0*/ 	.word	index@(_ZN7cutlass13device_kernelIN5flash11enable_sm90INS1_16FlashAttnFwdSm90INS1_25CollectiveMainloopFwdSm90ILi2EN4cute5tupleIJNS5_1CILi1EEES8_S8_EEENS6_IJNS7_ILi128EEENS7_ILi96EEENS7_ILi192EEEEEELi192ENS_10bfloat16_tEfNS_4arch4Sm90ELb0ELb0ELb0ELb1ELb1ELb1ELb0ELb1ELb1ELb1ELb0ELb0EEENS1_21CollectiveEpilogueFwdINS6_IJSA_SC_SB_EEES9_SE_SG_Li256ELb1ELb1ELb0ELb0EEENS1_36VarlenDynamicPersistentTileSchedulerILi128ELi96ELi256ELi128ELb0ELb1ELb1ELb0ELb1ELb1EEEEEEEEEvNT_6ParamsE)
        /*00a4*/ 	.word	0x00000098


	//----- nvinfo : EIATTR_REGCOUNT
	.align		4
.L_45:
        /*00a8*/ 	.byte	0x04, 0x2f
        /*00aa*/ 	.short	(.L_47 - .L_46)
	.align		4
.L_46:
        /*00ac*/ 	.word	index@(_ZN7cutlass13device_kernelIN5flash11enable_sm90INS1_16FlashAttnFwdSm90INS1_25CollectiveMainloopFwdSm90ILi2EN4cute5tupleIJNS5_1CILi1EEES8_S8_EEENS6_IJNS7_ILi128EEENS7_ILi96EEENS7_ILi192EEEEEELi192ENS_10bfloat16_tEfNS_4arch4Sm90ELb0ELb0ELb0ELb1ELb1ELb0ELb0ELb1ELb1ELb1ELb0ELb0EEENS1_21CollectiveEpilogueFwdINS6_IJSA_SC_SB_EEES9_SE_SG_Li256ELb1ELb1ELb0ELb0EEENS1_36VarlenDynamicPersistentTileSchedulerILi128ELi96ELi256ELi128ELb0ELb1ELb1ELb0ELb1ELb1EEEEEEEEEvNT_6ParamsE)
        /*00b0*/ 	.word	0x000000a8


	//----- nvinfo : EIATTR_FRAME_SIZE
	.align		4
.L_47:
        /*00b4*/ 	.byte	0x04, 0x11
        /*00b6*/ 	.short	(.L_49 - .L_48)
	.align		4
.L_48:
        /*00b8*/ 	.word	index@(_ZN7cutlass13device_kernelIN5flash11enable_sm90INS1_16FlashAttnFwdSm90INS1_25CollectiveMainloopFwdSm90ILi2EN4cute5tupleIJNS5_1CILi1EEES8_S8_EEENS6_IJNS7_ILi128EEENS7_ILi96EEENS7_ILi192EEEEEELi192ENS_10bfloat16_tEfNS_4arch4Sm90ELb0ELb0ELb0ELb1ELb1ELb0ELb0ELb1ELb1ELb1ELb0ELb0EEENS1_21CollectiveEpilogueFwdINS6_IJSA_SC_SB_EEES9_SE_SG_Li256ELb1ELb1ELb0ELb0EEENS1_36VarlenDynamicPersistentTileSchedulerILi128ELi96ELi256ELi128ELb0ELb1ELb1ELb0ELb1ELb1EEEEEEEEEvNT_6ParamsE)
        /*00bc*/ 	.word	0x00000030


	//----- nvinfo : EIATTR_REGCOUNT
	.align		4
.L_49:
        /*00c0*/ 	.byte	0x04, 0x2f
        /*00c2*/ 	.short	(.L_51 - .L_50)
	.align		4
.L_50:
        /*00c4*/ 	.word	index@(_ZN7cutlass13device_kernelIN5flash11enable_sm90INS1_16FlashAttnFwdSm90INS1_25CollectiveMainloopFwdSm90ILi2EN4cute5tupleIJNS5_1CILi1EEES8_S8_EEENS6_IJNS7_ILi128EEENS7_ILi96EEENS7_ILi192EEEEEELi192ENS_10bfloat16_tEfNS_4arch4Sm90ELb0ELb0ELb0ELb0ELb1ELb0ELb0ELb1ELb1ELb1ELb0ELb0EEENS1_21CollectiveEpilogueFwdINS6_IJSA_SC_SB_EEES9_SE_SG_Li256ELb0ELb1ELb0ELb0EEENS1_29StaticPersistentTileSchedulerILb0EEEEEEEEEvNT_6ParamsE)
        /*00c8*/ 	.word	0x000000a8


	//----- nvinfo : EIATTR_FRAME_SIZE
	.align		4
.L_51:
        /*00cc*/ 	.byte	0x04, 0x11
        /*00ce*/ 	.short	(.L_53 - .L_52)
	.align		4
.L_52:
        /*00d0*/ 	.word	index@(_ZN7cutlass13device_kernelIN5flash11enable_sm90INS1_16FlashAttnFwdSm90INS1_25CollectiveMainloopFwdSm90ILi2EN4cute5tupleIJNS5_1CILi1EEES8_S8_EEENS6_IJNS7_ILi128EEENS7_ILi96EEENS7_ILi192EEEEEELi192ENS_10bfloat16_tEfNS_4arch4Sm90ELb0ELb0ELb0ELb0ELb1ELb0ELb0ELb1ELb1ELb1ELb0ELb0EEENS1_21CollectiveEpilogueFwdINS6_IJSA_SC_SB_EEES9_SE_SG_Li256ELb0ELb1ELb0ELb0EEENS1_29StaticPersistentTileSchedulerILb0EEEEEEEEEvNT_6ParamsE)
        /*00d4*/ 	.word	0x00000008


	//----- nvinfo : EIATTR_MIN_STACK_SIZE
	.align		4
.L_53:
        /*00d8*/ 	.byte	0x04, 0x12
        /*00da*/ 	.short	(.L_55 - .L_54)
	.align		4
.L_54:
        /*00dc*/ 	.word	index@(_ZN7cutlass13device_kernelIN5flash11enable_sm90INS1_16FlashAttnFwdSm90INS1_25CollectiveMainloopFwdSm90ILi2EN4cute5tupleIJNS5_1CILi1EEES8_S8_EEENS6_IJNS7_ILi128EEENS7_ILi96EEENS7_ILi192EEEEEELi192ENS_10bfloat16_tEfNS_4arch4Sm90ELb0ELb0ELb0ELb0ELb1ELb0ELb0ELb1ELb1ELb1ELb0ELb0EEENS1_21CollectiveEpilogueFwdINS6_IJSA_SC_SB_EEES9_SE_SG_Li256ELb0ELb1ELb0ELb0EEENS1_29StaticPersistentTileSchedulerILb0EEEEEEEEEvNT_6ParamsE)
        /*00e0*/ 	.word	0x00000008


	//----- nvinfo : EIATTR_MIN_STACK_SIZE
	.align		4
.L_55:
        /*00e4*/ 	.byte	0x04, 0x12
        /*00e6*/ 	.short	(.L_57 - .L_56)
	.align		4
.L_56:
        /*00e8*/ 	.word	index@(_ZN7cutlass13device_kernelIN5flash11enable_sm90INS1_16FlashAttnFwdSm90INS1_25CollectiveMainloopFwdSm90ILi2EN4cute5tupleIJNS5_1CILi1EEES8_S8_EEENS6_IJNS7_ILi128EEENS7_ILi96EEENS7_ILi192EEEEEELi192ENS_10bfloat16_tEfNS_4arch4Sm90ELb0ELb0ELb0ELb1ELb1ELb0ELb0ELb1ELb1ELb1ELb0ELb0EEENS1_21CollectiveEpilogueFwdINS6_IJSA_SC_SB_EEES9_SE_SG_Li256ELb1ELb1ELb0ELb0EEENS1_36VarlenDynamicPersistentTileSchedulerILi128ELi96ELi256ELi128ELb0ELb1ELb1ELb0ELb1ELb1EEEEEEEEEvNT_6ParamsE)
        /*00ec*/ 	.word	0x00000030


	//----- nvinfo : EIATTR_MIN_STACK_SIZE
	.align		4
.L_57:
        /*00f0*/ 	.byte	0x04, 0x12
        /*00f2*/ 	.short	(.L_59 - .L_58)
	.align		4
.L_58:
        /*00f4*/ 	.word	index@(_ZN7cutlass13device_kernelIN5flash11enable_sm90INS1_16FlashAttnFwdSm90INS1_25CollectiveMainloopFwdSm90ILi2EN4cute5tupleIJNS5_1CILi1EEES8_S8_EEENS6_IJNS7_ILi128EEENS7_ILi96EEENS7_ILi192EEEEEELi192ENS_10bfloat16_tEfNS_4arch4Sm90ELb0ELb0ELb0ELb1ELb1ELb1ELb0ELb1ELb1ELb1ELb0ELb0EEENS1_21CollectiveEpilogueFwdINS6_IJSA_SC_SB_EEES9_SE_SG_Li256ELb1ELb1ELb0ELb0EEENS1_36VarlenDynamicPersistentTileSchedulerILi128ELi96ELi256ELi128ELb0ELb1ELb1ELb0ELb1ELb1EEEEEEEEEvNT_6ParamsE)
        /*00f8*/ 	.word	0x00000098


	//----- nvinfo : EIATTR_MIN_STACK_SIZE
	.align		4
.L_59:
        /*00fc*/ 	.byte	0x04, 0x12
        /*00fe*/ 	.short	(.L_61 - .L_60)
	.align		4
.L_60:
        /*0100*/ 	.word	index@(_ZN7cutlass13device_kernelIN5flash11enable_sm90INS1_16FlashAttnFwdSm90INS1_25CollectiveMainloopFwdSm90ILi2EN4cute5tupleIJNS5_1CILi1EEES8_S8_EEENS6_IJNS7_ILi128EEENS7_ILi96EEENS7_ILi192EEEEEELi192ENS_10bfloat16_tEfNS_4arch4Sm90ELb0ELb1ELb0ELb0ELb1ELb0ELb0ELb1ELb1ELb1ELb0ELb0EEENS1_21CollectiveEpilogueFwdINS6_IJSA_SC_SB_EEES9_SE_SG_Li256ELb0ELb1ELb0ELb0EEENS1_30DynamicPersistentTileSchedulerILi256ELi128ELb0ELb1ELb1EEEEEEEEEvNT_6ParamsE)
        /*0104*/ 	.word	0x00000008


	//----- nvinfo : EIATTR_MIN_STACK_SIZE
	.align		4
.L_61:
        /*0108*/ 	.byte	0x04, 0x12
        /*010a*/ 	.short	(.L_63 - .L_62)
	.align		4
.L_62:
        /*010c*/ 	.word	index@(_ZN7cutlass13device_kernelIN5flash11enable_sm90INS1_16FlashAttnFwdSm90INS1_25CollectiveMainloopFwdSm90ILi2EN4cute5tupleIJNS5_1CILi1EEES8_S8_EEENS6_IJNS7_ILi128EEENS7_ILi96EEENS7_ILi192EEEEEELi192ENS_10bfloat16_tEfNS_4arch4Sm90ELb0ELb1ELb0ELb1ELb1ELb0ELb0ELb1ELb1ELb1ELb0ELb0EEENS1_21CollectiveEpilogueFwdINS6_IJSA_SC_SB_EEES9_SE_SG_Li256ELb1ELb1ELb0ELb0EEENS1_36VarlenDynamicPersistentTileSchedulerILi128ELi96ELi256ELi128ELb0ELb1ELb1ELb1ELb0ELb1EEEEEEEEEvNT_6ParamsE)
        /*0110*/ 	.word	0x00000030


	//----- nvinfo : EIATTR_MIN_STACK_SIZE
	.align		4
.L_63:
        /*0114*/ 	.byte	0x04, 0x12
        /*0116*/ 	.short	(.L_65 - .L_64)
	.align		4
.L_64:
        /*0118*/ 	.word	index@(_ZN7cutlass13device_kernelIN5flash11enable_sm90INS1_16FlashAttnFwdSm90INS1_25CollectiveMainloopFwdSm90ILi2EN4cute5tupleIJNS5_1CILi1EEES8_S8_EEENS6_IJNS7_ILi128EEENS7_ILi96EEENS7_ILi192EEEEEELi192ENS_10bfloat16_tEfNS_4arch4Sm90ELb0ELb1ELb0ELb1ELb1ELb1ELb0ELb1ELb1ELb1ELb0ELb0EEENS1_21CollectiveEpilogueFwdINS6_IJSA_SC_SB_EEES9_SE_SG_Li256ELb1ELb1ELb0ELb0EEENS1_36VarlenDynamicPersistentTileSchedulerILi128ELi96ELi256ELi128ELb0ELb1ELb1ELb1ELb0ELb1EEEEEEEEEvNT_6ParamsE)
        /*011c*/ 	.word	0x00000090


	//----- nvinfo : EIATTR_MIN_STACK_SIZE
	.align		4
.L_65:
        /*0120*/ 	.byte	0x04, 0x12
        /*0122*/ 	.short	(.L_67 - .L_66)
	.align		4
.L_66:
        /*0124*/ 	.word	index@(_ZN7cutlass13device_kernelIN5flash11enable_sm90INS1_16FlashAttnFwdSm90INS1_25CollectiveMainloopFwdSm90ILi2EN4cute5tupleIJNS5_1CILi1EEES8_S8_EEENS6_IJNS7_ILi128EEENS7_ILi96EEENS7_ILi192EEEEEELi192ENS_10bfloat16_tEfNS_4arch4Sm90ELb1ELb0ELb0ELb0ELb1ELb0ELb0ELb1ELb1ELb1ELb0ELb0EEENS1_21CollectiveEpilogueFwdINS6_IJSA_SC_SB_EEES9_SE_SG_Li256ELb0ELb1ELb0ELb0EEENS1_30DynamicPersistentTileSchedulerILi256ELi128ELb0ELb1ELb1EEEEEEEEEvNT_6ParamsE)
        /*0128*/ 	.word	0x00000008


	//----- nvinfo : EIATTR_MIN_STACK_SIZE
	.align		4
.L_67:
        /*012c*/ 	.byte	0x04, 0x12
        /*012e*/ 	.short	(.L_69 - .L_68)
	.align		4
.L_68:
        /*0130*/ 	.word	index@(_ZN7cutlass13device_kernelIN5flash11enable_sm90INS1_16FlashAttnFwdSm90INS1_25CollectiveMainloopFwdSm90ILi2EN4cute5tupleIJNS5_1CILi1EEES8_S8_EEENS6_IJNS7_ILi128EEENS7_ILi96EEENS7_ILi192EEEEEELi192ENS_10bfloat16_tEfNS_4arch4Sm90ELb1ELb0ELb0ELb1ELb1ELb0ELb0ELb1ELb1ELb1ELb0ELb0EEENS1_21CollectiveEpilogueFwdINS6_IJSA_SC_SB_EEES9_SE_SG_Li256ELb1ELb1ELb0ELb0EEENS1_36VarlenDynamicPersistentTileSchedulerILi128ELi96ELi256ELi128ELb0ELb1ELb1ELb1ELb1ELb1EEEEEEEEEvNT_6ParamsE)
        /*0134*/ 	.word	0x00000030


	//----- nvinfo : EIATTR_MIN_STACK_SIZE
	.align		4
.L_69:
        /*0138*/ 	.byte	0x04, 0x12
        /*013a*/ 	.short	(.L_71 - .L_70)
	.align		4
.L_70:
        /*013c*/ 	.word	index@(_ZN7cutlass13device_kernelIN5flash11enable_sm90INS1_16FlashAttnFwdSm90INS1_25CollectiveMainloopFwdSm90ILi2EN4cute5tupleIJNS5_1CILi1EEES8_S8_EEENS6_IJNS7_ILi128EEENS7_ILi96EEENS7_ILi192EEEEEELi192ENS_10bfloat16_tEfNS_4arch4Sm90ELb1ELb0ELb0ELb1ELb1ELb1ELb0ELb1ELb1ELb1ELb0ELb0EEENS1_21CollectiveEpilogueFwdINS6_IJSA_SC_SB_EEES9_SE_SG_Li256ELb1ELb1ELb0ELb0EEENS1_36VarlenDynamicPersistentTileSchedulerILi128ELi96ELi256ELi128ELb0ELb1ELb1ELb1ELb1ELb1EEEEEEEEEvNT_6ParamsE)
        /*0140*/ 	.word	0x00000088
.L_71:


//--------------------- .nv.compat                --------------------------
	.section	.nv.compat,"",@"SHT_CUDA_COMPAT_INFO"
	.align	4
        /*0000*/ 	.byte	0x02, 0x09, 0x01, 0x00, 0x02, 0x02, 0x04, 0x00, 0x02, 0x05, 0x05, 0x00, 0x03, 0x07, 0x01, 0x01
        /*0010*/ 	.byte	0x02, 0x03, 0x01, 0x00, 0x02, 0x06, 0x01, 0x00, 0x04, 0x0b, 0x08, 0x00, 0x00, 0x00, 0x00, 0x00
        /*0020*/ 	.byte	0x00, 0x00, 0x00, 0x00


//--------------------- .nv.info._ZN7cutlass13device_kernelIN5flash11enable_sm90INS1_16FlashAttnFwdSm90INS1_25CollectiveMainloopFwdSm90ILi2EN4cute5tupleIJNS5_1CILi1EEES8_S8_EEENS6_IJNS7_ILi128EEENS7_ILi96EEENS7_ILi192EEEEEELi192ENS_10bfloat16_tEfNS_4arch4Sm90ELb0ELb0ELb0ELb0ELb1ELb0ELb0ELb1ELb1ELb1ELb0ELb0EEENS1_21CollectiveEpilogueFwdINS6_IJSA_SC_SB_EEES9_SE_SG_Li256ELb0ELb1ELb0ELb0EEENS1_29StaticPersistentTileSchedulerILb0EEEEEEEEEvNT_6ParamsE --------------------------
	.section	.nv.info._ZN7cutlass13device_kernelIN5flash11enable_sm90INS1_16FlashAttnFwdSm90INS1_25CollectiveMainloopFwdSm90ILi2EN4cute5tupleIJNS5_1CILi1EEES8_S8_EEENS6_IJNS7_ILi128EEENS7_ILi96EEENS7_ILi192EEEEEELi192ENS_10bfloat16_tEfNS_4arch4Sm90ELb0ELb0ELb0ELb0ELb1ELb0ELb0ELb1ELb1ELb1ELb0ELb0EEENS1_21CollectiveEpilogueFwdINS6_IJSA_SC_SB_EEES9_SE_SG_Li256ELb0ELb1ELb0ELb0EEENS1_29StaticPersistentTileSchedulerILb0EEEEEEEEEvNT_6ParamsE,"",@"SHT_CUDA_INFO"
	.sectionflags	@""
	.align	4


	//----- nvinfo : EIATTR_CUDA_API_VERSION
	.align		4
        /*0000*/ 	.byte	0x04, 0x37
        /*0002*/ 	.short	(.L_73 - .L_72)
.L_72:
        /*0004*/ 	.word	0x00000082


	//----- nvinfo : EIATTR_KPARAM_INFO
	.align		4
.L_73:
        /*0008*/ 	.byte	0x04, 0x17
        /*000a*/ 	.short	(.L_75 - .L_74)
.L_74:
        /*000c*/ 	.word	0x00000000
        /*0010*/ 	.short	0x0000
        /*0012*/ 	.short	0x0070
        /*0014*/ 	.byte	0x00, 0xf0, 0x01, 0x28


	//----- nvinfo : EIATTR_SPARSE_MMA_MASK
	.align		4
.L_75:
        /*0018*/ 	.byte	0x03, 0x50
        /*001a*/ 	.short	0x0000


	//----- nvinfo : EIATTR_MAXREG_COUNT
	.align		4
        /*001c*/ 	.byte	0x03, 0x1b
        /*001e*/ 	.short	0x00a8


	//----- nvinfo : EIATTR_NUM_BARRIERS
	.align		4
        /*0020*/ 	.byte	0x02, 0x4c
        /*0022*/ 	.byte	0x09
	.zero		1


	//----- nvinfo : EIATTR_EXTERNS
	.align		4
        /*0024*/ 	.byte	0x04, 0x0f
        /*0026*/ 	.short	(.L_77 - .L_76)


	//   ....[0]....
	.align		4
.L_76:
        /*0028*/ 	.word	index@(__assertfail)


	//----- nvinfo : EIATTR_ANNOTATIONS
	.align		4
.L_77:
        /*002c*/ 	.byte	0x04, 0x55
        /*002e*/ 	.short	(.L_79 - .L_78)


	//   ....[0]....
.L_78:
        /*0030*/ 	.word	0x00000001
        /*0034*/ 	.byte	0xa0, 0x08, 0x00, 0x00, 0x01, 0x00, 0x00, 0x00, 0x50, 0x09, 0x00, 0x00, 0x01, 0x00, 0x00, 0x00
        /*0044*/ 	.byte	0x00, 0x7e, 0x00, 0x00, 0x01, 0x00, 0x00, 0x00, 0x90, 0x7e, 0x00, 0x00, 0x01, 0x00, 0x00, 0x00
        /*0054*/ 	.byte	0x90, 0x9b, 0x00, 0x00, 0x01, 0x00, 0x00, 0x00, 0xc0, 0xb2, 0x00, 0x00, 0x01, 0x00, 0x00, 0x00
        /*0064*/ 	.byte	0x70, 0xb3, 0x00, 0x00, 0x01, 0x00, 0x00, 0x00, 0xf0, 0xb4, 0x00, 0x00


	//----- nvinfo : EIATTR_MERCURY_ISA_VERSION
	.align		4
.L_79:
        /*0070*/ 	.byte	0x03, 0x5f
        /*0072*/ 	.short	0x0101


	//----- nvinfo : EIATTR_INT_WARP_WIDE_INSTR_OFFSETS
	.align		4
        /*0074*/ 	.byte	0x04, 0x31
        /*0076*/ 	.short	(.L_81 - .L_80)


	//   ....[0]....
.L_80:
        /*0078*/ 	.word	0x000000c0


	//   ....[1]....
        /*007c*/ 	.word	0x000000d0


	//   ....[2]....
        /*0080*/ 	.word	0x00000170


	//----- nvinfo : EIATTR_COOP_GROUP_MASK_REGIDS
	.align		4
.L_81:
        /*0084*/ 	.byte	0x04, 0x29
        /*0086*/ 	.short	(.L_83 - .L_82)


	//   ....[0]....
.L_82:
        /*0088*/ 	.word	0xffffffff


	//   ....[1]....
        /*008c*/ 	.word	0xffffffff


	//   ....[2]....
        /*0090*/ 	.word	0xffffffff


	//   ....[3]....
        /*0094*/ 	.word	0xffffffff


	//   ....[4]....
        /*0098*/ 	.word	0xffffffff


	//   ....[5]....
        /*009c*/ 	.word	0xffffffff


	//   ....[6]....
        /*00a0*/ 	.word	0xffffffff


	//   ....[7]....
        /*00a4*/ 	.word	0xffffffff


	//   ....[8]....
        /*00a8*/ 	.word	0xffffffff


	//   ....[9]....
        /*00ac*/ 	.word	0xffffffff


	//   ....[10]....
        /*00b0*/ 	.word	0xffffffff


	//   ....[11]....
        /*00b4*/ 	.word	0xffffffff


	//   ....[12]....
        /*00b8*/ 	.word	0xffffffff


	//   ....[13]....
        /*00bc*/ 	.word	0xffffffff


	//   ....[14]....
        /*00c0*/ 	.word	0xffffffff


	//   ....[15]....
        /*00c4*/ 	.word	0xffffffff


	//   ....[16]....
        /*00c8*/ 	.word	0xffffffff


	//   ....[17]....
        /*00cc*/ 	.word	0xffffffff


	//   ....[18]....
        /*00d0*/ 	.word	0xffffffff


	//   ....[19]....
        /*00d4*/ 	.word	0xffffffff


	//   ....[20]....
        /*00d8*/ 	.word	0xffffffff


	//   ....[21]....
        /*00dc*/ 	.word	0xffffffff


	//   ....[22]....
        /*00e0*/ 	.word	0xffffffff


	//   ....[23]....
        /*00e4*/ 	.word	0xffffffff


	//   ....[24]....
        /*00e8*/ 	.word	0xffffffff


	//   ....[25]....
        /*00ec*/ 	.word	0xffffffff


	//   ....[26]....
        /*00f0*/ 	.word	0xffffffff


	//   ....[27]....
        /*00f4*/ 	.word	0xffffffff


	//   ....[28]....
        /*00f8*/ 	.word	0xffffffff


	//   ....[29]....
        /*00fc*/ 	.word	0xffffffff


	//   ....[30]....
        /*0100*/ 	.word	0xffffffff


	//   ....[31]....
        /*0104*/ 	.word	0xffffffff


	//   ....[32]....
        /*0108*/ 	.word	0xffffffff


	//   ....[33]....
        /*010c*/ 	.word	0xffffffff


	//   ....[34]....
        /*0110*/ 	.word	0xffffffff


	//   ....[35]....
        /*0114*/ 	.word	0xffffffff


	//   ....[36]....
        /*0118*/ 	.word	0xffffffff


	//   ....[37]....
        /*011c*/ 	.word	0xffffffff


	//   ....[38]....
        /*0120*/ 	.word	0xffffffff


	//   ....[39]....
        /*0124*/ 	.word	0xffffffff


	//   ....[40]....
        /*0128*/ 	.word	0xffffffff


	//   ....[41]....
        /*012c*/ 	.word	0xffffffff


	//   ....[42]....
        /*0130*/ 	.word	0xffffffff


	//   ....[43]....
        /*0134*/ 	.word	0xffffffff


	//   ....[44]....
        /*0138*/ 	.word	0xffffffff


	//   ....[45]....
        /*013c*/ 	.word	0xffffffff


	//   ....[46]....
        /*0140*/ 	.word	0xffffffff


	//   ....[47]....
        /*0144*/ 	.word	0xffffffff


	//   ....[48]....
        /*0148*/ 	.word	0xffffffff


	//   ....[49]....
        /*014c*/ 	.word	0xffffffff


	//   ....[50]....
        /*0150*/ 	.word	0xffffffff


	//   ....[51]....
        /*0154*/ 	.word	0xffffffff


	//   ....[52]....
        /*0158*/ 	.word	0xffffffff


	//   ....[53]....
        /*015c*/ 	.word	0xffffffff


	//   ....[54]....
        /*0160*/ 	.word	0xffffffff


	//   ....[55]....
        /*0164*/ 	.word	0xffffffff


	//   ....[56]....
        /*0168*/ 	.word	0xffffffff


	//   ....[57]....
        /*016c*/ 	.word	0xffffffff


	//   ....[58]....
        /*0170*/ 	.word	0xffffffff


	//   ....[59]....
        /*0174*/ 	.word	0xffffffff


	//   ....[60]....
        /*0178*/ 	.word	0xffffffff


	//   ....[61]....
        /*017c*/ 	.word	0xffffffff


	//   ....[62]....
        /*0180*/ 	.word	0xffffffff


	//   ....[63]....
        /*0184*/ 	.word	0xffffffff


	//   ....[64]....
        /*0188*/ 	.word	0xffffffff


	//   ....[65]....
        /*018c*/ 	.word	0xffffffff


	//   ....[66]....
        /*0190*/ 	.word	0xffffffff


	//   ....[67]....
        /*0194*/ 	.word	0xffffffff


	//   ....[68]....
        /*0198*/ 	.word	0xffffffff


	//   ....[69]....
        /*019c*/ 	.word	0xffffffff


	//   ....[70]....
        /*01a0*/ 	.word	0xffffffff


	//   ....[71]....
        /*01a4*/ 	.word	0xffffffff


	//   ....[72]....
        /*01a8*/ 	.word	0xffffffff


	//   ....[73]....
        /*01ac*/ 	.word	0xffffffff


	//   ....[74]....
        /*01b0*/ 	.word	0xffffffff


	//   ....[75]....
        /*01b4*/ 	.word	0xffffffff


	//   ....[76]....
        /*01b8*/ 	.word	0xffffffff


	//   ....[77]....
        /*01bc*/ 	.word	0xffffffff


	//   ....[78]....
        /*01c0*/ 	.word	0xffffffff


	//   ....[79]....
        /*01c4*/ 	.word	0xffffffff


	//   ....[80]....
        /*01c8*/ 	.word	0xffffffff


	//   ....[81]....
        /*01cc*/ 	.word	0xffffffff


	//   ....[82]....
        /*01d0*/ 	.word	0xffffffff


	//   ....[83]....
        /*01d4*/ 	.word	0xffffffff


	//   ....[84]....
        /*01d8*/ 	.word	0xffffffff


	//   ....[85]....
        /*01dc*/ 	.word	0xffffffff


	//   ....[86]....
        /*01e0*/ 	.word	0xffffffff


	//   ....[87]....
        /*01e4*/ 	.word	0xffffffff


	//   ....[88]....
        /*01e8*/ 	.word	0xffffffff


	//   ....[89]....
        /*01ec*/ 	.word	0xffffffff


	//   ....[90]....
        /*01f0*/ 	.word	0xffffffff


	//   ....[91]....
        /*01f4*/ 	.word	0xffffffff


	//   ....[92]....
        /*01f8*/ 	.word	0xffffffff


	//   ....[93]....
        /*01fc*/ 	.word	0xffffffff


	//   ....[94]....
        /*0200*/ 	.word	0xffffffff


	//   ....[95]....
        /*0204*/ 	.word	0xffffffff


	//   ....[96]....
        /*0208*/ 	.word	0x0500000f


	//   ....[97]....
        /*020c*/ 	.word	0x0500000f


	//   ....[98]....
        /*0210*/ 	.word	0x0500000f


	//   ....[99]....
        /*0214*/ 	.word	0x0500000f


	//   ....[100]....
        /*0218*/ 	.word	0x0500000f


	//   ....[101]....
        /*021c*/ 	.word	0x0500000f


	//   ....[102]....
        /*0220*/ 	.word	0x0500000f


	//   ....[103]....
        /*0224*/ 	.word	0x0500000f


	//   ....[104]....
        /*0228*/ 	.word	0x0500000f


	//   ....[105]....
        /*022c*/ 	.word	0x0500000f


	//   ....[106]....
        /*0230*/ 	.word	0x0500000f


	//   ....[107]....
        /*0234*/ 	.word	0x0500000f


	//   ....[108]....
        /*0238*/ 	.word	0x0500000f


	//   ....[109]....
        /*023c*/ 	.word	0x0500000f


	//   ....[110]....
        /*0240*/ 	.word	0x0500000f


	//   ....[111]....
        /*0244*/ 	.word	0x0500000f


	//   ....[112]....
        /*0248*/ 	.word	0x0500000f


	//   ....[113]....
        /*024c*/ 	.word	0x0500000f


	//   ....[114]....
        /*0250*/ 	.word	0x0500000f


	//   ....[115]....
        /*0254*/ 	.word	0x0500000f


	//   ....[116]....
        /*0258*/ 	.word	0x0500000f


	//   ....[117]....
        /*025c*/ 	.word	0x0500000f


	//   ....[118]....
        /*0260*/ 	.word	0x0500000f


	//   ....[119]....
        /*0264*/ 	.word	0x0500000f


	//   ....[120]....
        /*0268*/ 	.word	0x0500000f


	//   ....[121]....
        /*026c*/ 	.word	0x0500000f


	//   ....[122]....
        /*0270*/ 	.word	0x0500000f


	//   ....[123]....
        /*0274*/ 	.word	0x0500000f


	//   ....[124]....
        /*0278*/ 	.word	0x0500000f


	//   ....[125]....
        /*027c*/ 	.word	0x0500000f


	//   ....[126]....
        /*0280*/ 	.word	0x0500000f


	//   ....[127]....
        /*0284*/ 	.word	0x0500000f


	//   ....[128]....
        /*0288*/ 	.word	0x0500000f


	//   ....[129]....
        /*028c*/ 	.word	0x0500000f


	//   ....[130]....
        /*0290*/ 	.word	0x0500000f


	//   ....[131]....
        /*0294*/ 	.word	0x0500000f


	//   ....[132]....
        /*0298*/ 	.word	0x0500000f


	//   ....[133]....
        /*029c*/ 	.word	0x0500000f


	//   ....[134]....
        /*02a0*/ 	.word	0x0500000f


	//   ....[135]....
        /*02a4*/ 	.word	0x0500000f


	//   ....[136]....
        /*02a8*/ 	.word	0x0500000f


	//   ....[137]....
        /*02ac*/ 	.word	0x0500000f


	//   ....[138]....
        /*02b0*/ 	.word	0x0500000f


	//   ....[139]....
        /*02b4*/ 	.word	0x0500000f


	//   ....[140]....
        /*02b8*/ 	.word	0x0500000f


	//   ....[141]....
        /*02bc*/ 	.word	0x0500000f


	//   ....[142]....
        /*02c0*/ 	.word	0x0500000f


	//   ....[143]....
        /*02c4*/ 	.word	0x0500000f


	//   ....[144]....
        /*02c8*/ 	.word	0x0500000f


	//   ....[145]....
        /*02cc*/ 	.word	0x0500000f


	//   ....[146]....
        /*02d0*/ 	.word	0x0500000f


	//   ....[147]....
        /*02d4*/ 	.word	0x0500000f


	//   ....[148]....
        /*02d8*/ 	.word	0x0500000f


	//   ....[149]....
        /*02dc*/ 	.word	0x0500000f


	//   ....[150]....
        /*02e0*/ 	.word	0x0500000f


	//   ....[151]....
        /*02e4*/ 	.word	0x0500000f


	//   ....[152]....
        /*02e8*/ 	.word	0x0500000f


	//   ....[153]....
        /*02ec*/ 	.word	0x0500000f


	//   ....[154]....
        /*02f0*/ 	.word	0x0500000f


	//   ....[155]....
        /*02f4*/ 	.word	0x0500000f


	//   ....[156]....
        /*02f8*/ 	.word	0x0500000f


	//   ....[157]....
        /*02fc*/ 	.word	0x0500000f


	//   ....[158]....
        /*0300*/ 	.word	0x0500000f


	//   ....[159]....
        /*0304*/ 	.word	0x0500000f


	//   ....[160]....
        /*0308*/ 	.word	0x0500000f


	//   ....[161]....
        /*030c*/ 	.word	0x0500000f


	//----- nvinfo : EIATTR_COOP_GROUP_INSTR_OFFSETS
	.align		4
.L_83:
        /*0310*/ 	.byte	0x04, 0x28
        /*0312*/ 	.short	(.L_85 - .L_84)


	//   ....[0]....
.L_84:
        /*0314*/ 	.word	0x00000070


	//   ....[1]....
        /*0318*/ 	.word	0x000000b0


	//   ....[2]....
        /*031c*/ 	.word	0x000002d0


	//   ....[3]....
        /*0320*/ 	.word	0x00000430


	//   ....[4]....
        /*0324*/ 	.word	0x00000550


	//   ....[5]....
        /*0328*/ 	.word	0x000006b0


	//   ....[6]....
        /*032c*/ 	.word	0x00000d10


	//   ....[7]....
        /*0330*/ 	.word	0x00001ff0


	//   ....[8]....
        /*0334*/ 	.word	0x00002110


	//   ....[9]....
        /*0338*/ 	.word	0x000025e0


	//   ....[10]....
        /*033c*/ 	.word	0x00002660


	//   ....[11]....
        /*0340*/ 	.word	0x00004710


	//   ....[12]....
        /*0344*/ 	.word	0x00004720


	//   ....[13]....
        /*0348*/ 	.word	0x00004760


	//   ....[14]....
        /*034c*/ 	.word	0x00004770


	//   ....[15]....
        /*0350*/ 	.word	0x00005aa0


	//   ....[16]....
        /*0354*/ 	.word	0x00005ad0


	//   ....[17]....
        /*0358*/ 	.word	0x00005b90


	//   ....[18]....
        /*035c*/ 	.word	0x00005ba0


	//   ....[19]....
        /*0360*/ 	.word	0x000070f0


	//   ....[20]....
        /*0364*/ 	.word	0x00007120


	//   ....[21]....
        /*0368*/ 	.word	0x000071b0


	//   ....[22]....
        /*036c*/ 	.word	0x00007210


	//   ....[23]....
        /*0370*/ 	.word	0x00007860


	//   ....[24]....
        /*0374*/ 	.word	0x000078a0


	//   ....[25]....
        /*0378*/ 	.word	0x000079b0


	//   ....[26]....
        /*037c*/ 	.word	0x000079d0


	//   ....[27]....
        /*0380*/ 	.word	0x00007ac0


	//   ....[28]....
        /*0384*/ 	.word	0x00007ae0


	//   ....[29]....
        /*0388*/ 	.word	0x00007bf0


	//   ....[30]....
        /*038c*/ 	.word	0x00007c20


	//   ....[31]....
        /*0390*/ 	.word	0x00008d80


	//   ....[32]....
        /*0394*/ 	.word	0x00008da0


	//   ....[33]....
        /*0398*/ 	.word	0x00008db0


	//   ....[34]....
        /*039c*/ 	.word	0x00008e00


	//   ....[35]....
        /*03a0*/ 	.word	0x00008e50


	//   ....[36]....
        /*03a4*/ 	.word	0x00008ea0


	//   ....[37]....
        /*03a8*/ 	.word	0x00008f40


	//   ....[38]....
        /*03ac*/ 	.word	0x00008f60


	//   ....[39]....
        /*03b0*/ 	.word	0x00008ff0


	//   ....[40]....
        /*03b4*/ 	.word	0x00009010


	//   ....[41]....
        /*03b8*/ 	.word	0x000090b0


	//   ....[42]....
        /*03bc*/ 	.word	0x000090f0


	//   ....[43]....
        /*03c0*/ 	.word	0x000096b0


	//   ....[44]....
        /*03c4*/ 	.word	0x000096d0


	//   ....[45]....
        /*03c8*/ 	.word	0x00009700


	//   ....[46]....
        /*03cc*/ 	.word	0x00009740


	//   ....[47]....
        /*03d0*/ 	.word	0x000097c0


	//   ....[48]....
        /*03d4*/ 	.word	0x000097f0


	//   ....[49]....
        /*03d8*/ 	.word	0x00009870


	//   ....[50]....
        /*03dc*/ 	.word	0x000098a0


	//   ....[51]....
        /*03e0*/ 	.word	0x00009920


	//   ....[52]....
        /*03e4*/ 	.word	0x00009950


	//   ....[53]....
        /*03e8*/ 	.word	0x000099d0


	//   ....[54]....
        /*03ec*/ 	.word	0x00009a00


	//   ....[55]....
        /*03f0*/ 	.word	0x00009a80


	//   ....[56]....
        /*03f4*/ 	.word	0x00009ab0


	//   ....[57]....
        /*03f8*/ 	.word	0x00009b30


	//   ....[58]....
        /*03fc*/ 	.word	0x00009b50


	//   ....[59]....
        /*0400*/ 	.word	0x0000a1a0


	//   ....[60]....
        /*0404*/ 	.word	0x0000a1d0


	//   ....[61]....
        /*0408*/ 	.word	0x0000a1e0


	//   ....[62]....
        /*040c*/ 	.word	0x0000a200


	//   ....[63]....
        /*0410*/ 	.word	0x0000a250


	//   ....[64]....
        /*0414*/ 	.word	0x0000a270


	//   ....[65]....
        /*0418*/ 	.word	0x0000a2d0


	//   ....[66]....
        /*041c*/ 	.word	0x0000a2f0


	//   ....[67]....
        /*0420*/ 	.word	0x0000a340


	//   ....[68]....
        /*0424*/ 	.word	0x0000a360


	//   ....[69]....
        /*0428*/ 	.word	0x0000a3b0


	//   ....[70]....
        /*042c*/ 	.word	0x0000a3d0


	//   ....[71]....
        /*0430*/ 	.word	0x0000a670


	//   ....[72]....
        /*0434*/ 	.word	0x0000a690


	//   ....[73]....
        /*0438*/ 	.word	0x0000a6b0


	//   ....[74]....
        /*043c*/ 	.word	0x0000a730


	//   ....[75]....
        /*0440*/ 	.word	0x0000a750


	//   ....[76]....
        /*0444*/ 	.word	0x0000a7d0


	//   ....[77]....
        /*0448*/ 	.word	0x0000a7f0


	//   ....[78]....
        /*044c*/ 	.word	0x0000a870


	//   ....[79]....
        /*0450*/ 	.word	0x0000a890


	//   ....[80]....
        /*0454*/ 	.word	0x0000a910


	//   ....[81]....
        /*0458*/ 	.word	0x0000a930


	//   ....[82]....
        /*045c*/ 	.word	0x0000a940


	//   ....[83]....
        /*0460*/ 	.word	0x0000adf0


	//   ....[84]....
        /*0464*/ 	.word	0x0000ae10


	//   ....[85]....
        /*0468*/ 	.word	0x0000ae30


	//   ....[86]....
        /*046c*/ 	.word	0x0000ae70


	//   ....[87]....
        /*0470*/ 	.word	0x0000aee0


	//   ....[88]....
        /*0474*/ 	.word	0x0000af10


	//   ....[89]....
        /*0478*/ 	.word	0x0000af80


	//   ....[90]....
        /*047c*/ 	.word	0x0000afb0


	//   ....[91]....
        /*0480*/ 	.word	0x0000b020


	//   ....[92]....
        /*0484*/ 	.word	0x0000b050


	//   ....[93]....
        /*0488*/ 	.word	0x0000b0c0


	//   ....[94]....
        /*048c*/ 	.word	0x0000b0f0


	//   ....[95]....
        /*0490*/ 	.word	0x0000b470


	//   ....[96]....
        /*0494*/ 	.word	0x0000b970


	//   ....[97]....
        /*0498*/ 	.word	0x0000ba60


	//   ....[98]....
        /*049c*/ 	.word	0x0000bb00


	//   ....[99]....
        /*04a0*/ 	.word	0x0000bb90


	//   ....[100]....
        /*04a4*/ 	.word	0x0000bc50


	//   ....[101]....
        /*04a8*/ 	.word	0x0000bce0


	//   ....[102]....
        /*04ac*/ 	.word	0x0000bdb0


	//   ....[103]....
        /*04b0*/ 	.word	0x0000be40


	//   ....[104]....
        /*04b4*/ 	.word	0x0000bf10


	//   ....[105]....
        /*04b8*/ 	.word	0x0000bf90


	//   ....[106]....
        /*04bc*/ 	.word	0x0000c070


	//   ....[107]....
        /*04c0*/ 	.word	0x0000c0f0


	//   ....[108]....
        /*04c4*/ 	.word	0x0000c1c0


	//   ....[109]....
        /*04c8*/ 	.word	0x0000c250


	//   ....[110]....
        /*04cc*/ 	.word	0x0000c2c0


	//   ....[111]....
        /*04d0*/ 	.word	0x0000c340


	//   ....[112]....
        /*04d4*/ 	.word	0x0000c400


	//   ....[113]....
        /*04d8*/ 	.word	0x0000c470


	//   ....[114]....
        /*04dc*/ 	.word	0x0000c560


	//   ....[115]....
        /*04e0*/ 	.word	0x0000c5d0


	//   ....[116]....
        /*04e4*/ 	.word	0x0000c6c0


	//   ....[117]....
        /*04e8*/ 	.word	0x0000c730


	//   ....[118]....
        /*04ec*/ 	.word	0x0000c820


	//   ....[119]....
        /*04f0*/ 	.word	0x0000c890


	//   ....[120]....
        /*04f4*/ 	.word	0x0000c980


	//   ....[121]....
        /*04f8*/ 	.word	0x0000c9f0


	//   ....[122]....
        /*04fc*/ 	.word	0x0000cae0


	//   ....[123]....
        /*0500*/ 	.word	0x0000cb50


	//   ....[124]....
        /*0504*/ 	.word	0x0000cc20


	//   ....[125]....
        /*0508*/ 	.word	0x0000cd60


	//   ....[126]....
        /*050c*/ 	.word	0x0000ce10


	//   ....[127]....
        /*0510*/ 	.word	0x0000ce70


	//   ....[128]....
        /*0514*/ 	.word	0x0000cf30


	//   ....[129]....
        /*0518*/ 	.word	0x0000cf90


	//   ....[130]....
        /*051c*/ 	.word	0x0000d050


	//   ....[131]....
        /*0520*/ 	.word	0x0000d0b0


	//   ....[132]....
        /*0524*/ 	.word	0x0000d170


	//   ....[133]....
        /*0528*/ 	.word	0x0000d1d0


	//   ....[134]....
        /*052c*/ 	.word	0x0000d290


	//   ....[135]....
        /*0530*/ 	.word	0x0000d2f0


	//   ....[136]....
        /*0534*/ 	.word	0x0000d3b0


	//   ....[137]....
        /*0538*/ 	.word	0x0000d490


	//   ....[138]....
        /*053c*/ 	.word	0x0000d530


	//   ....[139]....
        /*0540*/ 	.word	0x0000d590


	//   ....[140]....
        /*0544*/ 	.word	0x0000d680


	//   ....[141]....
        /*0548*/ 	.word	0x0000d6e0


	//   ....[142]....
        /*054c*/ 	.word	0x0000d7d0


	//   ....[143]....
        /*0550*/ 	.word	0x0000d830


	//   ....[144]....
        /*0554*/ 	.word	0x0000d920


	//   ....[145]....
        /*0558*/ 	.word	0x0000d980


	//   ....[146]....
        /*055c*/ 	.word	0x0000da70


	//   ....[147]....
        /*0560*/ 	.word	0x0000dad0


	//   ....[148]....
        /*0564*/ 	.word	0x0000db90


	//   ....[149]....
        /*0568*/ 	.word	0x0000dcd0


	//   ....[150]....
        /*056c*/ 	.word	0x0000dd70


	//   ....[151]....
        /*0570*/ 	.word	0x0000ddd0


	//   ....[152]....
        /*0574*/ 	.word	0x0000dea0


	//   ....[153]....
        /*0578*/ 	.word	0x0000df60


	//   ....[154]....
        /*057c*/ 	.word	0x0000e020


	//   ....[155]....
        /*0580*/ 	.word	0x0000e0e0


	//   ....[156]....
        /*0584*/ 	.word	0x0000e1a0


	//   ....[157]....
        /*0588*/ 	.word	0x0000e260


	//   ....[158]....
        /*058c*/ 	.word	0x0000e320


	//   ....[159]....
        /*0590*/ 	.word	0x0000e3e0


	//   ....[160]....
        /*0594*/ 	.word	0x0000e4a0


	//   ....[161]....
        /*0598*/ 	.word	0x0000e610


	//----- nvinfo : EIATTR_REG_RECONFIG
	.align		4
.L_85:
        /*059c*/ 	.byte	0x01, 0x54
	.zero		2


	//----- nvinfo : EIATTR_SYSCALL_OFFSETS
	.align		4
        /*05a0*/ 	.byte	0x04, 0x46
        /*05a2*/ 	.short	(.L_87 - .L_86)


	//   ....[0]....
.L_86:
        /*05a4*/ 	.word	0x00001080


	//   ....[1]....
        /*05a8*/ 	.word	0x00008530


	//   ....[2]....
        /*05ac*/ 	.word	0x00008670


	//   ....[3]....
        /*05b0*/ 	.word	0x00008760


	//   ....[4]....
        /*05b4*/ 	.word	0x000093c0


	//----- nvinfo : EIATTR_MBARRIER_INSTR_OFFSETS
	.align		4
.L_87:
        /*05b8*/ 	.byte	0x04, 0x39
        /*05ba*/ 	.short	(.L_89 - .L_88)


	//   ....[0]....
.L_88:
        /*05bc*/ 	.word	0x00000180
        /*05c0*/ 	.word	0x000000ff
        /*05c4*/ 	.word	0x00030800
        /*05c8*/ 	.short	0x0100
        /*05ca*/ 	.byte	0x08
	.zero		1


	//   ....[1]....
        /*05cc*/ 	.word	0x00000190
        /*05d0*/ 	.word	0x000000ff
        /*05d4*/ 	.word	0x00030820
        /*05d8*/ 	.short	0x0100
        /*05da*/ 	.byte	0x08
	.zero		1


	//   ....[2]....
        /*05dc*/ 	.word	0x00000280
        /*05e0*/ 	.word	0x000000ff
        /*05e4*/ 	.word	0x00030830
        /*05e8*/ 	.short	0x0100
        /*05ea*/ 	.byte	0x08
	.zero		1


	//   ....[3]....
        /*05ec*/ 	.word	0x00000290
        /*05f0*/ 	.word	0x000000ff
        /*05f4*/ 	.word	0x00030840
        /*05f8*/ 	.short	0x0100
        /*05fa*/ 	.byte	0x08
	.zero		1


	//   ....[4]....
        /*05fc*/ 	.word	0x000002a0
        /*0600*/ 	.word	0x000000ff
        /*0604*/ 	.word	0x00030838
        /*0608*/ 	.short	0x0100
        /*060a*/ 	.byte	0x08
	.zero		1


	//   ....[5]....
        /*060c*/ 	.word	0x000002b0
        /*0610*/ 	.word	0x000000ff
        /*0614*/ 	.word	0x00030848
        /*0618*/ 	.short	0x0100
        /*061a*/ 	.byte	0x08
	.zero		1


	//   ....[6]....
        /*061c*/ 	.word	0x000003e0
        /*0620*/ 	.word	0x000000ff
        /*0624*/ 	.word	0x00030850
        /*0628*/ 	.short	0x0100
        /*062a*/ 	.byte	0x08
	.zero		1


	//   ....[7]....
        /*062c*/ 	.word	0x000003f0
        /*0630*/ 	.word	0x000000ff
        /*0634*/ 	.word	0x00030860
        /*0638*/ 	.short	0x0100
        /*063a*/ 	.byte	0x08
	.zero		1


	//   ....[8]....
        /*063c*/ 	.word	0x00000400
        /*0640*/ 	.word	0x000000ff
        /*0644*/ 	.word	0x00030858
        /*0648*/ 	.short	0x0100
        /*064a*/ 	.byte	0x08
	.zero		1


	//   ....[9]....
        /*064c*/ 	.word	0x00000410
        /*0650*/ 	.word	0x000000ff
        /*0654*/ 	.word	0x00030868
        /*0658*/ 	.short	0x0100
        /*065a*/ 	.byte	0x08
	.zero		1


	//   ....[10]....
        /*065c*/ 	.word	0x00000500
        /*0660*/ 	.word	0x000000ff
        /*0664*/ 	.word	0x00030870
        /*0668*/ 	.short	0x0100
        /*066a*/ 	.byte	0x06
	.zero		1


	//   ....[11]....
        /*066c*/ 	.word	0x00000510
        /*0670*/ 	.word	0x000000ff
        /*0674*/ 	.word	0x00030880
        /*0678*/ 	.short	0x0100
        /*067a*/ 	.byte	0x06
	.zero		1


	//   ....[12]....
        /*067c*/ 	.word	0x00000520
        /*0680*/ 	.word	0x000000ff
        /*0684*/ 	.word	0x00030878
        /*0688*/ 	.short	0x0100
        /*068a*/ 	.byte	0x06
	.zero		1


	//   ....[13]....
        /*068c*/ 	.word	0x00000530
        /*0690*/ 	.word	0x000000ff
        /*0694*/ 	.word	0x00030888
        /*0698*/ 	.short	0x0100
        /*069a*/ 	.byte	0x06
	.zero		1


	//   ....[14]....
        /*069c*/ 	.word	0x00000660
        /*06a0*/ 	.word	0x000000ff
        /*06a4*/ 	.word	0x00030890
        /*06a8*/ 	.short	0x0100
        /*06aa*/ 	.byte	0x08
	.zero		1


	//   ....[15]....
        /*06ac*/ 	.word	0x00000670
        /*06b0*/ 	.word	0x000000ff
        /*06b4*/ 	.word	0x000308a0
        /*06b8*/ 	.short	0x0100
        /*06ba*/ 	.byte	0x08
	.zero		1


	//   ....[16]....
        /*06bc*/ 	.word	0x00000680
        /*06c0*/ 	.word	0x000000ff
        /*06c4*/ 	.word	0x00030898
        /*06c8*/ 	.short	0x0100
        /*06ca*/ 	.byte	0x08
	.zero		1


	//   ....[17]....
        /*06cc*/ 	.word	0x00000690
        /*06d0*/ 	.word	0x000000ff
        /*06d4*/ 	.word	0x000308a8
        /*06d8*/ 	.short	0x0100
        /*06da*/ 	.byte	0x08
	.zero		1


	//   ....[18]....
        /*06dc*/ 	.word	0x000007d0
        /*06e0*/ 	.word	0x000000ff
        /*06e4*/ 	.word	0x000308b0
        /*06e8*/ 	.short	0x0100
        /*06ea*/ 	.byte	0x08
	.zero		1


	//   ....[19]....
        /*06ec*/ 	.word	0x000007e0
        /*06f0*/ 	.word	0x000000ff
        /*06f4*/ 	.word	0x000308c0
        /*06f8*/ 	.short	0x0100
        /*06fa*/ 	.byte	0x08
	.zero		1


	//   ....[20]....
        /*06fc*/ 	.word	0x000007f0
        /*0700*/ 	.word	0x000000ff
        /*0704*/ 	.word	0x000308b8
        /*0708*/ 	.short	0x0100
        /*070a*/ 	.byte	0x08
	.zero		1


	//   ....[21]....
        /*070c*/ 	.word	0x00000800
        /*0710*/ 	.word	0x000000ff
        /*0714*/ 	.word	0x000308c8
        /*0718*/ 	.short	0x0100
        /*071a*/ 	.byte	0x08
	.zero		1


	//   ....[22]....
        /*071c*/ 	.word	0x00001100
        /*0720*/ 	.word	0x000000ff
        /*0724*/ 	.word	0x00030800
        /*0728*/ 	.short	0x010a
        /*072a*/ 	.byte	0x2b
	.zero		1


	//   ....[23]....
        /*072c*/ 	.word	0x00001180
        /*0730*/ 	.word	0x00000002
        /*0734*/ 	.word	0x00030830
        /*0738*/ 	.short	0x010a
        /*073a*/ 	.byte	0x3f
	.zero		1


	//   ....[24]....
        /*073c*/ 	.word	0x000011d0
        /*0740*/ 	.word	0x00000002
        /*0744*/ 	.word	0x00030830
        /*0748*/ 	.short	0x010a
        /*074a*/ 	.byte	0x3f
	.zero		1


	//   ....[25]....
        /*074c*/ 	.word	0x000020f0
        /*0750*/ 	.word	0x000000ff
        /*0754*/ 	.word	0x00000000
        /*0758*/ 	.short	0x0101
        /*075a*/ 	.byte	0x04
	.zero		1


	//   ....[26]....
        /*075c*/ 	.word	0x000035f0
        /*0760*/ 	.word	0x000000ff
        /*0764*/ 	.word	0x00030830
        /*0768*/ 	.short	0x010a
        /*076a*/ 	.byte	0x08
	.zero		1


	//   ....[27]....
        /*076c*/ 	.word	0x00003630
        /*0770*/ 	.word	0x000000ff
        /*0774*/ 	.word	0x00030830
        /*0778*/ 	.short	0x010a
        /*077a*/ 	.byte	0x08
	.zero		1


	//   ....[28]....
        /*077c*/ 	.word	0x00004130
        /*0780*/ 	.word	0x000000ff
        /*0784*/ 	.word	0x00030850
        /*0788*/ 	.short	0x010a
        /*078a*/ 	.byte	0x09
	.zero		1


	//   ....[29]....
        /*078c*/ 	.word	0x00004170
        /*0790*/ 	.word	0x000000ff
        /*0794*/ 	.word	0x00030850
        /*0798*/ 	.short	0x010a
        /*079a*/ 	.byte	0x09
	.zero		1


	//   ....[30]....
        /*079c*/ 	.word	0x00004480
        /*07a0*/ 	.word	0x000000ff
        /*07a4*/ 	.word	0x00000000
        /*07a8*/ 	.short	0x0101
        /*07aa*/ 	.byte	0x08
	.zero		1


	//   ....[31]....
        /*07ac*/ 	.word	0x00005210
        /*07b0*/ 	.word	0x000000ff
        /*07b4*/ 	.word	0x00000000
        /*07b8*/ 	.short	0x0101
        /*07ba*/ 	.byte	0x09
	.zero		1


	//   ....[32]....
        /*07bc*/ 	.word	0x000059f0
        /*07c0*/ 	.word	0x000000ff
        /*07c4*/ 	.word	0x00030850
        /*07c8*/ 	.short	0x010a
        /*07ca*/ 	.byte	0x0a
	.zero		1


	//   ....[33]....
        /*07cc*/ 	.word	0x00005a30
        /*07d0*/ 	.word	0x000000ff
        /*07d4*/ 	.word	0x00030850
        /*07d8*/ 	.short	0x010a
        /*07da*/ 	.byte	0x0a
	.zero		1


	//   ....[34]....
        /*07dc*/ 	.word	0x000068d0
        /*07e0*/ 	.word	0x000000ff
        /*07e4*/ 	.word	0x00000000
        /*07e8*/ 	.short	0x0101
        /*07ea*/ 	.byte	0x05
	.zero		1


	//   ....[35]....
        /*07ec*/ 	.word	0x00007880
        /*07f0*/ 	.word	0x000000ff
        /*07f4*/ 	.word	0x00000000
        /*07f8*/ 	.short	0x0101
        /*07fa*/ 	.byte	0x04
	.zero		1


	//   ....[36]....
        /*07fc*/ 	.word	0x00008bd0
        /*0800*/ 	.word	0x00000000
        /*0804*/ 	.word	0x00030840
        /*0808*/ 	.short	0x010a
        /*080a*/ 	.byte	0x3f
	.zero		1


	//   ....[37]....
        /*080c*/ 	.word	0x000091b0
        /*0810*/ 	.word	0x00000000
        /*0814*/ 	.word	0x00030830
        /*0818*/ 	.short	0x0107
        /*081a*/ 	.byte	0x3f
	.zero		1


	//   ....[38]....
        /*081c*/ 	.word	0x00009260
        /*0820*/ 	.word	0x00000000
        /*0824*/ 	.word	0x00030830
        /*0828*/ 	.short	0x0101
        /*082a*/ 	.byte	0x3f
	.zero		1


	//   ....[39]....
        /*082c*/ 	.word	0x00009c40
        /*0830*/ 	.word	0x000000ff
        /*0834*/ 	.word	0x00030800
        /*0838*/ 	.short	0x0107
        /*083a*/ 	.byte	0x27
	.zero		1


	//   ....[40]....
        /*083c*/ 	.word	0x00009ca0
        /*0840*/ 	.word	0x000000ff
        /*0844*/ 	.word	0x00030800
        /*0848*/ 	.short	0x0101
        /*084a*/ 	.byte	0x27
	.zero		1


	//   ....[41]....
        /*084c*/ 	.word	0x00009cc0
        /*0850*/ 	.word	0x000000ff
        /*0854*/ 	.word	0x00030820
        /*0858*/ 	.short	0x010a
        /*085a*/ 	.byte	0x27
	.zero		1


	//   ....[42]....
        /*085c*/ 	.word	0x00009fd0
        /*0860*/ 	.word	0x00000006
        /*0864*/ 	.word	0x00030840
        /*0868*/ 	.short	0x010a
        /*086a*/ 	.byte	0x3f
	.zero		1


	//   ....[43]....
        /*086c*/ 	.word	0x0000a4a0
        /*0870*/ 	.word	0x00000006
        /*0874*/ 	.word	0x00030830
        /*0878*/ 	.short	0x0107
        /*087a*/ 	.byte	0x3f
	.zero		1


	//   ....[44]....
        /*087c*/ 	.word	0x0000a550
        /*0880*/ 	.word	0x00000006
        /*0884*/ 	.word	0x00030830
        /*0888*/ 	.short	0x0101
        /*088a*/ 	.byte	0x3f
	.zero		1


	//   ....[45]....
        /*088c*/ 	.word	0x0000a5d0
        /*0890*/ 	.word	0x00000006
        /*0894*/ 	.word	0x00030860
        /*0898*/ 	.short	0x010a
        /*089a*/ 	.byte	0x3f
	.zero		1


	//   ....[46]....
        /*089c*/ 	.word	0x0000ab40
        /*08a0*/ 	.word	0x00000006
        /*08a4*/ 	.word	0x00030850
        /*08a8*/ 	.short	0x0107
        /*08aa*/ 	.byte	0x3f
	.zero		1


	//   ....[47]....
        /*08ac*/ 	.word	0x0000ac60
        /*08b0*/ 	.word	0x00000006
        /*08b4*/ 	.word	0x00030850
        /*08b8*/ 	.short	0x0101
        /*08ba*/ 	.byte	0x3f
	.zero		1


	//   ....[48]....
        /*08bc*/ 	.word	0x0000ad50
        /*08c0*/ 	.word	0x00000004
        /*08c4*/ 	.word	0x00030860
        /*08c8*/ 	.short	0x010a
        /*08ca*/ 	.byte	0x3f
	.zero		1


	//   ....[49]....
        /*08cc*/ 	.word	0x0000b210
        /*08d0*/ 	.word	0x00000004
        /*08d4*/ 	.word	0x00030850
        /*08d8*/ 	.short	0x0107
        /*08da*/ 	.byte	0x3f
	.zero		1


	//   ....[50]....
        /*08dc*/ 	.word	0x0000b300
        /*08e0*/ 	.word	0x00000004
        /*08e4*/ 	.word	0x00030850
        /*08e8*/ 	.short	0x0101
        /*08ea*/ 	.byte	0x3f
	.zero		1


	//   ....[51]....
        /*08ec*/ 	.word	0x0000b3f0
        /*08f0*/ 	.word	0x00000005
        /*08f4*/ 	.word	0x00030820
        /*08f8*/ 	.short	0x010a
        /*08fa*/ 	.byte	0x3f
	.zero		1


	//   ....[52]....
        /*08fc*/ 	.word	0x0000b590
        /*0900*/ 	.word	0x00000003
        /*0904*/ 	.word	0x00030840
        /*0908*/ 	.short	0x010a
        /*090a*/ 	.byte	0x3f
	.zero		1


	//   ....[53]....
        /*090c*/ 	.word	0x0000b630
        /*0910*/ 	.word	0x00000005
        /*0914*/ 	.word	0x00030840
        /*0918*/ 	.short	0x010a
        /*091a*/ 	.byte	0x3f
	.zero		1


	//   ....[54]....
        /*091c*/ 	.word	0x0000b670
        /*0920*/ 	.word	0x00000003
        /*0924*/ 	.word	0x00030860
        /*0928*/ 	.short	0x010a
        /*092a*/ 	.byte	0x3f
	.zero		1


	//   ....[55]....
        /*092c*/ 	.word	0x0000b6b0
        /*0930*/ 	.word	0x00000005
        /*0934*/ 	.word	0x00030860
        /*0938*/ 	.short	0x010a
        /*093a*/ 	.byte	0x3f
	.zero		1


	//   ....[56]....
        /*093c*/ 	.word	0x0000b720
        /*0940*/ 	.word	0x00000003
        /*0944*/ 	.word	0x00030800
        /*0948*/ 	.short	0x010a
        /*094a*/ 	.byte	0x3f
	.zero		1


	//   ....[57]....
        /*094c*/ 	.word	0x0000b770
        /*0950*/ 	.word	0x00000002
        /*0954*/ 	.word	0x00030830
        /*0958*/ 	.short	0x010a
        /*095a*/ 	.byte	0x3f
	.zero		1


	//   ....[58]....
        /*095c*/ 	.word	0x0000b7d0
        /*0960*/ 	.word	0x00000003
        /*0964*/ 	.word	0x00030830
        /*0968*/ 	.short	0x010a
        /*096a*/ 	.byte	0x3f
	.zero		1


	//   ....[59]....
        /*096c*/ 	.word	0x0000b830
        /*0970*/ 	.word	0x00000003
        /*0974*/ 	.word	0x00030850
        /*0978*/ 	.short	0x010a
        /*097a*/ 	.byte	0x3f
	.zero		1


	//   ....[60]....
        /*097c*/ 	.word	0x0000b890
        /*0980*/ 	.word	0x00000007
        /*0984*/ 	.word	0x00030850
        /*0988*/ 	.short	0x010a
        /*098a*/ 	.byte	0x3f
	.zero		1


	//   ....[61]....
        /*098c*/ 	.word	0x0000b9b0
        /*0990*/ 	.word	0x00000000
        /*0994*/ 	.word	0x00030840
        /*0998*/ 	.short	0x010a
        /*099a*/ 	.byte	0x3f
	.zero		1


	//   ....[62]....
        /*099c*/ 	.word	0x0000cc60
        /*09a0*/ 	.word	0x00000003
        /*09a4*/ 	.word	0x00030820
        /*09a8*/ 	.short	0x010a
        /*09aa*/ 	.byte	0x3f
	.zero		1


	//   ....[63]....
        /*09ac*/ 	.word	0x0000ccb0
        /*09b0*/ 	.word	0x00000006
        /*09b4*/ 	.word	0x00030840
        /*09b8*/ 	.short	0x010a
        /*09ba*/ 	.byte	0x3f
	.zero		1


	//   ....[64]....
        /*09bc*/ 	.word	0x0000d3e0
        /*09c0*/ 	.word	0x00000006
        /*09c4*/ 	.word	0x00030860
        /*09c8*/ 	.short	0x010a
        /*09ca*/ 	.byte	0x3f
	.zero		1


	//   ....[65]....
        /*09cc*/ 	.word	0x0000dc20
        /*09d0*/ 	.word	0x00000004
        /*09d4*/ 	.word	0x00030860
        /*09d8*/ 	.short	0x010a
        /*09da*/ 	.byte	0x3f
	.zero		1


	//   ....[66]....
        /*09dc*/ 	.word	0x0000e530
        /*09e0*/ 	.word	0x00000005
        /*09e4*/ 	.word	0x00030820
        /*09e8*/ 	.short	0x010a
        /*09ea*/ 	.byte	0x3f
	.zero		1


	//   ....[67]....
        /*09ec*/ 	.word	0x0000e6d0
        /*09f0*/ 	.word	0x00000003
        /*09f4*/ 	.word	0x00030840
        /*09f8*/ 	.short	0x010a
        /*09fa*/ 	.byte	0x3f
	.zero		1


	//   ....[68]....
        /*09fc*/ 	.word	0x0000e720
        /*0a00*/ 	.word	0x00000005
        /*0a04*/ 	.word	0x00030840
        /*0a08*/ 	.short	0x010a
        /*0a0a*/ 	.byte	0x3f
	.zero		1


	//   ....[69]....
        /*0a0c*/ 	.word	0x0000e770
        /*0a10*/ 	.word	0x00000003
        /*0a14*/ 	.word	0x00030860
        /*0a18*/ 	.short	0x010a
        /*0a1a*/ 	.byte	0x3f
	.zero		1


	//----- nvinfo : EIATTR_NUM_MBARRIERS
	.align		4
.L_89:
        /*0a1c*/ 	.byte	0x03, 0x38
        /*0a1e*/ 	.short	0x0016


	//----- nvinfo : EIATTR_EXIT_INSTR_OFFSETS
	.align		4
        /*0a20*/ 	.byte	0x04, 0x1c
        /*0a22*/ 	.short	(.L_91 - .L_90)


	//   ....[0]....
.L_90:
        /*0a24*/ 	.word	0x00000940


	//   ....[1]....
        /*0a28*/ 	.word	0x00007d60


	//   ....[2]....
        /*0a2c*/ 	.word	0x0000b700


	//----- nvinfo : EIATTR_MAX_THREADS
	.align		4
.L_91:
        /*0a30*/ 	.byte	0x04, 0x05
        /*0a32*/ 	.short	(.L_93 - .L_92)
.L_92:
        /*0a34*/ 	.word	0x00000180
        /*0a38*/ 	.word	0x00000001
        /*0a3c*/ 	.word	0x00000001


	//----- nvinfo : EIATTR_CRS_STACK_SIZE
	.align		4
.L_93:
        /*0a40*/ 	.byte	0x04, 0x1e
        /*0a42*/ 	.short	(.L_95 - .L_94)
.L_94:
        /*0a44*/ 	.word	0x00000000


	//----- nvinfo : EIATTR_CBANK_PARAM_SIZE
	.align		4
.L_95:
        /*0a48*/ 	.byte	0x03, 0x19
        /*0a4a*/ 	.short	0x0a70


	//----- nvinfo : EIATTR_PARAM_CBANK
	.align		4
        /*0a4c*/ 	.byte	0x04, 0x0a
        /*0a4e*/ 	.short	(.L_97 - .L_96)
	.align		4
.L_96:
        /*0a50*/ 	.word	index@(.nv.constant0._ZN7cutlass13device_kernelIN5flash11enable_sm90INS1_16FlashAttnFwdSm90INS1_25CollectiveMainloopFwdSm90ILi2EN4cute5tupleIJNS5_1CILi1EEES8_S8_EEENS6_IJNS7_ILi128EEENS7_ILi96EEENS7_ILi192EEEEEELi192ENS_10bfloat16_tEfNS_4arch4Sm90ELb0ELb0ELb0ELb0ELb1ELb0ELb0ELb1ELb1ELb1ELb0ELb0EEENS1_21CollectiveEpilogueFwdINS6_IJSA_SC_SB_EEES9_SE_SG_Li256ELb0ELb1ELb0ELb0EEENS1_29StaticPersistentTileSchedulerILb0EEEEEEEEEvNT_6ParamsE)
        /*0a54*/ 	.short	0x0210
        /*0a56*/ 	.short	0x0a70


	//----- nvinfo : EIATTR_SW_WAR
	.align		4
.L_97:
        /*0a58*/ 	.byte	0x04, 0x36
        /*0a5a*/ 	.short	(.L_99 - .L_98)
.L_98:
        /*0a5c*/ 	.word	0x00000008
.L_99:


//--------------------- .nv.info._ZN7cutlass13device_kernelIN5flash11enable_sm90INS1_16FlashAttnFwdSm90INS1_25CollectiveMainloopFwdSm90ILi2EN4cute5tupleIJNS5_1CILi1EEES8_S8_EEENS6_IJNS7_ILi128EEENS7_ILi96EEENS7_ILi192EEEEEELi192ENS_10bfloat16_tEfNS_4arch4Sm90ELb0ELb0ELb0ELb1ELb1ELb0ELb0ELb1ELb1ELb1ELb0ELb0EEENS1_21CollectiveEpilogueFwdINS6_IJSA_SC_SB_EEES9_SE_SG_Li256ELb1ELb1ELb0ELb0EEENS1_36VarlenDynamicPersistentTileSchedulerILi128ELi96ELi256ELi128ELb0ELb1ELb1ELb0ELb1ELb1EEEEEEEEEvNT_6ParamsE --------------------------
	.section	.nv.info._ZN7cutlass13device_kernelIN5flash11enable_sm90INS1_16FlashAttnFwdSm90INS1_25CollectiveMainloopFwdSm90ILi2EN4cute5tupleIJNS5_1CILi1EEES8_S8_EEENS6_IJNS7_ILi128EEENS7_ILi96EEENS7_ILi192EEEEEELi192ENS_10bfloat16_tEfNS_4arch4Sm90ELb0ELb0ELb0ELb1ELb1ELb0ELb0ELb1ELb1ELb1ELb0ELb0EEENS1_21CollectiveEpilogueFwdINS6_IJSA_SC_SB_EEES9_SE_SG_Li256ELb1ELb1ELb0ELb0EEENS1_36VarlenDynamicPersistentTileSchedulerILi128ELi96ELi256ELi128ELb0ELb1ELb1ELb0ELb1ELb1EEEEEEEEEvNT_6ParamsE,"",@"SHT_CUDA_INFO"
	.sectionflags	@""
	.align	4


	//----- nvinfo : EIATTR_CUDA_API_VERSION
	.align		4
        /*0000*/ 	.byte	0x04, 0x37
        /*0002*/ 	.short	(.L_101 - .L_100)
.L_100:
        /*0004*/ 	.word	0x00000082


	//----- nvinfo : EIATTR_KPARAM_INFO
	.align		4
.L_101:
        /*0008*/ 	.byte	0x04, 0x17
        /*000a*/ 	.short	(.L_103 - .L_102)
.L_102:
        /*000c*/ 	.word	0x00000000
        /*0010*/ 	.short	0x0000
        /*0012*/ 	.short	0x0070
        /*0014*/ 	.byte	0x00, 0xf0, 0x01, 0x2a


	//----- nvinfo : EIATTR_SPARSE_MMA_MASK
	.align		4
.L_103:
        /*0018*/ 	.byte	0x03, 0x50
        /*001a*/ 	.short	0x0000


	//----- nvinfo : EIATTR_MAXREG_COUNT
	.align		4
        /*001c*/ 	.byte	0x03, 0x1b
        /*001e*/ 	.short	0x00a8


	//----- nvinfo : EIATTR_NUM_BARRIERS
	.align		4
        /*0020*/ 	.byte	0x02, 0x4c
        /*0022*/ 	.byte	0x09
	.zero		1


	//----- nvinfo : EIATTR_EXTERNS
	.align		4
        /*0024*/ 	.byte	0x04, 0x0f
        /*0026*/ 	.short	(.L_105 - .L_104)


	//   ....[0]....
	.align		4
.L_104:
        /*0028*/ 	.word	index@(__assertfail)


	//----- nvinfo : EIATTR_ANNOTATIONS
	.align		4
.L_105:
        /*002c*/ 	.byte	0x04, 0x55
        /*002e*/ 	.short	(.L_107 - .L_106)


	//   ....[0]....
.L_106:
        /*0030*/ 	.word	0x00000001
        /*0034*/ 	.byte	0xa0, 0x08, 0x00, 0x00, 0x01, 0x00, 0x00, 0x00, 0xa0, 0x09, 0x00, 0x00, 0x01, 0x00, 0x00, 0x00
        /* <DEDUP_REMOVED lines=14> */
        /*0124*/ 	.byte	0x50, 0xe4, 0x00, 0x00, 0x01, 0x00, 0x00, 0x00, 0xf0, 0xe5, 0x00, 0x00


	//----- nvinfo : EIATTR_MERCURY_ISA_VERSION
	.align		4
.L_107:
        /*0130*/ 	.byte	0x03, 0x5f
        /*0132*/ 	.short	0x0101


	//----- nvinfo : EIATTR_UNUSED_LOAD_BYTE_OFFSET
	.align		4
        /*0134*/ 	.byte	0x04, 0x44
        /*0136*/ 	.short	(.L_109 - .L_108)


	//   ....[0]....
.L_108:
        /*0138*/ 	.word	0x00000950
        /*013c*/ 	.word	0x0000fff0


	//   ....[1]....
        /*0140*/ 	.word	0x00006bd0
        /*0144*/ 	.word	0x0000fff0


	//----- nvinfo : EIATTR_INT_WARP_WIDE_INSTR_OFFSETS
	.align		4
.L_109:
        /*0148*/ 	.byte	0x04, 0x31
        /*014a*/ 	.short	(.L_111 - .L_110)


	//   ....[0]....
.L_110:
        /*014c*/ 	.word	0x000000c0


	//   ....[1]....
        /*0150*/ 	.word	0x000000d0


	//   ....[2]....
        /*0154*/ 	.word	0x00000170


	//   ....[3]....
        /*0158*/ 	.word	0x0000a3f0


	//   ....[4]....
        /*015c*/ 	.word	0x0000a480


	//   ....[5]....
        /*0160*/ 	.word	0x0000d300


	//   ....[6]....
        /*0164*/ 	.word	0x0000d390


	//----- nvinfo : EIATTR_COOP_GROUP_MASK_REGIDS
	.align		4
.L_111:
        /*0168*/ 	.byte	0x04, 0x29
        /*016a*/ 	.short	(.L_113 - .L_112)


	//   ....[0]....
.L_112:
        /*016c*/ 	.word	0xffffffff


	//   ....[1]....
        /*0170*/ 	.word	0xffffffff


	//   ....[2]....
        /*0174*/ 	.word	0xffffffff


	//   ....[3]....
        /*0178*/ 	.word	0xffffffff


	//   ....[4]....
        /*017c*/ 	.word	0xffffffff


	//   ....[5]....
        /*0180*/ 	.word	0xffffffff


	//   ....[6]....
        /*0184*/ 	.word	0xffffffff


	//   ....[7]....
        /*0188*/ 	.word	0xffffffff


	//   ....[8]....
        /*018c*/ 	.word	0xffffffff


	//   ....[9]....
        /*0190*/ 	.word	0xffffffff


	//   ....[10]....
        /*0194*/ 	.word	0xffffffff


	//   ....[11]....
        /*0198*/ 	.word	0xffffffff


	//   ....[12]....
        /*019c*/ 	.word	0xffffffff


	//   ....[13]....
        /*01a0*/ 	.word	0xffffffff


	//   ....[14]....
        /*01a4*/ 	.word	0xffffffff


	//   ....[15]....
        /*01a8*/ 	.word	0xffffffff


	//   ....[16]....
        /*01ac*/ 	.word	0xffffffff


	//   ....[17]....
        /*01b0*/ 	.word	0xffffffff


	//   ....[18]....
        /*01b4*/ 	.word	0xffffffff


	//   ....[19]....
        /*01b8*/ 	.word	0xffffffff


	//   ....[20]....
        /*01bc*/ 	.word	0xffffffff


	//   ....[21]....
        /*01c0*/ 	.word	0xffffffff


	//   ....[22]....
        /*01c4*/ 	.word	0xffffffff


	//   ....[23]....
        /*01c8*/ 	.word	0xffffffff


	//   ....[24]....
        /*01cc*/ 	.word	0xffffffff


	//   ....[25]....
        /*01d0*/ 	.word	0xffffffff


	//   ....[26]....
        /*01d4*/ 	.word	0xffffffff


	//   ....[27]....
        /*01d8*/ 	.word	0xffffffff


	//   ....[28]....
        /*01dc*/ 	.word	0xffffffff


	//   ....[29]....
        /*01e0*/ 	.word	0xffffffff


	//   ....[30]....
        /*01e4*/ 	.word	0xffffffff


	//   ....[31]....
        /*01e8*/ 	.word	0xffffffff


	//   ....[32]....
        /*01ec*/ 	.word	0xffffffff


	//   ....[33]....
        /*01f0*/ 	.word	0xffffffff


	//   ....[34]....
        /*01f4*/ 	.word	0xffffffff


	//   ....[35]....
        /*01f8*/ 	.word	0xffffffff


	//   ....[36]....
        /*01fc*/ 	.word	0xffffffff


	//   ....[37]....
        /*0200*/ 	.word	0xffffffff


	//   ....[38]....
        /*0204*/ 	.word	0xffffffff


	//   ....[39]....
        /*0208*/ 	.word	0xffffffff


	//   ....[40]....
        /*020c*/ 	.word	0xffffffff


	//   ....[41]....
        /*0210*/ 	.word	0xffffffff


	//   ....[42]....
        /*0214*/ 	.word	0xffffffff


	//   ....[43]....
        /*0218*/ 	.word	0xffffffff


	//   ....[44]....
        /*021c*/ 	.word	0xffffffff


	//   ....[45]....
        /*0220*/ 	.word	0xffffffff


	//   ....[46]....
        /*0224*/ 	.word	0xffffffff


	//   ....[47]....
        /*0228*/ 	.word	0xffffffff


	//   ....[48]....
        /*022c*/ 	.word	0xffffffff


	//   ....[49]....
        /*0230*/ 	.word	0xffffffff


	//   ....[50]....
        /*0234*/ 	.word	0xffffffff


	//   ....[51]....
        /*0238*/ 	.word	0xffffffff


	//   ....[52]....
        /*023c*/ 	.word	0xffffffff


	//   ....[53]....
        /*0240*/ 	.word	0xffffffff


	//   ....[54]....
        /*0244*/ 	.word	0xffffffff


	//   ....[55]....
        /*0248*/ 	.word	0xffffffff


	//   ....[56]....
        /*024c*/ 	.word	0xffffffff


	//   ....[57]....
        /*0250*/ 	.word	0xffffffff


	//   ....[58]....
        /*0254*/ 	.word	0xffffffff


	//   ....[59]....
        /*0258*/ 	.word	0xffffffff


	//   ....[60]....
        /*025c*/ 	.word	0xffffffff


	//   ....[61]....
        /*0260*/ 	.word	0xffffffff


	//   ....[62]....
        /*0264*/ 	.word	0xffffffff


	//   ....[63]....
        /*0268*/ 	.word	0xffffffff


	//   ....[64]....
        /*026c*/ 	.word	0xffffffff


	//   ....[65]....
        /*0270*/ 	.word	0xffffffff


	//   ....[66]....
        /*0274*/ 	.word	0xffffffff


	//   ....[67]....
        /*0278*/ 	.word	0xffffffff


	//   ....[68]....
        /*027c*/ 	.word	0xffffffff


	//   ....[69]....
        /*0280*/ 	.word	0xffffffff


	//   ....[70]....
        /*0284*/ 	.word	0xffffffff


	//   ....[71]....
        /*0288*/ 	.word	0xffffffff


	//   ....[72]....
        /*028c*/ 	.word	0xffffffff


	//   ....[73]....
        /*0290*/ 	.word	0xffffffff


	//   ....[74]....
        /*0294*/ 	.word	0xffffffff


	//   ....[75]....
        /*0298*/ 	.word	0xffffffff


	//   ....[76]....
        /*029c*/ 	.word	0xffffffff


	//   ....[77]....
        /*02a0*/ 	.word	0xffffffff


	//   ....[78]....
        /*02a4*/ 	.word	0xffffffff


	//   ....[79]....
        /*02a8*/ 	.word	0xffffffff


	//   ....[80]....
        /*02ac*/ 	.word	0xffffffff


	//   ....[81]....
        /*02b0*/ 	.word	0xffffffff


	//   ....[82]....
        /*02b4*/ 	.word	0xffffffff


	//   ....[83]....
        /*02b8*/ 	.word	0xffffffff


	//   ....[84]....
        /*02bc*/ 	.word	0xffffffff


	//   ....[85]....
        /*02c0*/ 	.word	0xffffffff


	//   ....[86]....
        /*02c4*/ 	.word	0xffffffff


	//   ....[87]....
        /*02c8*/ 	.word	0xffffffff


	//   ....[88]....
        /*02cc*/ 	.word	0xffffffff


	//   ....[89]....
        /*02d0*/ 	.word	0xffffffff


	//   ....[90]....
        /*02d4*/ 	.word	0xffffffff


	//   ....[91]....
        /*02d8*/ 	.word	0xffffffff


	//   ....[92]....
        /*02dc*/ 	.word	0xffffffff


	//   ....[93]....
        /*02e0*/ 	.word	0xffffffff


	//   ....[94]....
        /*02e4*/ 	.word	0xffffffff


	//   ....[95]....
        /*02e8*/ 	.word	0xffffffff


	//   ....[96]....
        /*02ec*/ 	.word	0xffffffff


	//   ....[97]....
        /*02f0*/ 	.word	0xffffffff


	//   ....[98]....
        /*02f4*/ 	.word	0xffffffff


	//   ....[99]....
        /*02f8*/ 	.word	0xffffffff


	//   ....[100]....
        /*02fc*/ 	.word	0xffffffff


	//   ....[101]....
        /*0300*/ 	.word	0xffffffff


	//   ....[102]....
        /*0304*/ 	.word	0xffffffff


	//   ....[103]....
        /*0308*/ 	.word	0xffffffff


	//   ....[104]....
        /*030c*/ 	.word	0xffffffff


	//   ....[105]....
        /*0310*/ 	.word	0xffffffff


	//   ....[106]....
        /*0314*/ 	.word	0xffffffff


	//   ....[107]....
        /*0318*/ 	.word	0xffffffff


	//   ....[108]....
        /*031c*/ 	.word	0xffffffff


	//   ....[109]....
        /*0320*/ 	.word	0xffffffff


	//   ....[110]....
        /*0324*/ 	.word	0xffffffff


	//   ....[111]....
        /*0328*/ 	.word	0xffffffff


	//   ....[112]....
        /*032c*/ 	.word	0xffffffff


	//   ....[113]....
        /*0330*/ 	.word	0xffffffff


	//   ....[114]....
        /*0334*/ 	.word	0xffffffff


	//   ....[115]....
        /*0338*/ 	.word	0xffffffff


	//   ....[116]....
        /*033c*/ 	.word	0xffffffff


	//   ....[117]....
        /*0340*/ 	.word	0xffffffff


	//   ....[118]....
        /*0344*/ 	.word	0xffffffff


	//   ....[119]....
        /*0348*/ 	.word	0xffffffff


	//   ....[120]....
        /*034c*/ 	.word	0xffffffff


	//   ....[121]....
        /*0350*/ 	.word	0xffffffff


	//   ....[122]....
        /*0354*/ 	.word	0xffffffff


	//   ....[123]....
        /*0358*/ 	.word	0xffffffff


	//   ....[124]....
        /*035c*/ 	.word	0xffffffff


	//   ....[125]....
        /*0360*/ 	.word	0xffffffff


	//   ....[126]....
        /*0364*/ 	.word	0xffffffff


	//   ....[127]....
        /*0368*/ 	.word	0xffffffff


	//   ....[128]....
        /*036c*/ 	.word	0xffffffff


	//   ....[129]....
        /*0370*/ 	.word	0xffffffff


	//   ....[130]....
        /*0374*/ 	.word	0xffffffff


	//   ....[131]....
        /*0378*/ 	.word	0xffffffff


	//   ....[132]....
        /*037c*/ 	.word	0xffffffff


	//   ....[133]....
        /*0380*/ 	.word	0xffffffff


	//   ....[134]....
        /*0384*/ 	.word	0xffffffff


	//   ....[135]....
        /*0388*/ 	.word	0xffffffff


	//   ....[136]....
        /*038c*/ 	.word	0xffffffff


	//   ....[137]....
        /*0390*/ 	.word	0x0500000f


	//   ....[138]....
        /*0394*/ 	.word	0x0500000f


	//   ....[139]....
        /*0398*/ 	.word	0x0500000f


	//   ....[140]....
        /*039c*/ 	.word	0x0500000f


	//   ....[141]....
        /*03a0*/ 	.word	0x0500000f


	//   ....[142]....
        /*03a4*/ 	.word	0x0500000f


	//   ....[143]....
        /*03a8*/ 	.word	0x0500000f


	//   ....[144]....
        /*03ac*/ 	.word	0x0500000f


	//   ....[145]....
        /*03b0*/ 	.word	0x0500000f


	//   ....[146]....
        /*03b4*/ 	.word	0x0500000f


	//   ....[147]....
        /*03b8*/ 	.word	0x0500000f


	//   ....[148]....
        /*03bc*/ 	.word	0x0500000f


	//   ....[149]....
        /*03c0*/ 	.word	0x0500000f


	//   ....[150]....
        /*03c4*/ 	.word	0x0500000f


	//   ....[151]....
        /*03c8*/ 	.word	0x0500000f


	//   ....[152]....
        /*03cc*/ 	.word	0x0500000f


	//   ....[153]....
        /*03d0*/ 	.word	0x0500000f


	//   ....[154]....
        /*03d4*/ 	.word	0x0500000f


	//   ....[155]....
        /*03d8*/ 	.word	0x0500000f


	//   ....[156]....
        /*03dc*/ 	.word	0x0500000f


	//   ....[157]....
        /*03e0*/ 	.word	0x0500000f


	//   ....[158]....
        /*03e4*/ 	.word	0x0500000f


	//   ....[159]....
        /*03e8*/ 	.word	0x0500000f


	//   ....[160]....
        /*03ec*/ 	.word	0x0500000f


	//   ....[161]....
        /*03f0*/ 	.word	0x0500000f


	//   ....[162]....
        /*03f4*/ 	.word	0x0500000f


	//   ....[163]....
        /*03f8*/ 	.word	0x0500000f


	//   ....[164]....
        /*03fc*/ 	.word	0x0500000f


	//   ....[165]....
        /*0400*/ 	.word	0x0500000f


	//   ....[166]....
        /*0404*/ 	.word	0x0500000f


	//   ....[167]....
        /*0408*/ 	.word	0x0500000f


	//   ....[168]....
        /*040c*/ 	.word	0x0500000f


	//   ....[169]....
        /*0410*/ 	.word	0x0500000f


	//   ....[170]....
        /*0414*/ 	.word	0x0500000f


	//   ....[171]....
        /*0418*/ 	.word	0x0500000f


	//   ....[172]....
        /*041c*/ 	.word	0x0500000f


	//   ....[173]....
        /*0420*/ 	.word	0x0500000f


	//   ....[174]....
        /*0424*/ 	.word	0x0500000f


	//   ....[175]....
        /*0428*/ 	.word	0x0500000f


	//   ....[176]....
        /*042c*/ 	.word	0x0500000f


	//   ....[177]....
        /*0430*/ 	.word	0x0500000f


	//   ....[178]....
        /*0434*/ 	.word	0x0500000f


	//   ....[179]....
        /*0438*/ 	.word	0x0500000f


	//   ....[180]....
        /*043c*/ 	.word	0x0500000f


	//   ....[181]....
        /*0440*/ 	.word	0x0500000f


	//   ....[182]....
        /*0444*/ 	.word	0x0500000f


	//   ....[183]....
        /*0448*/ 	.word	0x0500000f


	//   ....[184]....
        /*044c*/ 	.word	0x0500000f


	//   ....[185]....
        /*0450*/ 	.word	0x0500000f


	//   ....[186]....
        /*0454*/ 	.word	0x0500000f


	//   ....[187]....
        /*0458*/ 	.word	0x0500000f


	//   ....[188]....
        /*045c*/ 	.word	0x0500000f


	//   ....[189]....
        /*0460*/ 	.word	0x0500000f


	//   ....[190]....
        /*0464*/ 	.word	0x0500000f


	//   ....[191]....
        /*0468*/ 	.word	0x0500000f


	//   ....[192]....
        /*046c*/ 	.word	0x0500000f


	//   ....[193]....
        /*0470*/ 	.word	0x0500000f


	//   ....[194]....
        /*0474*/ 	.word	0x0500000f


	//   ....[195]....
        /*0478*/ 	.word	0x0500000f


	//   ....[196]....
        /*047c*/ 	.word	0x0500000f


	//   ....[197]....
        /*0480*/ 	.word	0x0500000f


	//   ....[198]....
        /*0484*/ 	.word	0x0500000f


	//   ....[199]....
        /*0488*/ 	.word	0x0500000f


	//   ....[200]....
        /*048c*/ 	.word	0x0500000f


	//   ....[201]....
        /*0490*/ 	.word	0x0500000f


	//   ....[202]....
        /*0494*/ 	.word	0x0500000f


	//   ....[203]....
        /*0498*/ 	.word	0x0500000f


	//   ....[204]....
        /*049c*/ 	.word	0x0500000f


	//   ....[205]....
        /*04a0*/ 	.word	0x0500000f


	//   ....[206]....
        /*04a4*/ 	.word	0x0500000f


	//   ....[207]....
        /*04a8*/ 	.word	0x0500000f


	//   ....[208]....
        /*04ac*/ 	.word	0x0500000f


	//   ....[209]....
        /*04b0*/ 	.word	0x0500000f


	//   ....[210]....
        /*04b4*/ 	.word	0x0500000f


	//   ....[211]....
        /*04b8*/ 	.word	0x0500000f


	//   ....[212]....
        /*04bc*/ 	.word	0x0500000f


	//   ....[213]....
        /*04c0*/ 	.word	0x0500000f


	//   ....[214]....
        /*04c4*/ 	.word	0x0500000f


	//   ....[215]....
        /*04c8*/ 	.word	0x0500000f


	//   ....[216]....
        /*04cc*/ 	.word	0x0500000f


	//   ....[217]....
        /*04d0*/ 	.word	0x0500000f


	//   ....[218]....
        /*04d4*/ 	.word	0x0500000f


	//   ....[219]....
        /*04d8*/ 	.word	0x0500000f


	//----- nvinfo : EIATTR_COOP_GROUP_INSTR_OFFSETS
	.align		4
.L_113:
        /*04dc*/ 	.byte	0x04, 0x28
        /*04de*/ 	.short	(.L_115 - .L_114)


	//   ....[0]....
.L_114:
        /*04e0*/ 	.word	0x00000070


	//   ....[1]....
        /*04e4*/ 	.word	0x000000b0


	//   ....[2]....
        /*04e8*/ 	.word	0x000002d0


	//   ....[3]....
        /*04ec*/ 	.word	0x00000430


	//   ....[4]....
        /*04f0*/ 	.word	0x00000550


	//   ....[5]....
        /*04f4*/ 	.word	0x000006b0


	//   ....[6]....
        /*04f8*/ 	.word	0x000014d0


	//   ....[7]....
        /*04fc*/ 	.word	0x00002710


	//   ....[8]....
        /*0500*/ 	.word	0x000027a0


	//   ....[9]....
        /*0504*/ 	.word	0x00002c30


	//   ....[10]....
        /*0508*/ 	.word	0x00002cb0


	//   ....[11]....
        /*050c*/ 	.word	0x00004d60


	//   ....[12]....
        /*0510*/ 	.word	0x00004d70


	//   ....[13]....
        /*0514*/ 	.word	0x00004db0


	//   ....[14]....
        /*0518*/ 	.word	0x00004dc0


	//   ....[15]....
        /*051c*/ 	.word	0x000060d0


	//   ....[16]....
        /*0520*/ 	.word	0x00006100


	//   ....[17]....
        /*0524*/ 	.word	0x000061d0


	//   ....[18]....
        /*0528*/ 	.word	0x000061e0


	//   ....[19]....
        /*052c*/ 	.word	0x00007a10


	//   ....[20]....
        /*0530*/ 	.word	0x00007a50


	//   ....[21]....
        /*0534*/ 	.word	0x00007a80


	//   ....[22]....
        /*0538*/ 	.word	0x00007af0


	//   ....[23]....
        /*053c*/ 	.word	0x00008200


	//   ....[24]....
        /*0540*/ 	.word	0x00008240


	//   ....[25]....
        /*0544*/ 	.word	0x00008340


	//   ....[26]....
        /*0548*/ 	.word	0x00008360


	//   ....[27]....
        /*054c*/ 	.word	0x00008460


	//   ....[28]....
        /*0550*/ 	.word	0x00008480


	//   ....[29]....
        /*0554*/ 	.word	0x00008590


	//   ....[30]....
        /*0558*/ 	.word	0x000085b0


	//   ....[31]....
        /*055c*/ 	.word	0x00008f10


	//   ....[32]....
        /*0560*/ 	.word	0x00008f30


	//   ....[33]....
        /*0564*/ 	.word	0x00009030


	//   ....[34]....
        /*0568*/ 	.word	0x00009050


	//   ....[35]....
        /*056c*/ 	.word	0x00009150


	//   ....[36]....
        /*0570*/ 	.word	0x00009170


	//   ....[37]....
        /*0574*/ 	.word	0x00009280


	//   ....[38]....
        /*0578*/ 	.word	0x000092a0


	//   ....[39]....
        /*057c*/ 	.word	0x00009420


	//   ....[40]....
        /*0580*/ 	.word	0x000095f0


	//   ....[41]....
        /*0584*/ 	.word	0x00009620


	//   ....[42]....
        /*0588*/ 	.word	0x00009650


	//   ....[43]....
        /*058c*/ 	.word	0x00009680


	//   ....[44]....
        /*0590*/ 	.word	0x000096b0


	//   ....[45]....
        /*0594*/ 	.word	0x000096e0


	//   ....[46]....
        /*0598*/ 	.word	0x00009830


	//   ....[47]....
        /*059c*/ 	.word	0x00009860


	//   ....[48]....
        /*05a0*/ 	.word	0x00009890


	//   ....[49]....
        /*05a4*/ 	.word	0x000098c0


	//   ....[50]....
        /*05a8*/ 	.word	0x000098f0


	//   ....[51]....
        /*05ac*/ 	.word	0x00009920


	//   ....[52]....
        /*05b0*/ 	.word	0x000099b0


	//   ....[53]....
        /*05b4*/ 	.word	0x000099e0


	//   ....[54]....
        /*05b8*/ 	.word	0x00009a60


	//   ....[55]....
        /*05bc*/ 	.word	0x0000afe0


	//   ....[56]....
        /*05c0*/ 	.word	0x0000b000


	//   ....[57]....
        /*05c4*/ 	.word	0x0000b0b0


	//   ....[58]....
        /*05c8*/ 	.word	0x0000b0d0


	//   ....[59]....
        /*05cc*/ 	.word	0x0000b170


	//   ....[60]....
        /*05d0*/ 	.word	0x0000b190


	//   ....[61]....
        /*05d4*/ 	.word	0x0000b230


	//   ....[62]....
        /*05d8*/ 	.word	0x0000b250


	//   ....[63]....
        /*05dc*/ 	.word	0x0000b2f0


	//   ....[64]....
        /*05e0*/ 	.word	0x0000b310


	//   ....[65]....
        /*05e4*/ 	.word	0x0000b320


	//   ....[66]....
        /*05e8*/ 	.word	0x0000b3b0


	//   ....[67]....
        /*05ec*/ 	.word	0x0000bad0


	//   ....[68]....
        /*05f0*/ 	.word	0x0000bb00


	//   ....[69]....
        /*05f4*/ 	.word	0x0000bb60


	//   ....[70]....
        /*05f8*/ 	.word	0x0000bbb0


	//   ....[71]....
        /*05fc*/ 	.word	0x0000bc00


	//   ....[72]....
        /*0600*/ 	.word	0x0000bc60


	//   ....[73]....
        /*0604*/ 	.word	0x0000bca0


	//   ....[74]....
        /*0608*/ 	.word	0x0000bd10


	//   ....[75]....
        /*060c*/ 	.word	0x0000bd60


	//   ....[76]....
        /*0610*/ 	.word	0x0000bdc0


	//   ....[77]....
        /*0614*/ 	.word	0x0000be10


	//   ....[78]....
        /*0618*/ 	.word	0x0000be70


	//   ....[79]....
        /*061c*/ 	.word	0x0000beb0


	//   ....[80]....
        /*0620*/ 	.word	0x0000bf20


	//   ....[81]....
        /*0624*/ 	.word	0x0000bf40


	//   ....[82]....
        /*0628*/ 	.word	0x0000bf80


	//   ....[83]....
        /*062c*/ 	.word	0x0000c750


	//   ....[84]....
        /*0630*/ 	.word	0x0000c790


	//   ....[85]....
        /*0634*/ 	.word	0x0000c7a0


	//   ....[86]....
        /*0638*/ 	.word	0x0000c800


	//   ....[87]....
        /*063c*/ 	.word	0x0000c810


	//   ....[88]....
        /*0640*/ 	.word	0x0000c870


	//   ....[89]....
        /*0644*/ 	.word	0x0000c8a0


	//   ....[90]....
        /*0648*/ 	.word	0x0000c8e0


	//   ....[91]....
        /*064c*/ 	.word	0x0000c910


	//   ....[92]....
        /*0650*/ 	.word	0x0000c950


	//   ....[93]....
        /*0654*/ 	.word	0x0000c980


	//   ....[94]....
        /*0658*/ 	.word	0x0000c9c0


	//   ....[95]....
        /*065c*/ 	.word	0x0000cc40


	//   ....[96]....
        /*0660*/ 	.word	0x0000cc60


	//   ....[97]....
        /*0664*/ 	.word	0x0000cc70


	//   ....[98]....
        /*0668*/ 	.word	0x0000cd00


	//   ....[99]....
        /*066c*/ 	.word	0x0000cd10


	//   ....[100]....
        /*0670*/ 	.word	0x0000cda0


	//   ....[101]....
        /*0674*/ 	.word	0x0000cdb0


	//   ....[102]....
        /*0678*/ 	.word	0x0000ce40


	//   ....[103]....
        /*067c*/ 	.word	0x0000ce50


	//   ....[104]....
        /*0680*/ 	.word	0x0000cee0


	//   ....[105]....
        /*0684*/ 	.word	0x0000cef0


	//   ....[106]....
        /*0688*/ 	.word	0x0000cf00


	//   ....[107]....
        /*068c*/ 	.word	0x0000d4e0


	//   ....[108]....
        /*0690*/ 	.word	0x0000d520


	//   ....[109]....
        /*0694*/ 	.word	0x0000d550


	//   ....[110]....
        /*0698*/ 	.word	0x0000d590


	//   ....[111]....
        /*069c*/ 	.word	0x0000d620


	//   ....[112]....
        /*06a0*/ 	.word	0x0000d650


	//   ....[113]....
        /*06a4*/ 	.word	0x0000d6c0


	//   ....[114]....
        /*06a8*/ 	.word	0x0000d6f0


	//   ....[115]....
        /*06ac*/ 	.word	0x0000d760


	//   ....[116]....
        /*06b0*/ 	.word	0x0000d790


	//   ....[117]....
        /*06b4*/ 	.word	0x0000d7c0


	//   ....[118]....
        /*06b8*/ 	.word	0x0000d810


	//   ....[119]....
        /*06bc*/ 	.word	0x0000dbf0


	//   ....[120]....
        /*06c0*/ 	.word	0x0000dc40


	//   ....[121]....
        /*06c4*/ 	.word	0x0000dc70


	//   ....[122]....
        /*06c8*/ 	.word	0x0000dc80


	//   ....[123]....
        /*06cc*/ 	.word	0x0000dcb0


	//   ....[124]....
        /*06d0*/ 	.word	0x0000dce0


	//   ....[125]....
        /*06d4*/ 	.word	0x0000dd10


	//   ....[126]....
        /*06d8*/ 	.word	0x0000dd40


	//   ....[127]....
        /*06dc*/ 	.word	0x0000dec0


	//   ....[128]....
        /*06e0*/ 	.word	0x0000def0


	//   ....[129]....
        /*06e4*/ 	.word	0x0000df20


	//   ....[130]....
        /*06e8*/ 	.word	0x0000df50


	//   ....[131]....
        /*06ec*/ 	.word	0x0000df80


	//   ....[132]....
        /*06f0*/ 	.word	0x0000dfb0


	//   ....[133]....
        /*06f4*/ 	.word	0x0000e070


	//   ....[134]....
        /*06f8*/ 	.word	0x0000e090


	//   ....[135]....
        /*06fc*/ 	.word	0x0000e100


	//   ....[136]....
        /*0700*/ 	.word	0x0000e570


	//   ....[137]....
        /*0704*/ 	.word	0x0000ea60


	//   ....[138]....
        /*0708*/ 	.word	0x0000eb50


	//   ....[139]....
        /*070c*/ 	.word	0x0000ebf0


	//   ....[140]....
        /*0710*/ 	.word	0x0000ec50


	//   ....[141]....
        /*0714*/ 	.word	0x0000ed60


	//   ....[142]....
        /*0718*/ 	.word	0x0000edd0


	//   ....[143]....
        /*071c*/ 	.word	0x0000eee0


	//   ....[144]....
        /*0720*/ 	.word	0x0000ef50


	//   ....[145]....
        /*0724*/ 	.word	0x0000f060


	//   ....[146]....
        /*0728*/ 	.word	0x0000f0d0


	//   ....[147]....
        /*072c*/ 	.word	0x0000f1e0


	//   ....[148]....
        /*0730*/ 	.word	0x0000f250


	//   ....[149]....
        /*0734*/ 	.word	0x0000f2f0


	//   ....[150]....
        /*0738*/ 	.word	0x0000f400


	//   ....[151]....
        /*073c*/ 	.word	0x0000f470


	//   ....[152]....
        /*0740*/ 	.word	0x0000f4f0


	//   ....[153]....
        /*0744*/ 	.word	0x0000f5b0


	//   ....[154]....
        /*0748*/ 	.word	0x0000f630


	//   ....[155]....
        /*074c*/ 	.word	0x0000f710


	//   ....[156]....
        /*0750*/ 	.word	0x0000f790


	//   ....[157]....
        /*0754*/ 	.word	0x0000f870


	//   ....[158]....
        /*0758*/ 	.word	0x0000f8f0


	//   ....[159]....
        /*075c*/ 	.word	0x0000f9d0


	//   ....[160]....
        /*0760*/ 	.word	0x0000fa50


	//   ....[161]....
        /*0764*/ 	.word	0x0000fb30


	//   ....[162]....
        /*0768*/ 	.word	0x0000fbb0


	//   ....[163]....
        /*076c*/ 	.word	0x0000fc90


	//   ....[164]....
        /*0770*/ 	.word	0x0000fd10


	//   ....[165]....
        /*0774*/ 	.word	0x0000fdd0


	//   ....[166]....
        /*0778*/ 	.word	0x0000ff00


	//   ....[167]....
        /*077c*/ 	.word	0x0000ffd0


	//   ....[168]....
        /*0780*/ 	.word	0x00010040


	//   ....[169]....
        /*0784*/ 	.word	0x00010110


	//   ....[170]....
        /*0788*/ 	.word	0x00010170


	//   ....[171]....
        /*078c*/ 	.word	0x00010240


	//   ....[172]....
        /*0790*/ 	.word	0x000102a0


	//   ....[173]....
        /*0794*/ 	.word	0x00010370


	//   ....[174]....
        /*0798*/ 	.word	0x000103d0


	//   ....[175]....
        /*079c*/ 	.word	0x000104a0


	//   ....[176]....
        /*07a0*/ 	.word	0x00010500


	//   ....[177]....
        /*07a4*/ 	.word	0x000105e0


	//   ....[178]....
        /*07a8*/ 	.word	0x000106d0


	//   ....[179]....
        /*07ac*/ 	.word	0x00010770


	//   ....[180]....
        /*07b0*/ 	.word	0x000107d0


	//   ....[181]....
        /*07b4*/ 	.word	0x000108d0


	//   ....[182]....
        /*07b8*/ 	.word	0x00010930


	//   ....[183]....
        /*07bc*/ 	.word	0x00010a30


	//   ....[184]....
        /*07c0*/ 	.word	0x00010a90


	//   ....[185]....
        /*07c4*/ 	.word	0x00010b90


	//   ....[186]....
        /*07c8*/ 	.word	0x00010bf0


	//   ....[187]....
        /*07cc*/ 	.word	0x00010cf0


	//   ....[188]....
        /*07d0*/ 	.word	0x00010d50


	//   ....[189]....
        /*07d4*/ 	.word	0x00010e20


	//   ....[190]....
        /*07d8*/ 	.word	0x00010f60


	//   ....[191]....
        /*07dc*/ 	.word	0x00011000


	//   ....[192]....
        /*07e0*/ 	.word	0x000110e0


	//   ....[193]....
        /*07e4*/ 	.word	0x000111b0


	//   ....[194]....
        /*07e8*/ 	.word	0x00011210


	//   ....[195]....
        /*07ec*/ 	.word	0x00011300


	//   ....[196]....
        /*07f0*/ 	.word	0x00011360


	//   ....[197]....
        /*07f4*/ 	.word	0x00011450


	//   ....[198]....
        /*07f8*/ 	.word	0x000114b0


	//   ....[199]....
        /*07fc*/ 	.word	0x000115a0


	//   ....[200]....
        /*0800*/ 	.word	0x00011600


	//   ....[201]....
        /*0804*/ 	.word	0x000116e0


	//   ....[202]....
        /*0808*/ 	.word	0x00011770


	//   ....[203]....
        /*080c*/ 	.word	0x00011810


	//   ....[204]....
        /*0810*/ 	.word	0x00011930


	//   ....[205]....
        /*0814*/ 	.word	0x000119a0


	//   ....[206]....
        /*0818*/ 	.word	0x00011a10


	//   ....[207]....
        /*081c*/ 	.word	0x00011a80


	//   ....[208]....
        /*0820*/ 	.word	0x00011af0


	//   ....[209]....
        /*0824*/ 	.word	0x00011b70


	//   ....[210]....
        /*0828*/ 	.word	0x00011c00


	//   ....[211]....
        /*082c*/ 	.word	0x00011c90


	//   ....[212]....
        /*0830*/ 	.word	0x00011d00


	//   ....[213]....
        /*0834*/ 	.word	0x00011d70


	//   ....[214]....
        /*0838*/ 	.word	0x00011de0


	//   ....[215]....
        /*083c*/ 	.word	0x00011e60


	//   ....[216]....
        /*0840*/ 	.word	0x00011ed0


	//   ....[217]....
        /*0844*/ 	.word	0x00011f70


	//   ....[218]....
        /*0848*/ 	.word	0x00012000


	//   ....[219]....
        /*084c*/ 	.word	0x00012120


	//----- nvinfo : EIATTR_REG_RECONFIG
	.align		4
.L_115:
        /*0850*/ 	.byte	0x01, 0x54
	.zero		2


	//----- nvinfo : EIATTR_SYSCALL_OFFSETS
	.align		4
        /*0854*/ 	.byte	0x04, 0x46
        /*0856*/ 	.short	(.L_117 - .L_116)


	//   ....[0]....
.L_116:
        /*0858*/ 	.word	0x000016b0


	//   ....[1]....
        /*085c*/ 	.word	0x0000a5e0


	//   ....[2]....
        /*0860*/ 	.word	0x0000a730


	//   ....[3]....
        /*0864*/ 	.word	0x0000a820


	//   ....[4]....
        /*0868*/ 	.word	0x0000b740


	//----- nvinfo : EIATTR_MBARRIER_INSTR_OFFSETS
	.align		4
.L_117:
        /*086c*/ 	.byte	0x04, 0x39
        /*086e*/ 	.short	(.L_119 - .L_118)


	//   ....[0]....
.L_118:
        /*0870*/ 	.word	0x00000180
        /*0874*/ 	.word	0x000000ff
        /*0878*/ 	.word	0x00030800
        /*087c*/ 	.short	0x0100
        /*087e*/ 	.byte	0x08
	.zero		1


	//   ....[1]....
        /*0880*/ 	.word	0x00000190
        /*0884*/ 	.word	0x000000ff
        /*0888*/ 	.word	0x00030820
        /*088c*/ 	.short	0x0100
        /*088e*/ 	.byte	0x08
	.zero		1


	//   ....[2]....
        /*0890*/ 	.word	0x00000280
        /*0894*/ 	.word	0x000000ff
        /*0898*/ 	.word	0x00030830
        /*089c*/ 	.short	0x0100
        /*089e*/ 	.byte	0x08
	.zero		1


	//   ....[3]....
        /*08a0*/ 	.word	0x00000290
        /*08a4*/ 	.word	0x000000ff
        /*08a8*/ 	.word	0x00030840
        /*08ac*/ 	.short	0x0100
        /*08ae*/ 	.byte	0x08
	.zero		1


	//   ....[4]....
        /*08b0*/ 	.word	0x000002a0
        /*08b4*/ 	.word	0x000000ff
        /*08b8*/ 	.word	0x00030838
        /*08bc*/ 	.short	0x0100
        /*08be*/ 	.byte	0x08
	.zero		1


	//   ....[5]....
        /*08c0*/ 	.word	0x000002b0
        /*08c4*/ 	.word	0x000000ff
        /*08c8*/ 	.word	0x00030848
        /*08cc*/ 	.short	0x0100
        /*08ce*/ 	.byte	0x08
	.zero		1


	//   ....[6]....
        /*08d0*/ 	.word	0x000003e0
        /*08d4*/ 	.word	0x000000ff
        /*08d8*/ 	.word	0x00030850
        /*08dc*/ 	.short	0x0100
        /*08de*/ 	.byte	0x08
	.zero		1


	//   ....[7]....
        /*08e0*/ 	.word	0x000003f0
        /*08e4*/ 	.word	0x000000ff
        /*08e8*/ 	.word	0x00030860
        /*08ec*/ 	.short	0x0100
        /*08ee*/ 	.byte	0x08
	.zero		1


	//   ....[8]....
        /*08f0*/ 	.word	0x00000400
        /*08f4*/ 	.word	0x000000ff
        /*08f8*/ 	.word	0x00030858
        /*08fc*/ 	.short	0x0100
        /*08fe*/ 	.byte	0x08
	.zero		1


	//   ....[9]....
        /*0900*/ 	.word	0x00000410
        /*0904*/ 	.word	0x000000ff
        /*0908*/ 	.word	0x00030868
        /*090c*/ 	.short	0x0100
        /*090e*/ 	.byte	0x08
	.zero		1


	//   ....[10]....
        /*0910*/ 	.word	0x00000500
        /*0914*/ 	.word	0x000000ff
        /*0918*/ 	.word	0x00030870
        /*091c*/ 	.short	0x0100
        /*091e*/ 	.byte	0x06
	.zero		1


	//   ....[11]....
        /*0920*/ 	.word	0x00000510
        /*0924*/ 	.word	0x000000ff
        /*0928*/ 	.word	0x00030880
        /*092c*/ 	.short	0x0100
        /*092e*/ 	.byte	0x06
	.zero		1


	//   ....[12]....
        /*0930*/ 	.word	0x00000520
        /*0934*/ 	.word	0x000000ff
        /*0938*/ 	.word	0x00030878
        /*093c*/ 	.short	0x0100
        /*093e*/ 	.byte	0x06
	.zero		1


	//   ....[13]....
        /*0940*/ 	.word	0x00000530
        /*0944*/ 	.word	0x000000ff
        /*0948*/ 	.word	0x00030888
        /*094c*/ 	.short	0x0100
        /*094e*/ 	.byte	0x06
	.zero		1


	//   ....[14]....
        /*0950*/ 	.word	0x00000660
        /*0954*/ 	.word	0x000000ff
        /*0958*/ 	.word	0x00030890
        /*095c*/ 	.short	0x0100
        /*095e*/ 	.byte	0x08
	.zero		1


	//   ....[15]....
        /*0960*/ 	.word	0x00000670
        /*0964*/ 	.word	0x000000ff
        /*0968*/ 	.word	0x000308a0
        /*096c*/ 	.short	0x0100
        /*096e*/ 	.byte	0x08
	.zero		1


	//   ....[16]....
        /*0970*/ 	.word	0x00000680
        /*0974*/ 	.word	0x000000ff
        /*0978*/ 	.word	0x00030898
        /*097c*/ 	.short	0x0100
        /*097e*/ 	.byte	0x08
	.zero		1


	//   ....[17]....
        /*0980*/ 	.word	0x00000690
        /*0984*/ 	.word	0x000000ff
        /*0988*/ 	.word	0x000308a8
        /*098c*/ 	.short	0x0100
        /*098e*/ 	.byte	0x08
	.zero		1


	//   ....[18]....
        /*0990*/ 	.word	0x000007d0
        /*0994*/ 	.word	0x000000ff
        /*0998*/ 	.word	0x000308b0
        /*099c*/ 	.short	0x0100
        /*099e*/ 	.byte	0x08
	.zero		1


	//   ....[19]....
        /*09a0*/ 	.word	0x000007e0
        /*09a4*/ 	.word	0x000000ff
        /*09a8*/ 	.word	0x000308c0
        /*09ac*/ 	.short	0x0100
        /*09ae*/ 	.byte	0x08
	.zero		1


	//   ....[20]....
        /*09b0*/ 	.word	0x000007f0
        /*09b4*/ 	.word	0x000000ff
        /*09b8*/ 	.word	0x000308b8
        /*09bc*/ 	.short	0x0100
        /*09be*/ 	.byte	0x08
	.zero		1


	//   ....[21]....
        /*09c0*/ 	.word	0x00000800
        /*09c4*/ 	.word	0x000000ff
        /*09c8*/ 	.word	0x000308c8
        /*09cc*/ 	.short	0x0100
        /*09ce*/ 	.byte	0x08
	.zero		1


	//   ....[22]....
        /*09d0*/ 	.word	0x00001750
        /*09d4*/ 	.word	0x000000ff
        /*09d8*/ 	.word	0x00030800
        /*09dc*/ 	.short	0x010a
        /*09de*/ 	.byte	0x2b
	.zero		1


	//   ....[23]....
        /*09e0*/ 	.word	0x000017d0
        /*09e4*/ 	.word	0x00000002
        /*09e8*/ 	.word	0x00030830
        /*09ec*/ 	.short	0x010a
        /*09ee*/ 	.byte	0x3f
	.zero		1


	//   ....[24]....
        /*09f0*/ 	.word	0x00001820
        /*09f4*/ 	.word	0x00000002
        /*09f8*/ 	.word	0x00030830
        /*09fc*/ 	.short	0x010a
        /*09fe*/ 	.byte	0x3f
	.zero		1


	//   ....[25]....
        /*0a00*/ 	.word	0x00002790
        /*0a04*/ 	.word	0x000000ff
        /*0a08*/ 	.word	0x00000000
        /*0a0c*/ 	.short	0x0101
        /*0a0e*/ 	.byte	0x04
	.zero		1


	//   ....[26]....
        /*0a10*/ 	.word	0x00003c40
        /*0a14*/ 	.word	0x000000ff
        /*0a18*/ 	.word	0x00030830
        /*0a1c*/ 	.short	0x010a
        /*0a1e*/ 	.byte	0x08
	.zero		1


	//   ....[27]....
        /*0a20*/ 	.word	0x00003c80
        /*0a24*/ 	.word	0x000000ff
        /*0a28*/ 	.word	0x00030830
        /*0a2c*/ 	.short	0x010a
        /*0a2e*/ 	.byte	0x08
	.zero		1


	//   ....[28]....
        /*0a30*/ 	.word	0x00004780
        /*0a34*/ 	.word	0x000000ff
        /*0a38*/ 	.word	0x00030850
        /*0a3c*/ 	.short	0x010a
        /*0a3e*/ 	.byte	0x09
	.zero		1


	//   ....[29]....
        /*0a40*/ 	.word	0x000047c0
        /*0a44*/ 	.word	0x000000ff
        /*0a48*/ 	.word	0x00030850
        /*0a4c*/ 	.short	0x010a
        /*0a4e*/ 	.byte	0x09
	.zero		1


	//   ....[30]....
        /*0a50*/ 	.word	0x00004ad0
        /*0a54*/ 	.word	0x000000ff
        /*0a58*/ 	.word	0x00000000
        /*0a5c*/ 	.short	0x0101
        /*0a5e*/ 	.byte	0x08
	.zero		1


	//   ....[31]....
        /*0a60*/ 	.word	0x00005850
        /*0a64*/ 	.word	0x000000ff
        /*0a68*/ 	.word	0x00000000
        /*0a6c*/ 	.short	0x0101
        /*0a6e*/ 	.byte	0x09
	.zero		1


	//   ....[32]....
        /*0a70*/ 	.word	0x00006040
        /*0a74*/ 	.word	0x000000ff
        /*0a78*/ 	.word	0x00030850
        /*0a7c*/ 	.short	0x010a
        /*0a7e*/ 	.byte	0x05
	.zero		1


	//   ....[33]....
        /*0a80*/ 	.word	0x00006080
        /*0a84*/ 	.word	0x000000ff
        /*0a88*/ 	.word	0x00030850
        /*0a8c*/ 	.short	0x010a
        /*0a8e*/ 	.byte	0x05
	.zero		1


	//   ....[34]....
        /*0a90*/ 	.word	0x000065a0
        /*0a94*/ 	.word	0x000000ff
        /*0a98*/ 	.word	0x00000000
        /*0a9c*/ 	.short	0x0101
        /*0a9e*/ 	.byte	0x04
	.zero		1


	//   ....[35]....
        /*0aa0*/ 	.word	0x00008230
        /*0aa4*/ 	.word	0x0000002e
        /*0aa8*/ 	.word	0x00000000
        /*0aac*/ 	.short	0x0101
        /*0aae*/ 	.byte	0x3f
	.zero		1


	//   ....[36]....
        /*0ab0*/ 	.word	0x0000adc0
        /*0ab4*/ 	.word	0x00000007
        /*0ab8*/ 	.word	0x00030840
        /*0abc*/ 	.short	0x010a
        /*0abe*/ 	.byte	0x3f
	.zero		1


	//   ....[37]....
        /*0ac0*/ 	.word	0x0000b470
        /*0ac4*/ 	.word	0x00000007
        /*0ac8*/ 	.word	0x00030830
        /*0acc*/ 	.short	0x0107
        /*0ace*/ 	.byte	0x3f
	.zero		1


	//   ....[38]....
        /*0ad0*/ 	.word	0x0000b540
        /*0ad4*/ 	.word	0x00000007
        /*0ad8*/ 	.word	0x00030830
        /*0adc*/ 	.short	0x0101
        /*0ade*/ 	.byte	0x3f
	.zero		1


	//   ....[39]....
        /*0ae0*/ 	.word	0x0000c090
        /*0ae4*/ 	.word	0x00000016
        /*0ae8*/ 	.word	0x00030800
        /*0aec*/ 	.short	0x0107
        /*0aee*/ 	.byte	0x3f
	.zero		1


	//   ....[40]....
        /*0af0*/ 	.word	0x0000c190
        /*0af4*/ 	.word	0x00000016
        /*0af8*/ 	.word	0x00030800
        /*0afc*/ 	.short	0x0101
        /*0afe*/ 	.byte	0x3f
	.zero		1


	//   ....[41]....
        /*0b00*/ 	.word	0x0000c1b0
        /*0b04*/ 	.word	0x00000016
        /*0b08*/ 	.word	0x00030820
        /*0b0c*/ 	.short	0x010a
        /*0b0e*/ 	.byte	0x3f
	.zero		1


	//   ....[42]....
        /*0b10*/ 	.word	0x0000c590
        /*0b14*/ 	.word	0x00000007
        /*0b18*/ 	.word	0x00030840
        /*0b1c*/ 	.short	0x010a
        /*0b1e*/ 	.byte	0x3f
	.zero		1


	//   ....[43]....
        /*0b20*/ 	.word	0x0000ca70
        /*0b24*/ 	.word	0x00000007
        /*0b28*/ 	.word	0x00030830
        /*0b2c*/ 	.short	0x0107
        /*0b2e*/ 	.byte	0x3f
	.zero		1


	//   ....[44]....
        /*0b30*/ 	.word	0x0000cb20
        /*0b34*/ 	.word	0x00000007
        /*0b38*/ 	.word	0x00030830
        /*0b3c*/ 	.short	0x0101
        /*0b3e*/ 	.byte	0x3f
	.zero		1


	//   ....[45]....
        /*0b40*/ 	.word	0x0000cb90
        /*0b44*/ 	.word	0x00000006
        /*0b48*/ 	.word	0x00030860
        /*0b4c*/ 	.short	0x010a
        /*0b4e*/ 	.byte	0x3f
	.zero		1


	//   ....[46]....
        /*0b50*/ 	.word	0x0000d0e0
        /*0b54*/ 	.word	0x00000006
        /*0b58*/ 	.word	0x00030850
        /*0b5c*/ 	.short	0x0107
        /*0b5e*/ 	.byte	0x3f
	.zero		1


	//   ....[47]....
        /*0b60*/ 	.word	0x0000d230
        /*0b64*/ 	.word	0x00000006
        /*0b68*/ 	.word	0x00030850
        /*0b6c*/ 	.short	0x0101
        /*0b6e*/ 	.byte	0x3f
	.zero		1


	//   ....[48]....
        /*0b70*/ 	.word	0x0000d430
        /*0b74*/ 	.word	0x00000000
        /*0b78*/ 	.word	0x00030860
        /*0b7c*/ 	.short	0x010a
        /*0b7e*/ 	.byte	0x3f
	.zero		1


	//   ....[49]....
        /*0b80*/ 	.word	0x0000d940
        /*0b84*/ 	.word	0x00000000
        /*0b88*/ 	.word	0x00030850
        /*0b8c*/ 	.short	0x0107
        /*0b8e*/ 	.byte	0x3f
	.zero		1


	//   ....[50]....
        /*0b90*/ 	.word	0x0000d9f0
        /*0b94*/ 	.word	0x00000000
        /*0b98*/ 	.word	0x00030850
        /*0b9c*/ 	.short	0x0101
        /*0b9e*/ 	.byte	0x3f
	.zero		1


	//   ....[51]....
        /*0ba0*/ 	.word	0x0000e4f0
        /*0ba4*/ 	.word	0x00000004
        /*0ba8*/ 	.word	0x00030820
        /*0bac*/ 	.short	0x010a
        /*0bae*/ 	.byte	0x3f
	.zero		1


	//   ....[52]....
        /*0bb0*/ 	.word	0x0000e690
        /*0bb4*/ 	.word	0x00000005
        /*0bb8*/ 	.word	0x00030840
        /*0bbc*/ 	.short	0x010a
        /*0bbe*/ 	.byte	0x3f
	.zero		1


	//   ....[53]....
        /*0bc0*/ 	.word	0x0000e730
        /*0bc4*/ 	.word	0x0000001b
        /*0bc8*/ 	.word	0x00030840
        /*0bcc*/ 	.short	0x010a
        /*0bce*/ 	.byte	0x3f
	.zero		1


	//   ....[54]....
        /*0bd0*/ 	.word	0x0000e770
        /*0bd4*/ 	.word	0x00000005
        /*0bd8*/ 	.word	0x00030860
        /*0bdc*/ 	.short	0x010a
        /*0bde*/ 	.byte	0x3f
	.zero		1


	//   ....[55]....
        /*0be0*/ 	.word	0x0000e7b0
        /*0be4*/ 	.word	0x0000001b
        /*0be8*/ 	.word	0x00030860
        /*0bec*/ 	.short	0x010a
        /*0bee*/ 	.byte	0x3f
	.zero		1


	//   ....[56]....
        /*0bf0*/ 	.word	0x0000e820
        /*0bf4*/ 	.word	0x00000003
        /*0bf8*/ 	.word	0x00030800
        /*0bfc*/ 	.short	0x010a
        /*0bfe*/ 	.byte	0x3f
	.zero		1


	//   ....[57]....
        /*0c00*/ 	.word	0x0000e870
        /*0c04*/ 	.word	0x00000002
        /*0c08*/ 	.word	0x00030830
        /*0c0c*/ 	.short	0x010a
        /*0c0e*/ 	.byte	0x3f
	.zero		1


	//   ....[58]....
        /*0c10*/ 	.word	0x0000e8d0
        /*0c14*/ 	.word	0x00000003
        /*0c18*/ 	.word	0x00030830
        /*0c1c*/ 	.short	0x010a
        /*0c1e*/ 	.byte	0x3f
	.zero		1


	//   ....[59]....
        /*0c20*/ 	.word	0x0000e930
        /*0c24*/ 	.word	0x00000003
        /*0c28*/ 	.word	0x00030850
        /*0c2c*/ 	.short	0x010a
        /*0c2e*/ 	.byte	0x3f
	.zero		1


	//   ....[60]....
        /*0c30*/ 	.word	0x0000e990
        /*0c34*/ 	.word	0x00000007
        /*0c38*/ 	.word	0x00030850
        /*0c3c*/ 	.short	0x010a
        /*0c3e*/ 	.byte	0x3f
	.zero		1


	//   ....[61]....
        /*0c40*/ 	.word	0x0000eaa0
        /*0c44*/ 	.word	0x00000007
        /*0c48*/ 	.word	0x00030840
        /*0c4c*/ 	.short	0x010a
        /*0c4e*/ 	.byte	0x3f
	.zero		1


	//   ....[62]....
        /*0c50*/ 	.word	0x0000fe00
        /*0c54*/ 	.word	0x00000016
        /*0c58*/ 	.word	0x00030820
        /*0c5c*/ 	.short	0x010a
        /*0c5e*/ 	.byte	0x3f
	.zero		1


	//   ....[63]....
        /*0c60*/ 	.word	0x0000fe50
        /*0c64*/ 	.word	0x00000007
        /*0c68*/ 	.word	0x00030840
        /*0c6c*/ 	.short	0x010a
        /*0c6e*/ 	.byte	0x3f
	.zero		1


	//   ....[64]....
        /*0c70*/ 	.word	0x00010620
        /*0c74*/ 	.word	0x00000006
        /*0c78*/ 	.word	0x00030860
        /*0c7c*/ 	.short	0x010a
        /*0c7e*/ 	.byte	0x3f
	.zero		1


	//   ....[65]....
        /*0c80*/ 	.word	0x00010eb0
        /*0c84*/ 	.word	0x00000000
        /*0c88*/ 	.word	0x00030860
        /*0c8c*/ 	.short	0x010a
        /*0c8e*/ 	.byte	0x3f
	.zero		1


	//   ....[66]....
        /*0c90*/ 	.word	0x00012040
        /*0c94*/ 	.word	0x00000004
        /*0c98*/ 	.word	0x00030820
        /*0c9c*/ 	.short	0x010a
        /*0c9e*/ 	.byte	0x3f
	.zero		1


	//   ....[67]....
        /*0ca0*/ 	.word	0x000121e0
        /*0ca4*/ 	.word	0x00000005
        /*0ca8*/ 	.word	0x00030840
        /*0cac*/ 	.short	0x010a
        /*0cae*/ 	.byte	0x3f
	.zero		1


	//   ....[68]....
        /*0cb0*/ 	.word	0x00012230
        /*0cb4*/ 	.word	0x0000001b
        /*0cb8*/ 	.word	0x00030840
        /*0cbc*/ 	.short	0x010a
        /*0cbe*/ 	.byte	0x3f
	.zero		1


	//   ....[69]....
        /*0cc0*/ 	.word	0x00012280
        /*0cc4*/ 	.word	0x00000005
        /*0cc8*/ 	.word	0x00030860
        /*0ccc*/ 	.short	0x010a
        /*0cce*/ 	.byte	0x3f
	.zero		1


	//----- nvinfo : EIATTR_NUM_MBARRIERS
	.align		4
.L_119:
        /*0cd0*/ 	.byte	0x03, 0x38
        /*0cd2*/ 	.short	0x0016


	//----- nvinfo : EIATTR_EXIT_INSTR_OFFSETS
	.align		4
        /*0cd4*/ 	.byte	0x04, 0x1c
        /*0cd6*/ 	.short	(.L_121 - .L_120)


	//   ....[0]....
.L_120:
        /*0cd8*/ 	.word	0x00000990


	//   ....[1]....
        /*0cdc*/ 	.word	0x000093d0


	//   ....[2]....
        /*0ce0*/ 	.word	0x0000e800


	//----- nvinfo : EIATTR_MAX_THREADS
	.align		4
.L_121:
        /*0ce4*/ 	.byte	0x04, 0x05
        /*0ce6*/ 	.short	(.L_123 - .L_122)
.L_122:
        /*0ce8*/ 	.word	0x00000180
        /*0cec*/ 	.word	0x00000001
        /*0cf0*/ 	.word	0x00000001


	//----- nvinfo : EIATTR_CRS_STACK_SIZE
	.align		4
.L_123:
        /*0cf4*/ 	.byte	0x04, 0x1e
        /*0cf6*/ 	.short	(.L_125 - .L_124)
.L_124:
        /*0cf8*/ 	.word	0x00000000


	//----- nvinfo : EIATTR_CBANK_PARAM_SIZE
	.align		4
.L_125:
        /*0cfc*/ 	.byte	0x03, 0x19
        /*0cfe*/ 	.short	0x0af0


	//----- nvinfo : EIATTR_PARAM_CBANK
	.align		4
        /*0d00*/ 	.byte	0x04, 0x0a
        /*0d02*/ 	.short	(.L_127 - .L_126)
	.align		4
.L_126:
        /*0d04*/ 	.word	index@(.nv.constant0._ZN7cutlass13device_kernelIN5flash11enable_sm90INS1_16FlashAttnFwdSm90INS1_25CollectiveMainloopFwdSm90ILi2EN4cute5tupleIJNS5_1CILi1EEES8_S8_EEENS6_IJNS7_ILi128EEENS7_ILi96EEENS7_ILi192EEEEEELi192ENS_10bfloat16_tEfNS_4arch4Sm90ELb0ELb0ELb0ELb1ELb1ELb0ELb0ELb1ELb1ELb1ELb0ELb0EEENS1_21CollectiveEpilogueFwdINS6_IJSA_SC_SB_EEES9_SE_SG_Li256ELb1ELb1ELb0ELb0EEENS1_36VarlenDynamicPersistentTileSchedulerILi128ELi96ELi256ELi128ELb0ELb1ELb1ELb0ELb1ELb1EEEEEEEEEvNT_6ParamsE)
        /*0d08*/ 	.short	0x0210
        /*0d0a*/ 	.short	0x0af0


	//----- nvinfo : EIATTR_SW_WAR
	.align		4
.L_127:
        /*0d0c*/ 	.byte	0x04, 0x36
        /*0d0e*/ 	.short	(.L_129 - .L_128)
.L_128:
        /*0d10*/ 	.word	0x00000008
.L_129:


//--------------------- .nv.info._ZN7cutlass13device_kernelIN5flash11enable_sm90INS1_16FlashAttnFwdSm90INS1_25CollectiveMainloopFwdSm90ILi2EN4cute5tupleIJNS5_1CILi1EEES8_S8_EEENS6_IJNS7_ILi128EEENS7_ILi96EEENS7_ILi192EEEEEELi192ENS_10bfloat16_tEfNS_4arch4Sm90ELb0ELb0ELb0ELb1ELb1ELb1ELb0ELb1ELb1ELb1ELb0ELb0EEENS1_21CollectiveEpilogueFwdINS6_IJSA_SC_SB_EEES9_SE_SG_Li256ELb1ELb1ELb0ELb0EEENS1_36VarlenDynamicPersistentTileSchedulerILi128ELi96ELi256ELi128ELb0ELb1ELb1ELb0ELb1ELb1EEEEEEEEEvNT_6ParamsE --------------------------
	.section	.nv.info._ZN7cutlass13device_kernelIN5flash11enable_sm90INS1_16FlashAttnFwdSm90INS1_25CollectiveMainloopFwdSm90ILi2EN4cute5tupleIJNS5_1CILi1EEES8_S8_EEENS6_IJNS7_ILi128EEENS7_ILi96EEENS7_ILi192EEEEEELi192ENS_10bfloat16_tEfNS_4arch4Sm90ELb0ELb0ELb0ELb1ELb1ELb1ELb0ELb1ELb1ELb1ELb0ELb0EEENS1_21CollectiveEpilogueFwdINS6_IJSA_SC_SB_EEES9_SE_SG_Li256ELb1ELb1ELb0ELb0EEENS1_36VarlenDynamicPersistentTileSchedulerILi128ELi96ELi256ELi128ELb0ELb1ELb1ELb0ELb1ELb1EEEEEEEEEvNT_6ParamsE,"",@"SHT_CUDA_INFO"
	.sectionflags	@""
	.align	4


	//----- nvinfo : EIATTR_CUDA_API_VERSION
	.align		4
        /*0000*/ 	.byte	0x04, 0x37
        /*0002*/ 	.short	(.L_131 - .L_130)
.L_130:
        /*0004*/ 	.word	0x00000082


	//----- nvinfo : EIATTR_KPARAM_INFO
	.align		4
.L_131:
        /*0008*/ 	.byte	0x04, 0x17
        /*000a*/ 	.short	(.L_133 - .L_132)
.L_132:
        /*000c*/ 	.word	0x00000000
        /*0010*/ 	.short	0x0000
        /*0012*/ 	.short	0x0070
        /*0014*/ 	.byte	0x00, 0xf0, 0x01, 0x2a


	//----- nvinfo : EIATTR_SPARSE_MMA_MASK
	.align		4
.L_133:
        /*0018*/ 	.byte	0x03, 0x50
        /*001a*/ 	.short	0x0000


	//----- nvinfo : EIATTR_MAXREG_COUNT
	.align		4
        /*001c*/ 	.byte	0x03, 0x1b
        /*001e*/ 	.short	0x00a8


	//----- nvinfo : EIATTR_NUM_BARRIERS
	.align		4
        /*0020*/ 	.byte	0x02, 0x4c
        /*0022*/ 	.byte	0x10
	.zero		1


	//----- nvinfo : EIATTR_EXTERNS
	.align		4
        /*0024*/ 	.byte	0x04, 0x0f
        /*0026*/ 	.short	(.L_135 - .L_134)


	//   ....[0]....
	.align		4
.L_134:
        /*0028*/ 	.word	index@(__assertfail)


	//----- nvinfo : EIATTR_ANNOTATIONS
	.align		4
.L_135:
        /*002c*/ 	.byte	0x04, 0x55
        /*002e*/ 	.short	(.L_137 - .L_136)


	//   ....[0]....
.L_136:
        /* <DEDUP_REMOVED lines=59> */


	//----- nvinfo : EIATTR_MERCURY_ISA_VERSION
	.align		4
.L_137:
        /*03d0*/ 	.byte	0x03, 0x5f
        /*03d2*/ 	.short	0x0101


	//----- nvinfo : EIATTR_UNUSED_LOAD_BYTE_OFFSET
	.align		4
        /*03d4*/ 	.byte	0x04, 0x44
        /*03d6*/ 	.short	(.L_139 - .L_138)


	//   ....[0]....
.L_138:
        /*03d8*/ 	.word	0x00000a30
        /*03dc*/ 	.word	0x0000fff0


	//   ....[1]....
        /*03e0*/ 	.word	0x00016d10
        /*03e4*/ 	.word	0x0000fff0


	//----- nvinfo : EIATTR_INT_WARP_WIDE_INSTR_OFFSETS
	.align		4
.L_139:
        /*03e8*/ 	.byte	0x04, 0x31
        /*03ea*/ 	.short	(.L_141 - .L_140)


	//   ....[0]....
.L_140:
        /*03ec*/ 	.word	0x00000130


	//   ....[1]....
        /*03f0*/ 	.word	0x00000170


	//   ....[2]....
        /*03f4*/ 	.word	0x000001e0


	//   ....[3]....
        /*03f8*/ 	.word	0x0001ba60


	//   ....[4]....
        /*03fc*/ 	.word	0x0001baf0


	//   ....[5]....
        /*0400*/ 	.word	0x0001ea20


	//   ....[6]....
        /*0404*/ 	.word	0x0001eab0


	//----- nvinfo : EIATTR_COOP_GROUP_MASK_REGIDS
	.align		4
.L_141:
        /*0408*/ 	.byte	0x04, 0x29
        /*040a*/ 	.short	(.L_143 - .L_142)


	//   ....[0]....
.L_142:
        /*040c*/ 	.word	0xffffffff


	//   ....[1]....
        /*0410*/ 	.word	0xffffffff


	//   ....[2]....
        /*0414*/ 	.word	0xffffffff


	//   ....[3]....
        /*0418*/ 	.word	0xffffffff


	//   ....[4]....
        /*041c*/ 	.word	0xffffffff


	//   ....[5]....
        /*0420*/ 	.word	0xffffffff


	//   ....[6]....
        /*0424*/ 	.word	0xffffffff


	//   ....[7]....
        /*0428*/ 	.word	0xffffffff


	//   ....[8]....
        /*042c*/ 	.word	0xffffffff


	//   ....[9]....
        /*0430*/ 	.word	0xffffffff


	//   ....[10]....
        /*0434*/ 	.word	0xffffffff


	//   ....[11]....
        /*0438*/ 	.word	0xffffffff


	//   ....[12]....
        /*043c*/ 	.word	0xffffffff


	//   ....[13]....
        /*0440*/ 	.word	0xffffffff


	//   ....[14]....
        /*0444*/ 	.word	0xffffffff


	//   ....[15]....
        /*0448*/ 	.word	0xffffffff


	//   ....[16]....
        /*044c*/ 	.word	0xffffffff


	//   ....[17]....
        /*0450*/ 	.word	0xffffffff


	//   ....[18]....
        /*0454*/ 	.word	0xffffffff


	//   ....[19]....
        /*0458*/ 	.word	0xffffffff


	//   ....[20]....
        /*045c*/ 	.word	0xffffffff


	//   ....[21]....
        /*0460*/ 	.word	0xffffffff


	//   ....[22]....
        /*0464*/ 	.word	0xffffffff


	//   ....[23]....
        /*0468*/ 	.word	0xffffffff


	//   ....[24]....
        /*046c*/ 	.word	0xffffffff


	//   ....[25]....
        /*0470*/ 	.word	0xffffffff


	//   ....[26]....
        /*0474*/ 	.word	0xffffffff


	//   ....[27]....
        /*0478*/ 	.word	0xffffffff


	//   ....[28]....
        /*047c*/ 	.word	0xffffffff


	//   ....[29]....
        /*0480*/ 	.word	0xffffffff


	//   ....[30]....
        /*0484*/ 	.word	0xffffffff


	//   ....[31]....
        /*0488*/ 	.word	0xffffffff


	//   ....[32]....
        /*048c*/ 	.word	0xffffffff


	//   ....[33]....
        /*0490*/ 	.word	0xffffffff


	//   ....[34]....
        /*0494*/ 	.word	0xffffffff


	//   ....[35]....
        /*0498*/ 	.word	0xffffffff


	//   ....[36]....
        /*049c*/ 	.word	0xffffffff


	//   ....[37]....
        /*04a0*/ 	.word	0xffffffff


	//   ....[38]....
        /*04a4*/ 	.word	0xffffffff


	//   ....[39]....
        /*04a8*/ 	.word	0xffffffff


	//   ....[40]....
        /*04ac*/ 	.word	0xffffffff


	//   ....[41]....
        /*04b0*/ 	.word	0xffffffff


	//   ....[42]....
        /*04b4*/ 	.word	0xffffffff


	//   ....[43]....
        /*04b8*/ 	.word	0xffffffff


	//   ....[44]....
        /*04bc*/ 	.word	0xffffffff


	//   ....[45]....
        /*04c0*/ 	.word	0xffffffff


	//   ....[46]....
        /*04c4*/ 	.word	0xffffffff


	//   ....[47]....
        /*04c8*/ 	.word	0xffffffff


	//   ....[48]....
        /*04cc*/ 	.word	0xffffffff


	//   ....[49]....
        /*04d0*/ 	.word	0xffffffff


	//   ....[50]....
        /*04d4*/ 	.word	0xffffffff


	//   ....[51]....
        /*04d8*/ 	.word	0xffffffff


	//   ....[52]....
        /*04dc*/ 	.word	0xffffffff


	//   ....[53]....
        /*04e0*/ 	.word	0xffffffff


	//   ....[54]....
        /*04e4*/ 	.word	0xffffffff


	//   ....[55]....
        /*04e8*/ 	.word	0xffffffff


	//   ....[56]....
        /*04ec*/ 	.word	0xffffffff


	//   ....[57]....
        /*04f0*/ 	.word	0xffffffff


	//   ....[58]....
        /*04f4*/ 	.word	0xffffffff


	//   ....[59]....
        /*04f8*/ 	.word	0xffffffff


	//   ....[60]....
        /*04fc*/ 	.word	0xffffffff


	//   ....[61]....
        /*0500*/ 	.word	0xffffffff


	//   ....[62]....
        /*0504*/ 	.word	0xffffffff


	//   ....[63]....
        /*0508*/ 	.word	0xffffffff


	//   ....[64]....
        /*050c*/ 	.word	0xffffffff


	//   ....[65]....
        /*0510*/ 	.word	0xffffffff


	//   ....[66]....
        /*0514*/ 	.word	0xffffffff


	//   ....[67]....
        /*0518*/ 	.word	0xffffffff


	//   ....[68]....
        /*051c*/ 	.word	0xffffffff


	//   ....[69]....
        /*0520*/ 	.word	0xffffffff


	//   ....[70]....
        /*0524*/ 	.word	0xffffffff


	//   ....[71]....
        /*0528*/ 	.word	0xffffffff


	//   ....[72]....
        /*052c*/ 	.word	0xffffffff


	//   ....[73]....
        /*0530*/ 	.word	0xffffffff


	//   ....[74]....
        /*0534*/ 	.word	0xffffffff


	//   ....[75]....
        /*0538*/ 	.word	0xffffffff


	//   ....[76]....
        /*053c*/ 	.word	0xffffffff


	//   ....[77]....
        /*0540*/ 	.word	0xffffffff


	//   ....[78]....
        /*0544*/ 	.word	0xffffffff


	//   ....[79]....
        /*0548*/ 	.word	0xffffffff


	//   ....[80]....
        /*054c*/ 	.word	0xffffffff


	//   ....[81]....
        /*0550*/ 	.word	0xffffffff


	//   ....[82]....
        /*0554*/ 	.word	0xffffffff


	//   ....[83]....
        /*0558*/ 	.word	0xffffffff


	//   ....[84]....
        /*055c*/ 	.word	0xffffffff


	//   ....[85]....
        /*0560*/ 	.word	0xffffffff


	//   ....[86]....
        /*0564*/ 	.word	0xffffffff


	//   ....[87]....
        /*0568*/ 	.word	0xffffffff


	//   ....[88]....
        /*056c*/ 	.word	0xffffffff


	//   ....[89]....
        /*0570*/ 	.word	0xffffffff


	//   ....[90]....
        /*0574*/ 	.word	0xffffffff


	//   ....[91]....
        /*0578*/ 	.word	0xffffffff


	//   ....[92]....
        /*057c*/ 	.word	0xffffffff


	//   ....[93]....
        /*0580*/ 	.word	0xffffffff


	//   ....[94]....
        /*0584*/ 	.word	0xffffffff


	//   ....[95]....
        /*0588*/ 	.word	0xffffffff


	//   ....[96]....
        /*058c*/ 	.word	0xffffffff


	//   ....[97]....
        /*0590*/ 	.word	0xffffffff


	//   ....[98]....
        /*0594*/ 	.word	0xffffffff


	//   ....[99]....
        /*0598*/ 	.word	0xffffffff


	//   ....[100]....
        /*059c*/ 	.word	0xffffffff


	//   ....[101]....
        /*05a0*/ 	.word	0xffffffff


	//   ....[102]....
        /*05a4*/ 	.word	0xffffffff


	//   ....[103]....
        /*05a8*/ 	.word	0xffffffff


	//   ....[104]....
        /*05ac*/ 	.word	0xffffffff


	//   ....[105]....
        /*05b0*/ 	.word	0xffffffff


	//   ....[106]....
        /*05b4*/ 	.word	0xffffffff


	//   ....[107]....
        /*05b8*/ 	.word	0xffffffff


	//   ....[108]....
        /*05bc*/ 	.word	0xffffffff


	//   ....[109]....
        /*05c0*/ 	.word	0xffffffff


	//   ....[110]....
        /*05c4*/ 	.word	0xffffffff


	//   ....[111]....
        /*05c8*/ 	.word	0xffffffff


	//   ....[112]....
        /*05cc*/ 	.word	0xffffffff


	//   ....[113]....
        /*05d0*/ 	.word	0xffffffff


	//   ....[114]....
        /*05d4*/ 	.word	0xffffffff


	//   ....[115]....
        /*05d8*/ 	.word	0xffffffff


	//   ....[116]....
        /*05dc*/ 	.word	0xffffffff


	//   ....[117]....
        /*05e0*/ 	.word	0xffffffff


	//   ....[118]....
        /*05e4*/ 	.word	0xffffffff


	//   ....[119]....
        /*05e8*/ 	.word	0xffffffff


	//   ....[120]....
        /*05ec*/ 	.word	0xffffffff


	//   ....[121]....
        /*05f0*/ 	.word	0xffffffff


	//   ....[122]....
        /*05f4*/ 	.word	0xffffffff


	//   ....[123]....
        /*05f8*/ 	.word	0xffffffff


	//   ....[124]....
        /*05fc*/ 	.word	0xffffffff


	//   ....[125]....
        /*0600*/ 	.word	0xffffffff


	//   ....[126]....
        /*0604*/ 	.word	0xffffffff


	//   ....[127]....
        /*0608*/ 	.word	0xffffffff


	//   ....[128]....
        /*060c*/ 	.word	0xffffffff


	//   ....[129]....
        /*0610*/ 	.word	0xffffffff


	//   ....[130]....
        /*0614*/ 	.word	0xffffffff


	//   ....[131]....
        /*0618*/ 	.word	0xffffffff


	//   ....[132]....
        /*061c*/ 	.word	0xffffffff


	//   ....[133]....
        /*0620*/ 	.word	0xffffffff


	//   ....[134]....
        /*0624*/ 	.word	0xffffffff


	//   ....[135]....
        /*0628*/ 	.word	0xffffffff


	//   ....[136]....
        /*062c*/ 	.word	0xffffffff


	//   ....[137]....
        /*0630*/ 	.word	0xffffffff


	//   ....[138]....
        /*0634*/ 	.word	0xffffffff


	//   ....[139]....
        /*0638*/ 	.word	0xffffffff


	//   ....[140]....
        /*063c*/ 	.word	0xffffffff


	//   ....[141]....
        /*0640*/ 	.word	0xffffffff


	//   ....[142]....
        /*0644*/ 	.word	0xffffffff


	//   ....[143]....
        /*0648*/ 	.word	0xffffffff


	//   ....[144]....
        /*064c*/ 	.word	0xffffffff


	//   ....[145]....
        /*0650*/ 	.word	0xffffffff


	//   ....[146]....
        /*0654*/ 	.word	0xffffffff


	//   ....[147]....
        /*0658*/ 	.word	0xffffffff


	//   ....[148]....
        /*065c*/ 	.word	0xffffffff


	//   ....[149]....
        /*0660*/ 	.word	0xffffffff


	//   ....[150]....
        /*0664*/ 	.word	0xffffffff


	//   ....[151]....
        /*0668*/ 	.word	0xffffffff


	//   ....[152]....
        /*066c*/ 	.word	0xffffffff


	//   ....[153]....
        /*0670*/ 	.word	0xffffffff


	//   ....[154]....
        /*0674*/ 	.word	0xffffffff


	//   ....[155]....
        /*0678*/ 	.word	0xffffffff


	//   ....[156]....
        /*067c*/ 	.word	0xffffffff


	//   ....[157]....
        /*0680*/ 	.word	0xffffffff


	//   ....[158]....
        /*0684*/ 	.word	0xffffffff


	//   ....[159]....
        /*0688*/ 	.word	0xffffffff


	//   ....[160]....
        /*068c*/ 	.word	0xffffffff


	//   ....[161]....
        /*0690*/ 	.word	0xffffffff


	//   ....[162]....
        /*0694*/ 	.word	0xffffffff


	//   ....[163]....
        /*0698*/ 	.word	0x0500000f


	//   ....[164]....
        /*069c*/ 	.word	0x0500000f


	//   ....[165]....
        /*06a0*/ 	.word	0x0500000f


	//   ....[166]....
        /*06a4*/ 	.word	0x0500000f


	//   ....[167]....
        /*06a8*/ 	.word	0x0500000f


	//   ....[168]....
        /*06ac*/ 	.word	0x0500000f


	//   ....[169]....
        /*06b0*/ 	.word	0x0500000f


	//   ....[170]....
        /*06b4*/ 	.word	0x0500000f


	//   ....[171]....
        /*06b8*/ 	.word	0x0500000f


	//   ....[172]....
        /*06bc*/ 	.word	0x0500000f


	//   ....[173]....
        /*06c0*/ 	.word	0x0500000f


	//   ....[174]....
        /*06c4*/ 	.word	0x0500000f


	//   ....[175]....
        /*06c8*/ 	.word	0x0500000f


	//   ....[176]....
        /*06cc*/ 	.word	0x0500000f


	//   ....[177]....
        /*06d0*/ 	.word	0x0500000f


	//   ....[178]....
        /*06d4*/ 	.word	0x0500000f


	//   ....[179]....
        /*06d8*/ 	.word	0x0500000f


	//   ....[180]....
        /*06dc*/ 	.word	0x0500000f


	//   ....[181]....
        /*06e0*/ 	.word	0x0500000f


	//   ....[182]....
        /*06e4*/ 	.word	0x0500000f


	//   ....[183]....
        /*06e8*/ 	.word	0x0500000f


	//   ....[184]....
        /*06ec*/ 	.word	0x0500000f


	//   ....[185]....
        /*06f0*/ 	.word	0x0500000f


	//   ....[186]....
        /*06f4*/ 	.word	0x0500000f


	//   ....[187]....
        /*06f8*/ 	.word	0x0500000f


	//   ....[188]....
        /*06fc*/ 	.word	0x0500000f


	//   ....[189]....
        /*0700*/ 	.word	0x0500000f


	//   ....[190]....
        /*0704*/ 	.word	0x0500000f


	//   ....[191]....
        /*0708*/ 	.word	0x0500000f


	//   ....[192]....
        /*070c*/ 	.word	0x0500000f


	//   ....[193]....
        /*0710*/ 	.word	0x0500000f


	//   ....[194]....
        /*0714*/ 	.word	0x0500000f


	//   ....[195]....
        /*0718*/ 	.word	0x0500000f


	//   ....[196]....
        /*071c*/ 	.word	0x0500000f


	//   ....[197]....
        /*0720*/ 	.word	0x0500000f


	//   ....[198]....
        /*0724*/ 	.word	0x0500000f


	//   ....[199]....
        /*0728*/ 	.word	0x0500000f


	//   ....[200]....
        /*072c*/ 	.word	0x0500000f


	//   ....[201]....
        /*0730*/ 	.word	0x0500000f


	//   ....[202]....
        /*0734*/ 	.word	0x0500000f


	//   ....[203]....
        /*0738*/ 	.word	0x0500000f


	//   ....[204]....
        /*073c*/ 	.word	0x0500000f


	//   ....[205]....
        /*0740*/ 	.word	0x0500000f


	//   ....[206]....
        /*0744*/ 	.word	0x0500000f


	//   ....[207]....
        /*0748*/ 	.word	0x0500000f


	//   ....[208]....
        /*074c*/ 	.word	0x0500000f


	//   ....[209]....
        /*0750*/ 	.word	0x0500000f


	//   ....[210]....
        /*0754*/ 	.word	0x0500000f


	//   ....[211]....
        /*0758*/ 	.word	0x0500000f


	//   ....[212]....
        /*075c*/ 	.word	0x0500000f


	//   ....[213]....
        /*0760*/ 	.word	0x0500000f


	//   ....[214]....
        /*0764*/ 	.word	0x0500000f


	//   ....[215]....
        /*0768*/ 	.word	0x0500000f


	//   ....[216]....
        /*076c*/ 	.word	0x0500000f


	//   ....[217]....
        /*0770*/ 	.word	0x0500000f


	//   ....[218]....
        /*0774*/ 	.word	0x0500000f


	//   ....[219]....
        /*0778*/ 	.word	0x0500000f


	//   ....[220]....
        /*077c*/ 	.word	0x0500000f


	//   ....[221]....
        /*0780*/ 	.word	0x0500000f


	//   ....[222]....
        /*0784*/ 	.word	0x0500000f


	//   ....[223]....
        /*0788*/ 	.word	0x0500000f


	//   ....[224]....
        /*078c*/ 	.word	0x0500000f


	//   ....[225]....
        /*0790*/ 	.word	0x0500000f


	//   ....[226]....
        /*0794*/ 	.word	0x0500000f


	//   ....[227]....
        /*0798*/ 	.word	0x0500000f


	//   ....[228]....
        /*079c*/ 	.word	0x0500000f


	//   ....[229]....
        /*07a0*/ 	.word	0x0500000f


	//   ....[230]....
        /*07a4*/ 	.word	0x0500000f


	//   ....[231]....
        /*07a8*/ 	.word	0x0500000f


	//   ....[232]....
        /*07ac*/ 	.word	0x0500000f


	//   ....[233]....
        /*07b0*/ 	.word	0x0500000f


	//   ....[234]....
        /*07b4*/ 	.word	0x0500000f


	//   ....[235]....
        /*07b8*/ 	.word	0x0500000f


	//   ....[236]....
        /*07bc*/ 	.word	0x0500000f


	//   ....[237]....
        /*07c0*/ 	.word	0x0500000f


	//   ....[238]....
        /*07c4*/ 	.word	0x0500000f


	//   ....[239]....
        /*07c8*/ 	.word	0x0500000f


	//   ....[240]....
        /*07cc*/ 	.word	0x0500000f


	//   ....[241]....
        /*07d0*/ 	.word	0x0500000f


	//   ....[242]....
        /*07d4*/ 	.word	0x0500000f


	//   ....[243]....
        /*07d8*/ 	.word	0x0500000f


	//   ....[244]....
        /*07dc*/ 	.word	0x0500000f


	//   ....[245]....
        /*07e0*/ 	.word	0x0500000f


	//   ....[246]....
        /*07e4*/ 	.word	0x0500000f


	//   ....[247]....
        /*07e8*/ 	.word	0x0500000f


	//   ....[248]....
        /*07ec*/ 	.word	0x0500000f


	//   ....[249]....
        /*07f0*/ 	.word	0x0500000f


	//   ....[250]....
        /*07f4*/ 	.word	0x0500000f


	//   ....[251]....
        /*07f8*/ 	.word	0x0500000f


	//   ....[252]....
        /*07fc*/ 	.word	0x0500000f


	//   ....[253]....
        /*0800*/ 	.word	0x0500000f


	//   ....[254]....
        /*0804*/ 	.word	0x0500000f


	//   ....[255]....
        /*0808*/ 	.word	0x0500000f


	//   ....[0]....
        /*080c*/ 	.word	0x0500000f


	//   ....[1]....
        /*0810*/ 	.word	0x0500000f


	//   ....[2]....
        /*0814*/ 	.word	0x0500000f


	//   ....[3]....
        /*0818*/ 	.word	0x0500000f


	//   ....[4]....
        /*081c*/ 	.word	0x0500000f


	//   ....[5]....
        /*0820*/ 	.word	0x0500000f


	//   ....[6]....
        /*0824*/ 	.word	0x0500000f


	//   ....[7]....
        /*0828*/ 	.word	0x0500000f


	//   ....[8]....
        /*082c*/ 	.word	0x0500000f


	//   ....[9]....
        /*0830*/ 	.word	0x0500000f


	//   ....[10]....
        /*0834*/ 	.word	0x0500000f


	//----- nvinfo : EIATTR_COOP_GROUP_INSTR_OFFSETS
	.align		4
.L_143:
        /*0838*/ 	.byte	0x04, 0x28
        /*083a*/ 	.short	(.L_145 - .L_144)


	//   ....[0]....
.L_144:
        /*083c*/ 	.word	0x00000060


	//   ....[1]....
        /*0840*/ 	.word	0x00000140


	//   ....[2]....
        /*0844*/ 	.word	0x00000190


	//   ....[3]....
        /*0848*/ 	.word	0x000003c0


	//   ....[4]....
        /*084c*/ 	.word	0x00000520


	//   ....[5]....
        /*0850*/ 	.word	0x00000640


	//   ....[6]....
        /*0854*/ 	.word	0x000007a0


	//   ....[7]....
        /*0858*/ 	.word	0x00003820


	//   ....[8]....
        /*085c*/ 	.word	0x00003830


	//   ....[9]....
        /*0860*/ 	.word	0x00004e00


	//   ....[10]....
        /*0864*/ 	.word	0x00004e10


	//   ....[11]....
        /*0868*/ 	.word	0x00006fb0


	//   ....[12]....
        /*086c*/ 	.word	0x00006fc0


	//   ....[13]....
        /*0870*/ 	.word	0x000087a0


	//   ....[14]....
        /*0874*/ 	.word	0x000087b0


	//   ....[15]....
        /*0878*/ 	.word	0x0000a1b0


	//   ....[16]....
        /*087c*/ 	.word	0x0000a1c0


	//   ....[17]....
        /*0880*/ 	.word	0x0000a450


	//   ....[18]....
        /*0884*/ 	.word	0x0000a460


	//   ....[19]....
        /*0888*/ 	.word	0x0000a980


	//   ....[20]....
        /*088c*/ 	.word	0x0000a9a0


	//   ....[21]....
        /*0890*/ 	.word	0x0000abe0


	//   ....[22]....
        /*0894*/ 	.word	0x0000ac00


	//   ....[23]....
        /*0898*/ 	.word	0x0000b3a0


	//   ....[24]....
        /*089c*/ 	.word	0x0000b900


	//   ....[25]....
        /*08a0*/ 	.word	0x0000b910


	//   ....[26]....
        /*08a4*/ 	.word	0x0000b920


	//   ....[27]....
        /*08a8*/ 	.word	0x0000b930


	//   ....[28]....
        /*08ac*/ 	.word	0x0000e430


	//   ....[29]....
        /*08b0*/ 	.word	0x0000e440


	//   ....[30]....
        /*08b4*/ 	.word	0x0000e450


	//   ....[31]....
        /*08b8*/ 	.word	0x0000e460


	//   ....[32]....
        /*08bc*/ 	.word	0x00012370


	//   ....[33]....
        /*08c0*/ 	.word	0x00012400


	//   ....[34]....
        /*08c4*/ 	.word	0x000128e0


	//   ....[35]....
        /*08c8*/ 	.word	0x00012960


	//   ....[36]....
        /*08cc*/ 	.word	0x00014e10


	//   ....[37]....
        /*08d0*/ 	.word	0x00014e20


	//   ....[38]....
        /*08d4*/ 	.word	0x00014e50


	//   ....[39]....
        /*08d8*/ 	.word	0x00014e60


	//   ....[40]....
        /*08dc*/ 	.word	0x000163d0


	//   ....[41]....
        /*08e0*/ 	.word	0x00016400


	//   ....[42]....
        /*08e4*/ 	.word	0x000164b0


	//   ....[43]....
        /*08e8*/ 	.word	0x000164d0


	//   ....[44]....
        /*08ec*/ 	.word	0x00017ad0


	//   ....[45]....
        /*08f0*/ 	.word	0x00017b30


	//   ....[46]....
        /*08f4*/ 	.word	0x00017b70


	//   ....[47]....
        /*08f8*/ 	.word	0x00017b90


	//   ....[48]....
        /*08fc*/ 	.word	0x000182d0


	//   ....[49]....
        /*0900*/ 	.word	0x000182f0


	//   ....[50]....
        /*0904*/ 	.word	0x00018410


	//   ....[51]....
        /*0908*/ 	.word	0x00018430


	//   ....[52]....
        /*090c*/ 	.word	0x00018530


	//   ....[53]....
        /*0910*/ 	.word	0x00018550


	//   ....[54]....
        /*0914*/ 	.word	0x00018660


	//   ....[55]....
        /*0918*/ 	.word	0x00018680


	//   ....[56]....
        /*091c*/ 	.word	0x00018f50


	//   ....[57]....
        /*0920*/ 	.word	0x00018f90


	//   ....[58]....
        /*0924*/ 	.word	0x000190a0


	//   ....[59]....
        /*0928*/ 	.word	0x000190c0


	//   ....[60]....
        /*092c*/ 	.word	0x000191c0


	//   ....[61]....
        /*0930*/ 	.word	0x000191e0


	//   ....[62]....
        /*0934*/ 	.word	0x000192f0


	//   ....[63]....
        /*0938*/ 	.word	0x00019310


	//   ....[64]....
        /*093c*/ 	.word	0x000194a0


	//   ....[65]....
        /*0940*/ 	.word	0x00019670


	//   ....[66]....
        /*0944*/ 	.word	0x000196a0


	//   ....[67]....
        /*0948*/ 	.word	0x000196d0


	//   ....[68]....
        /*094c*/ 	.word	0x00019700


	//   ....[69]....
        /*0950*/ 	.word	0x00019730


	//   ....[70]....
        /*0954*/ 	.word	0x00019760


	//   ....[71]....
        /*0958*/ 	.word	0x000198d0


	//   ....[72]....
        /*095c*/ 	.word	0x00019900


	//   ....[73]....
        /*0960*/ 	.word	0x00019930


	//   ....[74]....
        /*0964*/ 	.word	0x00019960


	//   ....[75]....
        /*0968*/ 	.word	0x00019990


	//   ....[76]....
        /*096c*/ 	.word	0x000199c0


	//   ....[77]....
        /*0970*/ 	.word	0x00019a50


	//   ....[78]....
        /*0974*/ 	.word	0x00019a80


	//   ....[79]....
        /*0978*/ 	.word	0x00019b00


	//   ....[80]....
        /*097c*/ 	.word	0x0001a600


	//   ....[81]....
        /*0980*/ 	.word	0x0001c670


	//   ....[82]....
        /*0984*/ 	.word	0x0001c690


	//   ....[83]....
        /*0988*/ 	.word	0x0001c740


	//   ....[84]....
        /*098c*/ 	.word	0x0001c760


	//   ....[85]....
        /*0990*/ 	.word	0x0001c800


	//   ....[86]....
        /*0994*/ 	.word	0x0001c820


	//   ....[87]....
        /*0998*/ 	.word	0x0001c8c0


	//   ....[88]....
        /*099c*/ 	.word	0x0001c8e0


	//   ....[89]....
        /*09a0*/ 	.word	0x0001c980


	//   ....[90]....
        /*09a4*/ 	.word	0x0001c9a0


	//   ....[91]....
        /*09a8*/ 	.word	0x0001c9b0


	//   ....[92]....
        /*09ac*/ 	.word	0x0001ca40


	//   ....[93]....
        /*09b0*/ 	.word	0x0001d1a0


	//   ....[94]....
        /*09b4*/ 	.word	0x0001d1d0


	//   ....[95]....
        /*09b8*/ 	.word	0x0001d230


	//   ....[96]....
        /*09bc*/ 	.word	0x0001d280


	//   ....[97]....
        /*09c0*/ 	.word	0x0001d2d0


	//   ....[98]....
        /*09c4*/ 	.word	0x0001d330


	//   ....[99]....
        /*09c8*/ 	.word	0x0001d380


	//   ....[100]....
        /*09cc*/ 	.word	0x0001d3e0


	//   ....[101]....
        /*09d0*/ 	.word	0x0001d430


	//   ....[102]....
        /*09d4*/ 	.word	0x0001d490


	//   ....[103]....
        /*09d8*/ 	.word	0x0001d4e0


	//   ....[104]....
        /*09dc*/ 	.word	0x0001d540


	//   ....[105]....
        /*09e0*/ 	.word	0x0001d580


	//   ....[106]....
        /*09e4*/ 	.word	0x0001d5f0


	//   ....[107]....
        /*09e8*/ 	.word	0x0001d610


	//   ....[108]....
        /*09ec*/ 	.word	0x0001d650


	//   ....[109]....
        /*09f0*/ 	.word	0x0001de60


	//   ....[110]....
        /*09f4*/ 	.word	0x0001de70


	//   ....[111]....
        /*09f8*/ 	.word	0x0001dea0


	//   ....[112]....
        /*09fc*/ 	.word	0x0001def0


	//   ....[113]....
        /*0a00*/ 	.word	0x0001df00


	//   ....[114]....
        /*0a04*/ 	.word	0x0001df60


	//   ....[115]....
        /*0a08*/ 	.word	0x0001df90


	//   ....[116]....
        /*0a0c*/ 	.word	0x0001dfd0


	//   ....[117]....
        /*0a10*/ 	.word	0x0001e000


	//   ....[118]....
        /*0a14*/ 	.word	0x0001e040


	//   ....[119]....
        /*0a18*/ 	.word	0x0001e070


	//   ....[120]....
        /*0a1c*/ 	.word	0x0001e0b0


	//   ....[121]....
        /*0a20*/ 	.word	0x0001e350


	//   ....[122]....
        /*0a24*/ 	.word	0x0001e370


	//   ....[123]....
        /*0a28*/ 	.word	0x0001e380


	//   ....[124]....
        /*0a2c*/ 	.word	0x0001e410


	//   ....[125]....
        /*0a30*/ 	.word	0x0001e420


	//   ....[126]....
        /*0a34*/ 	.word	0x0001e4b0


	//   ....[127]....
        /*0a38*/ 	.word	0x0001e4c0


	//   ....[128]....
        /*0a3c*/ 	.word	0x0001e550


	//   ....[129]....
        /*0a40*/ 	.word	0x0001e560


	//   ....[130]....
        /*0a44*/ 	.word	0x0001e5f0


	//   ....[131]....
        /*0a48*/ 	.word	0x0001e600


	//   ....[132]....
        /*0a4c*/ 	.word	0x0001e610


	//   ....[133]....
        /*0a50*/ 	.word	0x0001ec10


	//   ....[134]....
        /*0a54*/ 	.word	0x0001ec50


	//   ....[135]....
        /*0a58*/ 	.word	0x0001ec90


	//   ....[136]....
        /*0a5c*/ 	.word	0x0001ecc0


	//   ....[137]....
        /*0a60*/ 	.word	0x0001ed50


	//   ....[138]....
        /*0a64*/ 	.word	0x0001ed80


	//   ....[139]....
        /*0a68*/ 	.word	0x0001edf0


	//   ....[140]....
        /*0a6c*/ 	.word	0x0001ee20


	//   ....[141]....
        /*0a70*/ 	.word	0x0001ee90


	//   ....[142]....
        /*0a74*/ 	.word	0x0001eec0


	//   ....[143]....
        /*0a78*/ 	.word	0x0001eef0


	//   ....[144]....
        /*0a7c*/ 	.word	0x0001ef40


	//   ....[145]....
        /*0a80*/ 	.word	0x0001f340


	//   ....[146]....
        /*0a84*/ 	.word	0x0001f390


	//   ....[147]....
        /*0a88*/ 	.word	0x0001f3c0


	//   ....[148]....
        /*0a8c*/ 	.word	0x0001f3d0


	//   ....[149]....
        /*0a90*/ 	.word	0x0001f400


	//   ....[150]....
        /*0a94*/ 	.word	0x0001f430


	//   ....[151]....
        /*0a98*/ 	.word	0x0001f460


	//   ....[152]....
        /*0a9c*/ 	.word	0x0001f490


	//   ....[153]....
        /*0aa0*/ 	.word	0x0001f610


	//   ....[154]....
        /*0aa4*/ 	.word	0x0001f640


	//   ....[155]....
        /*0aa8*/ 	.word	0x0001f670


	//   ....[156]....
        /*0aac*/ 	.word	0x0001f6a0


	//   ....[157]....
        /*0ab0*/ 	.word	0x0001f6d0


	//   ....[158]....
        /*0ab4*/ 	.word	0x0001f700


	//   ....[159]....
        /*0ab8*/ 	.word	0x0001f7c0


	//   ....[160]....
        /*0abc*/ 	.word	0x0001f7e0


	//   ....[161]....
        /*0ac0*/ 	.word	0x0001f850


	//   ....[162]....
        /*0ac4*/ 	.word	0x0001fcc0


	//   ....[163]....
        /*0ac8*/ 	.word	0x0001ffe0


	//   ....[164]....
        /*0acc*/ 	.word	0x00020070


	//   ....[165]....
        /*0ad0*/ 	.word	0x00020110


	//   ....[166]....
        /*0ad4*/ 	.word	0x000201a0


	//   ....[167]....
        /*0ad8*/ 	.word	0x00020290


	//   ....[168]....
        /*0adc*/ 	.word	0x00020320


	//   ....[169]....
        /*0ae0*/ 	.word	0x000203c0


	//   ....[170]....
        /*0ae4*/ 	.word	0x00020450


	//   ....[171]....
        /*0ae8*/ 	.word	0x00020540


	//   ....[172]....
        /*0aec*/ 	.word	0x000205d0


	//   ....[173]....
        /*0af0*/ 	.word	0x00020670


	//   ....[174]....
        /*0af4*/ 	.word	0x00020700


	//   ....[175]....
        /*0af8*/ 	.word	0x000207f0


	//   ....[176]....
        /*0afc*/ 	.word	0x00020880


	//   ....[177]....
        /*0b00*/ 	.word	0x000208d0


	//   ....[178]....
        /*0b04*/ 	.word	0x00020920


	//   ....[179]....
        /*0b08*/ 	.word	0x00020a00


	//   ....[180]....
        /*0b0c*/ 	.word	0x00020a90


	//   ....[181]....
        /*0b10*/ 	.word	0x00020ae0


	//   ....[182]....
        /*0b14*/ 	.word	0x00020b30


	//   ....[183]....
        /*0b18*/ 	.word	0x00020d90


	//   ....[184]....
        /*0b1c*/ 	.word	0x00021070


	//   ....[185]....
        /*0b20*/ 	.word	0x00021160


	//   ....[186]....
        /*0b24*/ 	.word	0x00021200


	//   ....[187]....
        /*0b28*/ 	.word	0x00021260


	//   ....[188]....
        /*0b2c*/ 	.word	0x00021370


	//   ....[189]....
        /*0b30*/ 	.word	0x000213e0


	//   ....[190]....
        /*0b34*/ 	.word	0x000214f0


	//   ....[191]....
        /*0b38*/ 	.word	0x00021560


	//   ....[192]....
        /*0b3c*/ 	.word	0x00021670


	//   ....[193]....
        /*0b40*/ 	.word	0x000216e0


	//   ....[194]....
        /*0b44*/ 	.word	0x000217f0


	//   ....[195]....
        /*0b48*/ 	.word	0x00021860


	//   ....[196]....
        /*0b4c*/ 	.word	0x00021940


	//   ....[197]....
        /*0b50*/ 	.word	0x00021a40


	//   ....[198]....
        /*0b54*/ 	.word	0x00021ab0


	//   ....[199]....
        /*0b58*/ 	.word	0x00021b30


	//   ....[200]....
        /*0b5c*/ 	.word	0x00021bf0


	//   ....[201]....
        /*0b60*/ 	.word	0x00021c70


	//   ....[202]....
        /*0b64*/ 	.word	0x00021d50


	//   ....[203]....
        /*0b68*/ 	.word	0x00021dd0


	//   ....[204]....
        /*0b6c*/ 	.word	0x00021eb0


	//   ....[205]....
        /*0b70*/ 	.word	0x00021f30


	//   ....[206]....
        /*0b74*/ 	.word	0x00022010


	//   ....[207]....
        /*0b78*/ 	.word	0x00022090


	//   ....[208]....
        /*0b7c*/ 	.word	0x00022170


	//   ....[209]....
        /*0b80*/ 	.word	0x000221f0


	//   ....[210]....
        /*0b84*/ 	.word	0x000222d0


	//   ....[211]....
        /*0b88*/ 	.word	0x00022350


	//   ....[212]....
        /*0b8c*/ 	.word	0x00022410


	//   ....[213]....
        /*0b90*/ 	.word	0x00022540


	//   ....[214]....
        /*0b94*/ 	.word	0x00022600


	//   ....[215]....
        /*0b98*/ 	.word	0x00022670


	//   ....[216]....
        /*0b9c*/ 	.word	0x00022780


	//   ....[217]....
        /*0ba0*/ 	.word	0x000227e0


	//   ....[218]....
        /*0ba4*/ 	.word	0x000228b0


	//   ....[219]....
        /*0ba8*/ 	.word	0x00022910


	//   ....[220]....
        /*0bac*/ 	.word	0x000229e0


	//   ....[221]....
        /*0bb0*/ 	.word	0x00022a40


	//   ....[222]....
        /*0bb4*/ 	.word	0x00022b10


	//   ....[223]....
        /*0bb8*/ 	.word	0x00022c00


	//   ....[224]....
        /*0bbc*/ 	.word	0x00022c90


	//   ....[225]....
        /*0bc0*/ 	.word	0x00022d80


	//   ....[226]....
        /*0bc4*/ 	.word	0x00022e20


	//   ....[227]....
        /*0bc8*/ 	.word	0x00022e80


	//   ....[228]....
        /*0bcc*/ 	.word	0x00022f80


	//   ....[229]....
        /*0bd0*/ 	.word	0x00022fe0


	//   ....[230]....
        /*0bd4*/ 	.word	0x000230e0


	//   ....[231]....
        /*0bd8*/ 	.word	0x00023140


	//   ....[232]....
        /*0bdc*/ 	.word	0x00023240


	//   ....[233]....
        /*0be0*/ 	.word	0x000232a0


	//   ....[234]....
        /*0be4*/ 	.word	0x000233a0


	//   ....[235]....
        /*0be8*/ 	.word	0x00023400


	//   ....[236]....
        /*0bec*/ 	.word	0x000234d0


	//   ....[237]....
        /*0bf0*/ 	.word	0x00023610


	//   ....[238]....
        /*0bf4*/ 	.word	0x000236b0


	//   ....[239]....
        /*0bf8*/ 	.word	0x00023790


	//   ....[240]....
        /*0bfc*/ 	.word	0x00023860


	//   ....[241]....
        /*0c00*/ 	.word	0x000238c0


	//   ....[242]....
        /*0c04*/ 	.word	0x000239b0


	//   ....[243]....
        /*0c08*/ 	.word	0x00023a10


	//   ....[244]....
        /*0c0c*/ 	.word	0x00023b00


	//   ....[245]....
        /*0c10*/ 	.word	0x00023b60


	//   ....[246]....
        /*0c14*/ 	.word	0x00023c50


	//   ....[247]....
        /*0c18*/ 	.word	0x00023cb0


	//   ....[248]....
        /*0c1c*/ 	.word	0x00023d90


	//   ....[249]....
        /*0c20*/ 	.word	0x00023e20


	//   ....[250]....
        /*0c24*/ 	.word	0x00023ec0


	//   ....[251]....
        /*0c28*/ 	.word	0x00023fe0


	//   ....[252]....
        /*0c2c*/ 	.word	0x00024050


	//   ....[253]....
        /*0c30*/ 	.word	0x000240c0


	//   ....[254]....
        /*0c34*/ 	.word	0x00024130


	//   ....[255]....
        /*0c38*/ 	.word	0x000241a0


	//   ....[0]....
        /*0c3c*/ 	.word	0x00024220


	//   ....[1]....
        /*0c40*/ 	.word	0x000242b0


	//   ....[2]....
        /*0c44*/ 	.word	0x00024340


	//   ....[3]....
        /*0c48*/ 	.word	0x000243b0


	//   ....[4]....
        /*0c4c*/ 	.word	0x00024420


	//   ....[5]....
        /*0c50*/ 	.word	0x00024490


	//   ....[6]....
        /*0c54*/ 	.word	0x00024510


	//   ....[7]....
        /*0c58*/ 	.word	0x00024580


	//   ....[8]....
        /*0c5c*/ 	.word	0x00024620


	//   ....[9]....
        /*0c60*/ 	.word	0x000246b0


	//   ....[10]....
        /*0c64*/ 	.word	0x000247d0


	//----- nvinfo : EIATTR_REG_RECONFIG
	.align		4
.L_145:
        /*0c68*/ 	.byte	0x01, 0x54
	.zero		2


	//----- nvinfo : EIATTR_SYSCALL_OFFSETS
	.align		4
        /*0c6c*/ 	.byte	0x04, 0x46
        /*0c6e*/ 	.short	(.L_147 - .L_146)


	//   ....[0]....
.L_146:
        /*0c70*/ 	.word	0x00001af0


	//   ....[1]....
        /*0c74*/ 	.word	0x00001c40


	//   ....[2]....
        /*0c78*/ 	.word	0x0000b510


	//   ....[3]....
        /*0c7c*/ 	.word	0x0000b880


	//   ....[4]....
        /*0c80*/ 	.word	0x0001bc50


	//   ....[5]....
        /*0c84*/ 	.word	0x0001bda0


	//   ....[6]....
        /*0c88*/ 	.word	0x0001be90


	//   ....[7]....
        /*0c8c*/ 	.word	0x0001ce00


	//----- nvinfo : EIATTR_MBARRIER_INSTR_OFFSETS
	.align		4
.L_147:
        /*0c90*/ 	.byte	0x04, 0x39
        /*0c92*/ 	.short	(.L_149 - .L_148)


	//   ....[0]....
.L_148:
        /*0c94*/ 	.word	0x00000270
        /*0c98*/ 	.word	0x000000ff
        /*0c9c*/ 	.word	0x00030800
        /*0ca0*/ 	.short	0x0100
        /*0ca2*/ 	.byte	0x08
	.zero		1


	//   ....[1]....
        /*0ca4*/ 	.word	0x00000280
        /*0ca8*/ 	.word	0x000000ff
        /*0cac*/ 	.word	0x00030820
        /*0cb0*/ 	.short	0x0100
        /*0cb2*/ 	.byte	0x08
	.zero		1


	//   ....[2]....
        /*0cb4*/ 	.word	0x00000370
        /*0cb8*/ 	.word	0x000000ff
        /*0cbc*/ 	.word	0x00030830
        /*0cc0*/ 	.short	0x0100
        /*0cc2*/ 	.byte	0x08
	.zero		1


	//   ....[3]....
        /*0cc4*/ 	.word	0x00000380
        /*0cc8*/ 	.word	0x000000ff
        /*0ccc*/ 	.word	0x00030840
        /*0cd0*/ 	.short	0x0100
        /*0cd2*/ 	.byte	0x08
	.zero		1


	//   ....[4]....
        /*0cd4*/ 	.word	0x00000390
        /*0cd8*/ 	.word	0x000000ff
        /*0cdc*/ 	.word	0x00030838
        /*0ce0*/ 	.short	0x0100
        /*0ce2*/ 	.byte	0x08
	.zero		1


	//   ....[5]....
        /*0ce4*/ 	.word	0x000003a0
        /*0ce8*/ 	.word	0x000000ff
        /*0cec*/ 	.word	0x00030848
        /*0cf0*/ 	.short	0x0100
        /*0cf2*/ 	.byte	0x08
	.zero		1


	//   ....[6]....
        /*0cf4*/ 	.word	0x000004d0
        /*0cf8*/ 	.word	0x000000ff
        /*0cfc*/ 	.word	0x00030850
        /*0d00*/ 	.short	0x0100
        /*0d02*/ 	.byte	0x08
	.zero		1


	//   ....[7]....
        /*0d04*/ 	.word	0x000004e0
        /*0d08*/ 	.word	0x000000ff
        /*0d0c*/ 	.word	0x00030860
        /*0d10*/ 	.short	0x0100
        /*0d12*/ 	.byte	0x08
	.zero		1


	//   ....[8]....
        /*0d14*/ 	.word	0x000004f0
        /*0d18*/ 	.word	0x000000ff
        /*0d1c*/ 	.word	0x00030858
        /*0d20*/ 	.short	0x0100
        /*0d22*/ 	.byte	0x08
	.zero		1


	//   ....[9]....
        /*0d24*/ 	.word	0x00000500
        /*0d28*/ 	.word	0x000000ff
        /*0d2c*/ 	.word	0x00030868
        /*0d30*/ 	.short	0x0100
        /*0d32*/ 	.byte	0x08
	.zero		1


	//   ....[10]....
        /*0d34*/ 	.word	0x000005f0
        /*0d38*/ 	.word	0x000000ff
        /*0d3c*/ 	.word	0x00030870
        /*0d40*/ 	.short	0x0100
        /*0d42*/ 	.byte	0x06
	.zero		1


	//   ....[11]....
        /*0d44*/ 	.word	0x00000600
        /*0d48*/ 	.word	0x000000ff
        /*0d4c*/ 	.word	0x00030880
        /*0d50*/ 	.short	0x0100
        /*0d52*/ 	.byte	0x06
	.zero		1


	//   ....[12]....
        /*0d54*/ 	.word	0x00000610
        /*0d58*/ 	.word	0x000000ff
        /*0d5c*/ 	.word	0x00030878
        /*0d60*/ 	.short	0x0100
        /*0d62*/ 	.byte	0x06
	.zero		1


	//   ....[13]....
        /*0d64*/ 	.word	0x00000620
        /*0d68*/ 	.word	0x000000ff
        /*0d6c*/ 	.word	0x00030888
        /*0d70*/ 	.short	0x0100
        /*0d72*/ 	.byte	0x06
	.zero		1


	//   ....[14]....
        /*0d74*/ 	.word	0x00000750
        /*0d78*/ 	.word	0x000000ff
        /*0d7c*/ 	.word	0x00030890
        /*0d80*/ 	.short	0x0100
        /*0d82*/ 	.byte	0x08
	.zero		1


	//   ....[15]....
        /*0d84*/ 	.word	0x00000760
        /*0d88*/ 	.word	0x000000ff
        /*0d8c*/ 	.word	0x000308a0
        /*0d90*/ 	.short	0x0100
        /*0d92*/ 	.byte	0x08
	.zero		1


	//   ....[16]....
        /*0d94*/ 	.word	0x00000770
        /*0d98*/ 	.word	0x000000ff
        /*0d9c*/ 	.word	0x00030898
        /*0da0*/ 	.short	0x0100
        /*0da2*/ 	.byte	0x08
	.zero		1


	//   ....[17]....
        /*0da4*/ 	.word	0x00000780
        /*0da8*/ 	.word	0x000000ff
        /*0dac*/ 	.word	0x000308a8
        /*0db0*/ 	.short	0x0100
        /*0db2*/ 	.byte	0x08
	.zero		1


	//   ....[18]....
        /*0db4*/ 	.word	0x000008b0
        /*0db8*/ 	.word	0x000000ff
        /*0dbc*/ 	.word	0x000308b0
        /*0dc0*/ 	.short	0x0100
        /*0dc2*/ 	.byte	0x08
	.zero		1


	//   ....[19]....
        /*0dc4*/ 	.word	0x000008c0
        /*0dc8*/ 	.word	0x000000ff
        /*0dcc*/ 	.word	0x000308c0
        /*0dd0*/ 	.short	0x0100
        /*0dd2*/ 	.byte	0x08
	.zero		1


	//   ....[20]....
        /*0dd4*/ 	.word	0x000008d0
        /*0dd8*/ 	.word	0x000000ff
        /*0ddc*/ 	.word	0x000308b8
        /*0de0*/ 	.short	0x0100
        /*0de2*/ 	.byte	0x08
	.zero		1


	//   ....[21]....
        /*0de4*/ 	.word	0x000008e0
        /*0de8*/ 	.word	0x000000ff
        /*0dec*/ 	.word	0x000308c8
        /*0df0*/ 	.short	0x0100
        /*0df2*/ 	.byte	0x08
	.zero		1


	//   ....[22]....
        /*0df4*/ 	.word	0x000037d0
        /*0df8*/ 	.word	0x00000056
        /*0dfc*/ 	.word	0x00030890
        /*0e00*/ 	.short	0x010a
        /*0e02*/ 	.byte	0x3f
	.zero		1


	//   ....[23]....
        /*0e04*/ 	.word	0x00006f50
        /*0e08*/ 	.word	0x00000056
        /*0e0c*/ 	.word	0x00030890
        /*0e10*/ 	.short	0x010a
        /*0e12*/ 	.byte	0x3f
	.zero		1


	//   ....[24]....
        /*0e14*/ 	.word	0x00009ff0
        /*0e18*/ 	.word	0x00000056
        /*0e1c*/ 	.word	0x00030890
        /*0e20*/ 	.short	0x010a
        /*0e22*/ 	.byte	0x3f
	.zero		1


	//   ....[25]....
        /*0e24*/ 	.word	0x0000a7b0
        /*0e28*/ 	.word	0x0000000b
        /*0e2c*/ 	.word	0x00000000
        /*0e30*/ 	.short	0x0101
        /*0e32*/ 	.byte	0x3f
	.zero		1


	//   ....[26]....
        /*0e34*/ 	.word	0x0000a7f0
        /*0e38*/ 	.word	0x00000056
        /*0e3c*/ 	.word	0x000308b0
        /*0e40*/ 	.short	0x010a
        /*0e42*/ 	.byte	0x3f
	.zero		1


	//   ....[27]....
        /*0e44*/ 	.word	0x0000aef0
        /*0e48*/ 	.word	0x00000056
        /*0e4c*/ 	.word	0x00000000
        /*0e50*/ 	.short	0x0101
        /*0e52*/ 	.byte	0x3f
	.zero		1


	//   ....[28]....
        /*0e54*/ 	.word	0x0000b5a0
        /*0e58*/ 	.word	0x00000012
        /*0e5c*/ 	.word	0x00030800
        /*0e60*/ 	.short	0x010a
        /*0e62*/ 	.byte	0x3f
	.zero		1


	//   ....[29]....
        /*0e64*/ 	.word	0x0000b5f0
        /*0e68*/ 	.word	0x00000012
        /*0e6c*/ 	.word	0x00030800
        /*0e70*/ 	.short	0x010a
        /*0e72*/ 	.byte	0x3f
	.zero		1


	//   ....[30]....
        /*0e74*/ 	.word	0x0000c3c0
        /*0e78*/ 	.word	0x00000012
        /*0e7c*/ 	.word	0x00030800
        /*0e80*/ 	.short	0x010a
        /*0e82*/ 	.byte	0x3f
	.zero		1


	//   ....[31]....
        /*0e84*/ 	.word	0x0000eca0
        /*0e88*/ 	.word	0x00000012
        /*0e8c*/ 	.word	0x00030800
        /*0e90*/ 	.short	0x010a
        /*0e92*/ 	.byte	0x3f
	.zero		1


	//   ....[32]....
        /*0e94*/ 	.word	0x00011160
        /*0e98*/ 	.word	0x00000003
        /*0e9c*/ 	.word	0x00030830
        /*0ea0*/ 	.short	0x010a
        /*0ea2*/ 	.byte	0x3f
	.zero		1


	//   ....[33]....
        /*0ea4*/ 	.word	0x000111b0
        /*0ea8*/ 	.word	0x00000003
        /*0eac*/ 	.word	0x00030830
        /*0eb0*/ 	.short	0x010a
        /*0eb2*/ 	.byte	0x3f
	.zero		1


	//   ....[34]....
        /*0eb4*/ 	.word	0x00012e60
        /*0eb8*/ 	.word	0x0000000a
        /*0ebc*/ 	.word	0x00000000
        /*0ec0*/ 	.short	0x0101
        /*0ec2*/ 	.byte	0x3f
	.zero		1


	//   ....[35]....
        /*0ec4*/ 	.word	0x00013860
        /*0ec8*/ 	.word	0x0000000a
        /*0ecc*/ 	.word	0x00030830
        /*0ed0*/ 	.short	0x010a
        /*0ed2*/ 	.byte	0x3f
	.zero		1


	//   ....[36]....
        /*0ed4*/ 	.word	0x000138e0
        /*0ed8*/ 	.word	0x0000000a
        /*0edc*/ 	.word	0x00030830
        /*0ee0*/ 	.short	0x010a
        /*0ee2*/ 	.byte	0x3f
	.zero		1


	//   ....[37]....
        /*0ee4*/ 	.word	0x00014790
        /*0ee8*/ 	.word	0x0000000b
        /*0eec*/ 	.word	0x00030850
        /*0ef0*/ 	.short	0x010a
        /*0ef2*/ 	.byte	0x3f
	.zero		1


	//   ....[38]....
        /*0ef4*/ 	.word	0x000147e0
        /*0ef8*/ 	.word	0x0000000b
        /*0efc*/ 	.word	0x00030850
        /*0f00*/ 	.short	0x010a
        /*0f02*/ 	.byte	0x3f
	.zero		1


	//   ....[39]....
        /*0f04*/ 	.word	0x00015230
        /*0f08*/ 	.word	0x00000081
        /*0f0c*/ 	.word	0x00000000
        /*0f10*/ 	.short	0x0101
        /*0f12*/ 	.byte	0x3f
	.zero		1


	//   ....[40]....
        /*0f14*/ 	.word	0x00015900
        /*0f18*/ 	.word	0x0000000b
        /*0f1c*/ 	.word	0x00000000
        /*0f20*/ 	.short	0x0101
        /*0f22*/ 	.byte	0x3f
	.zero		1


	//   ....[41]....
        /*0f24*/ 	.word	0x000160f0
        /*0f28*/ 	.word	0x00000008
        /*0f2c*/ 	.word	0x00030850
        /*0f30*/ 	.short	0x010a
        /*0f32*/ 	.byte	0x3f
	.zero		1


	//   ....[42]....
        /*0f34*/ 	.word	0x00016190
        /*0f38*/ 	.word	0x00000008
        /*0f3c*/ 	.word	0x00030850
        /*0f40*/ 	.short	0x010a
        /*0f42*/ 	.byte	0x3f
	.zero		1


	//   ....[43]....
        /*0f44*/ 	.word	0x00016690
        /*0f48*/ 	.word	0x00000008
        /*0f4c*/ 	.word	0x00000000
        /*0f50*/ 	.short	0x0101
        /*0f52*/ 	.byte	0x3f
	.zero		1


	//   ....[44]....
        /*0f54*/ 	.word	0x00018300
        /*0f58*/ 	.word	0x00000000
        /*0f5c*/ 	.word	0x00000000
        /*0f60*/ 	.short	0x0101
        /*0f62*/ 	.byte	0x3f
	.zero		1


	//   ....[45]....
        /*0f64*/ 	.word	0x0001a6e0
        /*0f68*/ 	.word	0x00000016
        /*0f6c*/ 	.word	0x00030820
        /*0f70*/ 	.short	0x010a
        /*0f72*/ 	.byte	0x3f
	.zero		1


	//   ....[46]....
        /*0f74*/ 	.word	0x0001a770
        /*0f78*/ 	.word	0x00000009
        /*0f7c*/ 	.word	0x000308a0
        /*0f80*/ 	.short	0x010a
        /*0f82*/ 	.byte	0x3f
	.zero		1


	//   ....[47]....
        /*0f84*/ 	.word	0x0001abc0
        /*0f88*/ 	.word	0x00000009
        /*0f8c*/ 	.word	0x000308c0
        /*0f90*/ 	.short	0x010a
        /*0f92*/ 	.byte	0x3f
	.zero		1


	//   ....[48]....
        /*0f94*/ 	.word	0x0001b0d0
        /*0f98*/ 	.word	0x00000008
        /*0f9c*/ 	.word	0x000308a0
        /*0fa0*/ 	.short	0x010a
        /*0fa2*/ 	.byte	0x3f
	.zero		1


	//   ....[49]....
        /*0fa4*/ 	.word	0x0001b510
        /*0fa8*/ 	.word	0x00000008
        /*0fac*/ 	.word	0x000308c0
        /*0fb0*/ 	.short	0x010a
        /*0fb2*/ 	.byte	0x3f
	.zero		1


	//   ....[50]....
        /*0fb4*/ 	.word	0x0001c440
        /*0fb8*/ 	.word	0x00000007
        /*0fbc*/ 	.word	0x00030840
        /*0fc0*/ 	.short	0x010a
        /*0fc2*/ 	.byte	0x3f
	.zero		1


	//   ....[51]....
        /*0fc4*/ 	.word	0x0001cb00
        /*0fc8*/ 	.word	0x00000007
        /*0fcc*/ 	.word	0x00030830
        /*0fd0*/ 	.short	0x0107
        /*0fd2*/ 	.byte	0x3f
	.zero		1


	//   ....[52]....
        /*0fd4*/ 	.word	0x0001cbd0
        /*0fd8*/ 	.word	0x00000007
        /*0fdc*/ 	.word	0x00030830
        /*0fe0*/ 	.short	0x0101
        /*0fe2*/ 	.byte	0x3f
	.zero		1


	//   ....[53]....
        /*0fe4*/ 	.word	0x0001d760
        /*0fe8*/ 	.word	0x00000016
        /*0fec*/ 	.word	0x00030800
        /*0ff0*/ 	.short	0x0107
        /*0ff2*/ 	.byte	0x3f
	.zero		1


	//   ....[54]....
        /*0ff4*/ 	.word	0x0001d860
        /*0ff8*/ 	.word	0x00000016
        /*0ffc*/ 	.word	0x00030800
        /*1000*/ 	.short	0x0101
        /*1002*/ 	.byte	0x3f
	.zero		1


	//   ....[55]....
        /*1004*/ 	.word	0x0001d880
        /*1008*/ 	.word	0x00000016
        /*100c*/ 	.word	0x00030820
        /*1010*/ 	.short	0x010a
        /*1012*/ 	.byte	0x3f
	.zero		1


	//   ....[56]....
        /*1014*/ 	.word	0x0001dc60
        /*1018*/ 	.word	0x00000007
        /*101c*/ 	.word	0x00030840
        /*1020*/ 	.short	0x010a
        /*1022*/ 	.byte	0x3f
	.zero		1


	//   ....[57]....
        /*1024*/ 	.word	0x0001e170
        /*1028*/ 	.word	0x00000007
        /*102c*/ 	.word	0x00030830
        /*1030*/ 	.short	0x0107
        /*1032*/ 	.byte	0x3f
	.zero		1


	//   ....[58]....
        /*1034*/ 	.word	0x0001e230
        /*1038*/ 	.word	0x00000007
        /*103c*/ 	.word	0x00030830
        /*1040*/ 	.short	0x0101
        /*1042*/ 	.byte	0x3f
	.zero		1


	//   ....[59]....
        /*1044*/ 	.word	0x0001e290
        /*1048*/ 	.word	0x00000006
        /*104c*/ 	.word	0x00030860
        /*1050*/ 	.short	0x010a
        /*1052*/ 	.byte	0x3f
	.zero		1


	//   ....[60]....
        /*1054*/ 	.word	0x0001e7f0
        /*1058*/ 	.word	0x00000006
        /*105c*/ 	.word	0x00030850
        /*1060*/ 	.short	0x0107
        /*1062*/ 	.byte	0x3f
	.zero		1


	//   ....[61]....
        /*1064*/ 	.word	0x0001e950
        /*1068*/ 	.word	0x00000006
        /*106c*/ 	.word	0x00030850
        /*1070*/ 	.short	0x0101
        /*1072*/ 	.byte	0x3f
	.zero		1


	//   ....[62]....
        /*1074*/ 	.word	0x0001eb60
        /*1078*/ 	.word	0x00000000
        /*107c*/ 	.word	0x00030860
        /*1080*/ 	.short	0x010a
        /*1082*/ 	.byte	0x3f
	.zero		1


	//   ....[63]....
        /*1084*/ 	.word	0x0001f070
        /*1088*/ 	.word	0x00000000
        /*108c*/ 	.word	0x00030850
        /*1090*/ 	.short	0x0107
        /*1092*/ 	.byte	0x3f
	.zero		1


	//   ....[64]....
        /*1094*/ 	.word	0x0001f130
        /*1098*/ 	.word	0x00000000
        /*109c*/ 	.word	0x00030850
        /*10a0*/ 	.short	0x0101
        /*10a2*/ 	.byte	0x3f
	.zero		1


	//   ....[65]....
        /*10a4*/ 	.word	0x0001fc40
        /*10a8*/ 	.word	0x00000007
        /*10ac*/ 	.word	0x00030820
        /*10b0*/ 	.short	0x010a
        /*10b2*/ 	.byte	0x3f
	.zero		1


	//   ....[66]....
        /*10b4*/ 	.word	0x0001fdb0
        /*10b8*/ 	.word	0x00000005
        /*10bc*/ 	.word	0x00030840
        /*10c0*/ 	.short	0x010a
        /*10c2*/ 	.byte	0x3f
	.zero		1


	//   ....[67]....
        /*10c4*/ 	.word	0x0001fe50
        /*10c8*/ 	.word	0x00000003
        /*10cc*/ 	.word	0x00030840
        /*10d0*/ 	.short	0x010a
        /*10d2*/ 	.byte	0x3f
	.zero		1


	//   ....[68]....
        /*10d4*/ 	.word	0x0001fe90
        /*10d8*/ 	.word	0x00000005
        /*10dc*/ 	.word	0x00030860
        /*10e0*/ 	.short	0x010a
        /*10e2*/ 	.byte	0x3f
	.zero		1


	//   ....[69]....
        /*10e4*/ 	.word	0x0001fed0
        /*10e8*/ 	.word	0x00000003
        /*10ec*/ 	.word	0x00030860
        /*10f0*/ 	.short	0x010a
        /*10f2*/ 	.byte	0x3f
	.zero		1


	//   ....[70]....
        /*10f4*/ 	.word	0x0001ff30
        /*10f8*/ 	.word	0x00000056
        /*10fc*/ 	.word	0x00030890
        /*1100*/ 	.short	0x010a
        /*1102*/ 	.byte	0x3f
	.zero		1


	//   ....[71]....
        /*1104*/ 	.word	0x000201e0
        /*1108*/ 	.word	0x00000056
        /*110c*/ 	.word	0x00030890
        /*1110*/ 	.short	0x010a
        /*1112*/ 	.byte	0x3f
	.zero		1


	//   ....[72]....
        /*1114*/ 	.word	0x00020490
        /*1118*/ 	.word	0x00000056
        /*111c*/ 	.word	0x00030890
        /*1120*/ 	.short	0x010a
        /*1122*/ 	.byte	0x3f
	.zero		1


	//   ....[73]....
        /*1124*/ 	.word	0x00020740
        /*1128*/ 	.word	0x00000056
        /*112c*/ 	.word	0x000308b0
        /*1130*/ 	.short	0x010a
        /*1132*/ 	.byte	0x3f
	.zero		1


	//   ....[74]....
        /*1134*/ 	.word	0x00020950
        /*1138*/ 	.word	0x00000012
        /*113c*/ 	.word	0x00030800
        /*1140*/ 	.short	0x010a
        /*1142*/ 	.byte	0x3f
	.zero		1


	//   ....[75]....
        /*1144*/ 	.word	0x00020b70
        /*1148*/ 	.word	0x00000012
        /*114c*/ 	.word	0x00030800
        /*1150*/ 	.short	0x010a
        /*1152*/ 	.byte	0x3f
	.zero		1


	//   ....[76]....
        /*1154*/ 	.word	0x00020bc0
        /*1158*/ 	.word	0x00000003
        /*115c*/ 	.word	0x00030830
        /*1160*/ 	.short	0x010a
        /*1162*/ 	.byte	0x3f
	.zero		1


	//   ....[77]....
        /*1164*/ 	.word	0x00020c10
        /*1168*/ 	.word	0x0000000a
        /*116c*/ 	.word	0x00030830
        /*1170*/ 	.short	0x010a
        /*1172*/ 	.byte	0x3f
	.zero		1


	//   ....[78]....
        /*1174*/ 	.word	0x00020c60
        /*1178*/ 	.word	0x0000000b
        /*117c*/ 	.word	0x00030850
        /*1180*/ 	.short	0x010a
        /*1182*/ 	.byte	0x3f
	.zero		1


	//   ....[79]....
        /*1184*/ 	.word	0x00020cb0
        /*1188*/ 	.word	0x00000008
        /*118c*/ 	.word	0x00030850
        /*1190*/ 	.short	0x010a
        /*1192*/ 	.byte	0x3f
	.zero		1


	//   ....[80]....
        /*1194*/ 	.word	0x00020e50
        /*1198*/ 	.word	0x00000016
        /*119c*/ 	.word	0x00030820
        /*11a0*/ 	.short	0x010a
        /*11a2*/ 	.byte	0x3f
	.zero		1


	//   ....[81]....
        /*11a4*/ 	.word	0x00020ea0
        /*11a8*/ 	.word	0x00000009
        /*11ac*/ 	.word	0x000308a0
        /*11b0*/ 	.short	0x010a
        /*11b2*/ 	.byte	0x3f
	.zero		1


	//   ....[82]....
        /*11b4*/ 	.word	0x00020ef0
        /*11b8*/ 	.word	0x00000009
        /*11bc*/ 	.word	0x000308c0
        /*11c0*/ 	.short	0x010a
        /*11c2*/ 	.byte	0x3f
	.zero		1


	//   ....[83]....
        /*11c4*/ 	.word	0x00020f40
        /*11c8*/ 	.word	0x00000008
        /*11cc*/ 	.word	0x000308a0
        /*11d0*/ 	.short	0x010a
        /*11d2*/ 	.byte	0x3f
	.zero		1


	//   ....[84]....
        /*11d4*/ 	.word	0x00020f90
        /*11d8*/ 	.word	0x00000008
        /*11dc*/ 	.word	0x000308c0
        /*11e0*/ 	.short	0x010a
        /*11e2*/ 	.byte	0x3f
	.zero		1


	//   ....[85]....
        /*11e4*/ 	.word	0x000210b0
        /*11e8*/ 	.word	0x00000007
        /*11ec*/ 	.word	0x00030840
        /*11f0*/ 	.short	0x010a
        /*11f2*/ 	.byte	0x3f
	.zero		1


	//   ....[86]....
        /*11f4*/ 	.word	0x00022440
        /*11f8*/ 	.word	0x00000016
        /*11fc*/ 	.word	0x00030820
        /*1200*/ 	.short	0x010a
        /*1202*/ 	.byte	0x3f
	.zero		1


	//   ....[87]....
        /*1204*/ 	.word	0x00022490
        /*1208*/ 	.word	0x00000007
        /*120c*/ 	.word	0x00030840
        /*1210*/ 	.short	0x010a
        /*1212*/ 	.byte	0x3f
	.zero		1


	//   ....[88]....
        /*1214*/ 	.word	0x00022cd0
        /*1218*/ 	.word	0x00000006
        /*121c*/ 	.word	0x00030860
        /*1220*/ 	.short	0x010a
        /*1222*/ 	.byte	0x3f
	.zero		1


	//   ....[89]....
        /*1224*/ 	.word	0x00023560
        /*1228*/ 	.word	0x00000000
        /*122c*/ 	.word	0x00030860
        /*1230*/ 	.short	0x010a
        /*1232*/ 	.byte	0x3f
	.zero		1


	//   ....[90]....
        /*1234*/ 	.word	0x000246f0
        /*1238*/ 	.word	0x00000007
        /*123c*/ 	.word	0x00030820
        /*1240*/ 	.short	0x010a
        /*1242*/ 	.byte	0x3f
	.zero		1


	//   ....[91]....
        /*1244*/ 	.word	0x00024890
        /*1248*/ 	.word	0x00000005
        /*124c*/ 	.word	0x00030840
        /*1250*/ 	.short	0x010a
        /*1252*/ 	.byte	0x3f
	.zero		1


	//   ....[92]....
        /*1254*/ 	.word	0x000248e0
        /*1258*/ 	.word	0x00000003
        /*125c*/ 	.word	0x00030840
        /*1260*/ 	.short	0x010a
        /*1262*/ 	.byte	0x3f
	.zero		1


	//   ....[93]....
        /*1264*/ 	.word	0x00024930
        /*1268*/ 	.word	0x00000005
        /*126c*/ 	.word	0x00030860
        /*1270*/ 	.short	0x010a
        /*1272*/ 	.byte	0x3f
	.zero		1


	//----- nvinfo : EIATTR_NUM_MBARRIERS
	.align		4
.L_149:
        /*1274*/ 	.byte	0x03, 0x38
        /*1276*/ 	.short	0x0016


	//----- nvinfo : EIATTR_EXIT_INSTR_OFFSETS
	.align		4
        /*1278*/ 	.byte	0x04, 0x1c
        /*127a*/ 	.short	(.L_151 - .L_150)


	//   ....[0]....
.L_150:
        /*127c*/ 	.word	0x0001ff20


	//----- nvinfo : EIATTR_MAX_THREADS
	.align		4
.L_151:
        /*1280*/ 	.byte	0x04, 0x05
        /*1282*/ 	.short	(.L_153 - .L_152)
.L_152:
        /*1284*/ 	.word	0x00000180
        /*1288*/ 	.word	0x00000001
        /*128c*/ 	.word	0x00000001


	//----- nvinfo : EIATTR_CRS_STACK_SIZE
	.align		4
.L_153:
        /*1290*/ 	.byte	0x04, 0x1e
        /*1292*/ 	.short	(.L_155 - .L_154)
.L_154:
        /*1294*/ 	.word	0x00000000


	//----- nvinfo : EIATTR_CBANK_PARAM_SIZE
	.align		4
.L_155:
        /*1298*/ 	.byte	0x03, 0x19
        /*129a*/ 	.short	0x0af0


	//----- nvinfo : EIATTR_PARAM_CBANK
	.align		4
        /*129c*/ 	.byte	0x04, 0x0a
        /*129e*/ 	.short	(.L_157 - .L_156)
	.align		4
.L_156:
        /*12a0*/ 	.word	index@(.nv.constant0._ZN7cutlass13device_kernelIN5flash11enable_sm90INS1_16FlashAttnFwdSm90INS1_25CollectiveMainloopFwdSm90ILi2EN4cute5tupleIJNS5_1CILi1EEES8_S8_EEENS6_IJNS7_ILi128EEENS7_ILi96EEENS7_ILi192EEEEEELi192ENS_10bfloat16_tEfNS_4arch4Sm90ELb0ELb0ELb0ELb1ELb1ELb1ELb0ELb1ELb1ELb1ELb0ELb0EEENS1_21CollectiveEpilogueFwdINS6_IJSA_SC_SB_EEES9_SE_SG_Li256ELb1ELb1ELb0ELb0EEENS1_36VarlenDynamicPersistentTileSchedulerILi128ELi96ELi256ELi128ELb0ELb1ELb1ELb0ELb1ELb1EEEEEEEEEvNT_6ParamsE)
        /*12a4*/ 	.short	0x0210
        /*12a6*/ 	.short	0x0af0


	//----- nvinfo : EIATTR_SW_WAR
	.align		4
.L_157:
        /*12a8*/ 	.byte	0x04, 0x36
        /*12aa*/ 	.short	(.L_159 - .L_158)
.L_158:
        /*12ac*/ 	.word	0x00000008
.L_159:


//--------------------- .nv.info._ZN7cutlass13device_kernelIN5flash11enable_sm90INS1_16FlashAttnFwdSm90INS1_25CollectiveMainloopFwdSm90ILi2EN4cute5tupleIJNS5_1CILi1EEES8_S8_EEENS6_IJNS7_ILi128EEENS7_ILi96EEENS7_ILi192EEEEEELi192ENS_10bfloat16_tEfNS_4arch4Sm90ELb0ELb1ELb0ELb0ELb1ELb0ELb0ELb1ELb1ELb1ELb0ELb0EEENS1_21CollectiveEpilogueFwdINS6_IJSA_SC_SB_EEES9_SE_SG_Li256ELb0ELb1ELb0ELb0EEENS1_30DynamicPersistentTileSchedulerILi256ELi128ELb0ELb1ELb1EEEEEEEEEvNT_6ParamsE --------------------------
	.section	.nv.info._ZN7cutlass13device_kernelIN5flash11enable_sm90INS1_16FlashAttnFwdSm90INS1_25CollectiveMainloopFwdSm90ILi2EN4cute5tupleIJNS5_1CILi1EEES8_S8_EEENS6_IJNS7_ILi128EEENS7_ILi96EEENS7_ILi192EEEEEELi192ENS_10bfloat16_tEfNS_4arch4Sm90ELb0ELb1ELb0ELb0ELb1ELb0ELb0ELb1ELb1ELb1ELb0ELb0EEENS1_21CollectiveEpilogueFwdINS6_IJSA_SC_SB_EEES9_SE_SG_Li256ELb0ELb1ELb0ELb0EEENS1_30DynamicPersistentTileSchedulerILi256ELi128ELb0ELb1ELb1EEEEEEEEEvNT_6ParamsE,"",@"SHT_CUDA_INFO"
	.sectionflags	@""
	.align	4


	//----- nvinfo : EIATTR_CUDA_API_VERSION
	.align		4
        /*0000*/ 	.byte	0x04, 0x37
        /*0002*/ 	.short	(.L_161 - .L_160)
.L_160:
        /*0004*/ 	.word	0x00000082


	//----- nvinfo : EIATTR_KPARAM_INFO
	.align		4
.L_161:
        /*0008*/ 	.byte	0x04, 0x17
        /*000a*/ 	.short	(.L_163 - .L_162)
.L_162:
        /*000c*/ 	.word	0x00000000
        /*0010*/ 	.short	0x0000
        /*0012*/ 	.short	0x0070
        /*0014*/ 	.byte	0x00, 0xf0, 0x01, 0x2a


	//----- nvinfo : EIATTR_SPARSE_MMA_MASK
	.align		4
.L_163:
        /*0018*/ 	.byte	0x03, 0x50
        /*001a*/ 	.short	0x0000


	//----- nvinfo : EIATTR_MAXREG_COUNT
	.align		4
        /*001c*/ 	.byte	0x03, 0x1b
        /*001e*/ 	.short	0x00a8


	//----- nvinfo : EIATTR_NUM_BARRIERS
	.align		4
        /*0020*/ 	.byte	0x02, 0x4c
        /*0022*/ 	.byte	0x09
	.zero		1


	//----- nvinfo : EIATTR_EXTERNS
	.align		4
        /*0024*/ 	.byte	0x04, 0x0f
        /*0026*/ 	.short	(.L_165 - .L_164)


	//   ....[0]....
	.align		4
.L_164:
        /*0028*/ 	.word	index@(__assertfail)


	//----- nvinfo : EIATTR_ANNOTATIONS
	.align		4
.L_165:
        /*002c*/ 	.byte	0x04, 0x55
        /*002e*/ 	.short	(.L_167 - .L_166)


	//   ....[0]....
.L_166:
        /*0030*/ 	.word	0x00000001
        /*0034*/ 	.byte	0xa0, 0x08, 0x00, 0x00, 0x01, 0x00, 0x00, 0x00, 0x60, 0x09, 0x00, 0x00, 0x01, 0x00, 0x00, 0x00
        /*0044*/ 	.byte	0x80, 0x00, 0x01, 0x00, 0x01, 0x00, 0x00, 0x00, 0x20, 0x01, 0x01, 0x00, 0x01, 0x00, 0x00, 0x00
        /*0054*/ 	.byte	0xa0, 0x01, 0x01, 0x00, 0x01, 0x00, 0x00, 0x00, 0x90, 0x28, 0x01, 0x00, 0x01, 0x00, 0x00, 0x00
        /*0064*/ 	.byte	0xb0, 0x28, 0x01, 0x00, 0x01, 0x00, 0x00, 0x00, 0x90, 0x42, 0x01, 0x00, 0x01, 0x00, 0x00, 0x00
        /*0074*/ 	.byte	0x30, 0x44, 0x01, 0x00


	//----- nvinfo : EIATTR_MERCURY_ISA_VERSION
	.align		4
.L_167:
        /*0078*/ 	.byte	0x03, 0x5f
        /*007a*/ 	.short	0x0101


	//----- nvinfo : EIATTR_INT_WARP_WIDE_INSTR_OFFSETS
	.align		4
        /*007c*/ 	.byte	0x04, 0x31
        /*007e*/ 	.short	(.L_169 - .L_168)


	//   ....[0]....
.L_168:
        /*0080*/ 	.word	0x000000c0


	//   ....[1]....
        /*0084*/ 	.word	0x000000d0


	//   ....[2]....
        /*0088*/ 	.word	0x00000170


	//   ....[3]....
        /*008c*/ 	.word	0x00010db0


	//   ....[4]....
        /*0090*/ 	.word	0x00010e40


	//   ....[5]....
        /*0094*/ 	.word	0x000139e0


	//   ....[6]....
        /*0098*/ 	.word	0x00013a70


	//----- nvinfo : EIATTR_COOP_GROUP_MASK_REGIDS
	.align		4
.L_169:
        /*009c*/ 	.byte	0x04, 0x29
        /*009e*/ 	.short	(.L_171 - .L_170)


	//   ....[0]....
.L_170:
        /*00a0*/ 	.word	0xffffffff


	//   ....[1]....
        /*00a4*/ 	.word	0xffffffff


	//   ....[2]....
        /*00a8*/ 	.word	0xffffffff


	//   ....[3]....
        /*00ac*/ 	.word	0xffffffff


	//   ....[4]....
        /*00b0*/ 	.word	0xffffffff


	//   ....[5]....
        /*00b4*/ 	.word	0xffffffff


	//   ....[6]....
        /*00b8*/ 	.word	0xffffffff


	//   ....[7]....
        /*00bc*/ 	.word	0xffffffff


	//   ....[8]....
        /*00c0*/ 	.word	0xffffffff


	//   ....[9]....
        /*00c4*/ 	.word	0xffffffff


	//   ....[10]....
        /*00c8*/ 	.word	0xffffffff


	//   ....[11]....
        /*00cc*/ 	.word	0xffffffff


	//   ....[12]....
        /*00d0*/ 	.word	0xffffffff


	//   ....[13]....
        /*00d4*/ 	.word	0xffffffff


	//   ....[14]....
        /*00d8*/ 	.word	0xffffffff


	//   ....[15]....
        /*00dc*/ 	.word	0xffffffff


	//   ....[16]....
        /*00e0*/ 	.word	0xffffffff


	//   ....[17]....
        /*00e4*/ 	.word	0xffffffff


	//   ....[18]....
        /*00e8*/ 	.word	0xffffffff


	//   ....[19]....
        /*00ec*/ 	.word	0xffffffff


	//   ....[20]....
        /*00f0*/ 	.word	0xffffffff


	//   ....[21]....
        /*00f4*/ 	.word	0xffffffff


	//   ....[22]....
        /*00f8*/ 	.word	0xffffffff


	//   ....[23]....
        /*00fc*/ 	.word	0xffffffff


	//   ....[24]....
        /*0100*/ 	.word	0xffffffff


	//   ....[25]....
        /*0104*/ 	.word	0xffffffff


	//   ....[26]....
        /*0108*/ 	.word	0xffffffff


	//   ....[27]....
        /*010c*/ 	.word	0xffffffff


	//   ....[28]....
        /*0110*/ 	.word	0xffffffff


	//   ....[29]....
        /*0114*/ 	.word	0xffffffff


	//   ....[30]....
        /*0118*/ 	.word	0xffffffff


	//   ....[31]....
        /*011c*/ 	.word	0xffffffff


	//   ....[32]....
        /*0120*/ 	.word	0xffffffff


	//   ....[33]....
        /*0124*/ 	.word	0xffffffff


	//   ....[34]....
        /*0128*/ 	.word	0xffffffff


	//   ....[35]....
        /*012c*/ 	.word	0xffffffff


	//   ....[36]....
        /*0130*/ 	.word	0xffffffff


	//   ....[37]....
        /*0134*/ 	.word	0xffffffff


	//   ....[38]....
        /*0138*/ 	.word	0xffffffff


	//   ....[39]....
        /*013c*/ 	.word	0xffffffff


	//   ....[40]....
        /*0140*/ 	.word	0xffffffff


	//   ....[41]....
        /*0144*/ 	.word	0xffffffff


	//   ....[42]....
        /*0148*/ 	.word	0xffffffff


	//   ....[43]....
        /*014c*/ 	.word	0xffffffff


	//   ....[44]....
        /*0150*/ 	.word	0xffffffff


	//   ....[45]....
        /*0154*/ 	.word	0xffffffff


	//   ....[46]....
        /*0158*/ 	.word	0xffffffff


	//   ....[47]....
        /*015c*/ 	.word	0xffffffff


	//   ....[48]....
        /*0160*/ 	.word	0xffffffff


	//   ....[49]....
        /*0164*/ 	.word	0xffffffff


	//   ....[50]....
        /*0168*/ 	.word	0xffffffff


	//   ....[51]....
        /*016c*/ 	.word	0xffffffff


	//   ....[52]....
        /*0170*/ 	.word	0xffffffff


	//   ....[53]....
        /*0174*/ 	.word	0xffffffff


	//   ....[54]....
        /*0178*/ 	.word	0xffffffff


	//   ....[55]....
        /*017c*/ 	.word	0xffffffff


	//   ....[56]....
        /*0180*/ 	.word	0xffffffff


	//   ....[57]....
        /*0184*/ 	.word	0xffffffff


	//   ....[58]....
        /*0188*/ 	.word	0xffffffff


	//   ....[59]....
        /*018c*/ 	.word	0xffffffff


	//   ....[60]....
        /*0190*/ 	.word	0xffffffff


	//   ....[61]....
        /*0194*/ 	.word	0xffffffff


	//   ....[62]....
        /*0198*/ 	.word	0xffffffff


	//   ....[63]....
        /*019c*/ 	.word	0xffffffff


	//   ....[64]....
        /*01a0*/ 	.word	0xffffffff


	//   ....[65]....
        /*01a4*/ 	.word	0xffffffff


	//   ....[66]....
        /*01a8*/ 	.word	0xffffffff


	//   ....[67]....
        /*01ac*/ 	.word	0xffffffff


	//   ....[68]....
        /*01b0*/ 	.word	0xffffffff


	//   ....[69]....
        /*01b4*/ 	.word	0xffffffff


	//   ....[70]....
        /*01b8*/ 	.word	0xffffffff


	//   ....[71]....
        /*01bc*/ 	.word	0xffffffff


	//   ....[72]....
        /*01c0*/ 	.word	0xffffffff


	//   ....[73]....
        /*01c4*/ 	.word	0xffffffff


	//   ....[74]....
        /*01c8*/ 	.word	0xffffffff


	//   ....[75]....
        /*01cc*/ 	.word	0xffffffff


	//   ....[76]....
        /*01d0*/ 	.word	0xffffffff


	//   ....[77]....
        /*01d4*/ 	.word	0xffffffff


	//   ....[78]....
        /*01d8*/ 	.word	0xffffffff


	//   ....[79]....
        /*01dc*/ 	.word	0xffffffff


	//   ....[80]....
        /*01e0*/ 	.word	0xffffffff


	//   ....[81]....
        /*01e4*/ 	.word	0xffffffff


	//   ....[82]....
        /*01e8*/ 	.word	0xffffffff


	//   ....[83]....
        /*01ec*/ 	.word	0xffffffff


	//   ....[84]....
        /*01f0*/ 	.word	0xffffffff


	//   ....[85]....
        /*01f4*/ 	.word	0xffffffff


	//   ....[86]....
        /*01f8*/ 	.word	0xffffffff


	//   ....[87]....
        /*01fc*/ 	.word	0xffffffff


	//   ....[88]....
        /*0200*/ 	.word	0xffffffff


	//   ....[89]....
        /*0204*/ 	.word	0xffffffff


	//   ....[90]....
        /*0208*/ 	.word	0xffffffff


	//   ....[91]....
        /*020c*/ 	.word	0xffffffff


	//   ....[92]....
        /*0210*/ 	.word	0xffffffff


	//   ....[93]....
        /*0214*/ 	.word	0xffffffff


	//   ....[94]....
        /*0218*/ 	.word	0xffffffff


	//   ....[95]....
        /*021c*/ 	.word	0xffffffff


	//   ....[96]....
        /*0220*/ 	.word	0xffffffff


	//   ....[97]....
        /*0224*/ 	.word	0xffffffff


	//   ....[98]....
        /*0228*/ 	.word	0xffffffff


	//   ....[99]....
        /*022c*/ 	.word	0xffffffff


	//   ....[100]....
        /*0230*/ 	.word	0xffffffff


	//   ....[101]....
        /*0234*/ 	.word	0xffffffff


	//   ....[102]....
        /*0238*/ 	.word	0xffffffff


	//   ....[103]....
        /*023c*/ 	.word	0xffffffff


	//   ....[104]....
        /*0240*/ 	.word	0xffffffff


	//   ....[105]....
        /*0244*/ 	.word	0xffffffff


	//   ....[106]....
        /*0248*/ 	.word	0xffffffff


	//   ....[107]....
        /*024c*/ 	.word	0xffffffff


	//   ....[108]....
        /*0250*/ 	.word	0xffffffff


	//   ....[109]....
        /*0254*/ 	.word	0xffffffff


	//   ....[110]....
        /*0258*/ 	.word	0xffffffff


	//   ....[111]....
        /*025c*/ 	.word	0xffffffff


	//   ....[112]....
        /*0260*/ 	.word	0xffffffff


	//   ....[113]....
        /*0264*/ 	.word	0xffffffff


	//   ....[114]....
        /*0268*/ 	.word	0xffffffff


	//   ....[115]....
        /*026c*/ 	.word	0xffffffff


	//   ....[116]....
        /*0270*/ 	.word	0xffffffff


	//   ....[117]....
        /*0274*/ 	.word	0xffffffff


	//   ....[118]....
        /*0278*/ 	.word	0xffffffff


	//   ....[119]....
        /*027c*/ 	.word	0xffffffff


	//   ....[120]....
        /*0280*/ 	.word	0x0500000f


	//   ....[121]....
        /*0284*/ 	.word	0x0500000f


	//   ....[122]....
        /*0288*/ 	.word	0x0500000f


	//   ....[123]....
        /*028c*/ 	.word	0x0500000f


	//   ....[124]....
        /*0290*/ 	.word	0x0500000f


	//   ....[125]....
        /*0294*/ 	.word	0x0500000f


	//   ....[126]....
        /*0298*/ 	.word	0x0500000f


	//   ....[127]....
        /*029c*/ 	.word	0x0500000f


	//   ....[128]....
        /*02a0*/ 	.word	0x0500000f


	//   ....[129]....
        /*02a4*/ 	.word	0x0500000f


	//   ....[130]....
        /*02a8*/ 	.word	0x0500000f


	//   ....[131]....
        /*02ac*/ 	.word	0x0500000f


	//   ....[132]....
        /*02b0*/ 	.word	0x0500000f


	//   ....[133]....
        /*02b4*/ 	.word	0x0500000f


	//   ....[134]....
        /*02b8*/ 	.word	0x0500000f


	//   ....[135]....
        /*02bc*/ 	.word	0x0500000f


	//   ....[136]....
        /*02c0*/ 	.word	0x0500000f


	//   ....[137]....
        /*02c4*/ 	.word	0x0500000f


	//   ....[138]....
        /*02c8*/ 	.word	0x0500000f


	//   ....[139]....
        /*02cc*/ 	.word	0x0500000f


	//   ....[140]....
        /*02d0*/ 	.word	0x0500000f


	//   ....[141]....
        /*02d4*/ 	.word	0x0500000f


	//   ....[142]....
        /*02d8*/ 	.word	0x0500000f


	//   ....[143]....
        /*02dc*/ 	.word	0x0500000f


	//   ....[144]....
        /*02e0*/ 	.word	0x0500000f


	//   ....[145]....
        /*02e4*/ 	.word	0x0500000f


	//   ....[146]....
        /*02e8*/ 	.word	0x0500000f


	//   ....[147]....
        /*02ec*/ 	.word	0x0500000f


	//   ....[148]....
        /*02f0*/ 	.word	0x0500000f


	//   ....[149]....
        /*02f4*/ 	.word	0x0500000f


	//   ....[150]....
        /*02f8*/ 	.word	0x0500000f


	//   ....[151]....
        /*02fc*/ 	.word	0x0500000f


	//   ....[152]....
        /*0300*/ 	.word	0x0500000f


	//   ....[153]....
        /*0304*/ 	.word	0x0500000f


	//   ....[154]....
        /*0308*/ 	.word	0x0500000f


	//   ....[155]....
        /*030c*/ 	.word	0x0500000f


	//   ....[156]....
        /*0310*/ 	.word	0x0500000f


	//   ....[157]....
        /*0314*/ 	.word	0x0500000f


	//   ....[158]....
        /*0318*/ 	.word	0x0500000f


	//   ....[159]....
        /*031c*/ 	.word	0x0500000f


	//   ....[160]....
        /*0320*/ 	.word	0x0500000f


	//   ....[161]....
        /*0324*/ 	.word	0x0500000f


	//   ....[162]....
        /*0328*/ 	.word	0x0500000f


	//   ....[163]....
        /*032c*/ 	.word	0x0500000f


	//   ....[164]....
        /*0330*/ 	.word	0x0500000f


	//   ....[165]....
        /*0334*/ 	.word	0x0500000f


	//   ....[166]....
        /*0338*/ 	.word	0x0500000f


	//   ....[167]....
        /*033c*/ 	.word	0x0500000f


	//   ....[168]....
        /*0340*/ 	.word	0x0500000f


	//   ....[169]....
        /*0344*/ 	.word	0x0500000f


	//   ....[170]....
        /*0348*/ 	.word	0x0500000f


	//   ....[171]....
        /*034c*/ 	.word	0x0500000f


	//   ....[172]....
        /*0350*/ 	.word	0x0500000f


	//   ....[173]....
        /*0354*/ 	.word	0x0500000f


	//   ....[174]....
        /*0358*/ 	.word	0x0500000f


	//   ....[175]....
        /*035c*/ 	.word	0x0500000f


	//   ....[176]....
        /*0360*/ 	.word	0x0500000f


	//   ....[177]....
        /*0364*/ 	.word	0x0500000f


	//   ....[178]....
        /*0368*/ 	.word	0x0500000f


	//   ....[179]....
        /*036c*/ 	.word	0x0500000f


	//   ....[180]....
        /*0370*/ 	.word	0x0500000f


	//   ....[181]....
        /*0374*/ 	.word	0x0500000f


	//   ....[182]....
        /*0378*/ 	.word	0x0500000f


	//   ....[183]....
        /*037c*/ 	.word	0x0500000f


	//   ....[184]....
        /*0380*/ 	.word	0x0500000f


	//   ....[185]....
        /*0384*/ 	.word	0x0500000f


	//   ....[186]....
        /*0388*/ 	.word	0x0500000f


	//----- nvinfo : EIATTR_COOP_GROUP_INSTR_OFFSETS
	.align		4
.L_171:
        /*038c*/ 	.byte	0x04, 0x28
        /*038e*/ 	.short	(.L_173 - .L_172)


	//   ....[0]....
.L_172:
        /*0390*/ 	.word	0x00000070


	//   ....[1]....
        /*0394*/ 	.word	0x000000b0


	//   ....[2]....
        /*0398*/ 	.word	0x000002d0


	//   ....[3]....
        /*039c*/ 	.word	0x00000430


	//   ....[4]....
        /*03a0*/ 	.word	0x00000550


	//   ....[5]....
        /*03a4*/ 	.word	0x000006b0


	//   ....[6]....
        /*03a8*/ 	.word	0x000018b0


	//   ....[7]....
        /*03ac*/ 	.word	0x00002380


	//   ....[8]....
        /*03b0*/ 	.word	0x000025b0


	//   ....[9]....
        /*03b4*/ 	.word	0x000032e0


	//   ....[10]....
        /*03b8*/ 	.word	0x000033f0


	//   ....[11]....
        /*03bc*/ 	.word	0x00003a30


	//   ....[12]....
        /*03c0*/ 	.word	0x00003aa0


	//   ....[13]....
        /*03c4*/ 	.word	0x000057f0


	//   ....[14]....
        /*03c8*/ 	.word	0x000059e0


	//   ....[15]....
        /*03cc*/ 	.word	0x00006860


	//   ....[16]....
        /*03d0*/ 	.word	0x00006980


	//   ....[17]....
        /*03d4*/ 	.word	0x00006f00


	//   ....[18]....
        /*03d8*/ 	.word	0x00006f50


	//   ....[19]....
        /*03dc*/ 	.word	0x00008db0


	//   ....[20]....
        /*03e0*/ 	.word	0x00008dc0


	//   ....[21]....
        /*03e4*/ 	.word	0x00008df0


	//   ....[22]....
        /*03e8*/ 	.word	0x00008e00


	//   ....[23]....
        /*03ec*/ 	.word	0x0000a9e0


	//   ....[24]....
        /*03f0*/ 	.word	0x0000abd0


	//   ....[25]....
        /*03f4*/ 	.word	0x0000ba30


	//   ....[26]....
        /*03f8*/ 	.word	0x0000bb40


	//   ....[27]....
        /*03fc*/ 	.word	0x0000c100


	//   ....[28]....
        /*0400*/ 	.word	0x0000c150


	//   ....[29]....
        /*0404*/ 	.word	0x0000d210


	//   ....[30]....
        /*0408*/ 	.word	0x0000d240


	//   ....[31]....
        /*040c*/ 	.word	0x0000d300


	//   ....[32]....
        /*0410*/ 	.word	0x0000d310


	//   ....[33]....
        /*0414*/ 	.word	0x0000e8d0


	//   ....[34]....
        /*0418*/ 	.word	0x0000e900


	//   ....[35]....
        /*041c*/ 	.word	0x0000e930


	//   ....[36]....
        /*0420*/ 	.word	0x0000e9c0


	//   ....[37]....
        /*0424*/ 	.word	0x0000f070


	//   ....[38]....
        /*0428*/ 	.word	0x0000f0a0


	//   ....[39]....
        /*042c*/ 	.word	0x0000f1a0


	//   ....[40]....
        /*0430*/ 	.word	0x0000f1c0


	//   ....[41]....
        /*0434*/ 	.word	0x0000f2c0


	//   ....[42]....
        /*0438*/ 	.word	0x0000f2e0


	//   ....[43]....
        /*043c*/ 	.word	0x0000f3f0


	//   ....[44]....
        /*0440*/ 	.word	0x0000f410


	//   ....[45]....
        /*0444*/ 	.word	0x0000fb30


	//   ....[46]....
        /*0448*/ 	.word	0x0000fb60


	//   ....[47]....
        /*044c*/ 	.word	0x0000fc70


	//   ....[48]....
        /*0450*/ 	.word	0x0000fc90


	//   ....[49]....
        /*0454*/ 	.word	0x0000fd90


	//   ....[50]....
        /*0458*/ 	.word	0x0000fdb0


	//   ....[51]....
        /*045c*/ 	.word	0x0000fec0


	//   ....[52]....
        /*0460*/ 	.word	0x0000fee0


	//   ....[53]....
        /*0464*/ 	.word	0x000100b0


	//   ....[54]....
        /*0468*/ 	.word	0x00011920


	//   ....[55]....
        /*046c*/ 	.word	0x00011940


	//   ....[56]....
        /*0470*/ 	.word	0x00011950


	//   ....[57]....
        /*0474*/ 	.word	0x00011990


	//   ....[58]....
        /*0478*/ 	.word	0x00011a20


	//   ....[59]....
        /*047c*/ 	.word	0x00011a40


	//   ....[60]....
        /*0480*/ 	.word	0x00011ad0


	//   ....[61]....
        /*0484*/ 	.word	0x00011af0


	//   ....[62]....
        /*0488*/ 	.word	0x00011b80


	//   ....[63]....
        /*048c*/ 	.word	0x00011ba0


	//   ....[64]....
        /*0490*/ 	.word	0x00011c30


	//   ....[65]....
        /*0494*/ 	.word	0x00011c50


	//   ....[66]....
        /*0498*/ 	.word	0x00012290


	//   ....[67]....
        /*049c*/ 	.word	0x000122b0


	//   ....[68]....
        /*04a0*/ 	.word	0x000122e0


	//   ....[69]....
        /*04a4*/ 	.word	0x00012320


	//   ....[70]....
        /*04a8*/ 	.word	0x000123a0


	//   ....[71]....
        /*04ac*/ 	.word	0x000123d0


	//   ....[72]....
        /*04b0*/ 	.word	0x00012450


	//   ....[73]....
        /*04b4*/ 	.word	0x00012480


	//   ....[74]....
        /*04b8*/ 	.word	0x00012500


	//   ....[75]....
        /*04bc*/ 	.word	0x00012530


	//   ....[76]....
        /*04c0*/ 	.word	0x000125b0


	//   ....[77]....
        /*04c4*/ 	.word	0x000125e0


	//   ....[78]....
        /*04c8*/ 	.word	0x00012660


	//   ....[79]....
        /*04cc*/ 	.word	0x00012690


	//   ....[80]....
        /*04d0*/ 	.word	0x00012710


	//   ....[81]....
        /*04d4*/ 	.word	0x00012730


	//   ....[82]....
        /*04d8*/ 	.word	0x00012e50


	//   ....[83]....
        /*04dc*/ 	.word	0x00012e80


	//   ....[84]....
        /*04e0*/ 	.word	0x00012e90


	//   ....[85]....
        /*04e4*/ 	.word	0x00012eb0


	//   ....[86]....
        /*04e8*/ 	.word	0x00012f00


	//   ....[87]....
        /*04ec*/ 	.word	0x00012f20


	//   ....[88]....
        /*04f0*/ 	.word	0x00012f80


	//   ....[89]....
        /*04f4*/ 	.word	0x00012fa0


	//   ....[90]....
        /*04f8*/ 	.word	0x00012ff0


	//   ....[91]....
        /*04fc*/ 	.word	0x00013010


	//   ....[92]....
        /*0500*/ 	.word	0x00013060


	//   ....[93]....
        /*0504*/ 	.word	0x00013080


	//   ....[94]....
        /*0508*/ 	.word	0x00013320


	//   ....[95]....
        /*050c*/ 	.word	0x00013340


	//   ....[96]....
        /*0510*/ 	.word	0x00013360


	//   ....[97]....
        /*0514*/ 	.word	0x000133e0


	//   ....[98]....
        /*0518*/ 	.word	0x00013400


	//   ....[99]....
        /*051c*/ 	.word	0x00013480


	//   ....[100]....
        /*0520*/ 	.word	0x000134a0


	//   ....[101]....
        /*0524*/ 	.word	0x00013520


	//   ....[102]....
        /*0528*/ 	.word	0x00013540


	//   ....[103]....
        /*052c*/ 	.word	0x000135c0


	//   ....[104]....
        /*0530*/ 	.word	0x000135e0


	//   ....[105]....
        /*0534*/ 	.word	0x000135f0


	//   ....[106]....
        /*0538*/ 	.word	0x00013bc0


	//   ....[107]....
        /*053c*/ 	.word	0x00013be0


	//   ....[108]....
        /*0540*/ 	.word	0x00013bf0


	//   ....[109]....
        /*0544*/ 	.word	0x00013c10


	//   ....[110]....
        /*0548*/ 	.word	0x00013cb0


	//   ....[111]....
        /*054c*/ 	.word	0x00013ce0


	//   ....[112]....
        /*0550*/ 	.word	0x00013d50


	//   ....[113]....
        /*0554*/ 	.word	0x00013d80


	//   ....[114]....
        /*0558*/ 	.word	0x00013df0


	//   ....[115]....
        /*055c*/ 	.word	0x00013e20


	//   ....[116]....
        /*0560*/ 	.word	0x00013e90


	//   ....[117]....
        /*0564*/ 	.word	0x00013ec0


	//   ....[118]....
        /*0568*/ 	.word	0x000141d0


	//   ....[119]....
        /*056c*/ 	.word	0x000143b0


	//   ....[120]....
        /*0570*/ 	.word	0x00014a20


	//   ....[121]....
        /*0574*/ 	.word	0x00014b00


	//   ....[122]....
        /*0578*/ 	.word	0x00014ba0


	//   ....[123]....
        /*057c*/ 	.word	0x00014c20


	//   ....[124]....
        /*0580*/ 	.word	0x00014ce0


	//   ....[125]....
        /*0584*/ 	.word	0x00014d60


	//   ....[126]....
        /*0588*/ 	.word	0x00014e40


	//   ....[127]....
        /*058c*/ 	.word	0x00014ec0


	//   ....[128]....
        /*0590*/ 	.word	0x00014fa0


	//   ....[129]....
        /*0594*/ 	.word	0x00015020


	//   ....[130]....
        /*0598*/ 	.word	0x00015100


	//   ....[131]....
        /*059c*/ 	.word	0x00015180


	//   ....[132]....
        /*05a0*/ 	.word	0x00015250


	//   ....[133]....
        /*05a4*/ 	.word	0x000152e0


	//   ....[134]....
        /*05a8*/ 	.word	0x00015350


	//   ....[135]....
        /*05ac*/ 	.word	0x000153d0


	//   ....[136]....
        /*05b0*/ 	.word	0x00015490


	//   ....[137]....
        /*05b4*/ 	.word	0x00015500


	//   ....[138]....
        /*05b8*/ 	.word	0x000155f0


	//   ....[139]....
        /*05bc*/ 	.word	0x00015660


	//   ....[140]....
        /*05c0*/ 	.word	0x00015750


	//   ....[141]....
        /*05c4*/ 	.word	0x000157c0


	//   ....[142]....
        /*05c8*/ 	.word	0x000158b0


	//   ....[143]....
        /*05cc*/ 	.word	0x00015920


	//   ....[144]....
        /*05d0*/ 	.word	0x00015a10


	//   ....[145]....
        /*05d4*/ 	.word	0x00015a80


	//   ....[146]....
        /*05d8*/ 	.word	0x00015b70


	//   ....[147]....
        /*05dc*/ 	.word	0x00015be0


	//   ....[148]....
        /*05e0*/ 	.word	0x00015cb0


	//   ....[149]....
        /*05e4*/ 	.word	0x00015de0


	//   ....[150]....
        /*05e8*/ 	.word	0x00015e80


	//   ....[151]....
        /*05ec*/ 	.word	0x00015ef0


	//   ....[152]....
        /*05f0*/ 	.word	0x00015fb0


	//   ....[153]....
        /*05f4*/ 	.word	0x00016010


	//   ....[154]....
        /*05f8*/ 	.word	0x000160d0


	//   ....[155]....
        /*05fc*/ 	.word	0x00016130


	//   ....[156]....
        /*0600*/ 	.word	0x000161f0


	//   ....[157]....
        /*0604*/ 	.word	0x00016250


	//   ....[158]....
        /*0608*/ 	.word	0x00016310


	//   ....[159]....
        /*060c*/ 	.word	0x00016370


	//   ....[160]....
        /*0610*/ 	.word	0x00016430


	//   ....[161]....
        /*0614*/ 	.word	0x00016510


	//   ....[162]....
        /*0618*/ 	.word	0x000165b0


	//   ....[163]....
        /*061c*/ 	.word	0x00016610


	//   ....[164]....
        /*0620*/ 	.word	0x00016700


	//   ....[165]....
        /*0624*/ 	.word	0x00016760


	//   ....[166]....
        /*0628*/ 	.word	0x00016850


	//   ....[167]....
        /*062c*/ 	.word	0x000168b0


	//   ....[168]....
        /*0630*/ 	.word	0x000169a0


	//   ....[169]....
        /*0634*/ 	.word	0x00016a00


	//   ....[170]....
        /*0638*/ 	.word	0x00016af0


	//   ....[171]....
        /*063c*/ 	.word	0x00016b50


	//   ....[172]....
        /*0640*/ 	.word	0x00016c10


	//   ....[173]....
        /*0644*/ 	.word	0x00016d50


	//   ....[174]....
        /*0648*/ 	.word	0x00016df0


	//   ....[175]....
        /*064c*/ 	.word	0x00016e50


	//   ....[176]....
        /*0650*/ 	.word	0x00016f20


	//   ....[177]....
        /*0654*/ 	.word	0x00016fe0


	//   ....[178]....
        /*0658*/ 	.word	0x000170a0


	//   ....[179]....
        /*065c*/ 	.word	0x00017160


	//   ....[180]....
        /*0660*/ 	.word	0x00017220


	//   ....[181]....
        /*0664*/ 	.word	0x000172e0


	//   ....[182]....
        /*0668*/ 	.word	0x000173a0


	//   ....[183]....
        /*066c*/ 	.word	0x00017460


	//   ....[184]....
        /*0670*/ 	.word	0x00017520


	//   ....[185]....
        /*0674*/ 	.word	0x00017610


	//   ....[186]....
        /*0678*/ 	.word	0x00017730


	//----- nvinfo : EIATTR_REG_RECONFIG
	.align		4
.L_173:
        /*067c*/ 	.byte	0x01, 0x54
	.zero		2


	//----- nvinfo : EIATTR_SYSCALL_OFFSETS
	.align		4
        /*0680*/ 	.byte	0x04, 0x46
        /*0682*/ 	.short	(.L_175 - .L_174)


	//   ....[0]....
.L_174:
        /*0684*/ 	.word	0x00001a90


	//   ....[1]....
        /*0688*/ 	.word	0x00010fa0


	//   ....[2]....
        /*068c*/ 	.word	0x000110f0


	//   ....[3]....
        /*0690*/ 	.word	0x000111e0


	//   ....[4]....
        /*0694*/ 	.word	0x00011f50


	//----- nvinfo : EIATTR_MBARRIER_INSTR_OFFSETS
	.align		4
.L_175:
        /*0698*/ 	.byte	0x04, 0x39
        /*069a*/ 	.short	(.L_177 - .L_176)


	//   ....[0]....
.L_176:
        /*069c*/ 	.word	0x00000180
        /*06a0*/ 	.word	0x000000ff
        /*06a4*/ 	.word	0x00030800
        /*06a8*/ 	.short	0x0100
        /*06aa*/ 	.byte	0x08
	.zero		1


	//   ....[1]....
        /*06ac*/ 	.word	0x00000190
        /*06b0*/ 	.word	0x000000ff
        /*06b4*/ 	.word	0x00030820
        /*06b8*/ 	.short	0x0100
        /*06ba*/ 	.byte	0x08
	.zero		1


	//   ....[2]....
        /*06bc*/ 	.word	0x00000280
        /*06c0*/ 	.word	0x000000ff
        /*06c4*/ 	.word	0x00030830
        /*06c8*/ 	.short	0x0100
        /*06ca*/ 	.byte	0x08
	.zero		1


	//   ....[3]....
        /*06cc*/ 	.word	0x00000290
        /*06d0*/ 	.word	0x000000ff
        /*06d4*/ 	.word	0x00030840
        /*06d8*/ 	.short	0x0100
        /*06da*/ 	.byte	0x08
	.zero		1


	//   ....[4]....
        /*06dc*/ 	.word	0x000002a0
        /*06e0*/ 	.word	0x000000ff
        /*06e4*/ 	.word	0x00030838
        /*06e8*/ 	.short	0x0100
        /*06ea*/ 	.byte	0x08
	.zero		1


	//   ....[5]....
        /*06ec*/ 	.word	0x000002b0
        /*06f0*/ 	.word	0x000000ff
        /*06f4*/ 	.word	0x00030848
        /*06f8*/ 	.short	0x0100
        /*06fa*/ 	.byte	0x08
	.zero		1


	//   ....[6]....
        /*06fc*/ 	.word	0x000003e0
        /*0700*/ 	.word	0x000000ff
        /*0704*/ 	.word	0x00030850
        /*0708*/ 	.short	0x0100
        /*070a*/ 	.byte	0x08
	.zero		1


	//   ....[7]....
        /*070c*/ 	.word	0x000003f0
        /*0710*/ 	.word	0x000000ff
        /*0714*/ 	.word	0x00030860
        /*0718*/ 	.short	0x0100
        /*071a*/ 	.byte	0x08
	.zero		1


	//   ....[8]....
        /*071c*/ 	.word	0x00000400
        /*0720*/ 	.word	0x000000ff
        /*0724*/ 	.word	0x00030858
        /*0728*/ 	.short	0x0100
        /*072a*/ 	.byte	0x08
	.zero		1


	//   ....[9]....
        /*072c*/ 	.word	0x00000410
        /*0730*/ 	.word	0x000000ff
        /*0734*/ 	.word	0x00030868
        /*0738*/ 	.short	0x0100
        /*073a*/ 	.byte	0x08
	.zero		1


	//   ....[10]....
        /*073c*/ 	.word	0x00000500
        /*0740*/ 	.word	0x000000ff
        /*0744*/ 	.word	0x00030870
        /*0748*/ 	.short	0x0100
        /*074a*/ 	.byte	0x06
	.zero		1


	//   ....[11]....
        /*074c*/ 	.word	0x00000510
        /*0750*/ 	.word	0x000000ff
        /*0754*/ 	.word	0x00030880
        /*0758*/ 	.short	0x0100
        /*075a*/ 	.byte	0x06
	.zero		1


	//   ....[12]....
        /*075c*/ 	.word	0x00000520
        /*0760*/ 	.word	0x000000ff
        /*0764*/ 	.word	0x00030878
        /*0768*/ 	.short	0x0100
        /*076a*/ 	.byte	0x06
	.zero		1


	//   ....[13]....
        /*076c*/ 	.word	0x00000530
        /*0770*/ 	.word	0x000000ff
        /*0774*/ 	.word	0x00030888
        /*0778*/ 	.short	0x0100
        /*077a*/ 	.byte	0x06
	.zero		1


	//   ....[14]....
        /*077c*/ 	.word	0x00000660
        /*0780*/ 	.word	0x000000ff
        /*0784*/ 	.word	0x00030890
        /*0788*/ 	.short	0x0100
        /*078a*/ 	.byte	0x08
	.zero		1


	//   ....[15]....
        /*078c*/ 	.word	0x00000670
        /*0790*/ 	.word	0x000000ff
        /*0794*/ 	.word	0x000308a0
        /*0798*/ 	.short	0x0100
        /*079a*/ 	.byte	0x08
	.zero		1


	//   ....[16]....
        /*079c*/ 	.word	0x00000680
        /*07a0*/ 	.word	0x000000ff
        /*07a4*/ 	.word	0x00030898
        /*07a8*/ 	.short	0x0100
        /*07aa*/ 	.byte	0x08
	.zero		1


	//   ....[17]....
        /*07ac*/ 	.word	0x00000690
        /*07b0*/ 	.word	0x000000ff
        /*07b4*/ 	.word	0x000308a8
        /*07b8*/ 	.short	0x0100
        /*07ba*/ 	.byte	0x08
	.zero		1


	//   ....[18]....
        /*07bc*/ 	.word	0x000007d0
        /*07c0*/ 	.word	0x000000ff
        /*07c4*/ 	.word	0x000308b0
        /*07c8*/ 	.short	0x0100
        /*07ca*/ 	.byte	0x08
	.zero		1


	//   ....[19]....
        /*07cc*/ 	.word	0x000007e0
        /*07d0*/ 	.word	0x000000ff
        /*07d4*/ 	.word	0x000308c0
        /*07d8*/ 	.short	0x0100
        /*07da*/ 	.byte	0x08
	.zero		1


	//   ....[20]....
        /*07dc*/ 	.word	0x000007f0
        /*07e0*/ 	.word	0x000000ff
        /*07e4*/ 	.word	0x000308b8
        /*07e8*/ 	.short	0x0100
        /*07ea*/ 	.byte	0x08
	.zero		1


	//   ....[21]....
        /*07ec*/ 	.word	0x00000800
        /*07f0*/ 	.word	0x000000ff
        /*07f4*/ 	.word	0x000308c8
        /*07f8*/ 	.short	0x0100
        /*07fa*/ 	.byte	0x08
	.zero		1


	//   ....[22]....
        /*07fc*/ 	.word	0x00001b30
        /*0800*/ 	.word	0x000000ff
        /*0804*/ 	.word	0x00030800
        /*0808*/ 	.short	0x010a
        /*080a*/ 	.byte	0x28
	.zero		1


	//   ....[23]....
        /*080c*/ 	.word	0x00001bb0
        /*0810*/ 	.word	0x00000003
        /*0814*/ 	.word	0x00030830
        /*0818*/ 	.short	0x010a
        /*081a*/ 	.byte	0x3f
	.zero		1


	//   ....[24]....
        /*081c*/ 	.word	0x00001bf0
        /*0820*/ 	.word	0x00000003
        /*0824*/ 	.word	0x00030830
        /*0828*/ 	.short	0x010a
        /*082a*/ 	.byte	0x3f
	.zero		1


	//   ....[25]....
        /*082c*/ 	.word	0x00002300
        /*0830*/ 	.word	0x000000ff
        /*0834*/ 	.word	0x00000000
        /*0838*/ 	.short	0x0101
        /*083a*/ 	.byte	0x04
	.zero		1


	//   ....[26]....
        /*083c*/ 	.word	0x00004960
        /*0840*/ 	.word	0x000000ff
        /*0844*/ 	.word	0x00030830
        /*0848*/ 	.short	0x010a
        /*084a*/ 	.byte	0x06
	.zero		1


	//   ....[27]....
        /*084c*/ 	.word	0x000049a0
        /*0850*/ 	.word	0x000000ff
        /*0854*/ 	.word	0x00030830
        /*0858*/ 	.short	0x010a
        /*085a*/ 	.byte	0x06
	.zero		1


	//   ....[28]....
        /*085c*/ 	.word	0x00005460
        /*0860*/ 	.word	0x000000ff
        /*0864*/ 	.word	0x00030850
        /*0868*/ 	.short	0x010a
        /*086a*/ 	.byte	0x05
	.zero		1


	//   ....[29]....
        /*086c*/ 	.word	0x000054a0
        /*0870*/ 	.word	0x000000ff
        /*0874*/ 	.word	0x00030850
        /*0878*/ 	.short	0x010a
        /*087a*/ 	.byte	0x05
	.zero		1


	//   ....[30]....
        /*087c*/ 	.word	0x000057b0
        /*0880*/ 	.word	0x000000ff
        /*0884*/ 	.word	0x00000000
        /*0888*/ 	.short	0x0101
        /*088a*/ 	.byte	0x06
	.zero		1


	//   ....[31]....
        /*088c*/ 	.word	0x000077d0
        /*0890*/ 	.word	0x000000ff
        /*0894*/ 	.word	0x00000000
        /*0898*/ 	.short	0x0101
        /*089a*/ 	.byte	0x05
	.zero		1


	//   ....[32]....
        /*089c*/ 	.word	0x00007cc0
        /*08a0*/ 	.word	0x000000ff
        /*08a4*/ 	.word	0x00030830
        /*08a8*/ 	.short	0x010a
        /*08aa*/ 	.byte	0x06
	.zero		1


	//   ....[33]....
        /*08ac*/ 	.word	0x00007d00
        /*08b0*/ 	.word	0x000000ff
        /*08b4*/ 	.word	0x00030830
        /*08b8*/ 	.short	0x010a
        /*08ba*/ 	.byte	0x06
	.zero		1


	//   ....[34]....
        /*08bc*/ 	.word	0x000087c0
        /*08c0*/ 	.word	0x000000ff
        /*08c4*/ 	.word	0x00030850
        /*08c8*/ 	.short	0x010a
        /*08ca*/ 	.byte	0x05
	.zero		1


	//   ....[35]....
        /*08cc*/ 	.word	0x00008800
        /*08d0*/ 	.word	0x000000ff
        /*08d4*/ 	.word	0x00030850
        /*08d8*/ 	.short	0x010a
        /*08da*/ 	.byte	0x05
	.zero		1


	//   ....[36]....
        /*08dc*/ 	.word	0x00008b30
        /*08e0*/ 	.word	0x000000ff
        /*08e4*/ 	.word	0x00000000
        /*08e8*/ 	.short	0x0101
        /*08ea*/ 	.byte	0x06
	.zero		1


	//   ....[37]....
        /*08ec*/ 	.word	0x00009890
        /*08f0*/ 	.word	0x000000ff
        /*08f4*/ 	.word	0x00000000
        /*08f8*/ 	.short	0x0101
        /*08fa*/ 	.byte	0x05
	.zero		1


	//   ....[38]....
        /*08fc*/ 	.word	0x00009b50
        /*0900*/ 	.word	0x000000ff
        /*0904*/ 	.word	0x00030830
        /*0908*/ 	.short	0x010a
        /*090a*/ 	.byte	0x05
	.zero		1


	//   ....[39]....
        /*090c*/ 	.word	0x00009b90
        /*0910*/ 	.word	0x000000ff
        /*0914*/ 	.word	0x00030830
        /*0918*/ 	.short	0x010a
        /*091a*/ 	.byte	0x05
	.zero		1


	//   ....[40]....
        /*091c*/ 	.word	0x0000a650
        /*0920*/ 	.word	0x000000ff
        /*0924*/ 	.word	0x00030850
        /*0928*/ 	.short	0x010a
        /*092a*/ 	.byte	0x05
	.zero		1


	//   ....[41]....
        /*092c*/ 	.word	0x0000a690
        /*0930*/ 	.word	0x000000ff
        /*0934*/ 	.word	0x00030850
        /*0938*/ 	.short	0x010a
        /*093a*/ 	.byte	0x05
	.zero		1


	//   ....[42]....
        /*093c*/ 	.word	0x0000a990
        /*0940*/ 	.word	0x000000ff
        /*0944*/ 	.word	0x00000000
        /*0948*/ 	.short	0x0101
        /*094a*/ 	.byte	0x04
	.zero		1


	//   ....[43]....
        /*094c*/ 	.word	0x0000c9c0
        /*0950*/ 	.word	0x000000ff
        /*0954*/ 	.word	0x00000000
        /*0958*/ 	.short	0x0101
        /*095a*/ 	.byte	0x05
	.zero		1


	//   ....[44]....
        /*095c*/ 	.word	0x0000d180
        /*0960*/ 	.word	0x000000ff
        /*0964*/ 	.word	0x00030850
        /*0968*/ 	.short	0x010a
        /*096a*/ 	.byte	0x05
	.zero		1


	//   ....[45]....
        /*096c*/ 	.word	0x0000d1c0
        /*0970*/ 	.word	0x000000ff
        /*0974*/ 	.word	0x00030850
        /*0978*/ 	.short	0x010a
        /*097a*/ 	.byte	0x05
	.zero		1


	//   ....[46]....
        /*097c*/ 	.word	0x0000d6c0
        /*0980*/ 	.word	0x000000ff
        /*0984*/ 	.word	0x00000000
        /*0988*/ 	.short	0x0101
        /*098a*/ 	.byte	0x04
	.zero		1


	//   ....[47]....
        /*098c*/ 	.word	0x0000f060
        /*0990*/ 	.word	0x00000011
        /*0994*/ 	.word	0x00000000
        /*0998*/ 	.short	0x0101
        /*099a*/ 	.byte	0x3f
	.zero		1


	//   ....[48]....
        /*099c*/ 	.word	0x00011730
        /*09a0*/ 	.word	0x00000000
        /*09a4*/ 	.word	0x00030840
        /*09a8*/ 	.short	0x010a
        /*09aa*/ 	.byte	0x3f
	.zero		1


	//   ....[49]....
        /*09ac*/ 	.word	0x00011d40
        /*09b0*/ 	.word	0x00000000
        /*09b4*/ 	.word	0x00030830
        /*09b8*/ 	.short	0x0107
        /*09ba*/ 	.byte	0x3f
	.zero		1


	//   ....[50]....
        /*09bc*/ 	.word	0x00011df0
        /*09c0*/ 	.word	0x00000000
        /*09c4*/ 	.word	0x00030830
        /*09c8*/ 	.short	0x0101
        /*09ca*/ 	.byte	0x3f
	.zero		1


	//   ....[51]....
        /*09cc*/ 	.word	0x00012820
        /*09d0*/ 	.word	0x00000011
        /*09d4*/ 	.word	0x00030800
        /*09d8*/ 	.short	0x0107
        /*09da*/ 	.byte	0x3f
	.zero		1


	//   ....[52]....
        /*09dc*/ 	.word	0x00012910
        /*09e0*/ 	.word	0x00000011
        /*09e4*/ 	.word	0x00030800
        /*09e8*/ 	.short	0x0101
        /*09ea*/ 	.byte	0x3f
	.zero		1


	//   ....[53]....
        /*09ec*/ 	.word	0x00012930
        /*09f0*/ 	.word	0x00000011
        /*09f4*/ 	.word	0x00030820
        /*09f8*/ 	.short	0x010a
        /*09fa*/ 	.byte	0x3f
	.zero		1


	//   ....[54]....
        /*09fc*/ 	.word	0x00012c80
        /*0a00*/ 	.word	0x00000006
        /*0a04*/ 	.word	0x00030840
        /*0a08*/ 	.short	0x010a
        /*0a0a*/ 	.byte	0x3f
	.zero		1


	//   ....[55]....
        /*0a0c*/ 	.word	0x00013150
        /*0a10*/ 	.word	0x00000006
        /*0a14*/ 	.word	0x00030830
        /*0a18*/ 	.short	0x0107
        /*0a1a*/ 	.byte	0x3f
	.zero		1


	//   ....[56]....
        /*0a1c*/ 	.word	0x00013200
        /*0a20*/ 	.word	0x00000006
        /*0a24*/ 	.word	0x00030830
        /*0a28*/ 	.short	0x0101
        /*0a2a*/ 	.byte	0x3f
	.zero		1


	//   ....[57]....
        /*0a2c*/ 	.word	0x00013260
        /*0a30*/ 	.word	0x00000006
        /*0a34*/ 	.word	0x00030860
        /*0a38*/ 	.short	0x010a
        /*0a3a*/ 	.byte	0x3f
	.zero		1


	//   ....[58]....
        /*0a3c*/ 	.word	0x000137c0
        /*0a40*/ 	.word	0x00000006
        /*0a44*/ 	.word	0x00030850
        /*0a48*/ 	.short	0x0107
        /*0a4a*/ 	.byte	0x3f
	.zero		1


	//   ....[59]....
        /*0a4c*/ 	.word	0x00013910
        /*0a50*/ 	.word	0x00000006
        /*0a54*/ 	.word	0x00030850
        /*0a58*/ 	.short	0x0101
        /*0a5a*/ 	.byte	0x3f
	.zero		1


	//   ....[60]....
        /*0a5c*/ 	.word	0x00013b10
        /*0a60*/ 	.word	0x00000004
        /*0a64*/ 	.word	0x00030860
        /*0a68*/ 	.short	0x010a
        /*0a6a*/ 	.byte	0x3f
	.zero		1


	//   ....[61]....
        /*0a6c*/ 	.word	0x00013fe0
        /*0a70*/ 	.word	0x00000004
        /*0a74*/ 	.word	0x00030850
        /*0a78*/ 	.short	0x0107
        /*0a7a*/ 	.byte	0x3f
	.zero		1


	//   ....[62]....
        /*0a7c*/ 	.word	0x00014090
        /*0a80*/ 	.word	0x00000004
        /*0a84*/ 	.word	0x00030850
        /*0a88*/ 	.short	0x0101
        /*0a8a*/ 	.byte	0x3f
	.zero		1


	//   ....[63]....
        /*0a8c*/ 	.word	0x00014330
        /*0a90*/ 	.word	0x00000004
        /*0a94*/ 	.word	0x00030820
        /*0a98*/ 	.short	0x010a
        /*0a9a*/ 	.byte	0x3f
	.zero		1


	//   ....[64]....
        /*0a9c*/ 	.word	0x000144d0
        /*0aa0*/ 	.word	0x00000005
        /*0aa4*/ 	.word	0x00030840
        /*0aa8*/ 	.short	0x010a
        /*0aaa*/ 	.byte	0x3f
	.zero		1


	//   ....[65]....
        /*0aac*/ 	.word	0x00014570
        /*0ab0*/ 	.word	0x00000017
        /*0ab4*/ 	.word	0x00030840
        /*0ab8*/ 	.short	0x010a
        /*0aba*/ 	.byte	0x3f
	.zero		1


	//   ....[66]....
        /*0abc*/ 	.word	0x000145b0
        /*0ac0*/ 	.word	0x00000005
        /*0ac4*/ 	.word	0x00030860
        /*0ac8*/ 	.short	0x010a
        /*0aca*/ 	.byte	0x3f
	.zero		1


	//   ....[67]....
        /*0acc*/ 	.word	0x000145f0
        /*0ad0*/ 	.word	0x00000017
        /*0ad4*/ 	.word	0x00030860
        /*0ad8*/ 	.short	0x010a
        /*0ada*/ 	.byte	0x3f
	.zero		1


	//   ....[68]....
        /*0adc*/ 	.word	0x00014660
        /*0ae0*/ 	.word	0x00000003
        /*0ae4*/ 	.word	0x00030800
        /*0ae8*/ 	.short	0x010a
        /*0aea*/ 	.byte	0x3f
	.zero		1


	//   ....[69]....
        /*0aec*/ 	.word	0x000146b0
        /*0af0*/ 	.word	0x00000003
        /*0af4*/ 	.word	0x00030830
        /*0af8*/ 	.short	0x010a
        /*0afa*/ 	.byte	0x3f
	.zero		1


	//   ....[70]....
        /*0afc*/ 	.word	0x00014710
        /*0b00*/ 	.word	0x00000004
        /*0b04*/ 	.word	0x00030830
        /*0b08*/ 	.short	0x010a
        /*0b0a*/ 	.byte	0x3f
	.zero		1


	//   ....[71]....
        /*0b0c*/ 	.word	0x00014770
        /*0b10*/ 	.word	0x00000003
        /*0b14*/ 	.word	0x00030850
        /*0b18*/ 	.short	0x010a
        /*0b1a*/ 	.byte	0x3f
	.zero		1


	//   ....[72]....
        /*0b1c*/ 	.word	0x000147d0
        /*0b20*/ 	.word	0x00000004
        /*0b24*/ 	.word	0x00030830
        /*0b28*/ 	.short	0x010a
        /*0b2a*/ 	.byte	0x3f
	.zero		1


	//   ....[73]....
        /*0b2c*/ 	.word	0x00014830
        /*0b30*/ 	.word	0x00000003
        /*0b34*/ 	.word	0x00030850
        /*0b38*/ 	.short	0x010a
        /*0b3a*/ 	.byte	0x3f
	.zero		1


	//   ....[74]....
        /*0b3c*/ 	.word	0x00014890
        /*0b40*/ 	.word	0x00000004
        /*0b44*/ 	.word	0x00030830
        /*0b48*/ 	.short	0x010a
        /*0b4a*/ 	.byte	0x3f
	.zero		1


	//   ....[75]....
        /*0b4c*/ 	.word	0x000148f0
        /*0b50*/ 	.word	0x00000003
        /*0b54*/ 	.word	0x00030850
        /*0b58*/ 	.short	0x010a
        /*0b5a*/ 	.byte	0x3f
	.zero		1


	//   ....[76]....
        /*0b5c*/ 	.word	0x00014950
        /*0b60*/ 	.word	0x00000007
        /*0b64*/ 	.word	0x00030850
        /*0b68*/ 	.short	0x010a
        /*0b6a*/ 	.byte	0x3f
	.zero		1


	//   ....[77]....
        /*0b6c*/ 	.word	0x00014a50
        /*0b70*/ 	.word	0x00000000
        /*0b74*/ 	.word	0x00030840
        /*0b78*/ 	.short	0x010a
        /*0b7a*/ 	.byte	0x3f
	.zero		1


	//   ....[78]....
        /*0b7c*/ 	.word	0x00015ce0
        /*0b80*/ 	.word	0x00000011
        /*0b84*/ 	.word	0x00030820
        /*0b88*/ 	.short	0x010a
        /*0b8a*/ 	.byte	0x3f
	.zero		1


	//   ....[79]....
        /*0b8c*/ 	.word	0x00015d30
        /*0b90*/ 	.word	0x00000006
        /*0b94*/ 	.word	0x00030840
        /*0b98*/ 	.short	0x010a
        /*0b9a*/ 	.byte	0x3f
	.zero		1


	//   ....[80]....
        /*0b9c*/ 	.word	0x00016460
        /*0ba0*/ 	.word	0x00000006
        /*0ba4*/ 	.word	0x00030860
        /*0ba8*/ 	.short	0x010a
        /*0baa*/ 	.byte	0x3f
	.zero		1


	//   ....[81]....
        /*0bac*/ 	.word	0x00016ca0
        /*0bb0*/ 	.word	0x00000004
        /*0bb4*/ 	.word	0x00030860
        /*0bb8*/ 	.short	0x010a
        /*0bba*/ 	.byte	0x3f
	.zero		1


	//   ....[82]....
        /*0bbc*/ 	.word	0x00017650
        /*0bc0*/ 	.word	0x00000004
        /*0bc4*/ 	.word	0x00030820
        /*0bc8*/ 	.short	0x010a
        /*0bca*/ 	.byte	0x3f
	.zero		1


	//   ....[83]....
        /*0bcc*/ 	.word	0x000177f0
        /*0bd0*/ 	.word	0x00000005
        /*0bd4*/ 	.word	0x00030840
        /*0bd8*/ 	.short	0x010a
        /*0bda*/ 	.byte	0x3f
	.zero		1


	//   ....[84]....
        /*0bdc*/ 	.word	0x00017840
        /*0be0*/ 	.word	0x00000017
        /*0be4*/ 	.word	0x00030840
        /*0be8*/ 	.short	0x010a
        /*0bea*/ 	.byte	0x3f
	.zero		1


	//   ....[85]....
        /*0bec*/ 	.word	0x00017890
        /*0bf0*/ 	.word	0x00000005
        /*0bf4*/ 	.word	0x00030860
        /*0bf8*/ 	.short	0x010a
        /*0bfa*/ 	.byte	0x3f
	.zero		1


	//----- nvinfo : EIATTR_NUM_MBARRIERS
	.align		4
.L_177:
        /*0bfc*/ 	.byte	0x03, 0x38
        /*0bfe*/ 	.short	0x0016


	//----- nvinfo : EIATTR_EXIT_INSTR_OFFSETS
	.align		4
        /*0c00*/ 	.byte	0x04, 0x1c
        /*0c02*/ 	.short	(.L_179 - .L_178)


	//   ....[0]....
.L_178:
        /*0c04*/ 	.word	0x00000950


	//   ....[1]....
        /*0c08*/ 	.word	0x00010020


	//   ....[2]....
        /*0c0c*/ 	.word	0x00014640


	//----- nvinfo : EIATTR_MAX_THREADS
	.align		4
.L_179:
        /*0c10*/ 	.byte	0x04, 0x05
        /*0c12*/ 	.short	(.L_181 - .L_180)
.L_180:
        /*0c14*/ 	.word	0x00000180
        /*0c18*/ 	.word	0x00000001
        /*0c1c*/ 	.word	0x00000001


	//----- nvinfo : EIATTR_CRS_STACK_SIZE
	.align		4
.L_181:
        /*0c20*/ 	.byte	0x04, 0x1e
        /*0c22*/ 	.short	(.L_183 - .L_182)
.L_182:
        /*0c24*/ 	.word	0x00000000


	//----- nvinfo : EIATTR_CBANK_PARAM_SIZE
	.align		4
.L_183:
        /*0c28*/ 	.byte	0x03, 0x19
        /*0c2a*/ 	.short	0x0af0


	//----- nvinfo : EIATTR_PARAM_CBANK
	.align		4
        /*0c2c*/ 	.byte	0x04, 0x0a
        /*0c2e*/ 	.short	(.L_185 - .L_184)
	.align		4
.L_184:
        /*0c30*/ 	.word	index@(.nv.constant0._ZN7cutlass13device_kernelIN5flash11enable_sm90INS1_16FlashAttnFwdSm90INS1_25CollectiveMainloopFwdSm90ILi2EN4cute5tupleIJNS5_1CILi1EEES8_S8_EEENS6_IJNS7_ILi128EEENS7_ILi96EEENS7_ILi192EEEEEELi192ENS_10bfloat16_tEfNS_4arch4Sm90ELb0ELb1ELb0ELb0ELb1ELb0ELb0ELb1ELb1ELb1ELb0ELb0EEENS1_21CollectiveEpilogueFwdINS6_IJSA_SC_SB_EEES9_SE_SG_Li256ELb0ELb1ELb0ELb0EEENS1_30DynamicPersistentTileSchedulerILi256ELi128ELb0ELb1ELb1EEEEEEEEEvNT_6ParamsE)
        /*0c34*/ 	.short	0x0210
        /*0c36*/ 	.short	0x0af0


	//----- nvinfo : EIATTR_SW_WAR
	.align		4
.L_185:
        /*0c38*/ 	.byte	0x04, 0x36
        /*0c3a*/ 	.short	(.L_187 - .L_186)
.L_186:
        /*0c3c*/ 	.word	0x00000008
.L_187:


//--------------------- .nv.info._ZN7cutlass13device_kernelIN5flash11enable_sm90INS1_16FlashAttnFwdSm90INS1_25CollectiveMainloopFwdSm90ILi2EN4cute5tupleIJNS5_1CILi1EEES8_S8_EEENS6_IJNS7_ILi128EEENS7_ILi96EEENS7_ILi192EEEEEELi192ENS_10bfloat16_tEfNS_4arch4Sm90ELb0ELb1ELb0ELb1ELb1ELb0ELb0ELb1ELb1ELb1ELb0ELb0EEENS1_21CollectiveEpilogueFwdINS6_IJSA_SC_SB_EEES9_SE_SG_Li256ELb1ELb1ELb0ELb0EEENS1_36VarlenDynamicPersistentTileSchedulerILi128ELi96ELi256ELi128ELb0ELb1ELb1ELb1ELb0ELb1EEEEEEEEEvNT_6ParamsE --------------------------
	.section	.nv.info._ZN7cutlass13device_kernelIN5flash11enable_sm90INS1_16FlashAttnFwdSm90INS1_25CollectiveMainloopFwdSm90ILi2EN4cute5tupleIJNS5_1CILi1EEES8_S8_EEENS6_IJNS7_ILi128EEENS7_ILi96EEENS7_ILi192EEEEEELi192ENS_10bfloat16_tEfNS_4arch4Sm90ELb0ELb1ELb0ELb1ELb1ELb0ELb0ELb1ELb1ELb1ELb0ELb0EEENS1_21CollectiveEpilogueFwdINS6_IJSA_SC_SB_EEES9_SE_SG_Li256ELb1ELb1ELb0ELb0EEENS1_36VarlenDynamicPersistentTileSchedulerILi128ELi96ELi256ELi128ELb0ELb1ELb1ELb1ELb0ELb1EEEEEEEEEvNT_6ParamsE,"",@"SHT_CUDA_INFO"
	.sectionflags	@""
	.align	4


	//----- nvinfo : EIATTR_CUDA_API_VERSION
	.align		4
        /*0000*/ 	.byte	0x04, 0x37
        /*0002*/ 	.short	(.L_189 - .L_188)
.L_188:
        /*0004*/ 	.word	0x00000082


	//----- nvinfo : EIATTR_KPARAM_INFO
	.align		4
.L_189:
        /*0008*/ 	.byte	0x04, 0x17
        /*000a*/ 	.short	(.L_191 - .L_190)
.L_190:
        /*000c*/ 	.word	0x00000000
        /*0010*/ 	.short	0x0000
        /*0012*/ 	.short	0x0070
        /*0014*/ 	.byte	0x00, 0xf0, 0x01, 0x2a


	//----- nvinfo : EIATTR_SPARSE_MMA_MASK
	.align		4
.L_191:
        /*0018*/ 	.byte	0x03, 0x50
        /*001a*/ 	.short	0x0000


	//----- nvinfo : EIATTR_MAXREG_COUNT
	.align		4
        /*001c*/ 	.byte	0x03, 0x1b
        /*001e*/ 	.short	0x00a8


	//----- nvinfo : EIATTR_NUM_BARRIERS
	.align		4
        /*0020*/ 	.byte	0x02, 0x4c
        /*0022*/ 	.byte	0x09
	.zero		1


	//----- nvinfo : EIATTR_EXTERNS
	.align		4
        /*0024*/ 	.byte	0x04, 0x0f
        /*0026*/ 	.short	(.L_193 - .L_192)


	//   ....[0]....
	.align		4
.L_192:
        /*0028*/ 	.word	index@(__assertfail)


	//----- nvinfo : EIATTR_ANNOTATIONS
	.align		4
.L_193:
        /*002c*/ 	.byte	0x04, 0x55
        /*002e*/ 	.short	(.L_195 - .L_194)


	//   ....[0]....
.L_194:
        /* <DEDUP_REMOVED lines=17> */


	//----- nvinfo : EIATTR_MERCURY_ISA_VERSION
	.align		4
.L_195:
        /*0130*/ 	.byte	0x03, 0x5f
        /*0132*/ 	.short	0x0101


	//----- nvinfo : EIATTR_UNUSED_LOAD_BYTE_OFFSET
	.align		4
        /*0134*/ 	.byte	0x04, 0x44
        /*0136*/ 	.short	(.L_197 - .L_196)


	//   ....[0]....
.L_196:
        /*0138*/ 	.word	0x00000920
        /*013c*/ 	.word	0x0000fff0


	//   ....[1]....
        /*0140*/ 	.word	0x0000db50
        /*0144*/ 	.word	0x0000fff0


	//----- nvinfo : EIATTR_INT_WARP_WIDE_INSTR_OFFSETS
	.align		4
.L_197:
        /*0148*/ 	.byte	0x04, 0x31
        /*014a*/ 	.short	(.L_199 - .L_198)


	//   ....[0]....
.L_198:
        /*014c*/ 	.word	0x000000c0


	//   ....[1]....
        /*0150*/ 	.word	0x000000d0


	//   ....[2]....
        /*0154*/ 	.word	0x00000170


	//   ....[3]....
        /*0158*/ 	.word	0x000116a0


	//   ....[4]....
        /*015c*/ 	.word	0x00011730


	//   ....[5]....
        /*0160*/ 	.word	0x000145e0


	//   ....[6]....
        /*0164*/ 	.word	0x00014670


	//----- nvinfo : EIATTR_COOP_GROUP_MASK_REGIDS
	.align		4
.L_199:
        /*0168*/ 	.byte	0x04, 0x29
        /*016a*/ 	.short	(.L_201 - .L_200)


	//   ....[0]....
.L_200:
        /*016c*/ 	.word	0xffffffff


	//   ....[1]....
        /*0170*/ 	.word	0xffffffff


	//   ....[2]....
        /*0174*/ 	.word	0xffffffff


	//   ....[3]....
        /*0178*/ 	.word	0xffffffff


	//   ....[4]....
        /*017c*/ 	.word	0xffffffff


	//   ....[5]....
        /*0180*/ 	.word	0xffffffff


	//   ....[6]....
        /*0184*/ 	.word	0xffffffff


	//   ....[7]....
        /*0188*/ 	.word	0xffffffff


	//   ....[8]....
        /*018c*/ 	.word	0xffffffff


	//   ....[9]....
        /*0190*/ 	.word	0xffffffff


	//   ....[10]....
        /*0194*/ 	.word	0xffffffff


	//   ....[11]....
        /*0198*/ 	.word	0xffffffff


	//   ....[12]....
        /*019c*/ 	.word	0xffffffff


	//   ....[13]....
        /*01a0*/ 	.word	0xffffffff


	//   ....[14]....
        /*01a4*/ 	.word	0xffffffff


	//   ....[15]....
        /*01a8*/ 	.word	0xffffffff


	//   ....[16]....
        /*01ac*/ 	.word	0xffffffff


	//   ....[17]....
        /*01b0*/ 	.word	0xffffffff


	//   ....[18]....
        /*01b4*/ 	.word	0xffffffff


	//   ....[19]....
        /*01b8*/ 	.word	0xffffffff


	//   ....[20]....
        /*01bc*/ 	.word	0xffffffff


	//   ....[21]....
        /*01c0*/ 	.word	0xffffffff


	//   ....[22]....
        /*01c4*/ 	.word	0xffffffff


	//   ....[23]....
        /*01c8*/ 	.word	0xffffffff


	//   ....[24]....
        /*01cc*/ 	.word	0xffffffff


	//   ....[25]....
        /*01d0*/ 	.word	0xffffffff


	//   ....[26]....
        /*01d4*/ 	.word	0xffffffff


	//   ....[27]....
        /*01d8*/ 	.word	0xffffffff


	//   ....[28]....
        /*01dc*/ 	.word	0xffffffff


	//   ....[29]....
        /*01e0*/ 	.word	0xffffffff


	//   ....[30]....
        /*01e4*/ 	.word	0xffffffff


	//   ....[31]....
        /*01e8*/ 	.word	0xffffffff


	//   ....[32]....
        /*01ec*/ 	.word	0xffffffff


	//   ....[33]....
        /*01f0*/ 	.word	0xffffffff


	//   ....[34]....
        /*01f4*/ 	.word	0xffffffff


	//   ....[35]....
        /*01f8*/ 	.word	0xffffffff


	//   ....[36]....
        /*01fc*/ 	.word	0xffffffff


	//   ....[37]....
        /*0200*/ 	.word	0xffffffff


	//   ....[38]....
        /*0204*/ 	.word	0xffffffff


	//   ....[39]....
        /*0208*/ 	.word	0xffffffff


	//   ....[40]....
        /*020c*/ 	.word	0xffffffff


	//   ....[41]....
        /*0210*/ 	.word	0xffffffff


	//   ....[42]....
        /*0214*/ 	.word	0xffffffff


	//   ....[43]....
        /*0218*/ 	.word	0xffffffff


	//   ....[44]....
        /*021c*/ 	.word	0xffffffff


	//   ....[45]....
        /*0220*/ 	.word	0xffffffff


	//   ....[46]....
        /*0224*/ 	.word	0xffffffff


	//   ....[47]....
        /*0228*/ 	.word	0xffffffff


	//   ....[48]....
        /*022c*/ 	.word	0xffffffff


	//   ....[49]....
        /*0230*/ 	.word	0xffffffff


	//   ....[50]....
        /*0234*/ 	.word	0xffffffff


	//   ....[51]....
        /*0238*/ 	.word	0xffffffff


	//   ....[52]....
        /*023c*/ 	.word	0xffffffff


	//   ....[53]....
        /*0240*/ 	.word	0xffffffff


	//   ....[54]....
        /*0244*/ 	.word	0xffffffff


	//   ....[55]....
        /*0248*/ 	.word	0xffffffff


	//   ....[56]....
        /*024c*/ 	.word	0xffffffff


	//   ....[57]....
        /*0250*/ 	.word	0xffffffff


	//   ....[58]....
        /*0254*/ 	.word	0xffffffff


	//   ....[59]....
        /*0258*/ 	.word	0xffffffff


	//   ....[60]....
        /*025c*/ 	.word	0xffffffff


	//   ....[61]....
        /*0260*/ 	.word	0xffffffff


	//   ....[62]....
        /*0264*/ 	.word	0xffffffff


	//   ....[63]....
        /*0268*/ 	.word	0xffffffff


	//   ....[64]....
        /*026c*/ 	.word	0xffffffff


	//   ....[65]....
        /*0270*/ 	.word	0xffffffff


	//   ....[66]....
        /*0274*/ 	.word	0xffffffff


	//   ....[67]....
        /*0278*/ 	.word	0xffffffff


	//   ....[68]....
        /*027c*/ 	.word	0xffffffff


	//   ....[69]....
        /*0280*/ 	.word	0xffffffff


	//   ....[70]....
        /*0284*/ 	.word	0xffffffff


	//   ....[71]....
        /*0288*/ 	.word	0xffffffff


	//   ....[72]....
        /*028c*/ 	.word	0xffffffff


	//   ....[73]....
        /*0290*/ 	.word	0xffffffff


	//   ....[74]....
        /*0294*/ 	.word	0xffffffff


	//   ....[75]....
        /*0298*/ 	.word	0xffffffff


	//   ....[76]....
        /*029c*/ 	.word	0xffffffff


	//   ....[77]....
        /*02a0*/ 	.word	0xffffffff


	//   ....[78]....
        /*02a4*/ 	.word	0xffffffff


	//   ....[79]....
        /*02a8*/ 	.word	0xffffffff


	//   ....[80]....
        /*02ac*/ 	.word	0xffffffff


	//   ....[81]....
        /*02b0*/ 	.word	0xffffffff


	//   ....[82]....
        /*02b4*/ 	.word	0xffffffff


	//   ....[83]....
        /*02b8*/ 	.word	0xffffffff


	//   ....[84]....
        /*02bc*/ 	.word	0xffffffff


	//   ....[85]....
        /*02c0*/ 	.word	0xffffffff


	//   ....[86]....
        /*02c4*/ 	.word	0xffffffff


	//   ....[87]....
        /*02c8*/ 	.word	0xffffffff


	//   ....[88]....
        /*02cc*/ 	.word	0xffffffff


	//   ....[89]....
        /*02d0*/ 	.word	0xffffffff


	//   ....[90]....
        /*02d4*/ 	.word	0xffffffff


	//   ....[91]....
        /*02d8*/ 	.word	0xffffffff


	//   ....[92]....
        /*02dc*/ 	.word	0xffffffff


	//   ....[93]....
        /*02e0*/ 	.word	0xffffffff


	//   ....[94]....
        /*02e4*/ 	.word	0xffffffff


	//   ....[95]....
        /*02e8*/ 	.word	0xffffffff


	//   ....[96]....
        /*02ec*/ 	.word	0xffffffff


	//   ....[97]....
        /*02f0*/ 	.word	0xffffffff


	//   ....[98]....
        /*02f4*/ 	.word	0xffffffff


	//   ....[99]....
        /*02f8*/ 	.word	0xffffffff


	//   ....[100]....
        /*02fc*/ 	.word	0xffffffff


	//   ....[101]....
        /*0300*/ 	.word	0xffffffff


	//   ....[102]....
        /*0304*/ 	.word	0xffffffff


	//   ....[103]....
        /*0308*/ 	.word	0xffffffff


	//   ....[104]....
        /*030c*/ 	.word	0xffffffff


	//   ....[105]....
        /*0310*/ 	.word	0xffffffff


	//   ....[106]....
        /*0314*/ 	.word	0xffffffff


	//   ....[107]....
        /*0318*/ 	.word	0xffffffff


	//   ....[108]....
        /*031c*/ 	.word	0xffffffff


	//   ....[109]....
        /*0320*/ 	.word	0xffffffff


	//   ....[110]....
        /*0324*/ 	.word	0xffffffff


	//   ....[111]....
        /*0328*/ 	.word	0xffffffff


	//   ....[112]....
        /*032c*/ 	.word	0xffffffff


	//   ....[113]....
        /*0330*/ 	.word	0xffffffff


	//   ....[114]....
        /*0334*/ 	.word	0xffffffff


	//   ....[115]....
        /*0338*/ 	.word	0xffffffff


	//   ....[116]....
        /*033c*/ 	.word	0xffffffff


	//   ....[117]....
        /*0340*/ 	.word	0xffffffff


	//   ....[118]....
        /*0344*/ 	.word	0xffffffff


	//   ....[119]....
        /*0348*/ 	.word	0xffffffff


	//   ....[120]....
        /*034c*/ 	.word	0xffffffff


	//   ....[121]....
        /*0350*/ 	.word	0xffffffff


	//   ....[122]....
        /*0354*/ 	.word	0xffffffff


	//   ....[123]....
        /*0358*/ 	.word	0xffffffff


	//   ....[124]....
        /*035c*/ 	.word	0xffffffff


	//   ....[125]....
        /*0360*/ 	.word	0xffffffff


	//   ....[126]....
        /*0364*/ 	.word	0xffffffff


	//   ....[127]....
        /*0368*/ 	.word	0xffffffff


	//   ....[128]....
        /*036c*/ 	.word	0xffffffff


	//   ....[129]....
        /*0370*/ 	.word	0xffffffff


	//   ....[130]....
        /*0374*/ 	.word	0xffffffff


	//   ....[131]....
        /*0378*/ 	.word	0xffffffff


	//   ....[132]....
        /*037c*/ 	.word	0xffffffff


	//   ....[133]....
        /*0380*/ 	.word	0xffffffff


	//   ....[134]....
        /*0384*/ 	.word	0xffffffff


	//   ....[135]....
        /*0388*/ 	.word	0xffffffff


	//   ....[136]....
        /*038c*/ 	.word	0xffffffff


	//   ....[137]....
        /*0390*/ 	.word	0xffffffff


	//   ....[138]....
        /*0394*/ 	.word	0xffffffff


	//   ....[139]....
        /*0398*/ 	.word	0xffffffff


	//   ....[140]....
        /*039c*/ 	.word	0xffffffff


	//   ....[141]....
        /*03a0*/ 	.word	0xffffffff


	//   ....[142]....
        /*03a4*/ 	.word	0xffffffff


	//   ....[143]....
        /*03a8*/ 	.word	0xffffffff


	//   ....[144]....
        /*03ac*/ 	.word	0xffffffff


	//   ....[145]....
        /*03b0*/ 	.word	0xffffffff


	//   ....[146]....
        /*03b4*/ 	.word	0xffffffff


	//   ....[147]....
        /*03b8*/ 	.word	0xffffffff


	//   ....[148]....
        /*03bc*/ 	.word	0xffffffff


	//   ....[149]....
        /*03c0*/ 	.word	0xffffffff


	//   ....[150]....
        /*03c4*/ 	.word	0xffffffff


	//   ....[151]....
        /*03c8*/ 	.word	0x0500000f


	//   ....[152]....
        /*03cc*/ 	.word	0x0500000f


	//   ....[153]....
        /*03d0*/ 	.word	0x0500000f


	//   ....[154]....
        /*03d4*/ 	.word	0x0500000f


	//   ....[155]....
        /*03d8*/ 	.word	0x0500000f


	//   ....[156]....
        /*03dc*/ 	.word	0x0500000f


	//   ....[157]....
        /*03e0*/ 	.word	0x0500000f


	//   ....[158]....
        /*03e4*/ 	.word	0x0500000f


	//   ....[159]....
        /*03e8*/ 	.word	0x0500000f


	//   ....[160]....
        /*03ec*/ 	.word	0x0500000f


	//   ....[161]....
        /*03f0*/ 	.word	0x0500000f


	//   ....[162]....
        /*03f4*/ 	.word	0x0500000f


	//   ....[163]....
        /*03f8*/ 	.word	0x0500000f


	//   ....[164]....
        /*03fc*/ 	.word	0x0500000f


	//   ....[165]....
        /*0400*/ 	.word	0x0500000f


	//   ....[166]....
        /*0404*/ 	.word	0x0500000f


	//   ....[167]....
        /*0408*/ 	.word	0x0500000f


	//   ....[168]....
        /*040c*/ 	.word	0x0500000f


	//   ....[169]....
        /*0410*/ 	.word	0x0500000f


	//   ....[170]....
        /*0414*/ 	.word	0x0500000f


	//   ....[171]....
        /*0418*/ 	.word	0x0500000f


	//   ....[172]....
        /*041c*/ 	.word	0x0500000f


	//   ....[173]....
        /*0420*/ 	.word	0x0500000f


	//   ....[174]....
        /*0424*/ 	.word	0x0500000f


	//   ....[175]....
        /*0428*/ 	.word	0x0500000f


	//   ....[176]....
        /*042c*/ 	.word	0x0500000f


	//   ....[177]....
        /*0430*/ 	.word	0x0500000f


	//   ....[178]....
        /*0434*/ 	.word	0x0500000f


	//   ....[179]....
        /*0438*/ 	.word	0x0500000f


	//   ....[180]....
        /*043c*/ 	.word	0x0500000f


	//   ....[181]....
        /*0440*/ 	.word	0x0500000f


	//   ....[182]....
        /*0444*/ 	.word	0x0500000f


	//   ....[183]....
        /*0448*/ 	.word	0x0500000f


	//   ....[184]....
        /*044c*/ 	.word	0x0500000f


	//   ....[185]....
        /*0450*/ 	.word	0x0500000f


	//   ....[186]....
        /*0454*/ 	.word	0x0500000f


	//   ....[187]....
        /*0458*/ 	.word	0x0500000f


	//   ....[188]....
        /*045c*/ 	.word	0x0500000f


	//   ....[189]....
        /*0460*/ 	.word	0x0500000f


	//   ....[190]....
        /*0464*/ 	.word	0x0500000f


	//   ....[191]....
        /*0468*/ 	.word	0x0500000f


	//   ....[192]....
        /*046c*/ 	.word	0x0500000f


	//   ....[193]....
        /*0470*/ 	.word	0x0500000f


	//   ....[194]....
        /*0474*/ 	.word	0x0500000f


	//   ....[195]....
        /*0478*/ 	.word	0x0500000f


	//   ....[196]....
        /*047c*/ 	.word	0x0500000f


	//   ....[197]....
        /*0480*/ 	.word	0x0500000f


	//   ....[198]....
        /*0484*/ 	.word	0x0500000f


	//   ....[199]....
        /*0488*/ 	.word	0x0500000f


	//   ....[200]....
        /*048c*/ 	.word	0x0500000f


	//   ....[201]....
        /*0490*/ 	.word	0x0500000f


	//   ....[202]....
        /*0494*/ 	.word	0x0500000f


	//   ....[203]....
        /*0498*/ 	.word	0x0500000f


	//   ....[204]....
        /*049c*/ 	.word	0x0500000f


	//   ....[205]....
        /*04a0*/ 	.word	0x0500000f


	//   ....[206]....
        /*04a4*/ 	.word	0x0500000f


	//   ....[207]....
        /*04a8*/ 	.word	0x0500000f


	//   ....[208]....
        /*04ac*/ 	.word	0x0500000f


	//   ....[209]....
        /*04b0*/ 	.word	0x0500000f


	//   ....[210]....
        /*04b4*/ 	.word	0x0500000f


	//   ....[211]....
        /*04b8*/ 	.word	0x0500000f


	//   ....[212]....
        /*04bc*/ 	.word	0x0500000f


	//   ....[213]....
        /*04c0*/ 	.word	0x0500000f


	//   ....[214]....
        /*04c4*/ 	.word	0x0500000f


	//   ....[215]....
        /*04c8*/ 	.word	0x0500000f


	//   ....[216]....
        /*04cc*/ 	.word	0x0500000f


	//   ....[217]....
        /*04d0*/ 	.word	0x0500000f


	//   ....[218]....
        /*04d4*/ 	.word	0x0500000f


	//   ....[219]....
        /*04d8*/ 	.word	0x0500000f


	//   ....[220]....
        /*04dc*/ 	.word	0x0500000f


	//   ....[221]....
        /*04e0*/ 	.word	0x0500000f


	//   ....[222]....
        /*04e4*/ 	.word	0x0500000f


	//   ....[223]....
        /*04e8*/ 	.word	0x0500000f


	//   ....[224]....
        /*04ec*/ 	.word	0x0500000f


	//   ....[225]....
        /*04f0*/ 	.word	0x0500000f


	//   ....[226]....
        /*04f4*/ 	.word	0x0500000f


	//   ....[227]....
        /*04f8*/ 	.word	0x0500000f


	//   ....[228]....
        /*04fc*/ 	.word	0x0500000f


	//   ....[229]....
        /*0500*/ 	.word	0x0500000f


	//   ....[230]....
        /*0504*/ 	.word	0x0500000f


	//   ....[231]....
        /*0508*/ 	.word	0x0500000f


	//   ....[232]....
        /*050c*/ 	.word	0x0500000f


	//   ....[233]....
        /*0510*/ 	.word	0x0500000f


	//----- nvinfo : EIATTR_COOP_GROUP_INSTR_OFFSETS
	.align		4
.L_201:
        /*0514*/ 	.byte	0x04, 0x28
        /*0516*/ 	.short	(.L_203 - .L_202)


	//   ....[0]....
.L_202:
        /*0518*/ 	.word	0x00000070


	//   ....[1]....
        /*051c*/ 	.word	0x000000b0


	//   ....[2]....
        /*0520*/ 	.word	0x000002d0


	//   ....[3]....
        /*0524*/ 	.word	0x00000430


	//   ....[4]....
        /*0528*/ 	.word	0x00000550


	//   ....[5]....
        /*052c*/ 	.word	0x000006b0


	//   ....[6]....
        /*0530*/ 	.word	0x00001820


	//   ....[7]....
        /*0534*/ 	.word	0x00002290


	//   ....[8]....
        /*0538*/ 	.word	0x00002bd0


	//   ....[9]....
        /*053c*/ 	.word	0x00003220


	//   ....[10]....
        /*0540*/ 	.word	0x00003330


	//   ....[11]....
        /*0544*/ 	.word	0x00003890


	//   ....[12]....
        /*0548*/ 	.word	0x00003930


	//   ....[13]....
        /*054c*/ 	.word	0x000056c0


	//   ....[14]....
        /*0550*/ 	.word	0x000058b0


	//   ....[15]....
        /*0554*/ 	.word	0x00006730


	//   ....[16]....
        /*0558*/ 	.word	0x00006850


	//   ....[17]....
        /*055c*/ 	.word	0x00006dd0


	//   ....[18]....
        /*0560*/ 	.word	0x00006e40


	//   ....[19]....
        /*0564*/ 	.word	0x00008c10


	//   ....[20]....
        /*0568*/ 	.word	0x00008c20


	//   ....[21]....
        /*056c*/ 	.word	0x00008c60


	//   ....[22]....
        /*0570*/ 	.word	0x00008c70


	//   ....[23]....
        /*0574*/ 	.word	0x0000a880


	//   ....[24]....
        /*0578*/ 	.word	0x0000aa70


	//   ....[25]....
        /*057c*/ 	.word	0x0000b8f0


	//   ....[26]....
        /*0580*/ 	.word	0x0000ba10


	//   ....[27]....
        /*0584*/ 	.word	0x0000bf90


	//   ....[28]....
        /*0588*/ 	.word	0x0000c000


	//   ....[29]....
        /*058c*/ 	.word	0x0000d0b0


	//   ....[30]....
        /*0590*/ 	.word	0x0000d0e0


	//   ....[31]....
        /*0594*/ 	.word	0x0000d190


	//   ....[32]....
        /*0598*/ 	.word	0x0000d1a0


	//   ....[33]....
        /*059c*/ 	.word	0x0000e880


	//   ....[34]....
        /*05a0*/ 	.word	0x0000e8c0


	//   ....[35]....
        /*05a4*/ 	.word	0x0000e900


	//   ....[36]....
        /*05a8*/ 	.word	0x0000e930


	//   ....[37]....
        /*05ac*/ 	.word	0x0000f000


	//   ....[38]....
        /*05b0*/ 	.word	0x0000f040


	//   ....[39]....
        /*05b4*/ 	.word	0x0000f140


	//   ....[40]....
        /*05b8*/ 	.word	0x0000f160


	//   ....[41]....
        /*05bc*/ 	.word	0x0000f260


	//   ....[42]....
        /*05c0*/ 	.word	0x0000f280


	//   ....[43]....
        /*05c4*/ 	.word	0x0000f390


	//   ....[44]....
        /*05c8*/ 	.word	0x0000f3b0


	//   ....[45]....
        /*05cc*/ 	.word	0x0000fc00


	//   ....[46]....
        /*05d0*/ 	.word	0x0000fc20


	//   ....[47]....
        /*05d4*/ 	.word	0x0000fd20


	//   ....[48]....
        /*05d8*/ 	.word	0x0000fd40


	//   ....[49]....
        /*05dc*/ 	.word	0x0000fe40


	//   ....[50]....
        /*05e0*/ 	.word	0x0000fe60


	//   ....[51]....
        /*05e4*/ 	.word	0x0000ff70


	//   ....[52]....
        /*05e8*/ 	.word	0x0000ff90


	//   ....[53]....
        /*05ec*/ 	.word	0x00010120


	//   ....[54]....
        /*05f0*/ 	.word	0x000102d0


	//   ....[55]....
        /*05f4*/ 	.word	0x00010300


	//   ....[56]....
        /*05f8*/ 	.word	0x00010330


	//   ....[57]....
        /*05fc*/ 	.word	0x00010360


	//   ....[58]....
        /*0600*/ 	.word	0x00010390


	//   ....[59]....
        /*0604*/ 	.word	0x000103c0


	//   ....[60]....
        /*0608*/ 	.word	0x00010510


	//   ....[61]....
        /*060c*/ 	.word	0x00010540


	//   ....[62]....
        /*0610*/ 	.word	0x00010570


	//   ....[63]....
        /*0614*/ 	.word	0x000105a0


	//   ....[64]....
        /*0618*/ 	.word	0x000105d0


	//   ....[65]....
        /*061c*/ 	.word	0x00010600


	//   ....[66]....
        /*0620*/ 	.word	0x00010690


	//   ....[67]....
        /*0624*/ 	.word	0x000106f0


	//   ....[68]....
        /*0628*/ 	.word	0x00010780


	//   ....[69]....
        /*062c*/ 	.word	0x00012280


	//   ....[70]....
        /*0630*/ 	.word	0x000122a0


	//   ....[71]....
        /*0634*/ 	.word	0x00012350


	//   ....[72]....
        /*0638*/ 	.word	0x00012370


	//   ....[73]....
        /*063c*/ 	.word	0x00012410


	//   ....[74]....
        /*0640*/ 	.word	0x00012430


	//   ....[75]....
        /*0644*/ 	.word	0x000124d0


	//   ....[76]....
        /*0648*/ 	.word	0x000124f0


	//   ....[77]....
        /*064c*/ 	.word	0x00012590


	//   ....[78]....
        /*0650*/ 	.word	0x000125b0


	//   ....[79]....
        /*0654*/ 	.word	0x000125c0


	//   ....[80]....
        /*0658*/ 	.word	0x00012650


	//   ....[81]....
        /*065c*/ 	.word	0x00012d60


	//   ....[82]....
        /*0660*/ 	.word	0x00012d90


	//   ....[83]....
        /*0664*/ 	.word	0x00012db0


	//   ....[84]....
        /*0668*/ 	.word	0x00012e40


	//   ....[85]....
        /*066c*/ 	.word	0x00012e50


	//   ....[86]....
        /*0670*/ 	.word	0x00012ef0


	//   ....[87]....
        /*0674*/ 	.word	0x00012f00


	//   ....[88]....
        /*0678*/ 	.word	0x00012fa0


	//   ....[89]....
        /*067c*/ 	.word	0x00012fb0


	//   ....[90]....
        /*0680*/ 	.word	0x00013050


	//   ....[91]....
        /*0684*/ 	.word	0x00013060


	//   ....[92]....
        /*0688*/ 	.word	0x00013100


	//   ....[93]....
        /*068c*/ 	.word	0x00013110


	//   ....[94]....
        /*0690*/ 	.word	0x000131b0


	//   ....[95]....
        /*0694*/ 	.word	0x000131c0


	//   ....[96]....
        /*0698*/ 	.word	0x000131d0


	//   ....[97]....
        /*069c*/ 	.word	0x000139f0


	//   ....[98]....
        /*06a0*/ 	.word	0x00013a30


	//   ....[99]....
        /*06a4*/ 	.word	0x00013a40


	//   ....[100]....
        /*06a8*/ 	.word	0x00013aa0


	//   ....[101]....
        /*06ac*/ 	.word	0x00013ab0


	//   ....[102]....
        /*06b0*/ 	.word	0x00013b10


	//   ....[103]....
        /*06b4*/ 	.word	0x00013b40


	//   ....[104]....
        /*06b8*/ 	.word	0x00013b80


	//   ....[105]....
        /*06bc*/ 	.word	0x00013bb0


	//   ....[106]....
        /*06c0*/ 	.word	0x00013bf0


	//   ....[107]....
        /*06c4*/ 	.word	0x00013c20


	//   ....[108]....
        /*06c8*/ 	.word	0x00013c60


	//   ....[109]....
        /*06cc*/ 	.word	0x00013ef0


	//   ....[110]....
        /*06d0*/ 	.word	0x00013f10


	//   ....[111]....
        /*06d4*/ 	.word	0x00013fb0


	//   ....[112]....
        /*06d8*/ 	.word	0x00013fc0


	//   ....[113]....
        /*06dc*/ 	.word	0x00014050


	//   ....[114]....
        /*06e0*/ 	.word	0x00014060


	//   ....[115]....
        /*06e4*/ 	.word	0x000140f0


	//   ....[116]....
        /*06e8*/ 	.word	0x00014100


	//   ....[117]....
        /*06ec*/ 	.word	0x00014190


	//   ....[118]....
        /*06f0*/ 	.word	0x000141a0


	//   ....[119]....
        /*06f4*/ 	.word	0x000141b0


	//   ....[120]....
        /*06f8*/ 	.word	0x00014240


	//   ....[121]....
        /*06fc*/ 	.word	0x000147d0


	//   ....[122]....
        /*0700*/ 	.word	0x00014810


	//   ....[123]....
        /*0704*/ 	.word	0x00014850


	//   ....[124]....
        /*0708*/ 	.word	0x00014880


	//   ....[125]....
        /*070c*/ 	.word	0x00014910


	//   ....[126]....
        /*0710*/ 	.word	0x00014940


	//   ....[127]....
        /*0714*/ 	.word	0x000149b0


	//   ....[128]....
        /*0718*/ 	.word	0x000149e0


	//   ....[129]....
        /*071c*/ 	.word	0x00014a50


	//   ....[130]....
        /*0720*/ 	.word	0x00014a80


	//   ....[131]....
        /*0724*/ 	.word	0x00014ab0


	//   ....[132]....
        /*0728*/ 	.word	0x00014b00


	//   ....[133]....
        /*072c*/ 	.word	0x00014ef0


	//   ....[134]....
        /*0730*/ 	.word	0x00014f20


	//   ....[135]....
        /*0734*/ 	.word	0x00014f50


	//   ....[136]....
        /*0738*/ 	.word	0x00014f80


	//   ....[137]....
        /*073c*/ 	.word	0x00014fb0


	//   ....[138]....
        /*0740*/ 	.word	0x00014fe0


	//   ....[139]....
        /*0744*/ 	.word	0x00015010


	//   ....[140]....
        /*0748*/ 	.word	0x00015040


	//   ....[141]....
        /*074c*/ 	.word	0x000151c0


	//   ....[142]....
        /*0750*/ 	.word	0x000151f0


	//   ....[143]....
        /*0754*/ 	.word	0x00015220


	//   ....[144]....
        /*0758*/ 	.word	0x00015250


	//   ....[145]....
        /*075c*/ 	.word	0x00015280


	//   ....[146]....
        /*0760*/ 	.word	0x000152b0


	//   ....[147]....
        /*0764*/ 	.word	0x00015370


	//   ....[148]....
        /*0768*/ 	.word	0x00015390


	//   ....[149]....
        /*076c*/ 	.word	0x00015400


	//   ....[150]....
        /*0770*/ 	.word	0x00015aa0


	//   ....[151]....
        /*0774*/ 	.word	0x00016100


	//   ....[152]....
        /*0778*/ 	.word	0x000161f0


	//   ....[153]....
        /*077c*/ 	.word	0x00016290


	//   ....[154]....
        /*0780*/ 	.word	0x000162f0


	//   ....[155]....
        /*0784*/ 	.word	0x00016400


	//   ....[156]....
        /*0788*/ 	.word	0x00016470


	//   ....[157]....
        /*078c*/ 	.word	0x00016580


	//   ....[158]....
        /*0790*/ 	.word	0x000165f0


	//   ....[159]....
        /*0794*/ 	.word	0x00016700


	//   ....[160]....
        /*0798*/ 	.word	0x00016770


	//   ....[161]....
        /*079c*/ 	.word	0x00016880


	//   ....[162]....
        /*07a0*/ 	.word	0x000168f0


	//   ....[163]....
        /*07a4*/ 	.word	0x00016990


	//   ....[164]....
        /*07a8*/ 	.word	0x00016aa0


	//   ....[165]....
        /*07ac*/ 	.word	0x00016b10


	//   ....[166]....
        /*07b0*/ 	.word	0x00016b70


	//   ....[167]....
        /*07b4*/ 	.word	0x00016c60


	//   ....[168]....
        /*07b8*/ 	.word	0x00016cc0


	//   ....[169]....
        /*07bc*/ 	.word	0x00016dd0


	//   ....[170]....
        /*07c0*/ 	.word	0x00016e30


	//   ....[171]....
        /*07c4*/ 	.word	0x00016f40


	//   ....[172]....
        /*07c8*/ 	.word	0x00016fa0


	//   ....[173]....
        /*07cc*/ 	.word	0x000170b0


	//   ....[174]....
        /*07d0*/ 	.word	0x00017110


	//   ....[175]....
        /*07d4*/ 	.word	0x00017220


	//   ....[176]....
        /*07d8*/ 	.word	0x00017280


	//   ....[177]....
        /*07dc*/ 	.word	0x00017390


	//   ....[178]....
        /*07e0*/ 	.word	0x000173f0


	//   ....[179]....
        /*07e4*/ 	.word	0x000174e0


	//   ....[180]....
        /*07e8*/ 	.word	0x00017610


	//   ....[181]....
        /*07ec*/ 	.word	0x000176e0


	//   ....[182]....
        /*07f0*/ 	.word	0x00017750


	//   ....[183]....
        /*07f4*/ 	.word	0x00017820


	//   ....[184]....
        /*07f8*/ 	.word	0x00017880


	//   ....[185]....
        /*07fc*/ 	.word	0x00017950


	//   ....[186]....
        /*0800*/ 	.word	0x000179b0


	//   ....[187]....
        /*0804*/ 	.word	0x00017a80


	//   ....[188]....
        /*0808*/ 	.word	0x00017ae0


	//   ....[189]....
        /*080c*/ 	.word	0x00017bb0


	//   ....[190]....
        /*0810*/ 	.word	0x00017c10


	//   ....[191]....
        /*0814*/ 	.word	0x00017cf0


	//   ....[192]....
        /*0818*/ 	.word	0x00017de0


	//   ....[193]....
        /*081c*/ 	.word	0x00017e80


	//   ....[194]....
        /*0820*/ 	.word	0x00017ee0


	//   ....[195]....
        /*0824*/ 	.word	0x00017fe0


	//   ....[196]....
        /*0828*/ 	.word	0x00018040


	//   ....[197]....
        /*082c*/ 	.word	0x00018140


	//   ....[198]....
        /*0830*/ 	.word	0x000181a0


	//   ....[199]....
        /*0834*/ 	.word	0x000182a0


	//   ....[200]....
        /*0838*/ 	.word	0x00018300


	//   ....[201]....
        /*083c*/ 	.word	0x00018400


	//   ....[202]....
        /*0840*/ 	.word	0x00018460


	//   ....[203]....
        /*0844*/ 	.word	0x00018530


	//   ....[204]....
        /*0848*/ 	.word	0x00018680


	//   ....[205]....
        /*084c*/ 	.word	0x00018720


	//   ....[206]....
        /*0850*/ 	.word	0x00018800


	//   ....[207]....
        /*0854*/ 	.word	0x000188d0


	//   ....[208]....
        /*0858*/ 	.word	0x00018930


	//   ....[209]....
        /*085c*/ 	.word	0x00018a20


	//   ....[210]....
        /*0860*/ 	.word	0x00018a80


	//   ....[211]....
        /*0864*/ 	.word	0x00018b70


	//   ....[212]....
        /*0868*/ 	.word	0x00018bd0


	//   ....[213]....
        /*086c*/ 	.word	0x00018cc0


	//   ....[214]....
        /*0870*/ 	.word	0x00018d20


	//   ....[215]....
        /*0874*/ 	.word	0x00018e00


	//   ....[216]....
        /*0878*/ 	.word	0x00018e90


	//   ....[217]....
        /*087c*/ 	.word	0x00018f30


	//   ....[218]....
        /*0880*/ 	.word	0x00019050


	//   ....[219]....
        /*0884*/ 	.word	0x000190c0


	//   ....[220]....
        /*0888*/ 	.word	0x00019130


	//   ....[221]....
        /*088c*/ 	.word	0x000191a0


	//   ....[222]....
        /*0890*/ 	.word	0x00019210


	//   ....[223]....
        /*0894*/ 	.word	0x00019290


	//   ....[224]....
        /*0898*/ 	.word	0x00019320


	//   ....[225]....
        /*089c*/ 	.word	0x000193b0


	//   ....[226]....
        /*08a0*/ 	.word	0x00019420


	//   ....[227]....
        /*08a4*/ 	.word	0x00019490


	//   ....[228]....
        /*08a8*/ 	.word	0x00019500


	//   ....[229]....
        /*08ac*/ 	.word	0x00019580


	//   ....[230]....
        /*08b0*/ 	.word	0x000195f0


	//   ....[231]....
        /*08b4*/ 	.word	0x00019690


	//   ....[232]....
        /*08b8*/ 	.word	0x00019720


	//   ....[233]....
        /*08bc*/ 	.word	0x00019840


	//----- nvinfo : EIATTR_REG_RECONFIG
	.align		4
.L_203:
        /*08c0*/ 	.byte	0x01, 0x54
	.zero		2


	//----- nvinfo : EIATTR_SYSCALL_OFFSETS
	.align		4
        /*08c4*/ 	.byte	0x04, 0x46
        /*08c6*/ 	.short	(.L_205 - .L_204)


	//   ....[0]....
.L_204:
        /*08c8*/ 	.word	0x00001a00


	//   ....[1]....
        /*08cc*/ 	.word	0x00011890


	//   ....[2]....
        /*08d0*/ 	.word	0x000119e0


	//   ....[3]....
        /*08d4*/ 	.word	0x00011ad0


	//   ....[4]....
        /*08d8*/ 	.word	0x000129a0


	//----- nvinfo : EIATTR_MBARRIER_INSTR_OFFSETS
	.align		4
.L_205:
        /*08dc*/ 	.byte	0x04, 0x39
        /*08de*/ 	.short	(.L_207 - .L_206)


	//   ....[0]....
.L_206:
        /*08e0*/ 	.word	0x00000180
        /*08e4*/ 	.word	0x000000ff
        /*08e8*/ 	.word	0x00030800
        /*08ec*/ 	.short	0x0100
        /*08ee*/ 	.byte	0x08
	.zero		1


	//   ....[1]....
        /*08f0*/ 	.word	0x00000190
        /*08f4*/ 	.word	0x000000ff
        /*08f8*/ 	.word	0x00030820
        /*08fc*/ 	.short	0x0100
        /*08fe*/ 	.byte	0x08
	.zero		1


	//   ....[2]....
        /*0900*/ 	.word	0x00000280
        /*0904*/ 	.word	0x000000ff
        /*0908*/ 	.word	0x00030830
        /*090c*/ 	.short	0x0100
        /*090e*/ 	.byte	0x08
	.zero		1


	//   ....[3]....
        /*0910*/ 	.word	0x00000290
        /*0914*/ 	.word	0x000000ff
        /*0918*/ 	.word	0x00030840
        /*091c*/ 	.short	0x0100
        /*091e*/ 	.byte	0x08
	.zero		1


	//   ....[4]....
        /*0920*/ 	.word	0x000002a0
        /*0924*/ 	.word	0x000000ff
        /*0928*/ 	.word	0x00030838
        /*092c*/ 	.short	0x0100
        /*092e*/ 	.byte	0x08
	.zero		1


	//   ....[5]....
        /*0930*/ 	.word	0x000002b0
        /*0934*/ 	.word	0x000000ff
        /*0938*/ 	.word	0x00030848
        /*093c*/ 	.short	0x0100
        /*093e*/ 	.byte	0x08
	.zero		1


	//   ....[6]....
        /*0940*/ 	.word	0x000003e0
        /*0944*/ 	.word	0x000000ff
        /*0948*/ 	.word	0x00030850
        /*094c*/ 	.short	0x0100
        /*094e*/ 	.byte	0x08
	.zero		1


	//   ....[7]....
        /*0950*/ 	.word	0x000003f0
        /*0954*/ 	.word	0x000000ff
        /*0958*/ 	.word	0x00030860
        /*095c*/ 	.short	0x0100
        /*095e*/ 	.byte	0x08
	.zero		1


	//   ....[8]....
        /*0960*/ 	.word	0x00000400
        /*0964*/ 	.word	0x000000ff
        /*0968*/ 	.word	0x00030858
        /*096c*/ 	.short	0x0100
        /*096e*/ 	.byte	0x08
	.zero		1


	//   ....[9]....
        /*0970*/ 	.word	0x00000410
        /*0974*/ 	.word	0x000000ff
        /*0978*/ 	.word	0x00030868
        /*097c*/ 	.short	0x0100
        /*097e*/ 	.byte	0x08
	.zero		1


	//   ....[10]....
        /*0980*/ 	.word	0x00000500
        /*0984*/ 	.word	0x000000ff
        /*0988*/ 	.word	0x00030870
        /*098c*/ 	.short	0x0100
        /*098e*/ 	.byte	0x06
	.zero		1


	//   ....[11]....
        /*0990*/ 	.word	0x00000510
        /*0994*/ 	.word	0x000000ff
        /*0998*/ 	.word	0x00030880
        /*099c*/ 	.short	0x0100
        /*099e*/ 	.byte	0x06
	.zero		1


	//   ....[12]....
        /*09a0*/ 	.word	0x00000520
        /*09a4*/ 	.word	0x000000ff
        /*09a8*/ 	.word	0x00030878
        /*09ac*/ 	.short	0x0100
        /*09ae*/ 	.byte	0x06
	.zero		1


	//   ....[13]....
        /*09b0*/ 	.word	0x00000530
        /*09b4*/ 	.word	0x000000ff
        /*09b8*/ 	.word	0x00030888
        /*09bc*/ 	.short	0x0100
        /*09be*/ 	.byte	0x06
	.zero		1


	//   ....[14]....
        /*09c0*/ 	.word	0x00000660
        /*09c4*/ 	.word	0x000000ff
        /*09c8*/ 	.word	0x00030890
        /*09cc*/ 	.short	0x0100
        /*09ce*/ 	.byte	0x08
	.zero		1


	//   ....[15]....
        /*09d0*/ 	.word	0x00000670
        /*09d4*/ 	.word	0x000000ff
        /*09d8*/ 	.word	0x000308a0
        /*09dc*/ 	.short	0x0100
        /*09de*/ 	.byte	0x08
	.zero		1


	//   ....[16]....
        /*09e0*/ 	.word	0x00000680
        /*09e4*/ 	.word	0x000000ff
        /*09e8*/ 	.word	0x00030898
        /*09ec*/ 	.short	0x0100
        /*09ee*/ 	.byte	0x08
	.zero		1


	//   ....[17]....
        /*09f0*/ 	.word	0x00000690
        /*09f4*/ 	.word	0x000000ff
        /*09f8*/ 	.word	0x000308a8
        /*09fc*/ 	.short	0x0100
        /*09fe*/ 	.byte	0x08
	.zero		1


	//   ....[18]....
        /*0a00*/ 	.word	0x000007c0
        /*0a04*/ 	.word	0x000000ff
        /*0a08*/ 	.word	0x000308b0
        /*0a0c*/ 	.short	0x0100
        /*0a0e*/ 	.byte	0x08
	.zero		1


	//   ....[19]....
        /*0a10*/ 	.word	0x000007d0
        /*0a14*/ 	.word	0x000000ff
        /*0a18*/ 	.word	0x000308c0
        /*0a1c*/ 	.short	0x0100
        /*0a1e*/ 	.byte	0x08
	.zero		1


	//   ....[20]....
        /*0a20*/ 	.word	0x000007e0
        /*0a24*/ 	.word	0x000000ff
        /*0a28*/ 	.word	0x000308b8
        /*0a2c*/ 	.short	0x0100
        /*0a2e*/ 	.byte	0x08
	.zero		1


	//   ....[21]....
        /*0a30*/ 	.word	0x000007f0
        /*0a34*/ 	.word	0x000000ff
        /*0a38*/ 	.word	0x000308c8
        /*0a3c*/ 	.short	0x0100
        /*0a3e*/ 	.byte	0x08
	.zero		1


	//   ....[22]....
        /*0a40*/ 	.word	0x00001a60
        /*0a44*/ 	.word	0x000000ff
        /*0a48*/ 	.word	0x00030800
        /*0a4c*/ 	.short	0x010a
        /*0a4e*/ 	.byte	0x28
	.zero		1


	//   ....[23]....
        /*0a50*/ 	.word	0x00001ae0
        /*0a54*/ 	.word	0x00000003
        /*0a58*/ 	.word	0x00030830
        /*0a5c*/ 	.short	0x010a
        /*0a5e*/ 	.byte	0x3f
	.zero		1


	//   ....[24]....
        /*0a60*/ 	.word	0x00001b20
        /*0a64*/ 	.word	0x00000003
        /*0a68*/ 	.word	0x00030830
        /*0a6c*/ 	.short	0x010a
        /*0a6e*/ 	.byte	0x3f
	.zero		1


	//   ....[25]....
        /*0a70*/ 	.word	0x00002220
        /*0a74*/ 	.word	0x000000ff
        /*0a78*/ 	.word	0x00000000
        /*0a7c*/ 	.short	0x0101
        /*0a7e*/ 	.byte	0x04
	.zero		1


	//   ....[26]....
        /*0a80*/ 	.word	0x00004830
        /*0a84*/ 	.word	0x000000ff
        /*0a88*/ 	.word	0x00030830
        /*0a8c*/ 	.short	0x010a
        /*0a8e*/ 	.byte	0x06
	.zero		1


	//   ....[27]....
        /*0a90*/ 	.word	0x00004870
        /*0a94*/ 	.word	0x000000ff
        /*0a98*/ 	.word	0x00030830
        /*0a9c*/ 	.short	0x010a
        /*0a9e*/ 	.byte	0x06
	.zero		1


	//   ....[28]....
        /*0aa0*/ 	.word	0x00005330
        /*0aa4*/ 	.word	0x000000ff
        /*0aa8*/ 	.word	0x00030850
        /*0aac*/ 	.short	0x010a
        /*0aae*/ 	.byte	0x05
	.zero		1


	//   ....[29]....
        /*0ab0*/ 	.word	0x00005370
        /*0ab4*/ 	.word	0x000000ff
        /*0ab8*/ 	.word	0x00030850
        /*0abc*/ 	.short	0x010a
        /*0abe*/ 	.byte	0x05
	.zero		1


	//   ....[30]....
        /*0ac0*/ 	.word	0x00005680
        /*0ac4*/ 	.word	0x000000ff
        /*0ac8*/ 	.word	0x00000000
        /*0acc*/ 	.short	0x0101
        /*0ace*/ 	.byte	0x06
	.zero		1


	//   ....[31]....
        /*0ad0*/ 	.word	0x000076a0
        /*0ad4*/ 	.word	0x000000ff
        /*0ad8*/ 	.word	0x00000000
        /*0adc*/ 	.short	0x0101
        /*0ade*/ 	.byte	0x05
	.zero		1


	//   ....[32]....
        /*0ae0*/ 	.word	0x00007b20
        /*0ae4*/ 	.word	0x000000ff
        /*0ae8*/ 	.word	0x00030830
        /*0aec*/ 	.short	0x010a
        /*0aee*/ 	.byte	0x06
	.zero		1


	//   ....[33]....
        /*0af0*/ 	.word	0x00007b60
        /*0af4*/ 	.word	0x000000ff
        /*0af8*/ 	.word	0x00030830
        /*0afc*/ 	.short	0x010a
        /*0afe*/ 	.byte	0x06
	.zero		1


	//   ....[34]....
        /*0b00*/ 	.word	0x00008620
        /*0b04*/ 	.word	0x000000ff
        /*0b08*/ 	.word	0x00030850
        /*0b0c*/ 	.short	0x010a
        /*0b0e*/ 	.byte	0x05
	.zero		1


	//   ....[35]....
        /*0b10*/ 	.word	0x00008660
        /*0b14*/ 	.word	0x000000ff
        /*0b18*/ 	.word	0x00030850
        /*0b1c*/ 	.short	0x010a
        /*0b1e*/ 	.byte	0x05
	.zero		1


	//   ....[36]....
        /*0b20*/ 	.word	0x00008980
        /*0b24*/ 	.word	0x000000ff
        /*0b28*/ 	.word	0x00000000
        /*0b2c*/ 	.short	0x0101
        /*0b2e*/ 	.byte	0x06
	.zero		1


	//   ....[37]....
        /*0b30*/ 	.word	0x00009700
        /*0b34*/ 	.word	0x000000ff
        /*0b38*/ 	.word	0x00000000
        /*0b3c*/ 	.short	0x0101
        /*0b3e*/ 	.byte	0x05
	.zero		1


	//   ....[38]....
        /*0b40*/ 	.word	0x000099a0
        /*0b44*/ 	.word	0x000000ff
        /*0b48*/ 	.word	0x00030830
        /*0b4c*/ 	.short	0x010a
        /*0b4e*/ 	.byte	0x05
	.zero		1


	//   ....[39]....
        /*0b50*/ 	.word	0x000099e0
        /*0b54*/ 	.word	0x000000ff
        /*0b58*/ 	.word	0x00030830
        /*0b5c*/ 	.short	0x010a
        /*0b5e*/ 	.byte	0x05
	.zero		1


	//   ....[40]....
        /*0b60*/ 	.word	0x0000a4a0
        /*0b64*/ 	.word	0x000000ff
        /*0b68*/ 	.word	0x00030850
        /*0b6c*/ 	.short	0x010a
        /*0b6e*/ 	.byte	0x05
	.zero		1


	//   ....[41]....
        /*0b70*/ 	.word	0x0000a4e0
        /*0b74*/ 	.word	0x000000ff
        /*0b78*/ 	.word	0x00030850
        /*0b7c*/ 	.short	0x010a
        /*0b7e*/ 	.byte	0x05
	.zero		1


	//   ....[42]....
        /*0b80*/ 	.word	0x0000a830
        /*0b84*/ 	.word	0x000000ff
        /*0b88*/ 	.word	0x00000000
        /*0b8c*/ 	.short	0x0101
        /*0b8e*/ 	.byte	0x04
	.zero		1


	//   ....[43]....
        /*0b90*/ 	.word	0x0000c860
        /*0b94*/ 	.word	0x000000ff
        /*0b98*/ 	.word	0x00000000
        /*0b9c*/ 	.short	0x0101
        /*0b9e*/ 	.byte	0x05
	.zero		1


	//   ....[44]....
        /*0ba0*/ 	.word	0x0000d020
        /*0ba4*/ 	.word	0x000000ff
        /*0ba8*/ 	.word	0x00030850
        /*0bac*/ 	.short	0x010a
        /*0bae*/ 	.byte	0x05
	.zero		1


	//   ....[45]....
        /*0bb0*/ 	.word	0x0000d060
        /*0bb4*/ 	.word	0x000000ff
        /*0bb8*/ 	.word	0x00030850
        /*0bbc*/ 	.short	0x010a
        /*0bbe*/ 	.byte	0x05
	.zero		1


	//   ....[46]....
        /*0bc0*/ 	.word	0x0000d530
        /*0bc4*/ 	.word	0x000000ff
        /*0bc8*/ 	.word	0x00000000
        /*0bcc*/ 	.short	0x0101
        /*0bce*/ 	.byte	0x04
	.zero		1


	//   ....[47]....
        /*0bd0*/ 	.word	0x0000f030
        /*0bd4*/ 	.word	0x00000011
        /*0bd8*/ 	.word	0x00000000
        /*0bdc*/ 	.short	0x0101
        /*0bde*/ 	.byte	0x3f
	.zero		1


	//   ....[48]....
        /*0be0*/ 	.word	0x00012060
        /*0be4*/ 	.word	0x00000007
        /*0be8*/ 	.word	0x00030840
        /*0bec*/ 	.short	0x010a
        /*0bee*/ 	.byte	0x3f
	.zero		1


	//   ....[49]....
        /*0bf0*/ 	.word	0x00012710
        /*0bf4*/ 	.word	0x00000007
        /*0bf8*/ 	.word	0x00030830
        /*0bfc*/ 	.short	0x0107
        /*0bfe*/ 	.byte	0x3f
	.zero		1


	//   ....[50]....
        /*0c00*/ 	.word	0x000127d0
        /*0c04*/ 	.word	0x00000007
        /*0c08*/ 	.word	0x00030830
        /*0c0c*/ 	.short	0x0101
        /*0c0e*/ 	.byte	0x3f
	.zero		1


	//   ....[51]....
        /*0c10*/ 	.word	0x00013320
        /*0c14*/ 	.word	0x00000011
        /*0c18*/ 	.word	0x00030800
        /*0c1c*/ 	.short	0x0107
        /*0c1e*/ 	.byte	0x3f
	.zero		1


	//   ....[52]....
        /*0c20*/ 	.word	0x00013440
        /*0c24*/ 	.word	0x00000011
        /*0c28*/ 	.word	0x00030800
        /*0c2c*/ 	.short	0x0101
        /*0c2e*/ 	.byte	0x3f
	.zero		1


	//   ....[53]....
        /*0c30*/ 	.word	0x00013460
        /*0c34*/ 	.word	0x00000011
        /*0c38*/ 	.word	0x00030820
        /*0c3c*/ 	.short	0x010a
        /*0c3e*/ 	.byte	0x3f
	.zero		1


	//   ....[54]....
        /*0c40*/ 	.word	0x00013830
        /*0c44*/ 	.word	0x00000007
        /*0c48*/ 	.word	0x00030840
        /*0c4c*/ 	.short	0x010a
        /*0c4e*/ 	.byte	0x3f
	.zero		1


	//   ....[55]....
        /*0c50*/ 	.word	0x00013d10
        /*0c54*/ 	.word	0x00000007
        /*0c58*/ 	.word	0x00030830
        /*0c5c*/ 	.short	0x0107
        /*0c5e*/ 	.byte	0x3f
	.zero		1


	//   ....[56]....
        /*0c60*/ 	.word	0x00013dd0
        /*0c64*/ 	.word	0x00000007
        /*0c68*/ 	.word	0x00030830
        /*0c6c*/ 	.short	0x0101
        /*0c6e*/ 	.byte	0x3f
	.zero		1


	//   ....[57]....
        /*0c70*/ 	.word	0x00013e30
        /*0c74*/ 	.word	0x00000006
        /*0c78*/ 	.word	0x00030860
        /*0c7c*/ 	.short	0x010a
        /*0c7e*/ 	.byte	0x3f
	.zero		1


	//   ....[58]....
        /*0c80*/ 	.word	0x000143a0
        /*0c84*/ 	.word	0x00000006
        /*0c88*/ 	.word	0x00030850
        /*0c8c*/ 	.short	0x0107
        /*0c8e*/ 	.byte	0x3f
	.zero		1


	//   ....[59]....
        /*0c90*/ 	.word	0x00014500
        /*0c94*/ 	.word	0x00000006
        /*0c98*/ 	.word	0x00030850
        /*0c9c*/ 	.short	0x0101
        /*0c9e*/ 	.byte	0x3f
	.zero		1


	//   ....[60]....
        /*0ca0*/ 	.word	0x00014720
        /*0ca4*/ 	.word	0x00000000
        /*0ca8*/ 	.word	0x00030860
        /*0cac*/ 	.short	0x010a
        /*0cae*/ 	.byte	0x3f
	.zero		1


	//   ....[61]....
        /*0cb0*/ 	.word	0x00014c30
        /*0cb4*/ 	.word	0x00000000
        /*0cb8*/ 	.word	0x00030850
        /*0cbc*/ 	.short	0x0107
        /*0cbe*/ 	.byte	0x3f
	.zero		1


	//   ....[62]....
        /*0cc0*/ 	.word	0x00014cf0
        /*0cc4*/ 	.word	0x00000000
        /*0cc8*/ 	.word	0x00030850
        /*0ccc*/ 	.short	0x0101
        /*0cce*/ 	.byte	0x3f
	.zero		1


	//   ....[63]....
        /*0cd0*/ 	.word	0x00015a20
        /*0cd4*/ 	.word	0x00000004
        /*0cd8*/ 	.word	0x00030820
        /*0cdc*/ 	.short	0x010a
        /*0cde*/ 	.byte	0x3f
	.zero		1


	//   ....[64]....
        /*0ce0*/ 	.word	0x00015ba0
        /*0ce4*/ 	.word	0x00000005
        /*0ce8*/ 	.word	0x00030840
        /*0cec*/ 	.short	0x010a
        /*0cee*/ 	.byte	0x3f
	.zero		1


	//   ....[65]....
        /*0cf0*/ 	.word	0x00015c40
        /*0cf4*/ 	.word	0x00000017
        /*0cf8*/ 	.word	0x00030840
        /*0cfc*/ 	.short	0x010a
        /*0cfe*/ 	.byte	0x3f
	.zero		1


	//   ....[66]....
        /*0d00*/ 	.word	0x00015c80
        /*0d04*/ 	.word	0x00000005
        /*0d08*/ 	.word	0x00030860
        /*0d0c*/ 	.short	0x010a
        /*0d0e*/ 	.byte	0x3f
	.zero		1


	//   ....[67]....
        /*0d10*/ 	.word	0x00015cc0
        /*0d14*/ 	.word	0x00000017
        /*0d18*/ 	.word	0x00030860
        /*0d1c*/ 	.short	0x010a
        /*0d1e*/ 	.byte	0x3f
	.zero		1


	//   ....[68]....
        /*0d20*/ 	.word	0x00015d30
        /*0d24*/ 	.word	0x00000003
        /*0d28*/ 	.word	0x00030800
        /*0d2c*/ 	.short	0x010a
        /*0d2e*/ 	.byte	0x3f
	.zero		1


	//   ....[69]....
        /*0d30*/ 	.word	0x00015d80
        /*0d34*/ 	.word	0x00000003
        /*0d38*/ 	.word	0x00030830
        /*0d3c*/ 	.short	0x010a
        /*0d3e*/ 	.byte	0x3f
	.zero		1


	//   ....[70]....
        /*0d40*/ 	.word	0x00015de0
        /*0d44*/ 	.word	0x00000005
        /*0d48*/ 	.word	0x00030830
        /*0d4c*/ 	.short	0x010a
        /*0d4e*/ 	.byte	0x3f
	.zero		1


	//   ....[71]....
        /*0d50*/ 	.word	0x00015e40
        /*0d54*/ 	.word	0x00000003
        /*0d58*/ 	.word	0x00030850
        /*0d5c*/ 	.short	0x010a
        /*0d5e*/ 	.byte	0x3f
	.zero		1


	//   ....[72]....
        /*0d60*/ 	.word	0x00015ea0
        /*0d64*/ 	.word	0x00000005
        /*0d68*/ 	.word	0x00030830
        /*0d6c*/ 	.short	0x010a
        /*0d6e*/ 	.byte	0x3f
	.zero		1


	//   ....[73]....
        /*0d70*/ 	.word	0x00015f00
        /*0d74*/ 	.word	0x00000003
        /*0d78*/ 	.word	0x00030850
        /*0d7c*/ 	.short	0x010a
        /*0d7e*/ 	.byte	0x3f
	.zero		1


	//   ....[74]....
        /*0d80*/ 	.word	0x00015f60
        /*0d84*/ 	.word	0x00000005
        /*0d88*/ 	.word	0x00030830
        /*0d8c*/ 	.short	0x010a
        /*0d8e*/ 	.byte	0x3f
	.zero		1


	//   ....[75]....
        /*0d90*/ 	.word	0x00015fc0
        /*0d94*/ 	.word	0x00000003
        /*0d98*/ 	.word	0x00030850
        /*0d9c*/ 	.short	0x010a
        /*0d9e*/ 	.byte	0x3f
	.zero		1


	//   ....[76]....
        /*0da0*/ 	.word	0x00016020
        /*0da4*/ 	.word	0x00000003
        /*0da8*/ 	.word	0x00030850
        /*0dac*/ 	.short	0x010a
        /*0dae*/ 	.byte	0x3f
	.zero		1


	//   ....[77]....
        /*0db0*/ 	.word	0x00016140
        /*0db4*/ 	.word	0x00000007
        /*0db8*/ 	.word	0x00030840
        /*0dbc*/ 	.short	0x010a
        /*0dbe*/ 	.byte	0x3f
	.zero		1


	//   ....[78]....
        /*0dc0*/ 	.word	0x00017510
        /*0dc4*/ 	.word	0x00000011
        /*0dc8*/ 	.word	0x00030820
        /*0dcc*/ 	.short	0x010a
        /*0dce*/ 	.byte	0x3f
	.zero		1


	//   ....[79]....
        /*0dd0*/ 	.word	0x00017560
        /*0dd4*/ 	.word	0x00000007
        /*0dd8*/ 	.word	0x00030840
        /*0ddc*/ 	.short	0x010a
        /*0dde*/ 	.byte	0x3f
	.zero		1


	//   ....[80]....
        /*0de0*/ 	.word	0x00017d30
        /*0de4*/ 	.word	0x00000006
        /*0de8*/ 	.word	0x00030860
        /*0dec*/ 	.short	0x010a
        /*0dee*/ 	.byte	0x3f
	.zero		1


	//   ....[81]....
        /*0df0*/ 	.word	0x000185d0
        /*0df4*/ 	.word	0x00000000
        /*0df8*/ 	.word	0x00030860
        /*0dfc*/ 	.short	0x010a
        /*0dfe*/ 	.byte	0x3f
	.zero		1


	//   ....[82]....
        /*0e00*/ 	.word	0x00019760
        /*0e04*/ 	.word	0x00000004
        /*0e08*/ 	.word	0x00030820
        /*0e0c*/ 	.short	0x010a
        /*0e0e*/ 	.byte	0x3f
	.zero		1


	//   ....[83]....
        /*0e10*/ 	.word	0x00019900
        /*0e14*/ 	.word	0x00000005
        /*0e18*/ 	.word	0x00030840
        /*0e1c*/ 	.short	0x010a
        /*0e1e*/ 	.byte	0x3f
	.zero		1


	//   ....[84]....
        /*0e20*/ 	.word	0x00019950
        /*0e24*/ 	.word	0x00000017
        /*0e28*/ 	.word	0x00030840
        /*0e2c*/ 	.short	0x010a
        /*0e2e*/ 	.byte	0x3f
	.zero		1


	//   ....[85]....
        /*0e30*/ 	.word	0x000199a0
        /*0e34*/ 	.word	0x00000005
        /*0e38*/ 	.word	0x00030860
        /*0e3c*/ 	.short	0x010a
        /*0e3e*/ 	.byte	0x3f
	.zero		1


	//----- nvinfo : EIATTR_NUM_MBARRIERS
	.align		4
.L_207:
        /*0e40*/ 	.byte	0x03, 0x38
        /*0e42*/ 	.short	0x0016


	//----- nvinfo : EIATTR_EXIT_INSTR_OFFSETS
	.align		4
        /*0e44*/ 	.byte	0x04, 0x1c
        /*0e46*/ 	.short	(.L_209 - .L_208)


	//   ....[0]....
.L_208:
        /*0e48*/ 	.word	0x00000960


	//   ....[1]....
        /*0e4c*/ 	.word	0x000100c0


	//   ....[2]....
        /*0e50*/ 	.word	0x00015d10


	//----- nvinfo : EIATTR_MAX_THREADS
	.align		4
.L_209:
        /*0e54*/ 	.byte	0x04, 0x05
        /*0e56*/ 	.short	(.L_211 - .L_210)
.L_210:
        /*0e58*/ 	.word	0x00000180
        /*0e5c*/ 	.word	0x00000001
        /*0e60*/ 	.word	0x00000001


	//----- nvinfo : EIATTR_CRS_STACK_SIZE
	.align		4
.L_211:
        /*0e64*/ 	.byte	0x04, 0x1e
        /*0e66*/ 	.short	(.L_213 - .L_212)
.L_212:
        /*0e68*/ 	.word	0x00000000


	//----- nvinfo : EIATTR_CBANK_PARAM_SIZE
	.align		4
.L_213:
        /*0e6c*/ 	.byte	0x03, 0x19
        /*0e6e*/ 	.short	0x0af0


	//----- nvinfo : EIATTR_PARAM_CBANK
	.align		4
        /*0e70*/ 	.byte	0x04, 0x0a
        /*0e72*/ 	.short	(.L_215 - .L_214)
	.align		4
.L_214:
        /*0e74*/ 	.word	index@(.nv.constant0._ZN7cutlass13device_kernelIN5flash11enable_sm90INS1_16FlashAttnFwdSm90INS1_25CollectiveMainloopFwdSm90ILi2EN4cute5tupleIJNS5_1CILi1EEES8_S8_EEENS6_IJNS7_ILi128EEENS7_ILi96EEENS7_ILi192EEEEEELi192ENS_10bfloat16_tEfNS_4arch4Sm90ELb0ELb1ELb0ELb1ELb1ELb0ELb0ELb1ELb1ELb1ELb0ELb0EEENS1_21CollectiveEpilogueFwdINS6_IJSA_SC_SB_EEES9_SE_SG_Li256ELb1ELb1ELb0ELb0EEENS1_36VarlenDynamicPersistentTileSchedulerILi128ELi96ELi256ELi128ELb0ELb1ELb1ELb1ELb0ELb1EEEEEEEEEvNT_6ParamsE)
        /*0e78*/ 	.short	0x0210
        /*0e7a*/ 	.short	0x0af0


	//----- nvinfo : EIATTR_SW_WAR
	.align		4
.L_215:
        /*0e7c*/ 	.byte	0x04, 0x36
        /*0e7e*/ 	.short	(.L_217 - .L_216)
.L_216:
        /*0e80*/ 	.word	0x00000008
.L_217:


//--------------------- .nv.info._ZN7cutlass13device_kernelIN5flash11enable_sm90INS1_16FlashAttnFwdSm90INS1_25CollectiveMainloopFwdSm90ILi2EN4cute5tupleIJNS5_1CILi1EEES8_S8_EEENS6_IJNS7_ILi128EEENS7_ILi96EEENS7_ILi192EEEEEELi192ENS_10bfloat16_tEfNS_4arch4Sm90ELb0ELb1ELb0ELb1ELb1ELb1ELb0ELb1ELb1ELb1ELb0ELb0EEENS1_21CollectiveEpilogueFwdINS6_IJSA_SC_SB_EEES9_SE_SG_Li256ELb1ELb1ELb0ELb0EEENS1_36VarlenDynamicPersistentTileSchedulerILi128ELi96ELi256ELi128ELb0ELb1ELb1ELb1ELb0ELb1EEEEEEEEEvNT_6ParamsE --------------------------
	.section	.nv.info._ZN7cutlass13device_kernelIN5flash11enable_sm90INS1_16FlashAttnFwdSm90INS1_25CollectiveMainloopFwdSm90ILi2EN4cute5tupleIJNS5_1CILi1EEES8_S8_EEENS6_IJNS7_ILi128EEENS7_ILi96EEENS7_ILi192EEEEEELi192ENS_10bfloat16_tEfNS_4arch4Sm90ELb0ELb1ELb0ELb1ELb1ELb1ELb0ELb1ELb1ELb1ELb0ELb0EEENS1_21CollectiveEpilogueFwdINS6_IJSA_SC_SB_EEES9_SE_SG_Li256ELb1ELb1ELb0ELb0EEENS1_36VarlenDynamicPersistentTileSchedulerILi128ELi96ELi256ELi128ELb0ELb1ELb1ELb1ELb0ELb1EEEEEEEEEvNT_6ParamsE,"",@"SHT_CUDA_INFO"
	.sectionflags	@""
	.align	4


	//----- nvinfo : EIATTR_CUDA_API_VERSION
	.align		4
        /*0000*/ 	.byte	0x04, 0x37
        /*0002*/ 	.short	(.L_219 - .L_218)
.L_218:
        /*0004*/ 	.word	0x00000082


	//----- nvinfo : EIATTR_KPARAM_INFO
	.align		4
.L_219:
        /*0008*/ 	.byte	0x04, 0x17
        /*000a*/ 	.short	(.L_221 - .L_220)
.L_220:
        /*000c*/ 	.word	0x00000000
        /*0010*/ 	.short	0x0000
        /*0012*/ 	.short	0x0070
        /*0014*/ 	.byte	0x00, 0xf0, 0x01, 0x2a


	//----- nvinfo : EIATTR_SPARSE_MMA_MASK
	.align		4
.L_221:
        /*0018*/ 	.byte	0x03, 0x50
        /*001a*/ 	.short	0x0000


	//----- nvinfo : EIATTR_MAXREG_COUNT
	.align		4
        /*001c*/ 	.byte	0x03, 0x1b
        /*001e*/ 	.short	0x00a8


	//----- nvinfo : EIATTR_NUM_BARRIERS
	.align		4
        /*0020*/ 	.byte	0x02, 0x4c
        /*0022*/ 	.byte	0x10
	.zero		1


	//----- nvinfo : EIATTR_EXTERNS
	.align		4
        /*0024*/ 	.byte	0x04, 0x0f
        /*0026*/ 	.short	(.L_223 - .L_222)


	//   ....[0]....
	.align		4
.L_222:
        /*0028*/ 	.word	index@(__assertfail)


	//----- nvinfo : EIATTR_ANNOTATIONS
	.align		4
.L_223:
        /*002c*/ 	.byte	0x04, 0x55
        /*002e*/ 	.short	(.L_225 - .L_224)


	//   ....[0]....
.L_224:
        /* <DEDUP_REMOVED lines=74> */


	//----- nvinfo : EIATTR_MERCURY_ISA_VERSION
	.align		4
.L_225:
        /*04c0*/ 	.byte	0x03, 0x5f
        /*04c2*/ 	.short	0x0101


	//----- nvinfo : EIATTR_UNUSED_LOAD_BYTE_OFFSET
	.align		4
        /*04c4*/ 	.byte	0x04, 0x44
        /*04c6*/ 	.short	(.L_227 - .L_226)


	//   ....[0]....
.L_226:
        /*04c8*/ 	.word	0x00000a50
        /*04cc*/ 	.word	0x0000fff0


	//   ....[1]....
        /*04d0*/ 	.word	0x00020980
        /*04d4*/ 	.word	0x0000fff0


	//----- nvinfo : EIATTR_INT_WARP_WIDE_INSTR_OFFSETS
	.align		4
.L_227:
        /*04d8*/ 	.byte	0x04, 0x31
        /*04da*/ 	.short	(.L_229 - .L_228)


	//   ....[0]....
.L_228:
        /*04dc*/ 	.word	0x00000130


	//   ....[1]....
        /*04e0*/ 	.word	0x00000170


	//   ....[2]....
        /*04e4*/ 	.word	0x000001e0


	//   ....[3]....
        /*04e8*/ 	.word	0x000260d0


	//   ....[4]....
        /*04ec*/ 	.word	0x00026160


	//   ....[5]....
        /*04f0*/ 	.word	0x00029040


	//   ....[6]....
        /*04f4*/ 	.word	0x000290d0


	//----- nvinfo : EIATTR_COOP_GROUP_MASK_REGIDS
	.align		4
.L_229:
        /*04f8*/ 	.byte	0x04, 0x29
        /*04fa*/ 	.short	(.L_231 - .L_230)


	//   ....[0]....
.L_230:
        /*04fc*/ 	.word	0xffffffff


	//   ....[1]....
        /*0500*/ 	.word	0xffffffff


	//   ....[2]....
        /*0504*/ 	.word	0xffffffff


	//   ....[3]....
        /*0508*/ 	.word	0xffffffff


	//   ....[4]....
        /*050c*/ 	.word	0xffffffff


	//   ....[5]....
        /*0510*/ 	.word	0xffffffff


	//   ....[6]....
        /*0514*/ 	.word	0xffffffff


	//   ....[7]....
        /*0518*/ 	.word	0xffffffff


	//   ....[8]....
        /*051c*/ 	.word	0xffffffff


	//   ....[9]....
        /*0520*/ 	.word	0xffffffff


	//   ....[10]....
        /*0524*/ 	.word	0xffffffff


	//   ....[11]....
        /*0528*/ 	.word	0xffffffff


	//   ....[12]....
        /*052c*/ 	.word	0xffffffff


	//   ....[13]....
        /*0530*/ 	.word	0xffffffff


	//   ....[14]....
        /*0534*/ 	.word	0xffffffff


	//   ....[15]....
        /*0538*/ 	.word	0xffffffff


	//   ....[16]....
        /*053c*/ 	.word	0xffffffff


	//   ....[17]....
        /*0540*/ 	.word	0xffffffff


	//   ....[18]....
        /*0544*/ 	.word	0xffffffff


	//   ....[19]....
        /*0548*/ 	.word	0xffffffff


	//   ....[20]....
        /*054c*/ 	.word	0xffffffff


	//   ....[21]....
        /*0550*/ 	.word	0xffffffff


	//   ....[22]....
        /*0554*/ 	.word	0xffffffff


	//   ....[23]....
        /*0558*/ 	.word	0xffffffff


	//   ....[24]....
        /*055c*/ 	.word	0xffffffff


	//   ....[25]....
        /*0560*/ 	.word	0xffffffff


	//   ....[26]....
        /*0564*/ 	.word	0xffffffff


	//   ....[27]....
        /*0568*/ 	.word	0xffffffff


	//   ....[28]....
        /*056c*/ 	.word	0xffffffff


	//   ....[29]....
        /*0570*/ 	.word	0xffffffff


	//   ....[30]....
        /*0574*/ 	.word	0xffffffff


	//   ....[31]....
        /*0578*/ 	.word	0xffffffff


	//   ....[32]....
        /*057c*/ 	.word	0xffffffff


	//   ....[33]....
        /*0580*/ 	.word	0xffffffff


	//   ....[34]....
        /*0584*/ 	.word	0xffffffff


	//   ....[35]....
        /*0588*/ 	.word	0xffffffff


	//   ....[36]....
        /*058c*/ 	.word	0xffffffff


	//   ....[37]....
        /*0590*/ 	.word	0xffffffff


	//   ....[38]....
        /*0594*/ 	.word	0xffffffff


	//   ....[39]....
        /*0598*/ 	.word	0xffffffff


	//   ....[40]....
        /*059c*/ 	.word	0xffffffff


	//   ....[41]....
        /*05a0*/ 	.word	0xffffffff


	//   ....[42]....
        /*05a4*/ 	.word	0xffffffff


	//   ....[43]....
        /*05a8*/ 	.word	0xffffffff


	//   ....[44]....
        /*05ac*/ 	.word	0xffffffff


	//   ....[45]....
        /*05b0*/ 	.word	0xffffffff


	//   ....[46]....
        /*05b4*/ 	.word	0xffffffff


	//   ....[47]....
        /*05b8*/ 	.word	0xffffffff


	//   ....[48]....
        /*05bc*/ 	.word	0xffffffff


	//   ....[49]....
        /*05c0*/ 	.word	0xffffffff


	//   ....[50]....
        /*05c4*/ 	.word	0xffffffff


	//   ....[51]....
        /*05c8*/ 	.word	0xffffffff


	//   ....[52]....
        /*05cc*/ 	.word	0xffffffff


	//   ....[53]....
        /*05d0*/ 	.word	0xffffffff


	//   ....[54]....
        /*05d4*/ 	.word	0xffffffff


	//   ....[55]....
        /*05d8*/ 	.word	0xffffffff


	//   ....[56]....
        /*05dc*/ 	.word	0xffffffff


	//   ....[57]....
        /*05e0*/ 	.word	0xffffffff


	//   ....[58]....
        /*05e4*/ 	.word	0xffffffff


	//   ....[59]....
        /*05e8*/ 	.word	0xffffffff


	//   ....[60]....
        /*05ec*/ 	.word	0xffffffff


	//   ....[61]....
        /*05f0*/ 	.word	0xffffffff


	//   ....[62]....
        /*05f4*/ 	.word	0xffffffff


	//   ....[63]....
        /*05f8*/ 	.word	0xffffffff


	//   ....[64]....
        /*05fc*/ 	.word	0xffffffff


	//   ....[65]....
        /*0600*/ 	.word	0xffffffff


	//   ....[66]....
        /*0604*/ 	.word	0xffffffff


	//   ....[67]....
        /*0608*/ 	.word	0xffffffff


	//   ....[68]....
        /*060c*/ 	.word	0xffffffff


	//   ....[69]....
        /*0610*/ 	.word	0xffffffff


	//   ....[70]....
        /*0614*/ 	.word	0xffffffff


	//   ....[71]....
        /*0618*/ 	.word	0xffffffff


	//   ....[72]....
        /*061c*/ 	.word	0xffffffff


	//   ....[73]....
        /*0620*/ 	.word	0xffffffff


	//   ....[74]....
        /*0624*/ 	.word	0xffffffff


	//   ....[75]....
        /*0628*/ 	.word	0xffffffff


	//   ....[76]....
        /*062c*/ 	.word	0xffffffff


	//   ....[77]....
        /*0630*/ 	.word	0xffffffff


	//   ....[78]....
        /*0634*/ 	.word	0xffffffff


	//   ....[79]....
        /*0638*/ 	.word	0xffffffff


	//   ....[80]....
        /*063c*/ 	.word	0xffffffff


	//   ....[81]....
        /*0640*/ 	.word	0xffffffff


	//   ....[82]....
        /*0644*/ 	.word	0xffffffff


	//   ....[83]....
        /*0648*/ 	.word	0xffffffff


	//   ....[84]....
        /*064c*/ 	.word	0xffffffff


	//   ....[85]....
        /*0650*/ 	.word	0xffffffff


	//   ....[86]....
        /*0654*/ 	.word	0xffffffff


	//   ....[87]....
        /*0658*/ 	.word	0xffffffff


	//   ....[88]....
        /*065c*/ 	.word	0xffffffff


	//   ....[89]....
        /*0660*/ 	.word	0xffffffff


	//   ....[90]....
        /*0664*/ 	.word	0xffffffff


	//   ....[91]....
        /*0668*/ 	.word	0xffffffff


	//   ....[92]....
        /*066c*/ 	.word	0xffffffff


	//   ....[93]....
        /*0670*/ 	.word	0xffffffff


	//   ....[94]....
        /*0674*/ 	.word	0xffffffff


	//   ....[95]....
        /*0678*/ 	.word	0xffffffff


	//   ....[96]....
        /*067c*/ 	.word	0xffffffff


	//   ....[97]....
        /*0680*/ 	.word	0xffffffff


	//   ....[98]....
        /*0684*/ 	.word	0xffffffff


	//   ....[99]....
        /*0688*/ 	.word	0xffffffff


	//   ....[100]....
        /*068c*/ 	.word	0xffffffff


	//   ....[101]....
        /*0690*/ 	.word	0xffffffff


	//   ....[102]....
        /*0694*/ 	.word	0xffffffff


	//   ....[103]....
        /*0698*/ 	.word	0xffffffff


	//   ....[104]....
        /*069c*/ 	.word	0xffffffff


	//   ....[105]....
        /*06a0*/ 	.word	0xffffffff


	//   ....[106]....
        /*06a4*/ 	.word	0xffffffff


	//   ....[107]....
        /*06a8*/ 	.word	0xffffffff


	//   ....[108]....
        /*06ac*/ 	.word	0xffffffff


	//   ....[109]....
        /*06b0*/ 	.word	0xffffffff


	//   ....[110]....
        /*06b4*/ 	.word	0xffffffff


	//   ....[111]....
        /*06b8*/ 	.word	0xffffffff


	//   ....[112]....
        /*06bc*/ 	.word	0xffffffff


	//   ....[113]....
        /*06c0*/ 	.word	0xffffffff


	//   ....[114]....
        /*06c4*/ 	.word	0xffffffff


	//   ....[115]....
        /*06c8*/ 	.word	0xffffffff


	//   ....[116]....
        /*06cc*/ 	.word	0xffffffff


	//   ....[117]....
        /*06d0*/ 	.word	0xffffffff


	//   ....[118]....
        /*06d4*/ 	.word	0xffffffff


	//   ....[119]....
        /*06d8*/ 	.word	0xffffffff


	//   ....[120]....
        /*06dc*/ 	.word	0xffffffff


	//   ....[121]....
        /*06e0*/ 	.word	0xffffffff


	//   ....[122]....
        /*06e4*/ 	.word	0xffffffff


	//   ....[123]....
        /*06e8*/ 	.word	0xffffffff


	//   ....[124]....
        /*06ec*/ 	.word	0xffffffff


	//   ....[125]....
        /*06f0*/ 	.word	0xffffffff


	//   ....[126]....
        /*06f4*/ 	.word	0xffffffff


	//   ....[127]....
        /*06f8*/ 	.word	0xffffffff


	//   ....[128]....
        /*06fc*/ 	.word	0xffffffff


	//   ....[129]....
        /*0700*/ 	.word	0xffffffff


	//   ....[130]....
        /*0704*/ 	.word	0xffffffff


	//   ....[131]....
        /*0708*/ 	.word	0xffffffff


	//   ....[132]....
        /*070c*/ 	.word	0xffffffff


	//   ....[133]....
        /*0710*/ 	.word	0xffffffff


	//   ....[134]....
        /*0714*/ 	.word	0xffffffff


	//   ....[135]....
        /*0718*/ 	.word	0xffffffff


	//   ....[136]....
        /*071c*/ 	.word	0xffffffff


	//   ....[137]....
        /*0720*/ 	.word	0xffffffff


	//   ....[138]....
        /*0724*/ 	.word	0xffffffff


	//   ....[139]....
        /*0728*/ 	.word	0xffffffff


	//   ....[140]....
        /*072c*/ 	.word	0xffffffff


	//   ....[141]....
        /*0730*/ 	.word	0xffffffff


	//   ....[142]....
        /*0734*/ 	.word	0xffffffff


	//   ....[143]....
        /*0738*/ 	.word	0xffffffff


	//   ....[144]....
        /*073c*/ 	.word	0xffffffff


	//   ....[145]....
        /*0740*/ 	.word	0xffffffff


	//   ....[146]....
        /*0744*/ 	.word	0xffffffff


	//   ....[147]....
        /*0748*/ 	.word	0xffffffff


	//   ....[148]....
        /*074c*/ 	.word	0xffffffff


	//   ....[149]....
        /*0750*/ 	.word	0xffffffff


	//   ....[150]....
        /*0754*/ 	.word	0xffffffff


	//   ....[151]....
        /*0758*/ 	.word	0xffffffff


	//   ....[152]....
        /*075c*/ 	.word	0xffffffff


	//   ....[153]....
        /*0760*/ 	.word	0xffffffff


	//   ....[154]....
        /*0764*/ 	.word	0xffffffff


	//   ....[155]....
        /*0768*/ 	.word	0xffffffff


	//   ....[156]....
        /*076c*/ 	.word	0xffffffff


	//   ....[157]....
        /*0770*/ 	.word	0xffffffff


	//   ....[158]....
        /*0774*/ 	.word	0xffffffff


	//   ....[159]....
        /*0778*/ 	.word	0xffffffff


	//   ....[160]....
        /*077c*/ 	.word	0xffffffff


	//   ....[161]....
        /*0780*/ 	.word	0xffffffff


	//   ....[162]....
        /*0784*/ 	.word	0xffffffff


	//   ....[163]....
        /*0788*/ 	.word	0xffffffff


	//   ....[164]....
        /*078c*/ 	.word	0xffffffff


	//   ....[165]....
        /*0790*/ 	.word	0xffffffff


	//   ....[166]....
        /*0794*/ 	.word	0xffffffff


	//   ....[167]....
        /*0798*/ 	.word	0xffffffff


	//   ....[168]....
        /*079c*/ 	.word	0xffffffff


	//   ....[169]....
        /*07a0*/ 	.word	0xffffffff


	//   ....[170]....
        /*07a4*/ 	.word	0xffffffff


	//   ....[171]....
        /*07a8*/ 	.word	0xffffffff


	//   ....[172]....
        /*07ac*/ 	.word	0xffffffff


	//   ....[173]....
        /*07b0*/ 	.word	0xffffffff


	//   ....[174]....
        /*07b4*/ 	.word	0xffffffff


	//   ....[175]....
        /*07b8*/ 	.word	0xffffffff


	//   ....[176]....
        /*07bc*/ 	.word	0xffffffff


	//   ....[177]....
        /*07c0*/ 	.word	0xffffffff


	//   ....[178]....
        /*07c4*/ 	.word	0xffffffff


	//   ....[179]....
        /*07c8*/ 	.word	0xffffffff


	//   ....[180]....
        /*07cc*/ 	.word	0xffffffff


	//   ....[181]....
        /*07d0*/ 	.word	0xffffffff


	//   ....[182]....
        /*07d4*/ 	.word	0xffffffff


	//   ....[183]....
        /*07d8*/ 	.word	0xffffffff


	//   ....[184]....
        /*07dc*/ 	.word	0xffffffff


	//   ....[185]....
        /*07e0*/ 	.word	0x0500000f


	//   ....[186]....
        /*07e4*/ 	.word	0x0500000f


	//   ....[187]....
        /*07e8*/ 	.word	0x0500000f


	//   ....[188]....
        /*07ec*/ 	.word	0x0500000f


	//   ....[189]....
        /*07f0*/ 	.word	0x0500000f


	//   ....[190]....
        /*07f4*/ 	.word	0x0500000f


	//   ....[191]....
        /*07f8*/ 	.word	0x0500000f


	//   ....[192]....
        /*07fc*/ 	.word	0x0500000f


	//   ....[193]....
        /*0800*/ 	.word	0x0500000f


	//   ....[194]....
        /*0804*/ 	.word	0x0500000f


	//   ....[195]....
        /*0808*/ 	.word	0x0500000f


	//   ....[196]....
        /*080c*/ 	.word	0x0500000f


	//   ....[197]....
        /*0810*/ 	.word	0x0500000f


	//   ....[198]....
        /*0814*/ 	.word	0x0500000f


	//   ....[199]....
        /*0818*/ 	.word	0x0500000f


	//   ....[200]....
        /*081c*/ 	.word	0x0500000f


	//   ....[201]....
        /*0820*/ 	.word	0x0500000f


	//   ....[202]....
        /*0824*/ 	.word	0x0500000f


	//   ....[203]....
        /*0828*/ 	.word	0x0500000f


	//   ....[204]....
        /*082c*/ 	.word	0x0500000f


	//   ....[205]....
        /*0830*/ 	.word	0x0500000f


	//   ....[206]....
        /*0834*/ 	.word	0x0500000f


	//   ....[207]....
        /*0838*/ 	.word	0x0500000f


	//   ....[208]....
        /*083c*/ 	.word	0x0500000f


	//   ....[209]....
        /*0840*/ 	.word	0x0500000f


	//   ....[210]....
        /*0844*/ 	.word	0x0500000f


	//   ....[211]....
        /*0848*/ 	.word	0x0500000f


	//   ....[212]....
        /*084c*/ 	.word	0x0500000f


	//   ....[213]....
        /*0850*/ 	.word	0x0500000f


	//   ....[214]....
        /*0854*/ 	.word	0x0500000f


	//   ....[215]....
        /*0858*/ 	.word	0x0500000f


	//   ....[216]....
        /*085c*/ 	.word	0x0500000f


	//   ....[217]....
        /*0860*/ 	.word	0x0500000f


	//   ....[218]....
        /*0864*/ 	.word	0x0500000f


	//   ....[219]....
        /*0868*/ 	.word	0x0500000f


	//   ....[220]....
        /*086c*/ 	.word	0x0500000f


	//   ....[221]....
        /*0870*/ 	.word	0x0500000f


	//   ....[222]....
        /*0874*/ 	.word	0x0500000f


	//   ....[223]....
        /*0878*/ 	.word	0x0500000f


	//   ....[224]....
        /*087c*/ 	.word	0x0500000f


	//   ....[225]....
        /*0880*/ 	.word	0x0500000f


	//   ....[226]....
        /*0884*/ 	.word	0x0500000f


	//   ....[227]....
        /*0888*/ 	.word	0x0500000f


	//   ....[228]....
        /*088c*/ 	.word	0x0500000f


	//   ....[229]....
        /*0890*/ 	.word	0x0500000f


	//   ....[230]....
        /*0894*/ 	.word	0x0500000f


	//   ....[231]....
        /*0898*/ 	.word	0x0500000f


	//   ....[232]....
        /*089c*/ 	.word	0x0500000f


	//   ....[233]....
        /*08a0*/ 	.word	0x0500000f


	//   ....[234]....
        /*08a4*/ 	.word	0x0500000f


	//   ....[235]....
        /*08a8*/ 	.word	0x0500000f


	//   ....[236]....
        /*08ac*/ 	.word	0x0500000f


	//   ....[237]....
        /*08b0*/ 	.word	0x0500000f


	//   ....[238]....
        /*08b4*/ 	.word	0x0500000f


	//   ....[239]....
        /*08b8*/ 	.word	0x0500000f


	//   ....[240]....
        /*08bc*/ 	.word	0x0500000f


	//   ....[241]....
        /*08c0*/ 	.word	0x0500000f


	//   ....[242]....
        /*08c4*/ 	.word	0x0500000f


	//   ....[243]....
        /*08c8*/ 	.word	0x0500000f


	//   ....[244]....
        /*08cc*/ 	.word	0x0500000f


	//   ....[245]....
        /*08d0*/ 	.word	0x0500000f


	//   ....[246]....
        /*08d4*/ 	.word	0x0500000f


	//   ....[247]....
        /*08d8*/ 	.word	0x0500000f


	//   ....[248]....
        /*08dc*/ 	.word	0x0500000f


	//   ....[249]....
        /*08e0*/ 	.word	0x0500000f


	//   ....[250]....
        /*08e4*/ 	.word	0x0500000f


	//   ....[251]....
        /*08e8*/ 	.word	0x0500000f


	//   ....[252]....
        /*08ec*/ 	.word	0x0500000f


	//   ....[253]....
        /*08f0*/ 	.word	0x0500000f


	//   ....[254]....
        /*08f4*/ 	.word	0x0500000f


	//   ....[255]....
        /*08f8*/ 	.word	0x0500000f


	//   ....[0]....
        /*08fc*/ 	.word	0x0500000f


	//   ....[1]....
        /*0900*/ 	.word	0x0500000f


	//   ....[2]....
        /*0904*/ 	.word	0x0500000f


	//   ....[3]....
        /*0908*/ 	.word	0x0500000f


	//   ....[4]....
        /*090c*/ 	.word	0x0500000f


	//   ....[5]....
        /*0910*/ 	.word	0x0500000f


	//   ....[6]....
        /*0914*/ 	.word	0x0500000f


	//   ....[7]....
        /*0918*/ 	.word	0x0500000f


	//   ....[8]....
        /*091c*/ 	.word	0x0500000f


	//   ....[9]....
        /*0920*/ 	.word	0x0500000f


	//   ....[10]....
        /*0924*/ 	.word	0x0500000f


	//   ....[11]....
        /*0928*/ 	.word	0x0500000f


	//   ....[12]....
        /*092c*/ 	.word	0x0500000f


	//   ....[13]....
        /*0930*/ 	.word	0x0500000f


	//   ....[14]....
        /*0934*/ 	.word	0x0500000f


	//   ....[15]....
        /*0938*/ 	.word	0x0500000f


	//   ....[16]....
        /*093c*/ 	.word	0x0500000f


	//   ....[17]....
        /*0940*/ 	.word	0x0500000f


	//   ....[18]....
        /*0944*/ 	.word	0x0500000f


	//   ....[19]....
        /*0948*/ 	.word	0x0500000f


	//   ....[20]....
        /*094c*/ 	.word	0x0500000f


	//   ....[21]....
        /*0950*/ 	.word	0x0500000f


	//   ....[22]....
        /*0954*/ 	.word	0x0500000f


	//   ....[23]....
        /*0958*/ 	.word	0x0500000f


	//   ....[24]....
        /*095c*/ 	.word	0x0500000f


	//   ....[25]....
        /*0960*/ 	.word	0x0500000f


	//   ....[26]....
        /*0964*/ 	.word	0x0500000f


	//   ....[27]....
        /*0968*/ 	.word	0x0500000f


	//   ....[28]....
        /*096c*/ 	.word	0x0500000f


	//   ....[29]....
        /*0970*/ 	.word	0x0500000f


	//   ....[30]....
        /*0974*/ 	.word	0x0500000f


	//   ....[31]....
        /*0978*/ 	.word	0x0500000f


	//   ....[32]....
        /*097c*/ 	.word	0x0500000f


	//   ....[33]....
        /*0980*/ 	.word	0x0500000f


	//   ....[34]....
        /*0984*/ 	.word	0x0500000f


	//   ....[35]....
        /*0988*/ 	.word	0x0500000f


	//   ....[36]....
        /*098c*/ 	.word	0x0500000f


	//   ....[37]....
        /*0990*/ 	.word	0x0500000f


	//   ....[38]....
        /*0994*/ 	.word	0x0500000f


	//   ....[39]....
        /*0998*/ 	.word	0x0500000f


	//   ....[40]....
        /*099c*/ 	.word	0x0500000f


	//----- nvinfo : EIATTR_COOP_GROUP_INSTR_OFFSETS
	.align		4
.L_231:
        /*09a0*/ 	.byte	0x04, 0x28
        /*09a2*/ 	.short	(.L_233 - .L_232)


	//   ....[0]....
.L_232:
        /*09a4*/ 	.word	0x00000060


	//   ....[1]....
        /*09a8*/ 	.word	0x00000140


	//   ....[2]....
        /*09ac*/ 	.word	0x00000190


	//   ....[3]....
        /*09b0*/ 	.word	0x000003c0


	//   ....[4]....
        /*09b4*/ 	.word	0x00000520


	//   ....[5]....
        /*09b8*/ 	.word	0x00000640


	//   ....[6]....
        /*09bc*/ 	.word	0x000007a0


	//   ....[7]....
        /*09c0*/ 	.word	0x00003b90


	//   ....[8]....
        /*09c4*/ 	.word	0x00003ba0


	//   ....[9]....
        /*09c8*/ 	.word	0x00005170


	//   ....[10]....
        /*09cc*/ 	.word	0x00005180


	//   ....[11]....
        /*09d0*/ 	.word	0x00007360


	//   ....[12]....
        /*09d4*/ 	.word	0x00007370


	//   ....[13]....
        /*09d8*/ 	.word	0x00008b30


	//   ....[14]....
        /*09dc*/ 	.word	0x00008b40


	//   ....[15]....
        /*09e0*/ 	.word	0x0000a570


	//   ....[16]....
        /*09e4*/ 	.word	0x0000a580


	//   ....[17]....
        /*09e8*/ 	.word	0x0000a810


	//   ....[18]....
        /*09ec*/ 	.word	0x0000a820


	//   ....[19]....
        /*09f0*/ 	.word	0x0000ad30


	//   ....[20]....
        /*09f4*/ 	.word	0x0000ad50


	//   ....[21]....
        /*09f8*/ 	.word	0x0000afa0


	//   ....[22]....
        /*09fc*/ 	.word	0x0000afc0


	//   ....[23]....
        /*0a00*/ 	.word	0x0000bb50


	//   ....[24]....
        /*0a04*/ 	.word	0x0000c2d0


	//   ....[25]....
        /*0a08*/ 	.word	0x0000c2e0


	//   ....[26]....
        /*0a0c*/ 	.word	0x0000c2f0


	//   ....[27]....
        /*0a10*/ 	.word	0x0000c300


	//   ....[28]....
        /*0a14*/ 	.word	0x0000cb70


	//   ....[29]....
        /*0a18*/ 	.word	0x0000cb80


	//   ....[30]....
        /*0a1c*/ 	.word	0x0000cb90


	//   ....[31]....
        /*0a20*/ 	.word	0x0000cba0


	//   ....[32]....
        /*0a24*/ 	.word	0x0000fcb0


	//   ....[33]....
        /*0a28*/ 	.word	0x0000fcc0


	//   ....[34]....
        /*0a2c*/ 	.word	0x0000fcd0


	//   ....[35]....
        /*0a30*/ 	.word	0x0000fce0


	//   ....[36]....
        /*0a34*/ 	.word	0x00010380


	//   ....[37]....
        /*0a38*/ 	.word	0x00010390


	//   ....[38]....
        /*0a3c*/ 	.word	0x000103a0


	//   ....[39]....
        /*0a40*/ 	.word	0x000103b0


	//   ....[40]....
        /*0a44*/ 	.word	0x00013ee0


	//   ....[41]....
        /*0a48*/ 	.word	0x00014220


	//   ....[42]....
        /*0a4c*/ 	.word	0x00014e60


	//   ....[43]....
        /*0a50*/ 	.word	0x00014f70


	//   ....[44]....
        /*0a54*/ 	.word	0x000154f0


	//   ....[45]....
        /*0a58*/ 	.word	0x00015570


	//   ....[46]....
        /*0a5c*/ 	.word	0x00017850


	//   ....[47]....
        /*0a60*/ 	.word	0x00017a90


	//   ....[48]....
        /*0a64*/ 	.word	0x000188e0


	//   ....[49]....
        /*0a68*/ 	.word	0x00018a00


	//   ....[50]....
        /*0a6c*/ 	.word	0x00018fa0


	//   ....[51]....
        /*0a70*/ 	.word	0x00019000


	//   ....[52]....
        /*0a74*/ 	.word	0x0001b400


	//   ....[53]....
        /*0a78*/ 	.word	0x0001b420


	//   ....[54]....
        /*0a7c*/ 	.word	0x0001b450


	//   ....[55]....
        /*0a80*/ 	.word	0x0001b460


	//   ....[56]....
        /*0a84*/ 	.word	0x0001d560


	//   ....[57]....
        /*0a88*/ 	.word	0x0001d790


	//   ....[58]....
        /*0a8c*/ 	.word	0x0001e610


	//   ....[59]....
        /*0a90*/ 	.word	0x0001e730


	//   ....[60]....
        /*0a94*/ 	.word	0x0001ecc0


	//   ....[61]....
        /*0a98*/ 	.word	0x0001ed10


	//   ....[62]....
        /*0a9c*/ 	.word	0x0001fe50


	//   ....[63]....
        /*0aa0*/ 	.word	0x00020050


	//   ....[64]....
        /*0aa4*/ 	.word	0x00020080


	//   ....[65]....
        /*0aa8*/ 	.word	0x00020140


	//   ....[66]....
        /*0aac*/ 	.word	0x00021840


	//   ....[67]....
        /*0ab0*/ 	.word	0x00021880


	//   ....[68]....
        /*0ab4*/ 	.word	0x000218c0


	//   ....[69]....
        /*0ab8*/ 	.word	0x00021900


	//   ....[70]....
        /*0abc*/ 	.word	0x00021f20


	//   ....[71]....
        /*0ac0*/ 	.word	0x00021f50


	//   ....[72]....
        /*0ac4*/ 	.word	0x00022080


	//   ....[73]....
        /*0ac8*/ 	.word	0x000220a0


	//   ....[74]....
        /*0acc*/ 	.word	0x000221a0


	//   ....[75]....
        /*0ad0*/ 	.word	0x000221c0


	//   ....[76]....
        /*0ad4*/ 	.word	0x000222d0


	//   ....[77]....
        /*0ad8*/ 	.word	0x000222f0


	//   ....[78]....
        /*0adc*/ 	.word	0x00022bd0


	//   ....[79]....
        /*0ae0*/ 	.word	0x00022c00


	//   ....[80]....
        /*0ae4*/ 	.word	0x00022d20


	//   ....[81]....
        /*0ae8*/ 	.word	0x00022d40


	//   ....[82]....
        /*0aec*/ 	.word	0x00022e40


	//   ....[83]....
        /*0af0*/ 	.word	0x00022e60


	//   ....[84]....
        /*0af4*/ 	.word	0x00022f70


	//   ....[85]....
        /*0af8*/ 	.word	0x00022f90


	//   ....[86]....
        /*0afc*/ 	.word	0x00023120


	//   ....[87]....
        /*0b00*/ 	.word	0x000232d0


	//   ....[88]....
        /*0b04*/ 	.word	0x00023300


	//   ....[89]....
        /*0b08*/ 	.word	0x00023330


	//   ....[90]....
        /*0b0c*/ 	.word	0x00023360


	//   ....[91]....
        /*0b10*/ 	.word	0x00023390


	//   ....[92]....
        /*0b14*/ 	.word	0x000233c0


	//   ....[93]....
        /*0b18*/ 	.word	0x00023530


	//   ....[94]....
        /*0b1c*/ 	.word	0x00023560


	//   ....[95]....
        /*0b20*/ 	.word	0x00023590


	//   ....[96]....
        /*0b24*/ 	.word	0x000235c0


	//   ....[97]....
        /*0b28*/ 	.word	0x000235f0


	//   ....[98]....
        /*0b2c*/ 	.word	0x00023620


	//   ....[99]....
        /*0b30*/ 	.word	0x000236b0


	//   ....[100]....
        /*0b34*/ 	.word	0x00023710


	//   ....[101]....
        /*0b38*/ 	.word	0x000237a0


	//   ....[102]....
        /*0b3c*/ 	.word	0x00024850


	//   ....[103]....
        /*0b40*/ 	.word	0x00026cc0


	//   ....[104]....
        /*0b44*/ 	.word	0x00026ce0


	//   ....[105]....
        /*0b48*/ 	.word	0x00026d90


	//   ....[106]....
        /*0b4c*/ 	.word	0x00026db0


	//   ....[107]....
        /*0b50*/ 	.word	0x00026e50


	//   ....[108]....
        /*0b54*/ 	.word	0x00026e70


	//   ....[109]....
        /*0b58*/ 	.word	0x00026f10


	//   ....[110]....
        /*0b5c*/ 	.word	0x00026f30


	//   ....[111]....
        /*0b60*/ 	.word	0x00026fd0


	//   ....[112]....
        /*0b64*/ 	.word	0x00026ff0


	//   ....[113]....
        /*0b68*/ 	.word	0x00027000


	//   ....[114]....
        /*0b6c*/ 	.word	0x00027090


	//   ....[115]....
        /*0b70*/ 	.word	0x000277e0


	//   ....[116]....
        /*0b74*/ 	.word	0x00027810


	//   ....[117]....
        /*0b78*/ 	.word	0x00027830


	//   ....[118]....
        /*0b7c*/ 	.word	0x000278c0


	//   ....[119]....
        /*0b80*/ 	.word	0x000278d0


	//   ....[120]....
        /*0b84*/ 	.word	0x00027970


	//   ....[121]....
        /*0b88*/ 	.word	0x00027980


	//   ....[122]....
        /*0b8c*/ 	.word	0x00027a20


	//   ....[123]....
        /*0b90*/ 	.word	0x00027a30


	//   ....[124]....
        /*0b94*/ 	.word	0x00027ad0


	//   ....[125]....
        /*0b98*/ 	.word	0x00027ae0


	//   ....[126]....
        /*0b9c*/ 	.word	0x00027b80


	//   ....[127]....
        /*0ba0*/ 	.word	0x00027b90


	//   ....[128]....
        /*0ba4*/ 	.word	0x00027c30


	//   ....[129]....
        /*0ba8*/ 	.word	0x00027c40


	//   ....[130]....
        /*0bac*/ 	.word	0x00027c50


	//   ....[131]....
        /*0bb0*/ 	.word	0x00028460


	//   ....[132]....
        /*0bb4*/ 	.word	0x000284a0


	//   ....[133]....
        /*0bb8*/ 	.word	0x000284b0


	//   ....[134]....
        /*0bbc*/ 	.word	0x00028510


	//   ....[135]....
        /*0bc0*/ 	.word	0x00028520


	//   ....[136]....
        /*0bc4*/ 	.word	0x00028580


	//   ....[137]....
        /*0bc8*/ 	.word	0x000285b0


	//   ....[138]....
        /*0bcc*/ 	.word	0x000285f0


	//   ....[139]....
        /*0bd0*/ 	.word	0x00028620


	//   ....[140]....
        /*0bd4*/ 	.word	0x00028660


	//   ....[141]....
        /*0bd8*/ 	.word	0x00028690


	//   ....[142]....
        /*0bdc*/ 	.word	0x000286d0


	//   ....[143]....
        /*0be0*/ 	.word	0x00028960


	//   ....[144]....
        /*0be4*/ 	.word	0x00028980


	//   ....[145]....
        /*0be8*/ 	.word	0x00028a20


	//   ....[146]....
        /*0bec*/ 	.word	0x00028a30


	//   ....[147]....
        /*0bf0*/ 	.word	0x00028ac0


	//   ....[148]....
        /*0bf4*/ 	.word	0x00028ad0


	//   ....[149]....
        /*0bf8*/ 	.word	0x00028b60


	//   ....[150]....
        /*0bfc*/ 	.word	0x00028b70


	//   ....[151]....
        /*0c00*/ 	.word	0x00028c00


	//   ....[152]....
        /*0c04*/ 	.word	0x00028c10


	//   ....[153]....
        /*0c08*/ 	.word	0x00028c20


	//   ....[154]....
        /*0c0c*/ 	.word	0x00028cb0


	//   ....[155]....
        /*0c10*/ 	.word	0x00029230


	//   ....[156]....
        /*0c14*/ 	.word	0x00029270


	//   ....[157]....
        /*0c18*/ 	.word	0x000292b0


	//   ....[158]....
        /*0c1c*/ 	.word	0x000292e0


	//   ....[159]....
        /*0c20*/ 	.word	0x00029370


	//   ....[160]....
        /*0c24*/ 	.word	0x000293a0


	//   ....[161]....
        /*0c28*/ 	.word	0x00029410


	//   ....[162]....
        /*0c2c*/ 	.word	0x00029440


	//   ....[163]....
        /*0c30*/ 	.word	0x000294b0


	//   ....[164]....
        /*0c34*/ 	.word	0x000294e0


	//   ....[165]....
        /*0c38*/ 	.word	0x00029510


	//   ....[166]....
        /*0c3c*/ 	.word	0x00029560


	//   ....[167]....
        /*0c40*/ 	.word	0x00029940


	//   ....[168]....
        /*0c44*/ 	.word	0x00029970


	//   ....[169]....
        /*0c48*/ 	.word	0x000299a0


	//   ....[170]....
        /*0c4c*/ 	.word	0x000299d0


	//   ....[171]....
        /*0c50*/ 	.word	0x00029a00


	//   ....[172]....
        /*0c54*/ 	.word	0x00029a30


	//   ....[173]....
        /*0c58*/ 	.word	0x00029a60


	//   ....[174]....
        /*0c5c*/ 	.word	0x00029a90


	//   ....[175]....
        /*0c60*/ 	.word	0x00029c10


	//   ....[176]....
        /*0c64*/ 	.word	0x00029c40


	//   ....[177]....
        /*0c68*/ 	.word	0x00029c70


	//   ....[178]....
        /*0c6c*/ 	.word	0x00029ca0


	//   ....[179]....
        /*0c70*/ 	.word	0x00029cd0


	//   ....[180]....
        /*0c74*/ 	.word	0x00029d00


	//   ....[181]....
        /*0c78*/ 	.word	0x00029dc0


	//   ....[182]....
        /*0c7c*/ 	.word	0x00029de0


	//   ....[183]....
        /*0c80*/ 	.word	0x00029e50


	//   ....[184]....
        /*0c84*/ 	.word	0x0002a4f0


	//   ....[185]....
        /*0c88*/ 	.word	0x0002a830


	//   ....[186]....
        /*0c8c*/ 	.word	0x0002a8c0


	//   ....[187]....
        /*0c90*/ 	.word	0x0002a960


	//   ....[188]....
        /*0c94*/ 	.word	0x0002a9f0


	//   ....[189]....
        /*0c98*/ 	.word	0x0002aae0


	//   ....[190]....
        /*0c9c*/ 	.word	0x0002ab70


	//   ....[191]....
        /*0ca0*/ 	.word	0x0002ac10


	//   ....[192]....
        /*0ca4*/ 	.word	0x0002aca0


	//   ....[193]....
        /*0ca8*/ 	.word	0x0002ad90


	//   ....[194]....
        /*0cac*/ 	.word	0x0002ae20


	//   ....[195]....
        /*0cb0*/ 	.word	0x0002aec0


	//   ....[196]....
        /*0cb4*/ 	.word	0x0002af50


	//   ....[197]....
        /*0cb8*/ 	.word	0x0002b040


	//   ....[198]....
        /*0cbc*/ 	.word	0x0002b0d0


	//   ....[199]....
        /*0cc0*/ 	.word	0x0002b120


	//   ....[200]....
        /*0cc4*/ 	.word	0x0002b170


	//   ....[201]....
        /*0cc8*/ 	.word	0x0002b200


	//   ....[202]....
        /*0ccc*/ 	.word	0x0002b290


	//   ....[203]....
        /*0cd0*/ 	.word	0x0002b2e0


	//   ....[204]....
        /*0cd4*/ 	.word	0x0002b330


	//   ....[205]....
        /*0cd8*/ 	.word	0x0002b420


	//   ....[206]....
        /*0cdc*/ 	.word	0x0002b4b0


	//   ....[207]....
        /*0ce0*/ 	.word	0x0002b500


	//   ....[208]....
        /*0ce4*/ 	.word	0x0002b550


	//   ....[209]....
        /*0ce8*/ 	.word	0x0002b5e0


	//   ....[210]....
        /*0cec*/ 	.word	0x0002b670


	//   ....[211]....
        /*0cf0*/ 	.word	0x0002b6c0


	//   ....[212]....
        /*0cf4*/ 	.word	0x0002b710


	//   ....[213]....
        /*0cf8*/ 	.word	0x0002bab0


	//   ....[214]....
        /*0cfc*/ 	.word	0x0002bd90


	//   ....[215]....
        /*0d00*/ 	.word	0x0002be80


	//   ....[216]....
        /*0d04*/ 	.word	0x0002bf20


	//   ....[217]....
        /*0d08*/ 	.word	0x0002bf80


	//   ....[218]....
        /*0d0c*/ 	.word	0x0002c090


	//   ....[219]....
        /*0d10*/ 	.word	0x0002c100


	//   ....[220]....
        /*0d14*/ 	.word	0x0002c210


	//   ....[221]....
        /*0d18*/ 	.word	0x0002c280


	//   ....[222]....
        /*0d1c*/ 	.word	0x0002c390


	//   ....[223]....
        /*0d20*/ 	.word	0x0002c400


	//   ....[224]....
        /*0d24*/ 	.word	0x0002c510


	//   ....[225]....
        /*0d28*/ 	.word	0x0002c580


	//   ....[226]....
        /*0d2c*/ 	.word	0x0002c620


	//   ....[227]....
        /*0d30*/ 	.word	0x0002c730


	//   ....[228]....
        /*0d34*/ 	.word	0x0002c7a0


	//   ....[229]....
        /*0d38*/ 	.word	0x0002c800


	//   ....[230]....
        /*0d3c*/ 	.word	0x0002c8f0


	//   ....[231]....
        /*0d40*/ 	.word	0x0002c950


	//   ....[232]....
        /*0d44*/ 	.word	0x0002ca60


	//   ....[233]....
        /*0d48*/ 	.word	0x0002cac0


	//   ....[234]....
        /*0d4c*/ 	.word	0x0002cbd0


	//   ....[235]....
        /*0d50*/ 	.word	0x0002cc30


	//   ....[236]....
        /*0d54*/ 	.word	0x0002cd40


	//   ....[237]....
        /*0d58*/ 	.word	0x0002cda0


	//   ....[238]....
        /*0d5c*/ 	.word	0x0002ceb0


	//   ....[239]....
        /*0d60*/ 	.word	0x0002cf10


	//   ....[240]....
        /*0d64*/ 	.word	0x0002d020


	//   ....[241]....
        /*0d68*/ 	.word	0x0002d080


	//   ....[242]....
        /*0d6c*/ 	.word	0x0002d170


	//   ....[243]....
        /*0d70*/ 	.word	0x0002d2a0


	//   ....[244]....
        /*0d74*/ 	.word	0x0002d370


	//   ....[245]....
        /*0d78*/ 	.word	0x0002d3e0


	//   ....[246]....
        /*0d7c*/ 	.word	0x0002d4b0


	//   ....[247]....
        /*0d80*/ 	.word	0x0002d510


	//   ....[248]....
        /*0d84*/ 	.word	0x0002d5e0


	//   ....[249]....
        /*0d88*/ 	.word	0x0002d640


	//   ....[250]....
        /*0d8c*/ 	.word	0x0002d710


	//   ....[251]....
        /*0d90*/ 	.word	0x0002d770


	//   ....[252]....
        /*0d94*/ 	.word	0x0002d840


	//   ....[253]....
        /*0d98*/ 	.word	0x0002d8a0


	//   ....[254]....
        /*0d9c*/ 	.word	0x0002d980


	//   ....[255]....
        /*0da0*/ 	.word	0x0002da70


	//   ....[0]....
        /*0da4*/ 	.word	0x0002db10


	//   ....[1]....
        /*0da8*/ 	.word	0x0002db70


	//   ....[2]....
        /*0dac*/ 	.word	0x0002dc70


	//   ....[3]....
        /*0db0*/ 	.word	0x0002dcd0


	//   ....[4]....
        /*0db4*/ 	.word	0x0002ddd0


	//   ....[5]....
        /*0db8*/ 	.word	0x0002de30


	//   ....[6]....
        /*0dbc*/ 	.word	0x0002df30


	//   ....[7]....
        /*0dc0*/ 	.word	0x0002df90


	//   ....[8]....
        /*0dc4*/ 	.word	0x0002e090


	//   ....[9]....
        /*0dc8*/ 	.word	0x0002e0f0


	//   ....[10]....
        /*0dcc*/ 	.word	0x0002e1c0


	//   ....[11]....
        /*0dd0*/ 	.word	0x0002e310


	//   ....[12]....
        /*0dd4*/ 	.word	0x0002e3b0


	//   ....[13]....
        /*0dd8*/ 	.word	0x0002e490


	//   ....[14]....
        /*0ddc*/ 	.word	0x0002e560


	//   ....[15]....
        /*0de0*/ 	.word	0x0002e5c0


	//   ....[16]....
        /*0de4*/ 	.word	0x0002e6b0


	//   ....[17]....
        /*0de8*/ 	.word	0x0002e710


	//   ....[18]....
        /*0dec*/ 	.word	0x0002e800


	//   ....[19]....
        /*0df0*/ 	.word	0x0002e860


	//   ....[20]....
        /*0df4*/ 	.word	0x0002e950


	//   ....[21]....
        /*0df8*/ 	.word	0x0002e9b0


	//   ....[22]....
        /*0dfc*/ 	.word	0x0002ea90


	//   ....[23]....
        /*0e00*/ 	.word	0x0002eb20


	//   ....[24]....
        /*0e04*/ 	.word	0x0002ebc0


	//   ....[25]....
        /*0e08*/ 	.word	0x0002ece0


	//   ....[26]....
        /*0e0c*/ 	.word	0x0002ed50


	//   ....[27]....
        /*0e10*/ 	.word	0x0002edc0


	//   ....[28]....
        /*0e14*/ 	.word	0x0002ee30


	//   ....[29]....
        /*0e18*/ 	.word	0x0002eea0


	//   ....[30]....
        /*0e1c*/ 	.word	0x0002ef20


	//   ....[31]....
        /*0e20*/ 	.word	0x0002efb0


	//   ....[32]....
        /*0e24*/ 	.word	0x0002f040


	//   ....[33]....
        /*0e28*/ 	.word	0x0002f0b0


	//   ....[34]....
        /*0e2c*/ 	.word	0x0002f120


	//   ....[35]....
        /*0e30*/ 	.word	0x0002f190


	//   ....[36]....
        /*0e34*/ 	.word	0x0002f210


	//   ....[37]....
        /*0e38*/ 	.word	0x0002f280


	//   ....[38]....
        /*0e3c*/ 	.word	0x0002f320


	//   ....[39]....
        /*0e40*/ 	.word	0x0002f3b0


	//   ....[40]....
        /*0e44*/ 	.word	0x0002f4d0


	//----- nvinfo : EIATTR_REG_RECONFIG
	.align		4
.L_233:
        /*0e48*/ 	.byte	0x01, 0x54
	.zero		2


	//----- nvinfo : EIATTR_SYSCALL_OFFSETS
	.align		4
        /*0e4c*/ 	.byte	0x04, 0x46
        /*0e4e*/ 	.short	(.L_235 - .L_234)


	//   ....[0]....
.L_234:
        /*0e50*/ 	.word	0x00001e80


	//   ....[1]....
        /*0e54*/ 	.word	0x00001fd0


	//   ....[2]....
        /*0e58*/ 	.word	0x0000bcf0


	//   ....[3]....
        /*0e5c*/ 	.word	0x0000c020


	//   ....[4]....
        /*0e60*/ 	.word	0x000262c0


	//   ....[5]....
        /*0e64*/ 	.word	0x00026410


	//   ....[6]....
        /*0e68*/ 	.word	0x00026500


	//   ....[7]....
        /*0e6c*/ 	.word	0x00027450


	//----- nvinfo : EIATTR_MBARRIER_INSTR_OFFSETS
	.align		4
.L_235:
        /*0e70*/ 	.byte	0x04, 0x39
        /*0e72*/ 	.short	(.L_237 - .L_236)


	//   ....[0]....
.L_236:
        /*0e74*/ 	.word	0x00000270
        /*0e78*/ 	.word	0x000000ff
        /*0e7c*/ 	.word	0x00030800
        /*0e80*/ 	.short	0x0100
        /*0e82*/ 	.byte	0x08
	.zero		1


	//   ....[1]....
        /*0e84*/ 	.word	0x00000280
        /*0e88*/ 	.word	0x000000ff
        /*0e8c*/ 	.word	0x00030820
        /*0e90*/ 	.short	0x0100
        /*0e92*/ 	.byte	0x08
	.zero		1


	//   ....[2]....
        /*0e94*/ 	.word	0x00000370
        /*0e98*/ 	.word	0x000000ff
        /*0e9c*/ 	.word	0x00030830
        /*0ea0*/ 	.short	0x0100
        /*0ea2*/ 	.byte	0x08
	.zero		1


	//   ....[3]....
        /*0ea4*/ 	.word	0x00000380
        /*0ea8*/ 	.word	0x000000ff
        /*0eac*/ 	.word	0x00030840
        /*0eb0*/ 	.short	0x0100
        /*0eb2*/ 	.byte	0x08
	.zero		1


	//   ....[4]....
        /*0eb4*/ 	.word	0x00000390
        /*0eb8*/ 	.word	0x000000ff
        /*0ebc*/ 	.word	0x00030838
        /*0ec0*/ 	.short	0x0100
        /*0ec2*/ 	.byte	0x08
	.zero		1


	//   ....[5]....
        /*0ec4*/ 	.word	0x000003a0
        /*0ec8*/ 	.word	0x000000ff
        /*0ecc*/ 	.word	0x00030848
        /*0ed0*/ 	.short	0x0100
        /*0ed2*/ 	.byte	0x08
	.zero		1


	//   ....[6]....
        /*0ed4*/ 	.word	0x000004d0
        /*0ed8*/ 	.word	0x000000ff
        /*0edc*/ 	.word	0x00030850
        /*0ee0*/ 	.short	0x0100
        /*0ee2*/ 	.byte	0x08
	.zero		1


	//   ....[7]....
        /*0ee4*/ 	.word	0x000004e0
        /*0ee8*/ 	.word	0x000000ff
        /*0eec*/ 	.word	0x00030860
        /*0ef0*/ 	.short	0x0100
        /*0ef2*/ 	.byte	0x08
	.zero		1


	//   ....[8]....
        /*0ef4*/ 	.word	0x000004f0
        /*0ef8*/ 	.word	0x000000ff
        /*0efc*/ 	.word	0x00030858
        /*0f00*/ 	.short	0x0100
        /*0f02*/ 	.byte	0x08
	.zero		1


	//   ....[9]....
        /*0f04*/ 	.word	0x00000500
        /*0f08*/ 	.word	0x000000ff
        /*0f0c*/ 	.word	0x00030868
        /*0f10*/ 	.short	0x0100
        /*0f12*/ 	.byte	0x08
	.zero		1


	//   ....[10]....
        /*0f14*/ 	.word	0x000005f0
        /*0f18*/ 	.word	0x000000ff
        /*0f1c*/ 	.word	0x00030870
        /*0f20*/ 	.short	0x0100
        /*0f22*/ 	.byte	0x06
	.zero		1


	//   ....[11]....
        /*0f24*/ 	.word	0x00000600
        /*0f28*/ 	.word	0x000000ff
        /*0f2c*/ 	.word	0x00030880
        /*0f30*/ 	.short	0x0100
        /*0f32*/ 	.byte	0x06
	.zero		1


	//   ....[12]....
        /*0f34*/ 	.word	0x00000610
        /*0f38*/ 	.word	0x000000ff
        /*0f3c*/ 	.word	0x00030878
        /*0f40*/ 	.short	0x0100
        /*0f42*/ 	.byte	0x06
	.zero		1


	//   ....[13]....
        /*0f44*/ 	.word	0x00000620
        /*0f48*/ 	.word	0x000000ff
        /*0f4c*/ 	.word	0x00030888
        /*0f50*/ 	.short	0x0100
        /*0f52*/ 	.byte	0x06
	.zero		1


	//   ....[14]....
        /*0f54*/ 	.word	0x00000750
        /*0f58*/ 	.word	0x000000ff
        /*0f5c*/ 	.word	0x00030890
        /*0f60*/ 	.short	0x0100
        /*0f62*/ 	.byte	0x08
	.zero		1


	//   ....[15]....
        /*0f64*/ 	.word	0x00000760
        /*0f68*/ 	.word	0x000000ff
        /*0f6c*/ 	.word	0x000308a0
        /*0f70*/ 	.short	0x0100
        /*0f72*/ 	.byte	0x08
	.zero		1


	//   ....[16]....
        /*0f74*/ 	.word	0x00000770
        /*0f78*/ 	.word	0x000000ff
        /*0f7c*/ 	.word	0x00030898
        /*0f80*/ 	.short	0x0100
        /*0f82*/ 	.byte	0x08
	.zero		1


	//   ....[17]....
        /*0f84*/ 	.word	0x00000780
        /*0f88*/ 	.word	0x000000ff
        /*0f8c*/ 	.word	0x000308a8
        /*0f90*/ 	.short	0x0100
        /*0f92*/ 	.byte	0x08
	.zero		1


	//   ....[18]....
        /*0f94*/ 	.word	0x000008b0
        /*0f98*/ 	.word	0x000000ff
        /*0f9c*/ 	.word	0x000308b0
        /*0fa0*/ 	.short	0x0100
        /*0fa2*/ 	.byte	0x08
	.zero		1


	//   ....[19]....
        /*0fa4*/ 	.word	0x000008c0
        /*0fa8*/ 	.word	0x000000ff
        /*0fac*/ 	.word	0x000308c0
        /*0fb0*/ 	.short	0x0100
        /*0fb2*/ 	.byte	0x08
	.zero		1


	//   ....[20]....
        /*0fb4*/ 	.word	0x000008d0
        /*0fb8*/ 	.word	0x000000ff
        /*0fbc*/ 	.word	0x000308b8
        /*0fc0*/ 	.short	0x0100
        /*0fc2*/ 	.byte	0x08
	.zero		1


	//   ....[21]....
        /*0fc4*/ 	.word	0x000008e0
        /*0fc8*/ 	.word	0x000000ff
        /*0fcc*/ 	.word	0x000308c8
        /*0fd0*/ 	.short	0x0100
        /*0fd2*/ 	.byte	0x08
	.zero		1


	//   ....[22]....
        /*0fd4*/ 	.word	0x00003b40
        /*0fd8*/ 	.word	0x00000056
        /*0fdc*/ 	.word	0x00030890
        /*0fe0*/ 	.short	0x010a
        /*0fe2*/ 	.byte	0x3f
	.zero		1


	//   ....[23]....
        /*0fe4*/ 	.word	0x00007300
        /*0fe8*/ 	.word	0x00000056
        /*0fec*/ 	.word	0x00030890
        /*0ff0*/ 	.short	0x010a
        /*0ff2*/ 	.byte	0x3f
	.zero		1


	//   ....[24]....
        /*0ff4*/ 	.word	0x0000a3b0
        /*0ff8*/ 	.word	0x00000056
        /*0ffc*/ 	.word	0x00030890
        /*1000*/ 	.short	0x010a
        /*1002*/ 	.byte	0x3f
	.zero		1


	//   ....[25]....
        /*1004*/ 	.word	0x0000ab70
        /*1008*/ 	.word	0x0000000b
        /*100c*/ 	.word	0x00000000
        /*1010*/ 	.short	0x0101
        /*1012*/ 	.byte	0x3f
	.zero		1


	//   ....[26]....
        /*1014*/ 	.word	0x0000abb0
        /*1018*/ 	.word	0x00000056
        /*101c*/ 	.word	0x000308b0
        /*1020*/ 	.short	0x010a
        /*1022*/ 	.byte	0x3f
	.zero		1


	//   ....[27]....
        /*1024*/ 	.word	0x0000b2c0
        /*1028*/ 	.word	0x00000056
        /*102c*/ 	.word	0x00000000
        /*1030*/ 	.short	0x0101
        /*1032*/ 	.byte	0x3f
	.zero		1


	//   ....[28]....
        /*1034*/ 	.word	0x0000bd80
        /*1038*/ 	.word	0x00000012
        /*103c*/ 	.word	0x00030800
        /*1040*/ 	.short	0x010a
        /*1042*/ 	.byte	0x3f
	.zero		1


	//   ....[29]....
        /*1044*/ 	.word	0x0000bdd0
        /*1048*/ 	.word	0x00000012
        /*104c*/ 	.word	0x00030800
        /*1050*/ 	.short	0x010a
        /*1052*/ 	.byte	0x3f
	.zero		1


	//   ....[30]....
        /*1054*/ 	.word	0x0000d3f0
        /*1058*/ 	.word	0x00000012
        /*105c*/ 	.word	0x00030800
        /*1060*/ 	.short	0x010a
        /*1062*/ 	.byte	0x3f
	.zero		1


	//   ....[31]....
        /*1064*/ 	.word	0x000109d0
        /*1068*/ 	.word	0x00000012
        /*106c*/ 	.word	0x00030800
        /*1070*/ 	.short	0x010a
        /*1072*/ 	.byte	0x3f
	.zero		1


	//   ....[32]....
        /*1074*/ 	.word	0x00013490
        /*1078*/ 	.word	0x00000007
        /*107c*/ 	.word	0x00030830
        /*1080*/ 	.short	0x010a
        /*1082*/ 	.byte	0x3f
	.zero		1


	//   ....[33]....
        /*1084*/ 	.word	0x000134d0
        /*1088*/ 	.word	0x00000007
        /*108c*/ 	.word	0x00030830
        /*1090*/ 	.short	0x010a
        /*1092*/ 	.byte	0x3f
	.zero		1


	//   ....[34]....
        /*1094*/ 	.word	0x00013f00
        /*1098*/ 	.word	0x00000003
        /*109c*/ 	.word	0x00000000
        /*10a0*/ 	.short	0x0101
        /*10a2*/ 	.byte	0x3f
	.zero		1


	//   ....[35]....
        /*10a4*/ 	.word	0x000164a0
        /*10a8*/ 	.word	0x00000000
        /*10ac*/ 	.word	0x00030830
        /*10b0*/ 	.short	0x010a
        /*10b2*/ 	.byte	0x3f
	.zero		1


	//   ....[36]....
        /*10b4*/ 	.word	0x00016520
        /*10b8*/ 	.word	0x00000000
        /*10bc*/ 	.word	0x00030830
        /*10c0*/ 	.short	0x010a
        /*10c2*/ 	.byte	0x3f
	.zero		1


	//   ....[37]....
        /*10c4*/ 	.word	0x00017400
        /*10c8*/ 	.word	0x00000014
        /*10cc*/ 	.word	0x00030850
        /*10d0*/ 	.short	0x010a
        /*10d2*/ 	.byte	0x3f
	.zero		1


	//   ....[38]....
        /*10d4*/ 	.word	0x00017450
        /*10d8*/ 	.word	0x00000014
        /*10dc*/ 	.word	0x00030850
        /*10e0*/ 	.short	0x010a
        /*10e2*/ 	.byte	0x3f
	.zero		1


	//   ....[39]....
        /*10e4*/ 	.word	0x00017890
        /*10e8*/ 	.word	0x00000000
        /*10ec*/ 	.word	0x00000000
        /*10f0*/ 	.short	0x0101
        /*10f2*/ 	.byte	0x3f
	.zero		1


	//   ....[40]....
        /*10f4*/ 	.word	0x00019860
        /*10f8*/ 	.word	0x00000014
        /*10fc*/ 	.word	0x00000000
        /*1100*/ 	.short	0x0101
        /*1102*/ 	.byte	0x3f
	.zero		1


	//   ....[41]....
        /*1104*/ 	.word	0x00019e00
        /*1108*/ 	.word	0x0000000b
        /*110c*/ 	.word	0x00030830
        /*1110*/ 	.short	0x010a
        /*1112*/ 	.byte	0x3f
	.zero		1


	//   ....[42]....
        /*1114*/ 	.word	0x00019e80
        /*1118*/ 	.word	0x0000000b
        /*111c*/ 	.word	0x00030830
        /*1120*/ 	.short	0x010a
        /*1122*/ 	.byte	0x3f
	.zero		1


	//   ....[43]....
        /*1124*/ 	.word	0x0001ad60
        /*1128*/ 	.word	0x0000000e
        /*112c*/ 	.word	0x00030850
        /*1130*/ 	.short	0x010a
        /*1132*/ 	.byte	0x3f
	.zero		1


	//   ....[44]....
        /*1134*/ 	.word	0x0001adb0
        /*1138*/ 	.word	0x0000000e
        /*113c*/ 	.word	0x00030850
        /*1140*/ 	.short	0x010a
        /*1142*/ 	.byte	0x3f
	.zero		1


	//   ....[45]....
        /*1144*/ 	.word	0x0001b410
        /*1148*/ 	.word	0x0000000b
        /*114c*/ 	.word	0x00000000
        /*1150*/ 	.short	0x0101
        /*1152*/ 	.byte	0x3f
	.zero		1


	//   ....[46]....
        /*1154*/ 	.word	0x0001bed0
        /*1158*/ 	.word	0x0000000e
        /*115c*/ 	.word	0x00000000
        /*1160*/ 	.short	0x0101
        /*1162*/ 	.byte	0x3f
	.zero		1


	//   ....[47]....
        /*1164*/ 	.word	0x0001c1a0
        /*1168*/ 	.word	0x00000000
        /*116c*/ 	.word	0x00030830
        /*1170*/ 	.short	0x010a
        /*1172*/ 	.byte	0x3f
	.zero		1


	//   ....[48]....
        /*1174*/ 	.word	0x0001c220
        /*1178*/ 	.word	0x00000000
        /*117c*/ 	.word	0x00030830
        /*1180*/ 	.short	0x010a
        /*1182*/ 	.byte	0x3f
	.zero		1


	//   ....[49]....
        /*1184*/ 	.word	0x0001d100
        /*1188*/ 	.word	0x0000000b
        /*118c*/ 	.word	0x00030850
        /*1190*/ 	.short	0x010a
        /*1192*/ 	.byte	0x3f
	.zero		1


	//   ....[50]....
        /*1194*/ 	.word	0x0001d150
        /*1198*/ 	.word	0x0000000b
        /*119c*/ 	.word	0x00030850
        /*11a0*/ 	.short	0x010a
        /*11a2*/ 	.byte	0x3f
	.zero		1


	//   ....[51]....
        /*11a4*/ 	.word	0x0001d5a0
        /*11a8*/ 	.word	0x00000000
        /*11ac*/ 	.word	0x00000000
        /*11b0*/ 	.short	0x0101
        /*11b2*/ 	.byte	0x3f
	.zero		1


	//   ....[52]....
        /*11b4*/ 	.word	0x0001f550
        /*11b8*/ 	.word	0x0000000b
        /*11bc*/ 	.word	0x00000000
        /*11c0*/ 	.short	0x0101
        /*11c2*/ 	.byte	0x3f
	.zero		1


	//   ....[53]....
        /*11c4*/ 	.word	0x0001fd50
        /*11c8*/ 	.word	0x00000009
        /*11cc*/ 	.word	0x00030850
        /*11d0*/ 	.short	0x010a
        /*11d2*/ 	.byte	0x3f
	.zero		1


	//   ....[54]....
        /*11d4*/ 	.word	0x0001fdf0
        /*11d8*/ 	.word	0x00000009
        /*11dc*/ 	.word	0x00030850
        /*11e0*/ 	.short	0x010a
        /*11e2*/ 	.byte	0x3f
	.zero		1


	//   ....[55]....
        /*11e4*/ 	.word	0x00020300
        /*11e8*/ 	.word	0x00000009
        /*11ec*/ 	.word	0x00000000
        /*11f0*/ 	.short	0x0101
        /*11f2*/ 	.byte	0x3f
	.zero		1


	//   ....[56]....
        /*11f4*/ 	.word	0x00021f40
        /*11f8*/ 	.word	0x00000003
        /*11fc*/ 	.word	0x00000000
        /*1200*/ 	.short	0x0101
        /*1202*/ 	.byte	0x3f
	.zero		1


	//   ....[57]....
        /*1204*/ 	.word	0x00024930
        /*1208*/ 	.word	0x00000017
        /*120c*/ 	.word	0x00030820
        /*1210*/ 	.short	0x010a
        /*1212*/ 	.byte	0x3f
	.zero		1


	//   ....[58]....
        /*1214*/ 	.word	0x000249c0
        /*1218*/ 	.word	0x00000003
        /*121c*/ 	.word	0x000308a0
        /*1220*/ 	.short	0x010a
        /*1222*/ 	.byte	0x3f
	.zero		1


	//   ....[59]....
        /*1224*/ 	.word	0x00024e10
        /*1228*/ 	.word	0x00000003
        /*122c*/ 	.word	0x000308c0
        /*1230*/ 	.short	0x010a
        /*1232*/ 	.byte	0x3f
	.zero		1


	//   ....[60]....
        /*1234*/ 	.word	0x00025320
        /*1238*/ 	.word	0x0000000b
        /*123c*/ 	.word	0x000308a0
        /*1240*/ 	.short	0x010a
        /*1242*/ 	.byte	0x3f
	.zero		1


	//   ....[61]....
        /*1244*/ 	.word	0x00025760
        /*1248*/ 	.word	0x0000000b
        /*124c*/ 	.word	0x000308c0
        /*1250*/ 	.short	0x010a
        /*1252*/ 	.byte	0x3f
	.zero		1


	//   ....[62]....
        /*1254*/ 	.word	0x00026a90
        /*1258*/ 	.word	0x00000007
        /*125c*/ 	.word	0x00030840
        /*1260*/ 	.short	0x010a
        /*1262*/ 	.byte	0x3f
	.zero		1


	//   ....[63]....
        /*1264*/ 	.word	0x00027150
        /*1268*/ 	.word	0x00000007
        /*126c*/ 	.word	0x00030830
        /*1270*/ 	.short	0x0107
        /*1272*/ 	.byte	0x3f
	.zero		1


	//   ....[64]....
        /*1274*/ 	.word	0x00027200
        /*1278*/ 	.word	0x00000007
        /*127c*/ 	.word	0x00030830
        /*1280*/ 	.short	0x0101
        /*1282*/ 	.byte	0x3f
	.zero		1


	//   ....[65]....
        /*1284*/ 	.word	0x00027da0
        /*1288*/ 	.word	0x00000017
        /*128c*/ 	.word	0x00030800
        /*1290*/ 	.short	0x0107
        /*1292*/ 	.byte	0x3f
	.zero		1


	//   ....[66]....
        /*1294*/ 	.word	0x00027eb0
        /*1298*/ 	.word	0x00000017
        /*129c*/ 	.word	0x00030800
        /*12a0*/ 	.short	0x0101
        /*12a2*/ 	.byte	0x3f
	.zero		1


	//   ....[67]....
        /*12a4*/ 	.word	0x00027ed0
        /*12a8*/ 	.word	0x00000017
        /*12ac*/ 	.word	0x00030820
        /*12b0*/ 	.short	0x010a
        /*12b2*/ 	.byte	0x3f
	.zero		1


	//   ....[68]....
        /*12b4*/ 	.word	0x00028290
        /*12b8*/ 	.word	0x00000007
        /*12bc*/ 	.word	0x00030840
        /*12c0*/ 	.short	0x010a
        /*12c2*/ 	.byte	0x3f
	.zero		1


	//   ....[69]....
        /*12c4*/ 	.word	0x00028780
        /*12c8*/ 	.word	0x00000007
        /*12cc*/ 	.word	0x00030830
        /*12d0*/ 	.short	0x0107
        /*12d2*/ 	.byte	0x3f
	.zero		1


	//   ....[70]....
        /*12d4*/ 	.word	0x00028830
        /*12d8*/ 	.word	0x00000007
        /*12dc*/ 	.word	0x00030830
        /*12e0*/ 	.short	0x0101
        /*12e2*/ 	.byte	0x3f
	.zero		1


	//   ....[71]....
        /*12e4*/ 	.word	0x00028890
        /*12e8*/ 	.word	0x00000006
        /*12ec*/ 	.word	0x00030860
        /*12f0*/ 	.short	0x010a
        /*12f2*/ 	.byte	0x3f
	.zero		1


	//   ....[72]....
        /*12f4*/ 	.word	0x00028e10
        /*12f8*/ 	.word	0x00000006
        /*12fc*/ 	.word	0x00030850
        /*1300*/ 	.short	0x0107
        /*1302*/ 	.byte	0x3f
	.zero		1


	//   ....[73]....
        /*1304*/ 	.word	0x00028f60
        /*1308*/ 	.word	0x00000006
        /*130c*/ 	.word	0x00030850
        /*1310*/ 	.short	0x0101
        /*1312*/ 	.byte	0x3f
	.zero		1


	//   ....[74]....
        /*1314*/ 	.word	0x00029170
        /*1318*/ 	.word	0x00000000
        /*131c*/ 	.word	0x00030860
        /*1320*/ 	.short	0x010a
        /*1322*/ 	.byte	0x3f
	.zero		1


	//   ....[75]....
        /*1324*/ 	.word	0x00029690
        /*1328*/ 	.word	0x00000000
        /*132c*/ 	.word	0x00030850
        /*1330*/ 	.short	0x0107
        /*1332*/ 	.byte	0x3f
	.zero		1


	//   ....[76]....
        /*1334*/ 	.word	0x00029750
        /*1338*/ 	.word	0x00000000
        /*133c*/ 	.word	0x00030850
        /*1340*/ 	.short	0x0101
        /*1342*/ 	.byte	0x3f
	.zero		1


	//   ....[77]....
        /*1344*/ 	.word	0x0002a470
        /*1348*/ 	.word	0x00000005
        /*134c*/ 	.word	0x00030820
        /*1350*/ 	.short	0x010a
        /*1352*/ 	.byte	0x3f
	.zero		1


	//   ....[78]....
        /*1354*/ 	.word	0x0002a600
        /*1358*/ 	.word	0x00000003
        /*135c*/ 	.word	0x00030840
        /*1360*/ 	.short	0x010a
        /*1362*/ 	.byte	0x3f
	.zero		1


	//   ....[79]....
        /*1364*/ 	.word	0x0002a6a0
        /*1368*/ 	.word	0x00000005
        /*136c*/ 	.word	0x00030840
        /*1370*/ 	.short	0x010a
        /*1372*/ 	.byte	0x3f
	.zero		1


	//   ....[80]....
        /*1374*/ 	.word	0x0002a6e0
        /*1378*/ 	.word	0x00000003
        /*137c*/ 	.word	0x00030860
        /*1380*/ 	.short	0x010a
        /*1382*/ 	.byte	0x3f
	.zero		1


	//   ....[81]....
        /*1384*/ 	.word	0x0002a720
        /*1388*/ 	.word	0x00000005
        /*138c*/ 	.word	0x00030860
        /*1390*/ 	.short	0x010a
        /*1392*/ 	.byte	0x3f
	.zero		1


	//   ....[82]....
        /*1394*/ 	.word	0x0002a780
        /*1398*/ 	.word	0x00000056
        /*139c*/ 	.word	0x00030890
        /*13a0*/ 	.short	0x010a
        /*13a2*/ 	.byte	0x3f
	.zero		1


	//   ....[83]....
        /*13a4*/ 	.word	0x0002aa30
        /*13a8*/ 	.word	0x00000056
        /*13ac*/ 	.word	0x00030890
        /*13b0*/ 	.short	0x010a
        /*13b2*/ 	.byte	0x3f
	.zero		1


	//   ....[84]....
        /*13b4*/ 	.word	0x0002ace0
        /*13b8*/ 	.word	0x00000056
        /*13bc*/ 	.word	0x00030890
        /*13c0*/ 	.short	0x010a
        /*13c2*/ 	.byte	0x3f
	.zero		1


	//   ....[85]....
        /*13c4*/ 	.word	0x0002af90
        /*13c8*/ 	.word	0x00000056
        /*13cc*/ 	.word	0x000308b0
        /*13d0*/ 	.short	0x010a
        /*13d2*/ 	.byte	0x3f
	.zero		1


	//   ....[86]....
        /*13d4*/ 	.word	0x0002b370
        /*13d8*/ 	.word	0x00000012
        /*13dc*/ 	.word	0x00030800
        /*13e0*/ 	.short	0x010a
        /*13e2*/ 	.byte	0x3f
	.zero		1


	//   ....[87]....
        /*13e4*/ 	.word	0x0002b750
        /*13e8*/ 	.word	0x00000012
        /*13ec*/ 	.word	0x00030800
        /*13f0*/ 	.short	0x010a
        /*13f2*/ 	.byte	0x3f
	.zero		1


	//   ....[88]....
        /*13f4*/ 	.word	0x0002b7a0
        /*13f8*/ 	.word	0x00000007
        /*13fc*/ 	.word	0x00030830
        /*1400*/ 	.short	0x010a
        /*1402*/ 	.byte	0x3f
	.zero		1


	//   ....[89]....
        /*1404*/ 	.word	0x0002b7f0
        /*1408*/ 	.word	0x00000000
        /*140c*/ 	.word	0x00030830
        /*1410*/ 	.short	0x010a
        /*1412*/ 	.byte	0x3f
	.zero		1


	//   ....[90]....
        /*1414*/ 	.word	0x0002b840
        /*1418*/ 	.word	0x00000014
        /*141c*/ 	.word	0x00030850
        /*1420*/ 	.short	0x010a
        /*1422*/ 	.byte	0x3f
	.zero		1


	//   ....[91]....
        /*1424*/ 	.word	0x0002b890
        /*1428*/ 	.word	0x0000000b
        /*142c*/ 	.word	0x00030830
        /*1430*/ 	.short	0x010a
        /*1432*/ 	.byte	0x3f
	.zero		1


	//   ....[92]....
        /*1434*/ 	.word	0x0002b8e0
        /*1438*/ 	.word	0x0000000e
        /*143c*/ 	.word	0x00030850
        /*1440*/ 	.short	0x010a
        /*1442*/ 	.byte	0x3f
	.zero		1


	//   ....[93]....
        /*1444*/ 	.word	0x0002b930
        /*1448*/ 	.word	0x00000000
        /*144c*/ 	.word	0x00030830
        /*1450*/ 	.short	0x010a
        /*1452*/ 	.byte	0x3f
	.zero		1


	//   ....[94]....
        /*1454*/ 	.word	0x0002b980
        /*1458*/ 	.word	0x0000000b
        /*145c*/ 	.word	0x00030850
        /*1460*/ 	.short	0x010a
        /*1462*/ 	.byte	0x3f
	.zero		1


	//   ....[95]....
        /*1464*/ 	.word	0x0002b9d0
        /*1468*/ 	.word	0x00000009
        /*146c*/ 	.word	0x00030850
        /*1470*/ 	.short	0x010a
        /*1472*/ 	.byte	0x3f
	.zero		1


	//   ....[96]....
        /*1474*/ 	.word	0x0002bb70
        /*1478*/ 	.word	0x00000017
        /*147c*/ 	.word	0x00030820
        /*1480*/ 	.short	0x010a
        /*1482*/ 	.byte	0x3f
	.zero		1


	//   ....[97]....
        /*1484*/ 	.word	0x0002bbc0
        /*1488*/ 	.word	0x00000003
        /*148c*/ 	.word	0x000308a0
        /*1490*/ 	.short	0x010a
        /*1492*/ 	.byte	0x3f
	.zero		1


	//   ....[98]....
        /*1494*/ 	.word	0x0002bc10
        /*1498*/ 	.word	0x00000003
        /*149c*/ 	.word	0x000308c0
        /*14a0*/ 	.short	0x010a
        /*14a2*/ 	.byte	0x3f
	.zero		1


	//   ....[99]....
        /*14a4*/ 	.word	0x0002bc60
        /*14a8*/ 	.word	0x0000000b
        /*14ac*/ 	.word	0x000308a0
        /*14b0*/ 	.short	0x010a
        /*14b2*/ 	.byte	0x3f
	.zero		1


	//   ....[100]....
        /*14b4*/ 	.word	0x0002bcb0
        /*14b8*/ 	.word	0x0000000b
        /*14bc*/ 	.word	0x000308c0
        /*14c0*/ 	.short	0x010a
        /*14c2*/ 	.byte	0x3f
	.zero		1


	//   ....[101]....
        /*14c4*/ 	.word	0x0002bdd0
        /*14c8*/ 	.word	0x00000007
        /*14cc*/ 	.word	0x00030840
        /*14d0*/ 	.short	0x010a
        /*14d2*/ 	.byte	0x3f
	.zero		1


	//   ....[102]....
        /*14d4*/ 	.word	0x0002d1a0
        /*14d8*/ 	.word	0x00000017
        /*14dc*/ 	.word	0x00030820
        /*14e0*/ 	.short	0x010a
        /*14e2*/ 	.byte	0x3f
	.zero		1


	//   ....[103]....
        /*14e4*/ 	.word	0x0002d1f0
        /*14e8*/ 	.word	0x00000007
        /*14ec*/ 	.word	0x00030840
        /*14f0*/ 	.short	0x010a
        /*14f2*/ 	.byte	0x3f
	.zero		1


	//   ....[104]....
        /*14f4*/ 	.word	0x0002d9c0
        /*14f8*/ 	.word	0x00000006
        /*14fc*/ 	.word	0x00030860
        /*1500*/ 	.short	0x010a
        /*1502*/ 	.byte	0x3f
	.zero		1


	//   ....[105]....
        /*1504*/ 	.word	0x0002e260
        /*1508*/ 	.word	0x00000000
        /*150c*/ 	.word	0x00030860
        /*1510*/ 	.short	0x010a
        /*1512*/ 	.byte	0x3f
	.zero		1


	//   ....[106]....
        /*1514*/ 	.word	0x0002f3f0
        /*1518*/ 	.word	0x00000005
        /*151c*/ 	.word	0x00030820
        /*1520*/ 	.short	0x010a
        /*1522*/ 	.byte	0x3f
	.zero		1


	//   ....[107]....
        /*1524*/ 	.word	0x0002f590
        /*1528*/ 	.word	0x00000003
        /*152c*/ 	.word	0x00030840
        /*1530*/ 	.short	0x010a
        /*1532*/ 	.byte	0x3f
	.zero		1


	//   ....[108]....
        /*1534*/ 	.word	0x0002f5e0
        /*1538*/ 	.word	0x00000005
        /*153c*/ 	.word	0x00030840
        /*1540*/ 	.short	0x010a
        /*1542*/ 	.byte	0x3f
	.zero		1


	//   ....[109]....
        /*1544*/ 	.word	0x0002f630
        /*1548*/ 	.word	0x00000003
        /*154c*/ 	.word	0x00030860
        /*1550*/ 	.short	0x010a
        /*1552*/ 	.byte	0x3f
	.zero		1


	//----- nvinfo : EIATTR_NUM_MBARRIERS
	.align		4
.L_237:
        /*1554*/ 	.byte	0x03, 0x38
        /*1556*/ 	.short	0x0016


	//----- nvinfo : EIATTR_EXIT_INSTR_OFFSETS
	.align		4
        /*1558*/ 	.byte	0x04, 0x1c
        /*155a*/ 	.short	(.L_239 - .L_238)


	//   ....[0]....
.L_238:
        /*155c*/ 	.word	0x0002a770


	//----- nvinfo : EIATTR_MAX_THREADS
	.align		4
.L_239:
        /*1560*/ 	.byte	0x04, 0x05
        /*1562*/ 	.short	(.L_241 - .L_240)
.L_240:
        /*1564*/ 	.word	0x00000180
        /*1568*/ 	.word	0x00000001
        /*156c*/ 	.word	0x00000001


	//----- nvinfo : EIATTR_CRS_STACK_SIZE
	.align		4
.L_241:
        /*1570*/ 	.byte	0x04, 0x1e
        /*1572*/ 	.short	(.L_243 - .L_242)
.L_242:
        /*1574*/ 	.word	0x00000000


	//----- nvinfo : EIATTR_CBANK_PARAM_SIZE
	.align		4
.L_243:
        /*1578*/ 	.byte	0x03, 0x19
        /*157a*/ 	.short	0x0af0


	//----- nvinfo : EIATTR_PARAM_CBANK
	.align		4
        /*157c*/ 	.byte	0x04, 0x0a
        /*157e*/ 	.short	(.L_245 - .L_244)
	.align		4
.L_244:
        /*1580*/ 	.word	index@(.nv.constant0._ZN7cutlass13device_kernelIN5flash11enable_sm90INS1_16FlashAttnFwdSm90INS1_25CollectiveMainloopFwdSm90ILi2EN4cute5tupleIJNS5_1CILi1EEES8_S8_EEENS6_IJNS7_ILi128EEENS7_ILi96EEENS7_ILi192EEEEEELi192ENS_10bfloat16_tEfNS_4arch4Sm90ELb0ELb1ELb0ELb1ELb1ELb1ELb0ELb1ELb1ELb1ELb0ELb0EEENS1_21CollectiveEpilogueFwdINS6_IJSA_SC_SB_EEES9_SE_SG_Li256ELb1ELb1ELb0ELb0EEENS1_36VarlenDynamicPersistentTileSchedulerILi128ELi96ELi256ELi128ELb0ELb1ELb1ELb1ELb0ELb1EEEEEEEEEvNT_6ParamsE)
        /*1584*/ 	.short	0x0210
        /*1586*/ 	.short	0x0af0


	//----- nvinfo : EIATTR_SW_WAR
	.align		4
.L_245:
        /*1588*/ 	.byte	0x04, 0x36
        /*158a*/ 	.short	(.L_247 - .L_246)
.L_246:
        /*158c*/ 	.word	0x00000008
.L_247:


//--------------------- .nv.info._ZN7cutlass13device_kernelIN5flash11enable_sm90INS1_16FlashAttnFwdSm90INS1_25CollectiveMainloopFwdSm90ILi2EN4cute5tupleIJNS5_1CILi1EEES8_S8_EEENS6_IJNS7_ILi128EEENS7_ILi96EEENS7_ILi192EEEEEELi192ENS_10bfloat16_tEfNS_4arch4Sm90ELb1ELb0ELb0ELb0ELb1ELb0ELb0ELb1ELb1ELb1ELb0ELb0EEENS1_21CollectiveEpilogueFwdINS6_IJSA_SC_SB_EEES9_SE_SG_Li256ELb0ELb1ELb0ELb0EEENS1_30DynamicPersistentTileSchedulerILi256ELi128ELb0ELb1ELb1EEEEEEEEEvNT_6ParamsE --------------------------
	.section	.nv.info._ZN7cutlass13device_kernelIN5flash11enable_sm90INS1_16FlashAttnFwdSm90INS1_25CollectiveMainloopFwdSm90ILi2EN4cute5tupleIJNS5_1CILi1EEES8_S8_EEENS6_IJNS7_ILi128EEENS7_ILi96EEENS7_ILi192EEEEEELi192ENS_10bfloat16_tEfNS_4arch4Sm90ELb1ELb0ELb0ELb0ELb1ELb0ELb0ELb1ELb1ELb1ELb0ELb0EEENS1_21CollectiveEpilogueFwdINS6_IJSA_SC_SB_EEES9_SE_SG_Li256ELb0ELb1ELb0ELb0EEENS1_30DynamicPersistentTileSchedulerILi256ELi128ELb0ELb1ELb1EEEEEEEEEvNT_6ParamsE,"",@"SHT_CUDA_INFO"
	.sectionflags	@""
	.align	4


	//----- nvinfo : EIATTR_CUDA_API_VERSION
	.align		4
        /*0000*/ 	.byte	0x04, 0x37
        /*0002*/ 	.short	(.L_249 - .L_248)
.L_248:
        /*0004*/ 	.word	0x00000082


	//----- nvinfo : EIATTR_KPARAM_INFO
	.align		4
.L_249:
        /*0008*/ 	.byte	0x04, 0x17
        /*000a*/ 	.short	(.L_251 - .L_250)
.L_250:
        /*000c*/ 	.word	0x00000000
        /*0010*/ 	.short	0x0000
        /*0012*/ 	.short	0x0070
        /*0014*/ 	.byte	0x00, 0xf0, 0x01, 0x2a


	//----- nvinfo : EIATTR_SPARSE_MMA_MASK
	.align		4
.L_251:
        /*0018*/ 	.byte	0x03, 0x50
        /*001a*/ 	.short	0x0000


	//----- nvinfo : EIATTR_MAXREG_COUNT
	.align		4
        /*001c*/ 	.byte	0x03, 0x1b
        /*001e*/ 	.short	0x00a8


	//----- nvinfo : EIATTR_NUM_BARRIERS
	.align		4
        /*0020*/ 	.byte	0x02, 0x4c
        /*0022*/ 	.byte	0x09
	.zero		1


	//----- nvinfo : EIATTR_EXTERNS
	.align		4
        /*0024*/ 	.byte	0x04, 0x0f
        /*0026*/ 	.short	(.L_253 - .L_252)


	//   ....[0]....
	.align		4
.L_252:
        /*0028*/ 	.word	index@(__assertfail)


	//----- nvinfo : EIATTR_ANNOTATIONS
	.align		4
.L_253:
        /*002c*/ 	.byte	0x04, 0x55
        /*002e*/ 	.short	(.L_255 - .L_254)


	//   ....[0]....
.L_254:
        /*0030*/ 	.word	0x00000001
        /*0034*/ 	.byte	0xa0, 0x08, 0x00, 0x00, 0x01, 0x00, 0x00, 0x00, 0x60, 0x09, 0x00, 0x00, 0x01, 0x00, 0x00, 0x00
        /*0044*/ 	.byte	0xd0, 0xb3, 0x00, 0x00, 0x01, 0x00, 0x00, 0x00, 0x70, 0xb4, 0x00, 0x00, 0x01, 0x00, 0x00, 0x00
        /*0054*/ 	.byte	0xf0, 0xb4, 0x00, 0x00, 0x01, 0x00, 0x00, 0x00, 0x60, 0xd8, 0x00, 0x00, 0x01, 0x00, 0x00, 0x00
        /*0064*/ 	.byte	0x80, 0xd8, 0x00, 0x00, 0x01, 0x00, 0x00, 0x00, 0x60, 0xf2, 0x00, 0x00, 0x01, 0x00, 0x00, 0x00
        /*0074*/ 	.byte	0x00, 0xf4, 0x00, 0x00


	//----- nvinfo : EIATTR_MERCURY_ISA_VERSION
	.align		4
.L_255:
        /*0078*/ 	.byte	0x03, 0x5f
        /*007a*/ 	.short	0x0101


	//----- nvinfo : EIATTR_INT_WARP_WIDE_INSTR_OFFSETS
	.align		4
        /*007c*/ 	.byte	0x04, 0x31
        /*007e*/ 	.short	(.L_257 - .L_256)


	//   ....[0]....
.L_256:
        /*0080*/ 	.word	0x000000c0


	//   ....[1]....
        /*0084*/ 	.word	0x000000d0


	//   ....[2]....
        /*0088*/ 	.word	0x00000170


	//   ....[3]....
        /*008c*/ 	.word	0x0000bd60


	//   ....[4]....
        /*0090*/ 	.word	0x0000bdf0


	//   ....[5]....
        /*0094*/ 	.word	0x0000e9b0


	//   ....[6]....
        /*0098*/ 	.word	0x0000ea40


	//----- nvinfo : EIATTR_COOP_GROUP_MASK_REGIDS
	.align		4
.L_257:
        /*009c*/ 	.byte	0x04, 0x29
        /*009e*/ 	.short	(.L_259 - .L_258)


	//   ....[0]....
.L_258:
        /*00a0*/ 	.word	0xffffffff


	//   ....[1]....
        /*00a4*/ 	.word	0xffffffff


	//   ....[2]....
        /*00a8*/ 	.word	0xffffffff


	//   ....[3]....
        /*00ac*/ 	.word	0xffffffff


	//   ....[4]....
        /*00b0*/ 	.word	0xffffffff


	//   ....[5]....
        /*00b4*/ 	.word	0xffffffff


	//   ....[6]....
        /*00b8*/ 	.word	0xffffffff


	//   ....[7]....
        /*00bc*/ 	.word	0xffffffff


	//   ....[8]....
        /*00c0*/ 	.word	0xffffffff


	//   ....[9]....
        /*00c4*/ 	.word	0xffffffff


	//   ....[10]....
        /*00c8*/ 	.word	0xffffffff


	//   ....[11]....
        /*00cc*/ 	.word	0xffffffff


	//   ....[12]....
        /*00d0*/ 	.word	0xffffffff


	//   ....[13]....
        /*00d4*/ 	.word	0xffffffff


	//   ....[14]....
        /*00d8*/ 	.word	0xffffffff


	//   ....[15]....
        /*00dc*/ 	.word	0xffffffff


	//   ....[16]....
        /*00e0*/ 	.word	0xffffffff


	//   ....[17]....
        /*00e4*/ 	.word	0xffffffff


	//   ....[18]....
        /*00e8*/ 	.word	0xffffffff


	//   ....[19]....
        /*00ec*/ 	.word	0xffffffff


	//   ....[20]....
        /*00f0*/ 	.word	0xffffffff


	//   ....[21]....
        /*00f4*/ 	.word	0xffffffff


	//   ....[22]....
        /*00f8*/ 	.word	0xffffffff


	//   ....[23]....
        /*00fc*/ 	.word	0xffffffff


	//   ....[24]....
        /*0100*/ 	.word	0xffffffff


	//   ....[25]....
        /*0104*/ 	.word	0xffffffff


	//   ....[26]....
        /*0108*/ 	.word	0xffffffff


	//   ....[27]....
        /*010c*/ 	.word	0xffffffff


	//   ....[28]....
        /*0110*/ 	.word	0xffffffff


	//   ....[29]....
        /*0114*/ 	.word	0xffffffff


	//   ....[30]....
        /*0118*/ 	.word	0xffffffff


	//   ....[31]....
        /*011c*/ 	.word	0xffffffff


	//   ....[32]....
        /*0120*/ 	.word	0xffffffff


	//   ....[33]....
        /*0124*/ 	.word	0xffffffff


	//   ....[34]....
        /*0128*/ 	.word	0xffffffff


	//   ....[35]....
        /*012c*/ 	.word	0xffffffff


	//   ....[36]....
        /*0130*/ 	.word	0xffffffff


	//   ....[37]....
        /*0134*/ 	.word	0xffffffff


	//   ....[38]....
        /*0138*/ 	.word	0xffffffff


	//   ....[39]....
        /*013c*/ 	.word	0xffffffff


	//   ....[40]....
        /*0140*/ 	.word	0xffffffff


	//   ....[41]....
        /*0144*/ 	.word	0xffffffff


	//   ....[42]....
        /*0148*/ 	.word	0xffffffff


	//   ....[43]....
        /*014c*/ 	.word	0xffffffff


	//   ....[44]....
        /*0150*/ 	.word	0xffffffff


	//   ....[45]....
        /*0154*/ 	.word	0xffffffff


	//   ....[46]....
        /*0158*/ 	.word	0xffffffff


	//   ....[47]....
        /*015c*/ 	.word	0xffffffff


	//   ....[48]....
        /*0160*/ 	.word	0xffffffff


	//   ....[49]....
        /*0164*/ 	.word	0xffffffff


	//   ....[50]....
        /*0168*/ 	.word	0xffffffff


	//   ....[51]....
        /*016c*/ 	.word	0xffffffff


	//   ....[52]....
        /*0170*/ 	.word	0xffffffff


	//   ....[53]....
        /*0174*/ 	.word	0xffffffff


	//   ....[54]....
        /*0178*/ 	.word	0xffffffff


	//   ....[55]....
        /*017c*/ 	.word	0xffffffff


	//   ....[56]....
        /*0180*/ 	.word	0xffffffff


	//   ....[57]....
        /*0184*/ 	.word	0xffffffff


	//   ....[58]....
        /*0188*/ 	.word	0xffffffff


	//   ....[59]....
        /*018c*/ 	.word	0xffffffff


	//   ....[60]....
        /*0190*/ 	.word	0xffffffff


	//   ....[61]....
        /*0194*/ 	.word	0xffffffff


	//   ....[62]....
        /*0198*/ 	.word	0xffffffff


	//   ....[63]....
        /*019c*/ 	.word	0xffffffff


	//   ....[64]....
        /*01a0*/ 	.word	0xffffffff


	//   ....[65]....
        /*01a4*/ 	.word	0xffffffff


	//   ....[66]....
        /*01a8*/ 	.word	0xffffffff


	//   ....[67]....
        /*01ac*/ 	.word	0xffffffff


	//   ....[68]....
        /*01b0*/ 	.word	0xffffffff


	//   ....[69]....
        /*01b4*/ 	.word	0xffffffff


	//   ....[70]....
        /*01b8*/ 	.word	0xffffffff


	//   ....[71]....
        /*01bc*/ 	.word	0xffffffff


	//   ....[72]....
        /*01c0*/ 	.word	0xffffffff


	//   ....[73]....
        /*01c4*/ 	.word	0xffffffff


	//   ....[74]....
        /*01c8*/ 	.word	0xffffffff


	//   ....[75]....
        /*01cc*/ 	.word	0xffffffff


	//   ....[76]....
        /*01d0*/ 	.word	0xffffffff


	//   ....[77]....
        /*01d4*/ 	.word	0xffffffff


	//   ....[78]....
        /*01d8*/ 	.word	0xffffffff


	//   ....[79]....
        /*01dc*/ 	.word	0xffffffff


	//   ....[80]....
        /*01e0*/ 	.word	0xffffffff


	//   ....[81]....
        /*01e4*/ 	.word	0xffffffff


	//   ....[82]....
        /*01e8*/ 	.word	0xffffffff


	//   ....[83]....
        /*01ec*/ 	.word	0xffffffff


	//   ....[84]....
        /*01f0*/ 	.word	0xffffffff


	//   ....[85]....
        /*01f4*/ 	.word	0xffffffff


	//   ....[86]....
        /*01f8*/ 	.word	0xffffffff


	//   ....[87]....
        /*01fc*/ 	.word	0xffffffff


	//   ....[88]....
        /*0200*/ 	.word	0xffffffff


	//   ....[89]....
        /*0204*/ 	.word	0xffffffff


	//   ....[90]....
        /*0208*/ 	.word	0xffffffff


	//   ....[91]....
        /*020c*/ 	.word	0xffffffff


	//   ....[92]....
        /*0210*/ 	.word	0xffffffff


	//   ....[93]....
        /*0214*/ 	.word	0xffffffff


	//   ....[94]....
        /*0218*/ 	.word	0xffffffff


	//   ....[95]....
        /*021c*/ 	.word	0xffffffff


	//   ....[96]....
        /*0220*/ 	.word	0xffffffff


	//   ....[97]....
        /*0224*/ 	.word	0xffffffff


	//   ....[98]....
        /*0228*/ 	.word	0xffffffff


	//   ....[99]....
        /*022c*/ 	.word	0xffffffff


	//   ....[100]....
        /*0230*/ 	.word	0xffffffff


	//   ....[101]....
        /*0234*/ 	.word	0xffffffff


	//   ....[102]....
        /*0238*/ 	.word	0xffffffff


	//   ....[103]....
        /*023c*/ 	.word	0xffffffff


	//   ....[104]....
        /*0240*/ 	.word	0xffffffff


	//   ....[105]....
        /*0244*/ 	.word	0xffffffff


	//   ....[106]....
        /*0248*/ 	.word	0xffffffff


	//   ....[107]....
        /*024c*/ 	.word	0xffffffff


	//   ....[108]....
        /*0250*/ 	.word	0xffffffff


	//   ....[109]....
        /*0254*/ 	.word	0xffffffff


	//   ....[110]....
        /*0258*/ 	.word	0xffffffff


	//   ....[111]....
        /*025c*/ 	.word	0xffffffff


	//   ....[112]....
        /*0260*/ 	.word	0xffffffff


	//   ....[113]....
        /*0264*/ 	.word	0xffffffff


	//   ....[114]....
        /*0268*/ 	.word	0x0500000f


	//   ....[115]....
        /*026c*/ 	.word	0x0500000f


	//   ....[116]....
        /*0270*/ 	.word	0x0500000f


	//   ....[117]....
        /*0274*/ 	.word	0x0500000f


	//   ....[118]....
        /*0278*/ 	.word	0x0500000f


	//   ....[119]....
        /*027c*/ 	.word	0x0500000f


	//   ....[120]....
        /*0280*/ 	.word	0x0500000f


	//   ....[121]....
        /*0284*/ 	.word	0x0500000f


	//   ....[122]....
        /*0288*/ 	.word	0x0500000f


	//   ....[123]....
        /*028c*/ 	.word	0x0500000f


	//   ....[124]....
        /*0290*/ 	.word	0x0500000f


	//   ....[125]....
        /*0294*/ 	.word	0x0500000f


	//   ....[126]....
        /*0298*/ 	.word	0x0500000f


	//   ....[127]....
        /*029c*/ 	.word	0x0500000f


	//   ....[128]....
        /*02a0*/ 	.word	0x0500000f


	//   ....[129]....
        /*02a4*/ 	.word	0x0500000f


	//   ....[130]....
        /*02a8*/ 	.word	0x0500000f


	//   ....[131]....
        /*02ac*/ 	.word	0x0500000f


	//   ....[132]....
        /*02b0*/ 	.word	0x0500000f


	//   ....[133]....
        /*02b4*/ 	.word	0x0500000f


	//   ....[134]....
        /*02b8*/ 	.word	0x0500000f


	//   ....[135]....
        /*02bc*/ 	.word	0x0500000f


	//   ....[136]....
        /*02c0*/ 	.word	0x0500000f


	//   ....[137]....
        /*02c4*/ 	.word	0x0500000f


	//   ....[138]....
        /*02c8*/ 	.word	0x0500000f


	//   ....[139]....
        /*02cc*/ 	.word	0x0500000f


	//   ....[140]....
        /*02d0*/ 	.word	0x0500000f


	//   ....[141]....
        /*02d4*/ 	.word	0x0500000f


	//   ....[142]....
        /*02d8*/ 	.word	0x0500000f


	//   ....[143]....
        /*02dc*/ 	.word	0x0500000f


	//   ....[144]....
        /*02e0*/ 	.word	0x0500000f


	//   ....[145]....
        /*02e4*/ 	.word	0x0500000f


	//   ....[146]....
        /*02e8*/ 	.word	0x0500000f


	//   ....[147]....
        /*02ec*/ 	.word	0x0500000f


	//   ....[148]....
        /*02f0*/ 	.word	0x0500000f


	//   ....[149]....
        /*02f4*/ 	.word	0x0500000f


	//   ....[150]....
        /*02f8*/ 	.word	0x0500000f


	//   ....[151]....
        /*02fc*/ 	.word	0x0500000f


	//   ....[152]....
        /*0300*/ 	.word	0x0500000f


	//   ....[153]....
        /*0304*/ 	.word	0x0500000f


	//   ....[154]....
        /*0308*/ 	.word	0x0500000f


	//   ....[155]....
        /*030c*/ 	.word	0x0500000f


	//   ....[156]....
        /*0310*/ 	.word	0x0500000f


	//   ....[157]....
        /*0314*/ 	.word	0x0500000f


	//   ....[158]....
        /*0318*/ 	.word	0x0500000f


	//   ....[159]....
        /*031c*/ 	.word	0x0500000f


	//   ....[160]....
        /*0320*/ 	.word	0x0500000f


	//   ....[161]....
        /*0324*/ 	.word	0x0500000f


	//   ....[162]....
        /*0328*/ 	.word	0x0500000f


	//   ....[163]....
        /*032c*/ 	.word	0x0500000f


	//   ....[164]....
        /*0330*/ 	.word	0x0500000f


	//   ....[165]....
        /*0334*/ 	.word	0x0500000f


	//   ....[166]....
        /*0338*/ 	.word	0x0500000f


	//   ....[167]....
        /*033c*/ 	.word	0x0500000f


	//   ....[168]....
        /*0340*/ 	.word	0x0500000f


	//   ....[169]....
        /*0344*/ 	.word	0x0500000f


	//   ....[170]....
        /*0348*/ 	.word	0x0500000f


	//   ....[171]....
        /*034c*/ 	.word	0x0500000f


	//   ....[172]....
        /*0350*/ 	.word	0x0500000f


	//   ....[173]....
        /*0354*/ 	.word	0x0500000f


	//   ....[174]....
        /*0358*/ 	.word	0x0500000f


	//   ....[175]....
        /*035c*/ 	.word	0x0500000f


	//   ....[176]....
        /*0360*/ 	.word	0x0500000f


	//   ....[177]....
        /*0364*/ 	.word	0x0500000f


	//   ....[178]....
        /*0368*/ 	.word	0x0500000f


	//   ....[179]....
        /*036c*/ 	.word	0x0500000f


	//   ....[180]....
        /*0370*/ 	.word	0x0500000f


	//----- nvinfo : EIATTR_COOP_GROUP_INSTR_OFFSETS
	.align		4
.L_259:
        /*0374*/ 	.byte	0x04, 0x28
        /*0376*/ 	.short	(.L_261 - .L_260)


	//   ....[0]....
.L_260:
        /*0378*/ 	.word	0x00000070


	//   ....[1]....
        /*037c*/ 	.word	0x000000b0


	//   ....[2]....
        /*0380*/ 	.word	0x000002d0


	//   ....[3]....
        /*0384*/ 	.word	0x00000430


	//   ....[4]....
        /*0388*/ 	.word	0x00000550


	//   ....[5]....
        /*038c*/ 	.word	0x000006b0


	//   ....[6]....
        /*0390*/ 	.word	0x00001540


	//   ....[7]....
        /*0394*/ 	.word	0x000020a0


	//   ....[8]....
        /*0398*/ 	.word	0x000020e0


	//   ....[9]....
        /*039c*/ 	.word	0x000027e0


	//   ....[10]....
        /*03a0*/ 	.word	0x000028e0


	//   ....[11]....
        /*03a4*/ 	.word	0x00002f30


	//   ....[12]....
        /*03a8*/ 	.word	0x00002fc0


	//   ....[13]....
        /*03ac*/ 	.word	0x00004950


	//   ....[14]....
        /*03b0*/ 	.word	0x00004e30


	//   ....[15]....
        /*03b4*/ 	.word	0x00004e50


	//   ....[16]....
        /*03b8*/ 	.word	0x00004ec0


	//   ....[17]....
        /*03bc*/ 	.word	0x00005550


	//   ....[18]....
        /*03c0*/ 	.word	0x000055b0


	//   ....[19]....
        /*03c4*/ 	.word	0x00007250


	//   ....[20]....
        /*03c8*/ 	.word	0x00007260


	//   ....[21]....
        /*03cc*/ 	.word	0x00007290


	//   ....[22]....
        /*03d0*/ 	.word	0x000072a0


	//   ....[23]....
        /*03d4*/ 	.word	0x00008590


	//   ....[24]....
        /*03d8*/ 	.word	0x000085c0


	//   ....[25]....
        /*03dc*/ 	.word	0x00008680


	//   ....[26]....
        /*03e0*/ 	.word	0x00008690


	//   ....[27]....
        /*03e4*/ 	.word	0x00009ba0


	//   ....[28]....
        /*03e8*/ 	.word	0x00009c60


	//   ....[29]....
        /*03ec*/ 	.word	0x00009c90


	//   ....[30]....
        /*03f0*/ 	.word	0x00009cc0


	//   ....[31]....
        /*03f4*/ 	.word	0x0000a3f0


	//   ....[32]....
        /*03f8*/ 	.word	0x0000a410


	//   ....[33]....
        /*03fc*/ 	.word	0x0000a520


	//   ....[34]....
        /*0400*/ 	.word	0x0000a540


	//   ....[35]....
        /*0404*/ 	.word	0x0000a640


	//   ....[36]....
        /*0408*/ 	.word	0x0000a660


	//   ....[37]....
        /*040c*/ 	.word	0x0000a770


	//   ....[38]....
        /*0410*/ 	.word	0x0000a790


	//   ....[39]....
        /*0414*/ 	.word	0x0000ae80


	//   ....[40]....
        /*0418*/ 	.word	0x0000aeb0


	//   ....[41]....
        /*041c*/ 	.word	0x0000afc0


	//   ....[42]....
        /*0420*/ 	.word	0x0000afe0


	//   ....[43]....
        /*0424*/ 	.word	0x0000b0e0


	//   ....[44]....
        /*0428*/ 	.word	0x0000b100


	//   ....[45]....
        /*042c*/ 	.word	0x0000b210


	//   ....[46]....
        /*0430*/ 	.word	0x0000b230


	//   ....[47]....
        /*0434*/ 	.word	0x0000b400


	//   ....[48]....
        /*0438*/ 	.word	0x0000c8d0


	//   ....[49]....
        /*043c*/ 	.word	0x0000c8f0


	//   ....[50]....
        /*0440*/ 	.word	0x0000c900


	//   ....[51]....
        /*0444*/ 	.word	0x0000c940


	//   ....[52]....
        /*0448*/ 	.word	0x0000c9d0


	//   ....[53]....
        /*044c*/ 	.word	0x0000c9f0


	//   ....[54]....
        /*0450*/ 	.word	0x0000ca80


	//   ....[55]....
        /*0454*/ 	.word	0x0000caa0


	//   ....[56]....
        /*0458*/ 	.word	0x0000cb30


	//   ....[57]....
        /*045c*/ 	.word	0x0000cb50


	//   ....[58]....
        /*0460*/ 	.word	0x0000cbe0


	//   ....[59]....
        /*0464*/ 	.word	0x0000cc00


	//   ....[60]....
        /*0468*/ 	.word	0x0000d250


	//   ....[61]....
        /*046c*/ 	.word	0x0000d270


	//   ....[62]....
        /*0470*/ 	.word	0x0000d290


	//   ....[63]....
        /*0474*/ 	.word	0x0000d2f0


	//   ....[64]....
        /*0478*/ 	.word	0x0000d370


	//   ....[65]....
        /*047c*/ 	.word	0x0000d3a0


	//   ....[66]....
        /*0480*/ 	.word	0x0000d420


	//   ....[67]....
        /*0484*/ 	.word	0x0000d450


	//   ....[68]....
        /*0488*/ 	.word	0x0000d4d0


	//   ....[69]....
        /*048c*/ 	.word	0x0000d500


	//   ....[70]....
        /*0490*/ 	.word	0x0000d580


	//   ....[71]....
        /*0494*/ 	.word	0x0000d5b0


	//   ....[72]....
        /*0498*/ 	.word	0x0000d630


	//   ....[73]....
        /*049c*/ 	.word	0x0000d660


	//   ....[74]....
        /*04a0*/ 	.word	0x0000d6e0


	//   ....[75]....
        /*04a4*/ 	.word	0x0000d700


	//   ....[76]....
        /*04a8*/ 	.word	0x0000de20


	//   ....[77]....
        /*04ac*/ 	.word	0x0000de50


	//   ....[78]....
        /*04b0*/ 	.word	0x0000de60


	//   ....[79]....
        /*04b4*/ 	.word	0x0000de80


	//   ....[80]....
        /*04b8*/ 	.word	0x0000ded0


	//   ....[81]....
        /*04bc*/ 	.word	0x0000def0


	//   ....[82]....
        /*04c0*/ 	.word	0x0000df50


	//   ....[83]....
        /*04c4*/ 	.word	0x0000df70


	//   ....[84]....
        /*04c8*/ 	.word	0x0000dfc0


	//   ....[85]....
        /*04cc*/ 	.word	0x0000dfe0


	//   ....[86]....
        /*04d0*/ 	.word	0x0000e030


	//   ....[87]....
        /*04d4*/ 	.word	0x0000e050


	//   ....[88]....
        /*04d8*/ 	.word	0x0000e2f0


	//   ....[89]....
        /*04dc*/ 	.word	0x0000e310


	//   ....[90]....
        /*04e0*/ 	.word	0x0000e330


	//   ....[91]....
        /*04e4*/ 	.word	0x0000e3b0


	//   ....[92]....
        /*04e8*/ 	.word	0x0000e3d0


	//   ....[93]....
        /*04ec*/ 	.word	0x0000e450


	//   ....[94]....
        /*04f0*/ 	.word	0x0000e470


	//   ....[95]....
        /*04f4*/ 	.word	0x0000e4f0


	//   ....[96]....
        /*04f8*/ 	.word	0x0000e510


	//   ....[97]....
        /*04fc*/ 	.word	0x0000e590


	//   ....[98]....
        /*0500*/ 	.word	0x0000e5b0


	//   ....[99]....
        /*0504*/ 	.word	0x0000e5c0


	//   ....[100]....
        /*0508*/ 	.word	0x0000eb90


	//   ....[101]....
        /*050c*/ 	.word	0x0000ebb0


	//   ....[102]....
        /*0510*/ 	.word	0x0000ebc0


	//   ....[103]....
        /*0514*/ 	.word	0x0000ebe0


	//   ....[104]....
        /*0518*/ 	.word	0x0000ec80


	//   ....[105]....
        /*051c*/ 	.word	0x0000ecb0


	//   ....[106]....
        /*0520*/ 	.word	0x0000ed20


	//   ....[107]....
        /*0524*/ 	.word	0x0000ed50


	//   ....[108]....
        /*0528*/ 	.word	0x0000edc0


	//   ....[109]....
        /*052c*/ 	.word	0x0000edf0


	//   ....[110]....
        /*0530*/ 	.word	0x0000ee60


	//   ....[111]....
        /*0534*/ 	.word	0x0000ee90


	//   ....[112]....
        /*0538*/ 	.word	0x0000f1a0


	//   ....[113]....
        /*053c*/ 	.word	0x0000f380


	//   ....[114]....
        /*0540*/ 	.word	0x0000f930


	//   ....[115]....
        /*0544*/ 	.word	0x0000fa10


	//   ....[116]....
        /*0548*/ 	.word	0x0000fab0


	//   ....[117]....
        /*054c*/ 	.word	0x0000fb30


	//   ....[118]....
        /*0550*/ 	.word	0x0000fbf0


	//   ....[119]....
        /*0554*/ 	.word	0x0000fc70


	//   ....[120]....
        /*0558*/ 	.word	0x0000fd50


	//   ....[121]....
        /*055c*/ 	.word	0x0000fdd0


	//   ....[122]....
        /*0560*/ 	.word	0x0000feb0


	//   ....[123]....
        /*0564*/ 	.word	0x0000ff30


	//   ....[124]....
        /*0568*/ 	.word	0x00010010


	//   ....[125]....
        /*056c*/ 	.word	0x00010090


	//   ....[126]....
        /*0570*/ 	.word	0x00010160


	//   ....[127]....
        /*0574*/ 	.word	0x000101f0


	//   ....[128]....
        /*0578*/ 	.word	0x00010270


	//   ....[129]....
        /*057c*/ 	.word	0x000102f0


	//   ....[130]....
        /*0580*/ 	.word	0x000103b0


	//   ....[131]....
        /*0584*/ 	.word	0x00010420


	//   ....[132]....
        /*0588*/ 	.word	0x00010510


	//   ....[133]....
        /*058c*/ 	.word	0x00010580


	//   ....[134]....
        /*0590*/ 	.word	0x00010670


	//   ....[135]....
        /*0594*/ 	.word	0x000106e0


	//   ....[136]....
        /*0598*/ 	.word	0x000107d0


	//   ....[137]....
        /*059c*/ 	.word	0x00010840


	//   ....[138]....
        /*05a0*/ 	.word	0x00010930


	//   ....[139]....
        /*05a4*/ 	.word	0x000109a0


	//   ....[140]....
        /*05a8*/ 	.word	0x00010a90


	//   ....[141]....
        /*05ac*/ 	.word	0x00010b00


	//   ....[142]....
        /*05b0*/ 	.word	0x00010bd0


	//   ....[143]....
        /*05b4*/ 	.word	0x00010d00


	//   ....[144]....
        /*05b8*/ 	.word	0x00010da0


	//   ....[145]....
        /*05bc*/ 	.word	0x00010e10


	//   ....[146]....
        /*05c0*/ 	.word	0x00010ed0


	//   ....[147]....
        /*05c4*/ 	.word	0x00010f30


	//   ....[148]....
        /*05c8*/ 	.word	0x00010ff0


	//   ....[149]....
        /*05cc*/ 	.word	0x00011050


	//   ....[150]....
        /*05d0*/ 	.word	0x00011110


	//   ....[151]....
        /*05d4*/ 	.word	0x00011170


	//   ....[152]....
        /*05d8*/ 	.word	0x00011230


	//   ....[153]....
        /*05dc*/ 	.word	0x00011290


	//   ....[154]....
        /*05e0*/ 	.word	0x00011350


	//   ....[155]....
        /*05e4*/ 	.word	0x00011430


	//   ....[156]....
        /*05e8*/ 	.word	0x000114d0


	//   ....[157]....
        /*05ec*/ 	.word	0x00011530


	//   ....[158]....
        /*05f0*/ 	.word	0x00011620


	//   ....[159]....
        /*05f4*/ 	.word	0x00011680


	//   ....[160]....
        /*05f8*/ 	.word	0x00011770


	//   ....[161]....
        /*05fc*/ 	.word	0x000117d0


	//   ....[162]....
        /*0600*/ 	.word	0x000118c0


	//   ....[163]....
        /*0604*/ 	.word	0x00011920


	//   ....[164]....
        /*0608*/ 	.word	0x00011a10


	//   ....[165]....
        /*060c*/ 	.word	0x00011a70


	//   ....[166]....
        /*0610*/ 	.word	0x00011b30


	//   ....[167]....
        /*0614*/ 	.word	0x00011c70


	//   ....[168]....
        /*0618*/ 	.word	0x00011d10


	//   ....[169]....
        /*061c*/ 	.word	0x00011d70


	//   ....[170]....
        /*0620*/ 	.word	0x00011e40


	//   ....[171]....
        /*0624*/ 	.word	0x00011f00


	//   ....[172]....
        /*0628*/ 	.word	0x00011fc0


	//   ....[173]....
        /*062c*/ 	.word	0x00012080


	//   ....[174]....
        /*0630*/ 	.word	0x00012140


	//   ....[175]....
        /*0634*/ 	.word	0x00012200


	//   ....[176]....
        /*0638*/ 	.word	0x000122c0


	//   ....[177]....
        /*063c*/ 	.word	0x00012380


	//   ....[178]....
        /*0640*/ 	.word	0x00012440


	//   ....[179]....
        /*0644*/ 	.word	0x00012530


	//   ....[180]....
        /*0648*/ 	.word	0x00012650


	//----- nvinfo : EIATTR_REG_RECONFIG
	.align		4
.L_261:
        /*064c*/ 	.byte	0x01, 0x54
	.zero		2


	//----- nvinfo : EIATTR_SYSCALL_OFFSETS
	.align		4
        /*0650*/ 	.byte	0x04, 0x46
        /*0652*/ 	.short	(.L_263 - .L_262)


	//   ....[0]....
.L_262:
        /*0654*/ 	.word	0x00001720


	//   ....[1]....
        /*0658*/ 	.word	0x0000bf50


	//   ....[2]....
        /*065c*/ 	.word	0x0000c0a0


	//   ....[3]....
        /*0660*/ 	.word	0x0000c190


	//   ....[4]....
        /*0664*/ 	.word	0x0000cf00


	//----- nvinfo : EIATTR_MBARRIER_INSTR_OFFSETS
	.align		4
.L_263:
        /*0668*/ 	.byte	0x04, 0x39
        /*066a*/ 	.short	(.L_265 - .L_264)


	//   ....[0]....
.L_264:
        /*066c*/ 	.word	0x00000180
        /*0670*/ 	.word	0x000000ff
        /*0674*/ 	.word	0x00030800
        /*0678*/ 	.short	0x0100
        /*067a*/ 	.byte	0x08
	.zero		1


	//   ....[1]....
        /*067c*/ 	.word	0x00000190
        /*0680*/ 	.word	0x000000ff
        /*0684*/ 	.word	0x00030820
        /*0688*/ 	.short	0x0100
        /*068a*/ 	.byte	0x08
	.zero		1


	//   ....[2]....
        /*068c*/ 	.word	0x00000280
        /*0690*/ 	.word	0x000000ff
        /*0694*/ 	.word	0x00030830
        /*0698*/ 	.short	0x0100
        /*069a*/ 	.byte	0x08
	.zero		1


	//   ....[3]....
        /*069c*/ 	.word	0x00000290
        /*06a0*/ 	.word	0x000000ff
        /*06a4*/ 	.word	0x00030840
        /*06a8*/ 	.short	0x0100
        /*06aa*/ 	.byte	0x08
	.zero		1


	//   ....[4]....
        /*06ac*/ 	.word	0x000002a0
        /*06b0*/ 	.word	0x000000ff
        /*06b4*/ 	.word	0x00030838
        /*06b8*/ 	.short	0x0100
        /*06ba*/ 	.byte	0x08
	.zero		1


	//   ....[5]....
        /*06bc*/ 	.word	0x000002b0
        /*06c0*/ 	.word	0x000000ff
        /*06c4*/ 	.word	0x00030848
        /*06c8*/ 	.short	0x0100
        /*06ca*/ 	.byte	0x08
	.zero		1


	//   ....[6]....
        /*06cc*/ 	.word	0x000003e0
        /*06d0*/ 	.word	0x000000ff
        /*06d4*/ 	.word	0x00030850
        /*06d8*/ 	.short	0x0100
        /*06da*/ 	.byte	0x08
	.zero		1


	//   ....[7]....
        /*06dc*/ 	.word	0x000003f0
        /*06e0*/ 	.word	0x000000ff
        /*06e4*/ 	.word	0x00030860
        /*06e8*/ 	.short	0x0100
        /*06ea*/ 	.byte	0x08
	.zero		1


	//   ....[8]....
        /*06ec*/ 	.word	0x00000400
        /*06f0*/ 	.word	0x000000ff
        /*06f4*/ 	.word	0x00030858
        /*06f8*/ 	.short	0x0100
        /*06fa*/ 	.byte	0x08
	.zero		1


	//   ....[9]....
        /*06fc*/ 	.word	0x00000410
        /*0700*/ 	.word	0x000000ff
        /*0704*/ 	.word	0x00030868
        /*0708*/ 	.short	0x0100
        /*070a*/ 	.byte	0x08
	.zero		1


	//   ....[10]....
        /*070c*/ 	.word	0x00000500
        /*0710*/ 	.word	0x000000ff
        /*0714*/ 	.word	0x00030870
        /*0718*/ 	.short	0x0100
        /*071a*/ 	.byte	0x06
	.zero		1


	//   ....[11]....
        /*071c*/ 	.word	0x00000510
        /*0720*/ 	.word	0x000000ff
        /*0724*/ 	.word	0x00030880
        /*0728*/ 	.short	0x0100
        /*072a*/ 	.byte	0x06
	.zero		1


	//   ....[12]....
        /*072c*/ 	.word	0x00000520
        /*0730*/ 	.word	0x000000ff
        /*0734*/ 	.word	0x00030878
        /*0738*/ 	.short	0x0100
        /*073a*/ 	.byte	0x06
	.zero		1


	//   ....[13]....
        /*073c*/ 	.word	0x00000530
        /*0740*/ 	.word	0x000000ff
        /*0744*/ 	.word	0x00030888
        /*0748*/ 	.short	0x0100
        /*074a*/ 	.byte	0x06
	.zero		1


	//   ....[14]....
        /*074c*/ 	.word	0x00000660
        /*0750*/ 	.word	0x000000ff
        /*0754*/ 	.word	0x00030890
        /*0758*/ 	.short	0x0100
        /*075a*/ 	.byte	0x08
	.zero		1


	//   ....[15]....
        /*075c*/ 	.word	0x00000670
        /*0760*/ 	.word	0x000000ff
        /*0764*/ 	.word	0x000308a0
        /*0768*/ 	.short	0x0100
        /*076a*/ 	.byte	0x08
	.zero		1


	//   ....[16]....
        /*076c*/ 	.word	0x00000680
        /*0770*/ 	.word	0x000000ff
        /*0774*/ 	.word	0x00030898
        /*0778*/ 	.short	0x0100
        /*077a*/ 	.byte	0x08
	.zero		1


	//   ....[17]....
        /*077c*/ 	.word	0x00000690
        /*0780*/ 	.word	0x000000ff
        /*0784*/ 	.word	0x000308a8
        /*0788*/ 	.short	0x0100
        /*078a*/ 	.byte	0x08
	.zero		1


	//   ....[18]....
        /*078c*/ 	.word	0x000007d0
        /*0790*/ 	.word	0x000000ff
        /*0794*/ 	.word	0x000308b0
        /*0798*/ 	.short	0x0100
        /*079a*/ 	.byte	0x08
	.zero		1


	//   ....[19]....
        /*079c*/ 	.word	0x000007e0
        /*07a0*/ 	.word	0x000000ff
        /*07a4*/ 	.word	0x000308c0
        /*07a8*/ 	.short	0x0100
        /*07aa*/ 	.byte	0x08
	.zero		1


	//   ....[20]....
        /*07ac*/ 	.word	0x000007f0
        /*07b0*/ 	.word	0x000000ff
        /*07b4*/ 	.word	0x000308b8
        /*07b8*/ 	.short	0x0100
        /*07ba*/ 	.byte	0x08
	.zero		1


	//   ....[21]....
        /*07bc*/ 	.word	0x00000800
        /*07c0*/ 	.word	0x000000ff
        /*07c4*/ 	.word	0x000308c8
        /*07c8*/ 	.short	0x0100
        /*07ca*/ 	.byte	0x08
	.zero		1


	//   ....[22]....
        /*07cc*/ 	.word	0x000017c0
        /*07d0*/ 	.word	0x000000ff
        /*07d4*/ 	.word	0x00030800
        /*07d8*/ 	.short	0x010a
        /*07da*/ 	.byte	0x28
	.zero		1


	//   ....[23]....
        /*07dc*/ 	.word	0x00001840
        /*07e0*/ 	.word	0x00000000
        /*07e4*/ 	.word	0x00030830
        /*07e8*/ 	.short	0x010a
        /*07ea*/ 	.byte	0x3f
	.zero		1


	//   ....[24]....
        /*07ec*/ 	.word	0x00001880
        /*07f0*/ 	.word	0x00000000
        /*07f4*/ 	.word	0x00030830
        /*07f8*/ 	.short	0x010a
        /*07fa*/ 	.byte	0x3f
	.zero		1


	//   ....[25]....
        /*07fc*/ 	.word	0x000023a0
        /*0800*/ 	.word	0x000000ff
        /*0804*/ 	.word	0x00000000
        /*0808*/ 	.short	0x0101
        /*080a*/ 	.byte	0x05
	.zero		1


	//   ....[26]....
        /*080c*/ 	.word	0x00003a50
        /*0810*/ 	.word	0x000000ff
        /*0814*/ 	.word	0x00030830
        /*0818*/ 	.short	0x010a
        /*081a*/ 	.byte	0x07
	.zero		1


	//   ....[27]....
        /*081c*/ 	.word	0x00003a90
        /*0820*/ 	.word	0x000000ff
        /*0824*/ 	.word	0x00030830
        /*0828*/ 	.short	0x010a
        /*082a*/ 	.byte	0x07
	.zero		1


	//   ....[28]....
        /*082c*/ 	.word	0x000045d0
        /*0830*/ 	.word	0x000000ff
        /*0834*/ 	.word	0x00030850
        /*0838*/ 	.short	0x010a
        /*083a*/ 	.byte	0x0a
	.zero		1


	//   ....[29]....
        /*083c*/ 	.word	0x00004610
        /*0840*/ 	.word	0x000000ff
        /*0844*/ 	.word	0x00030850
        /*0848*/ 	.short	0x010a
        /*084a*/ 	.byte	0x0a
	.zero		1


	//   ....[30]....
        /*084c*/ 	.word	0x000049a0
        /*0850*/ 	.word	0x000000ff
        /*0854*/ 	.word	0x00000000
        /*0858*/ 	.short	0x0101
        /*085a*/ 	.byte	0x07
	.zero		1


	//   ....[31]....
        /*085c*/ 	.word	0x00005ee0
        /*0860*/ 	.word	0x000000ff
        /*0864*/ 	.word	0x00000000
        /*0868*/ 	.short	0x0101
        /*086a*/ 	.byte	0x0a
	.zero		1


	//   ....[32]....
        /*086c*/ 	.word	0x000060c0
        /*0870*/ 	.word	0x000000ff
        /*0874*/ 	.word	0x00030830
        /*0878*/ 	.short	0x010a
        /*087a*/ 	.byte	0x07
	.zero		1


	//   ....[33]....
        /*087c*/ 	.word	0x00006100
        /*0880*/ 	.word	0x000000ff
        /*0884*/ 	.word	0x00030830
        /*0888*/ 	.short	0x010a
        /*088a*/ 	.byte	0x07
	.zero		1


	//   ....[34]....
        /*088c*/ 	.word	0x00006c40
        /*0890*/ 	.word	0x000000ff
        /*0894*/ 	.word	0x00030850
        /*0898*/ 	.short	0x010a
        /*089a*/ 	.byte	0x0e
	.zero		1


	//   ....[35]....
        /*089c*/ 	.word	0x00006c80
        /*08a0*/ 	.word	0x000000ff
        /*08a4*/ 	.word	0x00030850
        /*08a8*/ 	.short	0x010a
        /*08aa*/ 	.byte	0x0e
	.zero		1


	//   ....[36]....
        /*08ac*/ 	.word	0x00007070
        /*08b0*/ 	.word	0x000000ff
        /*08b4*/ 	.word	0x00000000
        /*08b8*/ 	.short	0x0101
        /*08ba*/ 	.byte	0x05
	.zero		1


	//   ....[37]....
        /*08bc*/ 	.word	0x00007dd0
        /*08c0*/ 	.word	0x000000ff
        /*08c4*/ 	.word	0x00000000
        /*08c8*/ 	.short	0x0101
        /*08ca*/ 	.byte	0x0e
	.zero		1


	//   ....[38]....
        /*08cc*/ 	.word	0x00008500
        /*08d0*/ 	.word	0x000000ff
        /*08d4*/ 	.word	0x00030850
        /*08d8*/ 	.short	0x010a
        /*08da*/ 	.byte	0x05
	.zero		1


	//   ....[39]....
        /*08dc*/ 	.word	0x00008540
        /*08e0*/ 	.word	0x000000ff
        /*08e4*/ 	.word	0x00030850
        /*08e8*/ 	.short	0x010a
        /*08ea*/ 	.byte	0x05
	.zero		1


	//   ....[40]....
        /*08ec*/ 	.word	0x00008b70
        /*08f0*/ 	.word	0x000000ff
        /*08f4*/ 	.word	0x00000000
        /*08f8*/ 	.short	0x0101
        /*08fa*/ 	.byte	0x04
	.zero		1


	//   ....[41]....
        /*08fc*/ 	.word	0x0000a3e0
        /*0900*/ 	.word	0x00000034
        /*0904*/ 	.word	0x00000000
        /*0908*/ 	.short	0x0101
        /*090a*/ 	.byte	0x3f
	.zero		1


	//   ....[42]....
        /*090c*/ 	.word	0x0000c6e0
        /*0910*/ 	.word	0x00000000
        /*0914*/ 	.word	0x00030840
        /*0918*/ 	.short	0x010a
        /*091a*/ 	.byte	0x3f
	.zero		1


	//   ....[43]....
        /*091c*/ 	.word	0x0000ccf0
        /*0920*/ 	.word	0x00000000
        /*0924*/ 	.word	0x00030830
        /*0928*/ 	.short	0x0107
        /*092a*/ 	.byte	0x3f
	.zero		1


	//   ....[44]....
        /*092c*/ 	.word	0x0000cda0
        /*0930*/ 	.word	0x00000000
        /*0934*/ 	.word	0x00030830
        /*0938*/ 	.short	0x0101
        /*093a*/ 	.byte	0x3f
	.zero		1


	//   ....[45]....
        /*093c*/ 	.word	0x0000d7f0
        /*0940*/ 	.word	0x00000011
        /*0944*/ 	.word	0x00030800
        /*0948*/ 	.short	0x0107
        /*094a*/ 	.byte	0x3f
	.zero		1


	//   ....[46]....
        /*094c*/ 	.word	0x0000d8e0
        /*0950*/ 	.word	0x00000011
        /*0954*/ 	.word	0x00030800
        /*0958*/ 	.short	0x0101
        /*095a*/ 	.byte	0x3f
	.zero		1


	//   ....[47]....
        /*095c*/ 	.word	0x0000d900
        /*0960*/ 	.word	0x00000011
        /*0964*/ 	.word	0x00030820
        /*0968*/ 	.short	0x010a
        /*096a*/ 	.byte	0x3f
	.zero		1


	//   ....[48]....
        /*096c*/ 	.word	0x0000dc50
        /*0970*/ 	.word	0x00000006
        /*0974*/ 	.word	0x00030840
        /*0978*/ 	.short	0x010a
        /*097a*/ 	.byte	0x3f
	.zero		1


	//   ....[49]....
        /*097c*/ 	.word	0x0000e120
        /*0980*/ 	.word	0x00000006
        /*0984*/ 	.word	0x00030830
        /*0988*/ 	.short	0x0107
        /*098a*/ 	.byte	0x3f
	.zero		1


	//   ....[50]....
        /*098c*/ 	.word	0x0000e1d0
        /*0990*/ 	.word	0x00000006
        /*0994*/ 	.word	0x00030830
        /*0998*/ 	.short	0x0101
        /*099a*/ 	.byte	0x3f
	.zero		1


	//   ....[51]....
        /*099c*/ 	.word	0x0000e230
        /*09a0*/ 	.word	0x00000006
        /*09a4*/ 	.word	0x00030860
        /*09a8*/ 	.short	0x010a
        /*09aa*/ 	.byte	0x3f
	.zero		1


	//   ....[52]....
        /*09ac*/ 	.word	0x0000e790
        /*09b0*/ 	.word	0x00000006
        /*09b4*/ 	.word	0x00030850
        /*09b8*/ 	.short	0x0107
        /*09ba*/ 	.byte	0x3f
	.zero		1


	//   ....[53]....
        /*09bc*/ 	.word	0x0000e8e0
        /*09c0*/ 	.word	0x00000006
        /*09c4*/ 	.word	0x00030850
        /*09c8*/ 	.short	0x0101
        /*09ca*/ 	.byte	0x3f
	.zero		1


	//   ....[54]....
        /*09cc*/ 	.word	0x0000eaf0
        /*09d0*/ 	.word	0x00000004
        /*09d4*/ 	.word	0x00030860
        /*09d8*/ 	.short	0x010a
        /*09da*/ 	.byte	0x3f
	.zero		1


	//   ....[55]....
        /*09dc*/ 	.word	0x0000efb0
        /*09e0*/ 	.word	0x00000004
        /*09e4*/ 	.word	0x00030850
        /*09e8*/ 	.short	0x0107
        /*09ea*/ 	.byte	0x3f
	.zero		1


	//   ....[56]....
        /*09ec*/ 	.word	0x0000f060
        /*09f0*/ 	.word	0x00000004
        /*09f4*/ 	.word	0x00030850
        /*09f8*/ 	.short	0x0101
        /*09fa*/ 	.byte	0x3f
	.zero		1


	//   ....[57]....
        /*09fc*/ 	.word	0x0000f300
        /*0a00*/ 	.word	0x00000004
        /*0a04*/ 	.word	0x00030820
        /*0a08*/ 	.short	0x010a
        /*0a0a*/ 	.byte	0x3f
	.zero		1


	//   ....[58]....
        /*0a0c*/ 	.word	0x0000f4a0
        /*0a10*/ 	.word	0x00000005
        /*0a14*/ 	.word	0x00030840
        /*0a18*/ 	.short	0x010a
        /*0a1a*/ 	.byte	0x3f
	.zero		1


	//   ....[59]....
        /*0a1c*/ 	.word	0x0000f540
        /*0a20*/ 	.word	0x00000017
        /*0a24*/ 	.word	0x00030840
        /*0a28*/ 	.short	0x010a
        /*0a2a*/ 	.byte	0x3f
	.zero		1


	//   ....[60]....
        /*0a2c*/ 	.word	0x0000f580
        /*0a30*/ 	.word	0x00000005
        /*0a34*/ 	.word	0x00030860
        /*0a38*/ 	.short	0x010a
        /*0a3a*/ 	.byte	0x3f
	.zero		1


	//   ....[61]....
        /*0a3c*/ 	.word	0x0000f5c0
        /*0a40*/ 	.word	0x00000017
        /*0a44*/ 	.word	0x00030860
        /*0a48*/ 	.short	0x010a
        /*0a4a*/ 	.byte	0x3f
	.zero		1


	//   ....[62]....
        /*0a4c*/ 	.word	0x0000f630
        /*0a50*/ 	.word	0x00000003
        /*0a54*/ 	.word	0x00030800
        /*0a58*/ 	.short	0x010a
        /*0a5a*/ 	.byte	0x3f
	.zero		1


	//   ....[63]....
        /*0a5c*/ 	.word	0x0000f680
        /*0a60*/ 	.word	0x00000000
        /*0a64*/ 	.word	0x00030830
        /*0a68*/ 	.short	0x010a
        /*0a6a*/ 	.byte	0x3f
	.zero		1


	//   ....[64]....
        /*0a6c*/ 	.word	0x0000f6e0
        /*0a70*/ 	.word	0x00000004
        /*0a74*/ 	.word	0x00030830
        /*0a78*/ 	.short	0x010a
        /*0a7a*/ 	.byte	0x3f
	.zero		1


	//   ....[65]....
        /*0a7c*/ 	.word	0x0000f740
        /*0a80*/ 	.word	0x00000003
        /*0a84*/ 	.word	0x00030850
        /*0a88*/ 	.short	0x010a
        /*0a8a*/ 	.byte	0x3f
	.zero		1


	//   ....[66]....
        /*0a8c*/ 	.word	0x0000f7a0
        /*0a90*/ 	.word	0x00000004
        /*0a94*/ 	.word	0x00030830
        /*0a98*/ 	.short	0x010a
        /*0a9a*/ 	.byte	0x3f
	.zero		1


	//   ....[67]....
        /*0a9c*/ 	.word	0x0000f800
        /*0aa0*/ 	.word	0x00000003
        /*0aa4*/ 	.word	0x00030850
        /*0aa8*/ 	.short	0x010a
        /*0aaa*/ 	.byte	0x3f
	.zero		1


	//   ....[68]....
        /*0aac*/ 	.word	0x0000f860
        /*0ab0*/ 	.word	0x00000007
        /*0ab4*/ 	.word	0x00030850
        /*0ab8*/ 	.short	0x010a
        /*0aba*/ 	.byte	0x3f
	.zero		1


	//   ....[69]....
        /*0abc*/ 	.word	0x0000f960
        /*0ac0*/ 	.word	0x00000000
        /*0ac4*/ 	.word	0x00030840
        /*0ac8*/ 	.short	0x010a
        /*0aca*/ 	.byte	0x3f
	.zero		1


	//   ....[70]....
        /*0acc*/ 	.word	0x00010c00
        /*0ad0*/ 	.word	0x00000011
        /*0ad4*/ 	.word	0x00030820
        /*0ad8*/ 	.short	0x010a
        /*0ada*/ 	.byte	0x3f
	.zero		1


	//   ....[71]....
        /*0adc*/ 	.word	0x00010c50
        /*0ae0*/ 	.word	0x00000006
        /*0ae4*/ 	.word	0x00030840
        /*0ae8*/ 	.short	0x010a
        /*0aea*/ 	.byte	0x3f
	.zero		1


	//   ....[72]....
        /*0aec*/ 	.word	0x00011380
        /*0af0*/ 	.word	0x00000006
        /*0af4*/ 	.word	0x00030860
        /*0af8*/ 	.short	0x010a
        /*0afa*/ 	.byte	0x3f
	.zero		1


	//   ....[73]....
        /*0afc*/ 	.word	0x00011bc0
        /*0b00*/ 	.word	0x00000004
        /*0b04*/ 	.word	0x00030860
        /*0b08*/ 	.short	0x010a
        /*0b0a*/ 	.byte	0x3f
	.zero		1


	//   ....[74]....
        /*0b0c*/ 	.word	0x00012570
        /*0b10*/ 	.word	0x00000004
        /*0b14*/ 	.word	0x00030820
        /*0b18*/ 	.short	0x010a
        /*0b1a*/ 	.byte	0x3f
	.zero		1


	//   ....[75]....
        /*0b1c*/ 	.word	0x00012710
        /*0b20*/ 	.word	0x00000005
        /*0b24*/ 	.word	0x00030840
        /*0b28*/ 	.short	0x010a
        /*0b2a*/ 	.byte	0x3f
	.zero		1


	//   ....[76]....
        /*0b2c*/ 	.word	0x00012760
        /*0b30*/ 	.word	0x00000017
        /*0b34*/ 	.word	0x00030840
        /*0b38*/ 	.short	0x010a
        /*0b3a*/ 	.byte	0x3f
	.zero		1


	//   ....[77]....
        /*0b3c*/ 	.word	0x000127b0
        /*0b40*/ 	.word	0x00000005
        /*0b44*/ 	.word	0x00030860
        /*0b48*/ 	.short	0x010a
        /*0b4a*/ 	.byte	0x3f
	.zero		1


	//----- nvinfo : EIATTR_NUM_MBARRIERS
	.align		4
.L_265:
        /*0b4c*/ 	.byte	0x03, 0x38
        /*0b4e*/ 	.short	0x0016


	//----- nvinfo : EIATTR_EXIT_INSTR_OFFSETS
	.align		4
        /*0b50*/ 	.byte	0x04, 0x1c
        /*0b52*/ 	.short	(.L_267 - .L_266)


	//   ....[0]....
.L_266:
        /*0b54*/ 	.word	0x00000950


	//   ....[1]....
        /*0b58*/ 	.word	0x0000b370


	//   ....[2]....
        /*0b5c*/ 	.word	0x0000f610


	//----- nvinfo : EIATTR_MAX_THREADS
	.align		4
.L_267:
        /*0b60*/ 	.byte	0x04, 0x05
        /*0b62*/ 	.short	(.L_269 - .L_268)
.L_268:
        /*0b64*/ 	.word	0x00000180
        /*0b68*/ 	.word	0x00000001
        /*0b6c*/ 	.word	0x00000001


	//----- nvinfo : EIATTR_CRS_STACK_SIZE
	.align		4
.L_269:
        /*0b70*/ 	.byte	0x04, 0x1e
        /*0b72*/ 	.short	(.L_271 - .L_270)
.L_270:
        /*0b74*/ 	.word	0x00000000


	//----- nvinfo : EIATTR_CBANK_PARAM_SIZE
	.align		4
.L_271:
        /*0b78*/ 	.byte	0x03, 0x19
        /*0b7a*/ 	.short	0x0af0


	//----- nvinfo : EIATTR_PARAM_CBANK
	.align		4
        /*0b7c*/ 	.byte	0x04, 0x0a
        /*0b7e*/ 	.short	(.L_273 - .L_272)
	.align		4
.L_272:
        /*0b80*/ 	.word	index@(.nv.constant0._ZN7cutlass13device_kernelIN5flash11enable_sm90INS1_16FlashAttnFwdSm90INS1_25CollectiveMainloopFwdSm90ILi2EN4cute5tupleIJNS5_1CILi1EEES8_S8_EEENS6_IJNS7_ILi128EEENS7_ILi96EEENS7_ILi192EEEEEELi192ENS_10bfloat16_tEfNS_4arch4Sm90ELb1ELb0ELb0ELb0ELb1ELb0ELb0ELb1ELb1ELb1ELb0ELb0EEENS1_21CollectiveEpilogueFwdINS6_IJSA_SC_SB_EEES9_SE_SG_Li256ELb0ELb1ELb0ELb0EEENS1_30DynamicPersistentTileSchedulerILi256ELi128ELb0ELb1ELb1EEEEEEEEEvNT_6ParamsE)
        /*0b84*/ 	.short	0x0210
        /*0b86*/ 	.short	0x0af0


	//----- nvinfo : EIATTR_SW_WAR
	.align		4
.L_273:
        /*0b88*/ 	.byte	0x04, 0x36
        /*0b8a*/ 	.short	(.L_275 - .L_274)
.L_274:
        /*0b8c*/ 	.word	0x00000008
.L_275:


//--------------------- .nv.info._ZN7cutlass13device_kernelIN5flash11enable_sm90INS1_16FlashAttnFwdSm90INS1_25CollectiveMainloopFwdSm90ILi2EN4cute5tupleIJNS5_1CILi1EEES8_S8_EEENS6_IJNS7_ILi128EEENS7_ILi96EEENS7_ILi192EEEEEELi192ENS_10bfloat16_tEfNS_4arch4Sm90ELb1ELb0ELb0ELb1ELb1ELb0ELb0ELb1ELb1ELb1ELb0ELb0EEENS1_21CollectiveEpilogueFwdINS6_IJSA_SC_SB_EEES9_SE_SG_Li256ELb1ELb1ELb0ELb0EEENS1_36VarlenDynamicPersistentTileSchedulerILi128ELi96ELi256ELi128ELb0ELb1ELb1ELb1ELb1ELb1EEEEEEEEEvNT_6ParamsE --------------------------
	.section	.nv.info._ZN7cutlass13device_kernelIN5flash11enable_sm90INS1_16FlashAttnFwdSm90INS1_25CollectiveMainloopFwdSm90ILi2EN4cute5tupleIJNS5_1CILi1EEES8_S8_EEENS6_IJNS7_ILi128EEENS7_ILi96EEENS7_ILi192EEEEEELi192ENS_10bfloat16_tEfNS_4arch4Sm90ELb1ELb0ELb0ELb1ELb1ELb0ELb0ELb1ELb1ELb1ELb0ELb0EEENS1_21CollectiveEpilogueFwdINS6_IJSA_SC_SB_EEES9_SE_SG_Li256ELb1ELb1ELb0ELb0EEENS1_36VarlenDynamicPersistentTileSchedulerILi128ELi96ELi256ELi128ELb0ELb1ELb1ELb1ELb1ELb1EEEEEEEEEvNT_6ParamsE,"",@"SHT_CUDA_INFO"
	.sectionflags	@""
	.align	4


	//----- nvinfo : EIATTR_CUDA_API_VERSION
	.align		4
        /*0000*/ 	.byte	0x04, 0x37
        /*0002*/ 	.short	(.L_277 - .L_276)
.L_276:
        /*0004*/ 	.word	0x00000082


	//----- nvinfo : EIATTR_KPARAM_INFO
	.align		4
.L_277:
        /*0008*/ 	.byte	0x04, 0x17
        /*000a*/ 	.short	(.L_279 - .L_278)
.L_278:
        /*000c*/ 	.word	0x00000000
        /*0010*/ 	.short	0x0000
        /*0012*/ 	.short	0x0070
        /*0014*/ 	.byte	0x00, 0xf0, 0x01, 0x2a


	//----- nvinfo : EIATTR_SPARSE_MMA_MASK
	.align		4
.L_279:
        /*0018*/ 	.byte	0x03, 0x50
        /*001a*/ 	.short	0x0000


	//----- nvinfo : EIATTR_MAXREG_COUNT
	.align		4
        /*001c*/ 	.byte	0x03, 0x1b
        /*001e*/ 	.short	0x00a8


	//----- nvinfo : EIATTR_NUM_BARRIERS
	.align		4
        /*0020*/ 	.byte	0x02, 0x4c
        /*0022*/ 	.byte	0x09
	.zero		1


	//----- nvinfo : EIATTR_EXTERNS
	.align		4
        /*0024*/ 	.byte	0x04, 0x0f
        /*0026*/ 	.short	(.L_281 - .L_280)


	//   ....[0]....
	.align		4
.L_280:
        /*0028*/ 	.word	index@(__assertfail)


	//----- nvinfo : EIATTR_ANNOTATIONS
	.align		4
.L_281:
        /*002c*/ 	.byte	0x04, 0x55
        /*002e*/ 	.short	(.L_283 - .L_282)


	//   ....[0]....
.L_282:
        /* <DEDUP_REMOVED lines=17> */


	//----- nvinfo : EIATTR_MERCURY_ISA_VERSION
	.align		4
.L_283:
        /*0130*/ 	.byte	0x03, 0x5f
        /*0132*/ 	.short	0x0101


	//----- nvinfo : EIATTR_UNUSED_LOAD_BYTE_OFFSET
	.align		4
        /*0134*/ 	.byte	0x04, 0x44
        /*0136*/ 	.short	(.L_285 - .L_284)


	//   ....[0]....
.L_284:
        /*0138*/ 	.word	0x00000950
        /*013c*/ 	.word	0x0000fff0


	//   ....[1]....
        /*0140*/ 	.word	0x00009220
        /*0144*/ 	.word	0x0000fff0


	//----- nvinfo : EIATTR_INT_WARP_WIDE_INSTR_OFFSETS
	.align		4
.L_285:
        /*0148*/ 	.byte	0x04, 0x31
        /*014a*/ 	.short	(.L_287 - .L_286)


	//   ....[0]....
.L_286:
        /*014c*/ 	.word	0x000000c0


	//   ....[1]....
        /*0150*/ 	.word	0x000000d0


	//   ....[2]....
        /*0154*/ 	.word	0x00000170


	//   ....[3]....
        /*0158*/ 	.word	0x0000cd40


	//   ....[4]....
        /*015c*/ 	.word	0x0000cdd0


	//   ....[5]....
        /*0160*/ 	.word	0x0000fc40


	//   ....[6]....
        /*0164*/ 	.word	0x0000fcd0


	//----- nvinfo : EIATTR_COOP_GROUP_MASK_REGIDS
	.align		4
.L_287:
        /*0168*/ 	.byte	0x04, 0x29
        /*016a*/ 	.short	(.L_289 - .L_288)


	//   ....[0]....
.L_288:
        /*016c*/ 	.word	0xffffffff


	//   ....[1]....
        /*0170*/ 	.word	0xffffffff


	//   ....[2]....
        /*0174*/ 	.word	0xffffffff


	//   ....[3]....
        /*0178*/ 	.word	0xffffffff


	//   ....[4]....
        /*017c*/ 	.word	0xffffffff


	//   ....[5]....
        /*0180*/ 	.word	0xffffffff


	//   ....[6]....
        /*0184*/ 	.word	0xffffffff


	//   ....[7]....
        /*0188*/ 	.word	0xffffffff


	//   ....[8]....
        /*018c*/ 	.word	0xffffffff


	//   ....[9]....
        /*0190*/ 	.word	0xffffffff


	//   ....[10]....
        /*0194*/ 	.word	0xffffffff


	//   ....[11]....
        /*0198*/ 	.word	0xffffffff


	//   ....[12]....
        /*019c*/ 	.word	0xffffffff


	//   ....[13]....
        /*01a0*/ 	.word	0xffffffff


	//   ....[14]....
        /*01a4*/ 	.word	0xffffffff


	//   ....[15]....
        /*01a8*/ 	.word	0xffffffff


	//   ....[16]....
        /*01ac*/ 	.word	0xffffffff


	//   ....[17]....
        /*01b0*/ 	.word	0xffffffff


	//   ....[18]....
        /*01b4*/ 	.word	0xffffffff


	//   ....[19]....
        /*01b8*/ 	.word	0xffffffff


	//   ....[20]....
        /*01bc*/ 	.word	0xffffffff


	//   ....[21]....
        /*01c0*/ 	.word	0xffffffff


	//   ....[22]....
        /*01c4*/ 	.word	0xffffffff


	//   ....[23]....
        /*01c8*/ 	.word	0xffffffff


	//   ....[24]....
        /*01cc*/ 	.word	0xffffffff


	//   ....[25]....
        /*01d0*/ 	.word	0xffffffff


	//   ....[26]....
        /*01d4*/ 	.word	0xffffffff


	//   ....[27]....
        /*01d8*/ 	.word	0xffffffff


	//   ....[28]....
        /*01dc*/ 	.word	0xffffffff


	//   ....[29]....
        /*01e0*/ 	.word	0xffffffff


	//   ....[30]....
        /*01e4*/ 	.word	0xffffffff


	//   ....[31]....
        /*01e8*/ 	.word	0xffffffff


	//   ....[32]....
        /*01ec*/ 	.word	0xffffffff


	//   ....[33]....
        /*01f0*/ 	.word	0xffffffff


	//   ....[34]....
        /*01f4*/ 	.word	0xffffffff


	//   ....[35]....
        /*01f8*/ 	.word	0xffffffff


	//   ....[36]....
        /*01fc*/ 	.word	0xffffffff


	//   ....[37]....
        /*0200*/ 	.word	0xffffffff


	//   ....[38]....
        /*0204*/ 	.word	0xffffffff


	//   ....[39]....
        /*0208*/ 	.word	0xffffffff


	//   ....[40]....
        /*020c*/ 	.word	0xffffffff


	//   ....[41]....
        /*0210*/ 	.word	0xffffffff


	//   ....[42]....
        /*0214*/ 	.word	0xffffffff


	//   ....[43]....
        /*0218*/ 	.word	0xffffffff


	//   ....[44]....
        /*021c*/ 	.word	0xffffffff


	//   ....[45]....
        /*0220*/ 	.word	0xffffffff


	//   ....[46]....
        /*0224*/ 	.word	0xffffffff


	//   ....[47]....
        /*0228*/ 	.word	0xffffffff


	//   ....[48]....
        /*022c*/ 	.word	0xffffffff


	//   ....[49]....
        /*0230*/ 	.word	0xffffffff


	//   ....[50]....
        /*0234*/ 	.word	0xffffffff


	//   ....[51]....
        /*0238*/ 	.word	0xffffffff


	//   ....[52]....
        /*023c*/ 	.word	0xffffffff


	//   ....[53]....
        /*0240*/ 	.word	0xffffffff


	//   ....[54]....
        /*0244*/ 	.word	0xffffffff


	//   ....[55]....
        /*0248*/ 	.word	0xffffffff


	//   ....[56]....
        /*024c*/ 	.word	0xffffffff


	//   ....[57]....
        /*0250*/ 	.word	0xffffffff


	//   ....[58]....
        /*0254*/ 	.word	0xffffffff


	//   ....[59]....
        /*0258*/ 	.word	0xffffffff


	//   ....[60]....
        /*025c*/ 	.word	0xffffffff


	//   ....[61]....
        /*0260*/ 	.word	0xffffffff


	//   ....[62]....
        /*0264*/ 	.word	0xffffffff


	//   ....[63]....
        /*0268*/ 	.word	0xffffffff


	//   ....[64]....
        /*026c*/ 	.word	0xffffffff


	//   ....[65]....
        /*0270*/ 	.word	0xffffffff


	//   ....[66]....
        /*0274*/ 	.word	0xffffffff


	//   ....[67]....
        /*0278*/ 	.word	0xffffffff


	//   ....[68]....
        /*027c*/ 	.word	0xffffffff


	//   ....[69]....
        /*0280*/ 	.word	0xffffffff


	//   ....[70]....
        /*0284*/ 	.word	0xffffffff


	//   ....[71]....
        /*0288*/ 	.word	0xffffffff


	//   ....[72]....
        /*028c*/ 	.word	0xffffffff


	//   ....[73]....
        /*0290*/ 	.word	0xffffffff


	//   ....[74]....
        /*0294*/ 	.word	0xffffffff


	//   ....[75]....
        /*0298*/ 	.word	0xffffffff


	//   ....[76]....
        /*029c*/ 	.word	0xffffffff


	//   ....[77]....
        /*02a0*/ 	.word	0xffffffff


	//   ....[78]....
        /*02a4*/ 	.word	0xffffffff


	//   ....[79]....
        /*02a8*/ 	.word	0xffffffff


	//   ....[80]....
        /*02ac*/ 	.word	0xffffffff


	//   ....[81]....
        /*02b0*/ 	.word	0xffffffff


	//   ....[82]....
        /*02b4*/ 	.word	0xffffffff


	//   ....[83]....
        /*02b8*/ 	.word	0xffffffff


	//   ....[84]....
        /*02bc*/ 	.word	0xffffffff


	//   ....[85]....
        /*02c0*/ 	.word	0xffffffff


	//   ....[86]....
        /*02c4*/ 	.word	0xffffffff


	//   ....[87]....
        /*02c8*/ 	.word	0xffffffff


	//   ....[88]....
        /*02cc*/ 	.word	0xffffffff


	//   ....[89]....
        /*02d0*/ 	.word	0xffffffff


	//   ....[90]....
        /*02d4*/ 	.word	0xffffffff


	//   ....[91]....
        /*02d8*/ 	.word	0xffffffff


	//   ....[92]....
        /*02dc*/ 	.word	0xffffffff


	//   ....[93]....
        /*02e0*/ 	.word	0xffffffff


	//   ....[94]....
        /*02e4*/ 	.word	0xffffffff


	//   ....[95]....
        /*02e8*/ 	.word	0xffffffff


	//   ....[96]....
        /*02ec*/ 	.word	0xffffffff


	//   ....[97]....
        /*02f0*/ 	.word	0xffffffff


	//   ....[98]....
        /*02f4*/ 	.word	0xffffffff


	//   ....[99]....
        /*02f8*/ 	.word	0xffffffff


	//   ....[100]....
        /*02fc*/ 	.word	0xffffffff


	//   ....[101]....
        /*0300*/ 	.word	0xffffffff


	//   ....[102]....
        /*0304*/ 	.word	0xffffffff


	//   ....[103]....
        /*0308*/ 	.word	0xffffffff


	//   ....[104]....
        /*030c*/ 	.word	0xffffffff


	//   ....[105]....
        /*0310*/ 	.word	0xffffffff


	//   ....[106]....
        /*0314*/ 	.word	0xffffffff


	//   ....[107]....
        /*0318*/ 	.word	0xffffffff


	//   ....[108]....
        /*031c*/ 	.word	0xffffffff


	//   ....[109]....
        /*0320*/ 	.word	0xffffffff


	//   ....[110]....
        /*0324*/ 	.word	0xffffffff


	//   ....[111]....
        /*0328*/ 	.word	0xffffffff


	//   ....[112]....
        /*032c*/ 	.word	0xffffffff


	//   ....[113]....
        /*0330*/ 	.word	0xffffffff


	//   ....[114]....
        /*0334*/ 	.word	0xffffffff


	//   ....[115]....
        /*0338*/ 	.word	0xffffffff


	//   ....[116]....
        /*033c*/ 	.word	0xffffffff


	//   ....[117]....
        /*0340*/ 	.word	0xffffffff


	//   ....[118]....
        /*0344*/ 	.word	0xffffffff


	//   ....[119]....
        /*0348*/ 	.word	0xffffffff


	//   ....[120]....
        /*034c*/ 	.word	0xffffffff


	//   ....[121]....
        /*0350*/ 	.word	0xffffffff


	//   ....[122]....
        /*0354*/ 	.word	0xffffffff


	//   ....[123]....
        /*0358*/ 	.word	0xffffffff


	//   ....[124]....
        /*035c*/ 	.word	0xffffffff


	//   ....[125]....
        /*0360*/ 	.word	0xffffffff


	//   ....[126]....
        /*0364*/ 	.word	0xffffffff


	//   ....[127]....
        /*0368*/ 	.word	0xffffffff


	//   ....[128]....
        /*036c*/ 	.word	0xffffffff


	//   ....[129]....
        /*0370*/ 	.word	0xffffffff


	//   ....[130]....
        /*0374*/ 	.word	0xffffffff


	//   ....[131]....
        /*0378*/ 	.word	0xffffffff


	//   ....[132]....
        /*037c*/ 	.word	0xffffffff


	//   ....[133]....
        /*0380*/ 	.word	0xffffffff


	//   ....[134]....
        /*0384*/ 	.word	0xffffffff


	//   ....[135]....
        /*0388*/ 	.word	0xffffffff


	//   ....[136]....
        /*038c*/ 	.word	0xffffffff


	//   ....[137]....
        /*0390*/ 	.word	0xffffffff


	//   ....[138]....
        /*0394*/ 	.word	0xffffffff


	//   ....[139]....
        /*0398*/ 	.word	0xffffffff


	//   ....[140]....
        /*039c*/ 	.word	0xffffffff


	//   ....[141]....
        /*03a0*/ 	.word	0xffffffff


	//   ....[142]....
        /*03a4*/ 	.word	0xffffffff


	//   ....[143]....
        /*03a8*/ 	.word	0xffffffff


	//   ....[144]....
        /*03ac*/ 	.word	0xffffffff


	//   ....[145]....
        /*03b0*/ 	.word	0x0500000f


	//   ....[146]....
        /*03b4*/ 	.word	0x0500000f


	//   ....[147]....
        /*03b8*/ 	.word	0x0500000f


	//   ....[148]....
        /*03bc*/ 	.word	0x0500000f


	//   ....[149]....
        /*03c0*/ 	.word	0x0500000f


	//   ....[150]....
        /*03c4*/ 	.word	0x0500000f


	//   ....[151]....
        /*03c8*/ 	.word	0x0500000f


	//   ....[152]....
        /*03cc*/ 	.word	0x0500000f


	//   ....[153]....
        /*03d0*/ 	.word	0x0500000f


	//   ....[154]....
        /*03d4*/ 	.word	0x0500000f


	//   ....[155]....
        /*03d8*/ 	.word	0x0500000f


	//   ....[156]....
        /*03dc*/ 	.word	0x0500000f


	//   ....[157]....
        /*03e0*/ 	.word	0x0500000f


	//   ....[158]....
        /*03e4*/ 	.word	0x0500000f


	//   ....[159]....
        /*03e8*/ 	.word	0x0500000f


	//   ....[160]....
        /*03ec*/ 	.word	0x0500000f


	//   ....[161]....
        /*03f0*/ 	.word	0x0500000f


	//   ....[162]....
        /*03f4*/ 	.word	0x0500000f


	//   ....[163]....
        /*03f8*/ 	.word	0x0500000f


	//   ....[164]....
        /*03fc*/ 	.word	0x0500000f


	//   ....[165]....
        /*0400*/ 	.word	0x0500000f


	//   ....[166]....
        /*0404*/ 	.word	0x0500000f


	//   ....[167]....
        /*0408*/ 	.word	0x0500000f


	//   ....[168]....
        /*040c*/ 	.word	0x0500000f


	//   ....[169]....
        /*0410*/ 	.word	0x0500000f


	//   ....[170]....
        /*0414*/ 	.word	0x0500000f


	//   ....[171]....
        /*0418*/ 	.word	0x0500000f


	//   ....[172]....
        /*041c*/ 	.word	0x0500000f


	//   ....[173]....
        /*0420*/ 	.word	0x0500000f


	//   ....[174]....
        /*0424*/ 	.word	0x0500000f


	//   ....[175]....
        /*0428*/ 	.word	0x0500000f


	//   ....[176]....
        /*042c*/ 	.word	0x0500000f


	//   ....[177]....
        /*0430*/ 	.word	0x0500000f


	//   ....[178]....
        /*0434*/ 	.word	0x0500000f


	//   ....[179]....
        /*0438*/ 	.word	0x0500000f


	//   ....[180]....
        /*043c*/ 	.word	0x0500000f


	//   ....[181]....
        /*0440*/ 	.word	0x0500000f


	//   ....[182]....
        /*0444*/ 	.word	0x0500000f


	//   ....[183]....
        /*0448*/ 	.word	0x0500000f


	//   ....[184]....
        /*044c*/ 	.word	0x0500000f


	//   ....[185]....
        /*0450*/ 	.word	0x0500000f


	//   ....[186]....
        /*0454*/ 	.word	0x0500000f


	//   ....[187]....
        /*0458*/ 	.word	0x0500000f


	//   ....[188]....
        /*045c*/ 	.word	0x0500000f


	//   ....[189]....
        /*0460*/ 	.word	0x0500000f


	//   ....[190]....
        /*0464*/ 	.word	0x0500000f


	//   ....[191]....
        /*0468*/ 	.word	0x0500000f


	//   ....[192]....
        /*046c*/ 	.word	0x0500000f


	//   ....[193]....
        /*0470*/ 	.word	0x0500000f


	//   ....[194]....
        /*0474*/ 	.word	0x0500000f


	//   ....[195]....
        /*0478*/ 	.word	0x0500000f


	//   ....[196]....
        /*047c*/ 	.word	0x0500000f


	//   ....[197]....
        /*0480*/ 	.word	0x0500000f


	//   ....[198]....
        /*0484*/ 	.word	0x0500000f


	//   ....[199]....
        /*0488*/ 	.word	0x0500000f


	//   ....[200]....
        /*048c*/ 	.word	0x0500000f


	//   ....[201]....
        /*0490*/ 	.word	0x0500000f


	//   ....[202]....
        /*0494*/ 	.word	0x0500000f


	//   ....[203]....
        /*0498*/ 	.word	0x0500000f


	//   ....[204]....
        /*049c*/ 	.word	0x0500000f


	//   ....[205]....
        /*04a0*/ 	.word	0x0500000f


	//   ....[206]....
        /*04a4*/ 	.word	0x0500000f


	//   ....[207]....
        /*04a8*/ 	.word	0x0500000f


	//   ....[208]....
        /*04ac*/ 	.word	0x0500000f


	//   ....[209]....
        /*04b0*/ 	.word	0x0500000f


	//   ....[210]....
        /*04b4*/ 	.word	0x0500000f


	//   ....[211]....
        /*04b8*/ 	.word	0x0500000f


	//   ....[212]....
        /*04bc*/ 	.word	0x0500000f


	//   ....[213]....
        /*04c0*/ 	.word	0x0500000f


	//   ....[214]....
        /*04c4*/ 	.word	0x0500000f


	//   ....[215]....
        /*04c8*/ 	.word	0x0500000f


	//   ....[216]....
        /*04cc*/ 	.word	0x0500000f


	//   ....[217]....
        /*04d0*/ 	.word	0x0500000f


	//   ....[218]....
        /*04d4*/ 	.word	0x0500000f


	//   ....[219]....
        /*04d8*/ 	.word	0x0500000f


	//   ....[220]....
        /*04dc*/ 	.word	0x0500000f


	//   ....[221]....
        /*04e0*/ 	.word	0x0500000f


	//   ....[222]....
        /*04e4*/ 	.word	0x0500000f


	//   ....[223]....
        /*04e8*/ 	.word	0x0500000f


	//   ....[224]....
        /*04ec*/ 	.word	0x0500000f


	//   ....[225]....
        /*04f0*/ 	.word	0x0500000f


	//   ....[226]....
        /*04f4*/ 	.word	0x0500000f


	//   ....[227]....
        /*04f8*/ 	.word	0x0500000f


	//----- nvinfo : EIATTR_COOP_GROUP_INSTR_OFFSETS
	.align		4
.L_289:
        /*04fc*/ 	.byte	0x04, 0x28
        /*04fe*/ 	.short	(.L_291 - .L_290)


	//   ....[0]....
.L_290:
        /*0500*/ 	.word	0x00000070


	//   ....[1]....
        /*0504*/ 	.word	0x000000b0


	//   ....[2]....
        /*0508*/ 	.word	0x000002d0


	//   ....[3]....
        /*050c*/ 	.word	0x00000430


	//   ....[4]....
        /*0510*/ 	.word	0x00000550


	//   ....[5]....
        /*0514*/ 	.word	0x000006b0


	//   ....[6]....
        /*0518*/ 	.word	0x00001740


	//   ....[7]....
        /*051c*/ 	.word	0x000022a0


	//   ....[8]....
        /*0520*/ 	.word	0x000022e0


	//   ....[9]....
        /*0524*/ 	.word	0x00002980


	//   ....[10]....
        /*0528*/ 	.word	0x00002a80


	//   ....[11]....
        /*052c*/ 	.word	0x000030e0


	//   ....[12]....
        /*0530*/ 	.word	0x00003170


	//   ....[13]....
        /*0534*/ 	.word	0x00004b00


	//   ....[14]....
        /*0538*/ 	.word	0x00004fd0


	//   ....[15]....
        /*053c*/ 	.word	0x00004ff0


	//   ....[16]....
        /*0540*/ 	.word	0x00005060


	//   ....[17]....
        /*0544*/ 	.word	0x000056f0


	//   ....[18]....
        /*0548*/ 	.word	0x00005750


	//   ....[19]....
        /*054c*/ 	.word	0x000073f0


	//   ....[20]....
        /*0550*/ 	.word	0x00007400


	//   ....[21]....
        /*0554*/ 	.word	0x00007430


	//   ....[22]....
        /*0558*/ 	.word	0x00007440


	//   ....[23]....
        /*055c*/ 	.word	0x00008730


	//   ....[24]....
        /*0560*/ 	.word	0x00008760


	//   ....[25]....
        /*0564*/ 	.word	0x00008820


	//   ....[26]....
        /*0568*/ 	.word	0x00008830


	//   ....[27]....
        /*056c*/ 	.word	0x0000a090


	//   ....[28]....
        /*0570*/ 	.word	0x0000a0c0


	//   ....[29]....
        /*0574*/ 	.word	0x0000a110


	//   ....[30]....
        /*0578*/ 	.word	0x0000a140


	//   ....[31]....
        /*057c*/ 	.word	0x0000a810


	//   ....[32]....
        /*0580*/ 	.word	0x0000a840


	//   ....[33]....
        /*0584*/ 	.word	0x0000a950


	//   ....[34]....
        /*0588*/ 	.word	0x0000a970


	//   ....[35]....
        /*058c*/ 	.word	0x0000aa70


	//   ....[36]....
        /*0590*/ 	.word	0x0000aa90


	//   ....[37]....
        /*0594*/ 	.word	0x0000aba0


	//   ....[38]....
        /*0598*/ 	.word	0x0000abc0


	//   ....[39]....
        /*059c*/ 	.word	0x0000b520


	//   ....[40]....
        /*05a0*/ 	.word	0x0000b540


	//   ....[41]....
        /*05a4*/ 	.word	0x0000b640


	//   ....[42]....
        /*05a8*/ 	.word	0x0000b660


	//   ....[43]....
        /*05ac*/ 	.word	0x0000b760


	//   ....[44]....
        /*05b0*/ 	.word	0x0000b780


	//   ....[45]....
        /*05b4*/ 	.word	0x0000b890


	//   ....[46]....
        /*05b8*/ 	.word	0x0000b8b0


	//   ....[47]....
        /*05bc*/ 	.word	0x0000ba30


	//   ....[48]....
        /*05c0*/ 	.word	0x0000bc00


	//   ....[49]....
        /*05c4*/ 	.word	0x0000bc30


	//   ....[50]....
        /*05c8*/ 	.word	0x0000bc60


	//   ....[51]....
        /*05cc*/ 	.word	0x0000bc90


	//   ....[52]....
        /*05d0*/ 	.word	0x0000bcc0


	//   ....[53]....
        /*05d4*/ 	.word	0x0000bcf0


	//   ....[54]....
        /*05d8*/ 	.word	0x0000be40


	//   ....[55]....
        /*05dc*/ 	.word	0x0000be70


	//   ....[56]....
        /*05e0*/ 	.word	0x0000bea0


	//   ....[57]....
        /*05e4*/ 	.word	0x0000bed0


	//   ....[58]....
        /*05e8*/ 	.word	0x0000bf00


	//   ....[59]....
        /*05ec*/ 	.word	0x0000bf30


	//   ....[60]....
        /*05f0*/ 	.word	0x0000bfc0


	//   ....[61]....
        /*05f4*/ 	.word	0x0000c020


	//   ....[62]....
        /*05f8*/ 	.word	0x0000c0b0


	//   ....[63]....
        /*05fc*/ 	.word	0x0000d930


	//   ....[64]....
        /*0600*/ 	.word	0x0000d950


	//   ....[65]....
        /*0604*/ 	.word	0x0000da00


	//   ....[66]....
        /*0608*/ 	.word	0x0000da20


	//   ....[67]....
        /*060c*/ 	.word	0x0000dac0


	//   ....[68]....
        /*0610*/ 	.word	0x0000dae0


	//   ....[69]....
        /*0614*/ 	.word	0x0000db80


	//   ....[70]....
        /*0618*/ 	.word	0x0000dba0


	//   ....[71]....
        /*061c*/ 	.word	0x0000dc40


	//   ....[72]....
        /*0620*/ 	.word	0x0000dc60


	//   ....[73]....
        /*0624*/ 	.word	0x0000dc70


	//   ....[74]....
        /*0628*/ 	.word	0x0000dd00


	//   ....[75]....
        /*062c*/ 	.word	0x0000e420


	//   ....[76]....
        /*0630*/ 	.word	0x0000e450


	//   ....[77]....
        /*0634*/ 	.word	0x0000e4b0


	//   ....[78]....
        /*0638*/ 	.word	0x0000e510


	//   ....[79]....
        /*063c*/ 	.word	0x0000e560


	//   ....[80]....
        /*0640*/ 	.word	0x0000e5c0


	//   ....[81]....
        /*0644*/ 	.word	0x0000e610


	//   ....[82]....
        /*0648*/ 	.word	0x0000e670


	//   ....[83]....
        /*064c*/ 	.word	0x0000e6b0


	//   ....[84]....
        /*0650*/ 	.word	0x0000e720


	//   ....[85]....
        /*0654*/ 	.word	0x0000e770


	//   ....[86]....
        /*0658*/ 	.word	0x0000e7d0


	//   ....[87]....
        /*065c*/ 	.word	0x0000e810


	//   ....[88]....
        /*0660*/ 	.word	0x0000e870


	//   ....[89]....
        /*0664*/ 	.word	0x0000e890


	//   ....[90]....
        /*0668*/ 	.word	0x0000e8d0


	//   ....[91]....
        /*066c*/ 	.word	0x0000f090


	//   ....[92]....
        /*0670*/ 	.word	0x0000f0d0


	//   ....[93]....
        /*0674*/ 	.word	0x0000f0e0


	//   ....[94]....
        /*0678*/ 	.word	0x0000f140


	//   ....[95]....
        /*067c*/ 	.word	0x0000f150


	//   ....[96]....
        /*0680*/ 	.word	0x0000f1b0


	//   ....[97]....
        /*0684*/ 	.word	0x0000f1e0


	//   ....[98]....
        /*0688*/ 	.word	0x0000f220


	//   ....[99]....
        /*068c*/ 	.word	0x0000f250


	//   ....[100]....
        /*0690*/ 	.word	0x0000f290


	//   ....[101]....
        /*0694*/ 	.word	0x0000f2c0


	//   ....[102]....
        /*0698*/ 	.word	0x0000f300


	//   ....[103]....
        /*069c*/ 	.word	0x0000f580


	//   ....[104]....
        /*06a0*/ 	.word	0x0000f5a0


	//   ....[105]....
        /*06a4*/ 	.word	0x0000f5b0


	//   ....[106]....
        /*06a8*/ 	.word	0x0000f640


	//   ....[107]....
        /*06ac*/ 	.word	0x0000f650


	//   ....[108]....
        /*06b0*/ 	.word	0x0000f6e0


	//   ....[109]....
        /*06b4*/ 	.word	0x0000f6f0


	//   ....[110]....
        /*06b8*/ 	.word	0x0000f780


	//   ....[111]....
        /*06bc*/ 	.word	0x0000f790


	//   ....[112]....
        /*06c0*/ 	.word	0x0000f820


	//   ....[113]....
        /*06c4*/ 	.word	0x0000f830


	//   ....[114]....
        /*06c8*/ 	.word	0x0000f840


	//   ....[115]....
        /*06cc*/ 	.word	0x0000fe20


	//   ....[116]....
        /*06d0*/ 	.word	0x0000fe60


	//   ....[117]....
        /*06d4*/ 	.word	0x0000fea0


	//   ....[118]....
        /*06d8*/ 	.word	0x0000fed0


	//   ....[119]....
        /*06dc*/ 	.word	0x0000ff60


	//   ....[120]....
        /*06e0*/ 	.word	0x0000ff90


	//   ....[121]....
        /*06e4*/ 	.word	0x00010000


	//   ....[122]....
        /*06e8*/ 	.word	0x00010030


	//   ....[123]....
        /*06ec*/ 	.word	0x000100a0


	//   ....[124]....
        /*06f0*/ 	.word	0x000100d0


	//   ....[125]....
        /*06f4*/ 	.word	0x00010100


	//   ....[126]....
        /*06f8*/ 	.word	0x00010150


	//   ....[127]....
        /*06fc*/ 	.word	0x00010530


	//   ....[128]....
        /*0700*/ 	.word	0x00010560


	//   ....[129]....
        /*0704*/ 	.word	0x00010590


	//   ....[130]....
        /*0708*/ 	.word	0x000105c0


	//   ....[131]....
        /*070c*/ 	.word	0x000105f0


	//   ....[132]....
        /*0710*/ 	.word	0x00010620


	//   ....[133]....
        /*0714*/ 	.word	0x00010650


	//   ....[134]....
        /*0718*/ 	.word	0x00010680


	//   ....[135]....
        /*071c*/ 	.word	0x00010800


	//   ....[136]....
        /*0720*/ 	.word	0x00010830


	//   ....[137]....
        /*0724*/ 	.word	0x00010860


	//   ....[138]....
        /*0728*/ 	.word	0x00010890


	//   ....[139]....
        /*072c*/ 	.word	0x000108c0


	//   ....[140]....
        /*0730*/ 	.word	0x000108f0


	//   ....[141]....
        /*0734*/ 	.word	0x000109b0


	//   ....[142]....
        /*0738*/ 	.word	0x000109d0


	//   ....[143]....
        /*073c*/ 	.word	0x00010a40


	//   ....[144]....
        /*0740*/ 	.word	0x000110e0


	//   ....[145]....
        /*0744*/ 	.word	0x00011690


	//   ....[146]....
        /*0748*/ 	.word	0x00011780


	//   ....[147]....
        /*074c*/ 	.word	0x00011820


	//   ....[148]....
        /*0750*/ 	.word	0x00011880


	//   ....[149]....
        /*0754*/ 	.word	0x00011990


	//   ....[150]....
        /*0758*/ 	.word	0x00011a00


	//   ....[151]....
        /*075c*/ 	.word	0x00011b10


	//   ....[152]....
        /*0760*/ 	.word	0x00011b80


	//   ....[153]....
        /*0764*/ 	.word	0x00011c90


	//   ....[154]....
        /*0768*/ 	.word	0x00011d00


	//   ....[155]....
        /*076c*/ 	.word	0x00011e10


	//   ....[156]....
        /*0770*/ 	.word	0x00011e80


	//   ....[157]....
        /*0774*/ 	.word	0x00011f20


	//   ....[158]....
        /*0778*/ 	.word	0x00012030


	//   ....[159]....
        /*077c*/ 	.word	0x000120a0


	//   ....[160]....
        /*0780*/ 	.word	0x00012120


	//   ....[161]....
        /*0784*/ 	.word	0x000121f0


	//   ....[162]....
        /*0788*/ 	.word	0x00012270


	//   ....[163]....
        /*078c*/ 	.word	0x00012350


	//   ....[164]....
        /*0790*/ 	.word	0x000123d0


	//   ....[165]....
        /*0794*/ 	.word	0x000124b0


	//   ....[166]....
        /*0798*/ 	.word	0x00012530


	//   ....[167]....
        /*079c*/ 	.word	0x00012610


	//   ....[168]....
        /*07a0*/ 	.word	0x00012690


	//   ....[169]....
        /*07a4*/ 	.word	0x00012770


	//   ....[170]....
        /*07a8*/ 	.word	0x000127f0


	//   ....[171]....
        /*07ac*/ 	.word	0x000128c0


	//   ....[172]....
        /*07b0*/ 	.word	0x00012940


	//   ....[173]....
        /*07b4*/ 	.word	0x00012a00


	//   ....[174]....
        /*07b8*/ 	.word	0x00012b30


	//   ....[175]....
        /*07bc*/ 	.word	0x00012bf0


	//   ....[176]....
        /*07c0*/ 	.word	0x00012c70


	//   ....[177]....
        /*07c4*/ 	.word	0x00012d40


	//   ....[178]....
        /*07c8*/ 	.word	0x00012da0


	//   ....[179]....
        /*07cc*/ 	.word	0x00012e70


	//   ....[180]....
        /*07d0*/ 	.word	0x00012ed0


	//   ....[181]....
        /*07d4*/ 	.word	0x00012fa0


	//   ....[182]....
        /*07d8*/ 	.word	0x00013000


	//   ....[183]....
        /*07dc*/ 	.word	0x000130d0


	//   ....[184]....
        /*07e0*/ 	.word	0x00013130


	//   ....[185]....
        /*07e4*/ 	.word	0x00013210


	//   ....[186]....
        /*07e8*/ 	.word	0x00013300


	//   ....[187]....
        /*07ec*/ 	.word	0x000133a0


	//   ....[188]....
        /*07f0*/ 	.word	0x00013400


	//   ....[189]....
        /*07f4*/ 	.word	0x00013500


	//   ....[190]....
        /*07f8*/ 	.word	0x00013560


	//   ....[191]....
        /*07fc*/ 	.word	0x00013660


	//   ....[192]....
        /*0800*/ 	.word	0x000136c0


	//   ....[193]....
        /*0804*/ 	.word	0x000137c0


	//   ....[194]....
        /*0808*/ 	.word	0x00013820


	//   ....[195]....
        /*080c*/ 	.word	0x00013920


	//   ....[196]....
        /*0810*/ 	.word	0x00013980


	//   ....[197]....
        /*0814*/ 	.word	0x00013a50


	//   ....[198]....
        /*0818*/ 	.word	0x00013b90


	//   ....[199]....
        /*081c*/ 	.word	0x00013c40


	//   ....[200]....
        /*0820*/ 	.word	0x00013d10


	//   ....[201]....
        /*0824*/ 	.word	0x00013de0


	//   ....[202]....
        /*0828*/ 	.word	0x00013e40


	//   ....[203]....
        /*082c*/ 	.word	0x00013f30


	//   ....[204]....
        /*0830*/ 	.word	0x00013f90


	//   ....[205]....
        /*0834*/ 	.word	0x00014080


	//   ....[206]....
        /*0838*/ 	.word	0x000140e0


	//   ....[207]....
        /*083c*/ 	.word	0x000141d0


	//   ....[208]....
        /*0840*/ 	.word	0x00014230


	//   ....[209]....
        /*0844*/ 	.word	0x00014310


	//   ....[210]....
        /*0848*/ 	.word	0x000143a0


	//   ....[211]....
        /*084c*/ 	.word	0x00014440


	//   ....[212]....
        /*0850*/ 	.word	0x00014560


	//   ....[213]....
        /*0854*/ 	.word	0x000145d0


	//   ....[214]....
        /*0858*/ 	.word	0x00014640


	//   ....[215]....
        /*085c*/ 	.word	0x000146b0


	//   ....[216]....
        /*0860*/ 	.word	0x00014720


	//   ....[217]....
        /*0864*/ 	.word	0x000147a0


	//   ....[218]....
        /*0868*/ 	.word	0x00014830


	//   ....[219]....
        /*086c*/ 	.word	0x000148c0


	//   ....[220]....
        /*0870*/ 	.word	0x00014930


	//   ....[221]....
        /*0874*/ 	.word	0x000149a0


	//   ....[222]....
        /*0878*/ 	.word	0x00014a10


	//   ....[223]....
        /*087c*/ 	.word	0x00014a90


	//   ....[224]....
        /*0880*/ 	.word	0x00014b00


	//   ....[225]....
        /*0884*/ 	.word	0x00014ba0


	//   ....[226]....
        /*0888*/ 	.word	0x00014c30


	//   ....[227]....
        /*088c*/ 	.word	0x00014d50


	//----- nvinfo : EIATTR_REG_RECONFIG
	.align		4
.L_291:
        /*0890*/ 	.byte	0x01, 0x54
	.zero		2


	//----- nvinfo : EIATTR_SYSCALL_OFFSETS
	.align		4
        /*0894*/ 	.byte	0x04, 0x46
        /*0896*/ 	.short	(.L_293 - .L_292)


	//   ....[0]....
.L_292:
        /*0898*/ 	.word	0x00001920


	//   ....[1]....
        /*089c*/ 	.word	0x0000cf30


	//   ....[2]....
        /*08a0*/ 	.word	0x0000d080


	//   ....[3]....
        /*08a4*/ 	.word	0x0000d170


	//   ....[4]....
        /*08a8*/ 	.word	0x0000e090


	//----- nvinfo : EIATTR_MBARRIER_INSTR_OFFSETS
	.align		4
.L_293:
        /*08ac*/ 	.byte	0x04, 0x39
        /*08ae*/ 	.short	(.L_295 - .L_294)


	//   ....[0]....
.L_294:
        /*08b0*/ 	.word	0x00000180
        /*08b4*/ 	.word	0x000000ff
        /*08b8*/ 	.word	0x00030800
        /*08bc*/ 	.short	0x0100
        /*08be*/ 	.byte	0x08
	.zero		1


	//   ....[1]....
        /*08c0*/ 	.word	0x00000190
        /*08c4*/ 	.word	0x000000ff
        /*08c8*/ 	.word	0x00030820
        /*08cc*/ 	.short	0x0100
        /*08ce*/ 	.byte	0x08
	.zero		1


	//   ....[2]....
        /*08d0*/ 	.word	0x00000280
        /*08d4*/ 	.word	0x000000ff
        /*08d8*/ 	.word	0x00030830
        /*08dc*/ 	.short	0x0100
        /*08de*/ 	.byte	0x08
	.zero		1


	//   ....[3]....
        /*08e0*/ 	.word	0x00000290
        /*08e4*/ 	.word	0x000000ff
        /*08e8*/ 	.word	0x00030840
        /*08ec*/ 	.short	0x0100
        /*08ee*/ 	.byte	0x08
	.zero		1


	//   ....[4]....
        /*08f0*/ 	.word	0x000002a0
        /*08f4*/ 	.word	0x000000ff
        /*08f8*/ 	.word	0x00030838
        /*08fc*/ 	.short	0x0100
        /*08fe*/ 	.byte	0x08
	.zero		1


	//   ....[5]....
        /*0900*/ 	.word	0x000002b0
        /*0904*/ 	.word	0x000000ff
        /*0908*/ 	.word	0x00030848
        /*090c*/ 	.short	0x0100
        /*090e*/ 	.byte	0x08
	.zero		1


	//   ....[6]....
        /*0910*/ 	.word	0x000003e0
        /*0914*/ 	.word	0x000000ff
        /*0918*/ 	.word	0x00030850
        /*091c*/ 	.short	0x0100
        /*091e*/ 	.byte	0x08
	.zero		1


	//   ....[7]....
        /*0920*/ 	.word	0x000003f0
        /*0924*/ 	.word	0x000000ff
        /*0928*/ 	.word	0x00030860
        /*092c*/ 	.short	0x0100
        /*092e*/ 	.byte	0x08
	.zero		1


	//   ....[8]....
        /*0930*/ 	.word	0x00000400
        /*0934*/ 	.word	0x000000ff
        /*0938*/ 	.word	0x00030858
        /*093c*/ 	.short	0x0100
        /*093e*/ 	.byte	0x08
	.zero		1


	//   ....[9]....
        /*0940*/ 	.word	0x00000410
        /*0944*/ 	.word	0x000000ff
        /*0948*/ 	.word	0x00030868
        /*094c*/ 	.short	0x0100
        /*094e*/ 	.byte	0x08
	.zero		1


	//   ....[10]....
        /*0950*/ 	.word	0x00000500
        /*0954*/ 	.word	0x000000ff
        /*0958*/ 	.word	0x00030870
        /*095c*/ 	.short	0x0100
        /*095e*/ 	.byte	0x06
	.zero		1


	//   ....[11]....
        /*0960*/ 	.word	0x00000510
        /*0964*/ 	.word	0x000000ff
        /*0968*/ 	.word	0x00030880
        /*096c*/ 	.short	0x0100
        /*096e*/ 	.byte	0x06
	.zero		1


	//   ....[12]....
        /*0970*/ 	.word	0x00000520
        /*0974*/ 	.word	0x000000ff
        /*0978*/ 	.word	0x00030878
        /*097c*/ 	.short	0x0100
        /*097e*/ 	.byte	0x06
	.zero		1


	//   ....[13]....
        /*0980*/ 	.word	0x00000530
        /*0984*/ 	.word	0x000000ff
        /*0988*/ 	.word	0x00030888
        /*098c*/ 	.short	0x0100
        /*098e*/ 	.byte	0x06
	.zero		1


	//   ....[14]....
        /*0990*/ 	.word	0x00000660
        /*0994*/ 	.word	0x000000ff
        /*0998*/ 	.word	0x00030890
        /*099c*/ 	.short	0x0100
        /*099e*/ 	.byte	0x08
	.zero		1


	//   ....[15]....
        /*09a0*/ 	.word	0x00000670
        /*09a4*/ 	.word	0x000000ff
        /*09a8*/ 	.word	0x000308a0
        /*09ac*/ 	.short	0x0100
        /*09ae*/ 	.byte	0x08
	.zero		1


	//   ....[16]....
        /*09b0*/ 	.word	0x00000680
        /*09b4*/ 	.word	0x000000ff
        /*09b8*/ 	.word	0x00030898
        /*09bc*/ 	.short	0x0100
        /*09be*/ 	.byte	0x08
	.zero		1


	//   ....[17]....
        /*09c0*/ 	.word	0x00000690
        /*09c4*/ 	.word	0x000000ff
        /*09c8*/ 	.word	0x000308a8
        /*09cc*/ 	.short	0x0100
        /*09ce*/ 	.byte	0x08
	.zero		1


	//   ....[18]....
        /*09d0*/ 	.word	0x000007d0
        /*09d4*/ 	.word	0x000000ff
        /*09d8*/ 	.word	0x000308b0
        /*09dc*/ 	.short	0x0100
        /*09de*/ 	.byte	0x08
	.zero		1


	//   ....[19]....
        /*09e0*/ 	.word	0x000007e0
        /*09e4*/ 	.word	0x000000ff
        /*09e8*/ 	.word	0x000308c0
        /*09ec*/ 	.short	0x0100
        /*09ee*/ 	.byte	0x08
	.zero		1


	//   ....[20]....
        /*09f0*/ 	.word	0x000007f0
        /*09f4*/ 	.word	0x000000ff
        /*09f8*/ 	.word	0x000308b8
        /*09fc*/ 	.short	0x0100
        /*09fe*/ 	.byte	0x08
	.zero		1


	//   ....[21]....
        /*0a00*/ 	.word	0x00000800
        /*0a04*/ 	.word	0x000000ff
        /*0a08*/ 	.word	0x000308c8
        /*0a0c*/ 	.short	0x0100
        /*0a0e*/ 	.byte	0x08
	.zero		1


	//   ....[22]....
        /*0a10*/ 	.word	0x000019c0
        /*0a14*/ 	.word	0x000000ff
        /*0a18*/ 	.word	0x00030800
        /*0a1c*/ 	.short	0x010a
        /*0a1e*/ 	.byte	0x28
	.zero		1


	//   ....[23]....
        /*0a20*/ 	.word	0x00001a40
        /*0a24*/ 	.word	0x00000000
        /*0a28*/ 	.word	0x00030830
        /*0a2c*/ 	.short	0x010a
        /*0a2e*/ 	.byte	0x3f
	.zero		1


	//   ....[24]....
        /*0a30*/ 	.word	0x00001a80
        /*0a34*/ 	.word	0x00000000
        /*0a38*/ 	.word	0x00030830
        /*0a3c*/ 	.short	0x010a
        /*0a3e*/ 	.byte	0x3f
	.zero		1


	//   ....[25]....
        /*0a40*/ 	.word	0x00002520
        /*0a44*/ 	.word	0x000000ff
        /*0a48*/ 	.word	0x00000000
        /*0a4c*/ 	.short	0x0101
        /*0a4e*/ 	.byte	0x05
	.zero		1


	//   ....[26]....
        /*0a50*/ 	.word	0x00003bf0
        /*0a54*/ 	.word	0x000000ff
        /*0a58*/ 	.word	0x00030830
        /*0a5c*/ 	.short	0x010a
        /*0a5e*/ 	.byte	0x07
	.zero		1


	//   ....[27]....
        /*0a60*/ 	.word	0x00003c30
        /*0a64*/ 	.word	0x000000ff
        /*0a68*/ 	.word	0x00030830
        /*0a6c*/ 	.short	0x010a
        /*0a6e*/ 	.byte	0x07
	.zero		1


	//   ....[28]....
        /*0a70*/ 	.word	0x00004770
        /*0a74*/ 	.word	0x000000ff
        /*0a78*/ 	.word	0x00030850
        /*0a7c*/ 	.short	0x010a
        /*0a7e*/ 	.byte	0x0a
	.zero		1


	//   ....[29]....
        /*0a80*/ 	.word	0x000047b0
        /*0a84*/ 	.word	0x000000ff
        /*0a88*/ 	.word	0x00030850
        /*0a8c*/ 	.short	0x010a
        /*0a8e*/ 	.byte	0x0a
	.zero		1


	//   ....[30]....
        /*0a90*/ 	.word	0x00004b20
        /*0a94*/ 	.word	0x000000ff
        /*0a98*/ 	.word	0x00000000
        /*0a9c*/ 	.short	0x0101
        /*0a9e*/ 	.byte	0x07
	.zero		1


	//   ....[31]....
        /*0aa0*/ 	.word	0x00006080
        /*0aa4*/ 	.word	0x000000ff
        /*0aa8*/ 	.word	0x00000000
        /*0aac*/ 	.short	0x0101
        /*0aae*/ 	.byte	0x0a
	.zero		1


	//   ....[32]....
        /*0ab0*/ 	.word	0x00006260
        /*0ab4*/ 	.word	0x000000ff
        /*0ab8*/ 	.word	0x00030830
        /*0abc*/ 	.short	0x010a
        /*0abe*/ 	.byte	0x07
	.zero		1


	//   ....[33]....
        /*0ac0*/ 	.word	0x000062a0
        /*0ac4*/ 	.word	0x000000ff
        /*0ac8*/ 	.word	0x00030830
        /*0acc*/ 	.short	0x010a
        /*0ace*/ 	.byte	0x07
	.zero		1


	//   ....[34]....
        /*0ad0*/ 	.word	0x00006de0
        /*0ad4*/ 	.word	0x000000ff
        /*0ad8*/ 	.word	0x00030850
        /*0adc*/ 	.short	0x010a
        /*0ade*/ 	.byte	0x0e
	.zero		1


	//   ....[35]....
        /*0ae0*/ 	.word	0x00006e20
        /*0ae4*/ 	.word	0x000000ff
        /*0ae8*/ 	.word	0x00030850
        /*0aec*/ 	.short	0x010a
        /*0aee*/ 	.byte	0x0e
	.zero		1


	//   ....[36]....
        /*0af0*/ 	.word	0x00007210
        /*0af4*/ 	.word	0x000000ff
        /*0af8*/ 	.word	0x00000000
        /*0afc*/ 	.short	0x0101
        /*0afe*/ 	.byte	0x05
	.zero		1


	//   ....[37]....
        /*0b00*/ 	.word	0x00007f80
        /*0b04*/ 	.word	0x000000ff
        /*0b08*/ 	.word	0x00000000
        /*0b0c*/ 	.short	0x0101
        /*0b0e*/ 	.byte	0x0e
	.zero		1


	//   ....[38]....
        /*0b10*/ 	.word	0x000086a0
        /*0b14*/ 	.word	0x000000ff
        /*0b18*/ 	.word	0x00030850
        /*0b1c*/ 	.short	0x010a
        /*0b1e*/ 	.byte	0x05
	.zero		1


	//   ....[39]....
        /*0b20*/ 	.word	0x000086e0
        /*0b24*/ 	.word	0x000000ff
        /*0b28*/ 	.word	0x00030850
        /*0b2c*/ 	.short	0x010a
        /*0b2e*/ 	.byte	0x05
	.zero		1


	//   ....[40]....
        /*0b30*/ 	.word	0x00008d10
        /*0b34*/ 	.word	0x000000ff
        /*0b38*/ 	.word	0x00000000
        /*0b3c*/ 	.short	0x0101
        /*0b3e*/ 	.byte	0x04
	.zero		1


	//   ....[41]....
        /*0b40*/ 	.word	0x0000a820
        /*0b44*/ 	.word	0x0000002a
        /*0b48*/ 	.word	0x00000000
        /*0b4c*/ 	.short	0x0101
        /*0b4e*/ 	.byte	0x3f
	.zero		1


	//   ....[42]....
        /*0b50*/ 	.word	0x0000d710
        /*0b54*/ 	.word	0x00000007
        /*0b58*/ 	.word	0x00030840
        /*0b5c*/ 	.short	0x010a
        /*0b5e*/ 	.byte	0x3f
	.zero		1


	//   ....[43]....
        /*0b60*/ 	.word	0x0000ddc0
        /*0b64*/ 	.word	0x00000007
        /*0b68*/ 	.word	0x00030830
        /*0b6c*/ 	.short	0x0107
        /*0b6e*/ 	.byte	0x3f
	.zero		1


	//   ....[44]....
        /*0b70*/ 	.word	0x0000de90
        /*0b74*/ 	.word	0x00000007
        /*0b78*/ 	.word	0x00030830
        /*0b7c*/ 	.short	0x0101
        /*0b7e*/ 	.byte	0x3f
	.zero		1


	//   ....[45]....
        /*0b80*/ 	.word	0x0000e9e0
        /*0b84*/ 	.word	0x00000016
        /*0b88*/ 	.word	0x00030800
        /*0b8c*/ 	.short	0x0107
        /*0b8e*/ 	.byte	0x3f
	.zero		1


	//   ....[46]....
        /*0b90*/ 	.word	0x0000eae0
        /*0b94*/ 	.word	0x00000016
        /*0b98*/ 	.word	0x00030800
        /*0b9c*/ 	.short	0x0101
        /*0b9e*/ 	.byte	0x3f
	.zero		1


	//   ....[47]....
        /*0ba0*/ 	.word	0x0000eb00
        /*0ba4*/ 	.word	0x00000016
        /*0ba8*/ 	.word	0x00030820
        /*0bac*/ 	.short	0x010a
        /*0bae*/ 	.byte	0x3f
	.zero		1


	//   ....[48]....
        /*0bb0*/ 	.word	0x0000eed0
        /*0bb4*/ 	.word	0x00000007
        /*0bb8*/ 	.word	0x00030840
        /*0bbc*/ 	.short	0x010a
        /*0bbe*/ 	.byte	0x3f
	.zero		1


	//   ....[49]....
        /*0bc0*/ 	.word	0x0000f3b0
        /*0bc4*/ 	.word	0x00000007
        /*0bc8*/ 	.word	0x00030830
        /*0bcc*/ 	.short	0x0107
        /*0bce*/ 	.byte	0x3f
	.zero		1


	//   ....[50]....
        /*0bd0*/ 	.word	0x0000f460
        /*0bd4*/ 	.word	0x00000007
        /*0bd8*/ 	.word	0x00030830
        /*0bdc*/ 	.short	0x0101
        /*0bde*/ 	.byte	0x3f
	.zero		1


	//   ....[51]....
        /*0be0*/ 	.word	0x0000f4d0
        /*0be4*/ 	.word	0x00000006
        /*0be8*/ 	.word	0x00030860
        /*0bec*/ 	.short	0x010a
        /*0bee*/ 	.byte	0x3f
	.zero		1


	//   ....[52]....
        /*0bf0*/ 	.word	0x0000fa20
        /*0bf4*/ 	.word	0x00000006
        /*0bf8*/ 	.word	0x00030850
        /*0bfc*/ 	.short	0x0107
        /*0bfe*/ 	.byte	0x3f
	.zero		1


	//   ....[53]....
        /*0c00*/ 	.word	0x0000fb70
        /*0c04*/ 	.word	0x00000006
        /*0c08*/ 	.word	0x00030850
        /*0c0c*/ 	.short	0x0101
        /*0c0e*/ 	.byte	0x3f
	.zero		1


	//   ....[54]....
        /*0c10*/ 	.word	0x0000fd70
        /*0c14*/ 	.word	0x00000000
        /*0c18*/ 	.word	0x00030860
        /*0c1c*/ 	.short	0x010a
        /*0c1e*/ 	.byte	0x3f
	.zero		1


	//   ....[55]....
        /*0c20*/ 	.word	0x00010280
        /*0c24*/ 	.word	0x00000000
        /*0c28*/ 	.word	0x00030850
        /*0c2c*/ 	.short	0x0107
        /*0c2e*/ 	.byte	0x3f
	.zero		1


	//   ....[56]....
        /*0c30*/ 	.word	0x00010330
        /*0c34*/ 	.word	0x00000000
        /*0c38*/ 	.word	0x00030850
        /*0c3c*/ 	.short	0x0101
        /*0c3e*/ 	.byte	0x3f
	.zero		1


	//   ....[57]....
        /*0c40*/ 	.word	0x00011060
        /*0c44*/ 	.word	0x00000004
        /*0c48*/ 	.word	0x00030820
        /*0c4c*/ 	.short	0x010a
        /*0c4e*/ 	.byte	0x3f
	.zero		1


	//   ....[58]....
        /*0c50*/ 	.word	0x00011200
        /*0c54*/ 	.word	0x00000005
        /*0c58*/ 	.word	0x00030840
        /*0c5c*/ 	.short	0x010a
        /*0c5e*/ 	.byte	0x3f
	.zero		1


	//   ....[59]....
        /*0c60*/ 	.word	0x000112a0
        /*0c64*/ 	.word	0x0000001b
        /*0c68*/ 	.word	0x00030840
        /*0c6c*/ 	.short	0x010a
        /*0c6e*/ 	.byte	0x3f
	.zero		1


	//   ....[60]....
        /*0c70*/ 	.word	0x000112e0
        /*0c74*/ 	.word	0x00000005
        /*0c78*/ 	.word	0x00030860
        /*0c7c*/ 	.short	0x010a
        /*0c7e*/ 	.byte	0x3f
	.zero		1


	//   ....[61]....
        /*0c80*/ 	.word	0x00011320
        /*0c84*/ 	.word	0x0000001b
        /*0c88*/ 	.word	0x00030860
        /*0c8c*/ 	.short	0x010a
        /*0c8e*/ 	.byte	0x3f
	.zero		1


	//   ....[62]....
        /*0c90*/ 	.word	0x00011390
        /*0c94*/ 	.word	0x00000003
        /*0c98*/ 	.word	0x00030800
        /*0c9c*/ 	.short	0x010a
        /*0c9e*/ 	.byte	0x3f
	.zero		1


	//   ....[63]....
        /*0ca0*/ 	.word	0x000113e0
        /*0ca4*/ 	.word	0x00000000
        /*0ca8*/ 	.word	0x00030830
        /*0cac*/ 	.short	0x010a
        /*0cae*/ 	.byte	0x3f
	.zero		1


	//   ....[64]....
        /*0cb0*/ 	.word	0x00011440
        /*0cb4*/ 	.word	0x00000004
        /*0cb8*/ 	.word	0x00030830
        /*0cbc*/ 	.short	0x010a
        /*0cbe*/ 	.byte	0x3f
	.zero		1


	//   ....[65]....
        /*0cc0*/ 	.word	0x000114a0
        /*0cc4*/ 	.word	0x00000003
        /*0cc8*/ 	.word	0x00030850
        /*0ccc*/ 	.short	0x010a
        /*0cce*/ 	.byte	0x3f
	.zero		1


	//   ....[66]....
        /*0cd0*/ 	.word	0x00011500
        /*0cd4*/ 	.word	0x00000004
        /*0cd8*/ 	.word	0x00030830
        /*0cdc*/ 	.short	0x010a
        /*0cde*/ 	.byte	0x3f
	.zero		1


	//   ....[67]....
        /*0ce0*/ 	.word	0x00011560
        /*0ce4*/ 	.word	0x00000003
        /*0ce8*/ 	.word	0x00030850
        /*0cec*/ 	.short	0x010a
        /*0cee*/ 	.byte	0x3f
	.zero		1


	//   ....[68]....
        /*0cf0*/ 	.word	0x000115c0
        /*0cf4*/ 	.word	0x00000007
        /*0cf8*/ 	.word	0x00030850
        /*0cfc*/ 	.short	0x010a
        /*0cfe*/ 	.byte	0x3f
	.zero		1


	//   ....[69]....
        /*0d00*/ 	.word	0x000116d0
        /*0d04*/ 	.word	0x00000007
        /*0d08*/ 	.word	0x00030840
        /*0d0c*/ 	.short	0x010a
        /*0d0e*/ 	.byte	0x3f
	.zero		1


	//   ....[70]....
        /*0d10*/ 	.word	0x00012a30
        /*0d14*/ 	.word	0x00000016
        /*0d18*/ 	.word	0x00030820
        /*0d1c*/ 	.short	0x010a
        /*0d1e*/ 	.byte	0x3f
	.zero		1


	//   ....[71]....
        /*0d20*/ 	.word	0x00012a80
        /*0d24*/ 	.word	0x00000007
        /*0d28*/ 	.word	0x00030840
        /*0d2c*/ 	.short	0x010a
        /*0d2e*/ 	.byte	0x3f
	.zero		1


	//   ....[72]....
        /*0d30*/ 	.word	0x00013250
        /*0d34*/ 	.word	0x00000006
        /*0d38*/ 	.word	0x00030860
        /*0d3c*/ 	.short	0x010a
        /*0d3e*/ 	.byte	0x3f
	.zero		1


	//   ....[73]....
        /*0d40*/ 	.word	0x00013ae0
        /*0d44*/ 	.word	0x00000000
        /*0d48*/ 	.word	0x00030860
        /*0d4c*/ 	.short	0x010a
        /*0d4e*/ 	.byte	0x3f
	.zero		1


	//   ....[74]....
        /*0d50*/ 	.word	0x00014c70
        /*0d54*/ 	.word	0x00000004
        /*0d58*/ 	.word	0x00030820
        /*0d5c*/ 	.short	0x010a
        /*0d5e*/ 	.byte	0x3f
	.zero		1


	//   ....[75]....
        /*0d60*/ 	.word	0x00014e10
        /*0d64*/ 	.word	0x00000005
        /*0d68*/ 	.word	0x00030840
        /*0d6c*/ 	.short	0x010a
        /*0d6e*/ 	.byte	0x3f
	.zero		1


	//   ....[76]....
        /*0d70*/ 	.word	0x00014e60
        /*0d74*/ 	.word	0x0000001b
        /*0d78*/ 	.word	0x00030840
        /*0d7c*/ 	.short	0x010a
        /*0d7e*/ 	.byte	0x3f
	.zero		1


	//   ....[77]....
        /*0d80*/ 	.word	0x00014eb0
        /*0d84*/ 	.word	0x00000005
        /*0d88*/ 	.word	0x00030860
        /*0d8c*/ 	.short	0x010a
        /*0d8e*/ 	.byte	0x3f
	.zero		1


	//----- nvinfo : EIATTR_NUM_MBARRIERS
	.align		4
.L_295:
        /*0d90*/ 	.byte	0x03, 0x38
        /*0d92*/ 	.short	0x0016


	//----- nvinfo : EIATTR_EXIT_INSTR_OFFSETS
	.align		4
        /*0d94*/ 	.byte	0x04, 0x1c
        /*0d96*/ 	.short	(.L_297 - .L_296)


	//   ....[0]....
.L_296:
        /*0d98*/ 	.word	0x00000990


	//   ....[1]....
        /*0d9c*/ 	.word	0x0000b9e0


	//   ....[2]....
        /*0da0*/ 	.word	0x00011370


	//----- nvinfo : EIATTR_MAX_THREADS
	.align		4
.L_297:
        /*0da4*/ 	.byte	0x04, 0x05
        /*0da6*/ 	.short	(.L_299 - .L_298)
.L_298:
        /*0da8*/ 	.word	0x00000180
        /*0dac*/ 	.word	0x00000001
        /*0db0*/ 	.word	0x00000001


	//----- nvinfo : EIATTR_CRS_STACK_SIZE
	.align		4
.L_299:
        /*0db4*/ 	.byte	0x04, 0x1e
        /*0db6*/ 	.short	(.L_301 - .L_300)
.L_300:
        /*0db8*/ 	.word	0x00000000


	//----- nvinfo : EIATTR_CBANK_PARAM_SIZE
	.align		4
.L_301:
        /*0dbc*/ 	.byte	0x03, 0x19
        /*0dbe*/ 	.short	0x0af0


	//----- nvinfo : EIATTR_PARAM_CBANK
	.align		4
        /*0dc0*/ 	.byte	0x04, 0x0a
        /*0dc2*/ 	.short	(.L_303 - .L_302)
	.align		4
.L_302:
        /*0dc4*/ 	.word	index@(.nv.constant0._ZN7cutlass13device_kernelIN5flash11enable_sm90INS1_16FlashAttnFwdSm90INS1_25CollectiveMainloopFwdSm90ILi2EN4cute5tupleIJNS5_1CILi1EEES8_S8_EEENS6_IJNS7_ILi128EEENS7_ILi96EEENS7_ILi192EEEEEELi192ENS_10bfloat16_tEfNS_4arch4Sm90ELb1ELb0ELb0ELb1ELb1ELb0ELb0ELb1ELb1ELb1ELb0ELb0EEENS1_21CollectiveEpilogueFwdINS6_IJSA_SC_SB_EEES9_SE_SG_Li256ELb1ELb1ELb0ELb0EEENS1_36VarlenDynamicPersistentTileSchedulerILi128ELi96ELi256ELi128ELb0ELb1ELb1ELb1ELb1ELb1EEEEEEEEEvNT_6ParamsE)
        /*0dc8*/ 	.short	0x0210
        /*0dca*/ 	.short	0x0af0


	//----- nvinfo : EIATTR_SW_WAR
	.align		4
.L_303:
        /*0dcc*/ 	.byte	0x04, 0x36
        /*0dce*/ 	.short	(.L_305 - .L_304)
.L_304:
        /*0dd0*/ 	.word	0x00000008
.L_305:


//--------------------- .nv.info._ZN7cutlass13device_kernelIN5flash11enable_sm90INS1_16FlashAttnFwdSm90INS1_25CollectiveMainloopFwdSm90ILi2EN4cute5tupleIJNS5_1CILi1EEES8_S8_EEENS6_IJNS7_ILi128EEENS7_ILi96EEENS7_ILi192EEEEEELi192ENS_10bfloat16_tEfNS_4arch4Sm90ELb1ELb0ELb0ELb1ELb1ELb1ELb0ELb1ELb1ELb1ELb0ELb0EEENS1_21CollectiveEpilogueFwdINS6_IJSA_SC_SB_EEES9_SE_SG_Li256ELb1ELb1ELb0ELb0EEENS1_36VarlenDynamicPersistentTileSchedulerILi128ELi96ELi256ELi128ELb0ELb1ELb1ELb1ELb1ELb1EEEEEEEEEvNT_6ParamsE --------------------------
	.section	.nv.info._ZN7cutlass13device_kernelIN5flash11enable_sm90INS1_16FlashAttnFwdSm90INS1_25CollectiveMainloopFwdSm90ILi2EN4cute5tupleIJNS5_1CILi1EEES8_S8_EEENS6_IJNS7_ILi128EEENS7_ILi96EEENS7_ILi192EEEEEELi192ENS_10bfloat16_tEfNS_4arch4Sm90ELb1ELb0ELb0ELb1ELb1ELb1ELb0ELb1ELb1ELb1ELb0ELb0EEENS1_21CollectiveEpilogueFwdINS6_IJSA_SC_SB_EEES9_SE_SG_Li256ELb1ELb1ELb0ELb0EEENS1_36VarlenDynamicPersistentTileSchedulerILi128ELi96ELi256ELi128ELb0ELb1ELb1ELb1ELb1ELb1EEEEEEEEEvNT_6ParamsE,"",@"SHT_CUDA_INFO"
	.sectionflags	@""
	.align	4


	//----- nvinfo : EIATTR_CUDA_API_VERSION
	.align		4
        /*0000*/ 	.byte	0x04, 0x37
        /*0002*/ 	.short	(.L_307 - .L_306)
.L_306:
        /*0004*/ 	.word	0x00000082


	//----- nvinfo : EIATTR_KPARAM_INFO
	.align		4
.L_307:
        /*0008*/ 	.byte	0x04, 0x17
        /*000a*/ 	.short	(.L_309 - .L_308)
.L_308:
        /*000c*/ 	.word	0x00000000
        /*0010*/ 	.short	0x0000
        /*0012*/ 	.short	0x0070
        /*0014*/ 	.byte	0x00, 0xf0, 0x01, 0x2a


	//----- nvinfo : EIATTR_SPARSE_MMA_MASK
	.align		4
.L_309:
        /*0018*/ 	.byte	0x03, 0x50
        /*001a*/ 	.short	0x0000


	//----- nvinfo : EIATTR_MAXREG_COUNT
	.align		4
        /*001c*/ 	.byte	0x03, 0x1b
        /*001e*/ 	.short	0x00a8


	//----- nvinfo : EIATTR_NUM_BARRIERS
	.align		4
        /*0020*/ 	.byte	0x02, 0x4c
        /*0022*/ 	.byte	0x10
	.zero		1


	//----- nvinfo : EIATTR_EXTERNS
	.align		4
        /*0024*/ 	.byte	0x04, 0x0f
        /*0026*/ 	.short	(.L_311 - .L_310)


	//   ....[0]....
	.align		4
.L_310:
        /*0028*/ 	.word	index@(__assertfail)


	//----- nvinfo : EIATTR_ANNOTATIONS
	.align		4
.L_311:
        /*002c*/ 	.byte	0x04, 0x55
        /*002e*/ 	.short	(.L_313 - .L_312)


	//   ....[0]....
.L_312:
        /* <DEDUP_REMOVED lines=59> */
        /*03d4*/ 	.byte	0xc0, 0x79, 0x02, 0x00


	//----- nvinfo : EIATTR_MERCURY_ISA_VERSION
	.align		4
.L_313:
        /*03d8*/ 	.byte	0x03, 0x5f
        /*03da*/ 	.short	0x0101


	//----- nvinfo : EIATTR_UNUSED_LOAD_BYTE_OFFSET
	.align		4
        /*03dc*/ 	.byte	0x04, 0x44
        /*03de*/ 	.short	(.L_315 - .L_314)


	//   ....[0]....
.L_314:
        /*03e0*/ 	.word	0x00000a20
        /*03e4*/ 	.word	0x0000fff0


	//   ....[1]....
        /*03e8*/ 	.word	0x0001ae60
        /*03ec*/ 	.word	0x0000fff0


	//----- nvinfo : EIATTR_INT_WARP_WIDE_INSTR_OFFSETS
	.align		4
.L_315:
        /*03f0*/ 	.byte	0x04, 0x31
        /*03f2*/ 	.short	(.L_317 - .L_316)


	//   ....[0]....
.L_316:
        /*03f4*/ 	.word	0x00000130


	//   ....[1]....
        /*03f8*/ 	.word	0x00000170


	//   ....[2]....
        /*03fc*/ 	.word	0x000001e0


	//   ....[3]....
        /*0400*/ 	.word	0x00020040


	//   ....[4]....
        /*0404*/ 	.word	0x000200e0


	//   ....[5]....
        /*0408*/ 	.word	0x00023090


	//   ....[6]....
        /*040c*/ 	.word	0x00023130


	//----- nvinfo : EIATTR_COOP_GROUP_MASK_REGIDS
	.align		4
.L_317:
        /*0410*/ 	.byte	0x04, 0x29
        /*0412*/ 	.short	(.L_319 - .L_318)


	//   ....[0]....
.L_318:
        /*0414*/ 	.word	0xffffffff


	//   ....[1]....
        /*0418*/ 	.word	0xffffffff


	//   ....[2]....
        /*041c*/ 	.word	0xffffffff


	//   ....[3]....
        /*0420*/ 	.word	0xffffffff


	//   ....[4]....
        /*0424*/ 	.word	0xffffffff


	//   ....[5]....
        /*0428*/ 	.word	0xffffffff


	//   ....[6]....
        /*042c*/ 	.word	0xffffffff


	//   ....[7]....
        /*0430*/ 	.word	0xffffffff


	//   ....[8]....
        /*0434*/ 	.word	0xffffffff


	//   ....[9]....
        /*0438*/ 	.word	0xffffffff


	//   ....[10]....
        /*043c*/ 	.word	0xffffffff


	//   ....[11]....
        /*0440*/ 	.word	0xffffffff


	//   ....[12]....
        /*0444*/ 	.word	0xffffffff


	//   ....[13]....
        /*0448*/ 	.word	0xffffffff


	//   ....[14]....
        /*044c*/ 	.word	0xffffffff


	//   ....[15]....
        /*0450*/ 	.word	0xffffffff


	//   ....[16]....
        /*0454*/ 	.word	0xffffffff


	//   ....[17]....
        /*0458*/ 	.word	0xffffffff


	//   ....[18]....
        /*045c*/ 	.word	0xffffffff


	//   ....[19]....
        /*0460*/ 	.word	0xffffffff


	//   ....[20]....
        /*0464*/ 	.word	0xffffffff


	//   ....[21]....
        /*0468*/ 	.word	0xffffffff


	//   ....[22]....
        /*046c*/ 	.word	0xffffffff


	//   ....[23]....
        /*0470*/ 	.word	0xffffffff


	//   ....[24]....
        /*0474*/ 	.word	0xffffffff


	//   ....[25]....
        /*0478*/ 	.word	0xffffffff


	//   ....[26]....
        /*047c*/ 	.word	0xffffffff


	//   ....[27]....
        /*0480*/ 	.word	0xffffffff


	//   ....[28]....
        /*0484*/ 	.word	0xffffffff


	//   ....[29]....
        /*0488*/ 	.word	0xffffffff


	//   ....[30]....
        /*048c*/ 	.word	0xffffffff


	//   ....[31]....
        /*0490*/ 	.word	0xffffffff


	//   ....[32]....
        /*0494*/ 	.word	0xffffffff


	//   ....[33]....
        /*0498*/ 	.word	0xffffffff


	//   ....[34]....
        /*049c*/ 	.word	0xffffffff


	//   ....[35]....
        /*04a0*/ 	.word	0xffffffff


	//   ....[36]....
        /*04a4*/ 	.word	0xffffffff


	//   ....[37]....
        /*04a8*/ 	.word	0xffffffff


	//   ....[38]....
        /*04ac*/ 	.word	0xffffffff


	//   ....[39]....
        /*04b0*/ 	.word	0xffffffff


	//   ....[40]....
        /*04b4*/ 	.word	0xffffffff


	//   ....[41]....
        /*04b8*/ 	.word	0xffffffff


	//   ....[42]....
        /*04bc*/ 	.word	0xffffffff


	//   ....[43]....
        /*04c0*/ 	.word	0xffffffff


	//   ....[44]....
        /*04c4*/ 	.word	0xffffffff


	//   ....[45]....
        /*04c8*/ 	.word	0xffffffff


	//   ....[46]....
        /*04cc*/ 	.word	0xffffffff


	//   ....[47]....
        /*04d0*/ 	.word	0xffffffff


	//   ....[48]....
        /*04d4*/ 	.word	0xffffffff


	//   ....[49]....
        /*04d8*/ 	.word	0xffffffff


	//   ....[50]....
        /*04dc*/ 	.word	0xffffffff


	//   ....[51]....
        /*04e0*/ 	.word	0xffffffff


	//   ....[52]....
        /*04e4*/ 	.word	0xffffffff


	//   ....[53]....
        /*04e8*/ 	.word	0xffffffff


	//   ....[54]....
        /*04ec*/ 	.word	0xffffffff


	//   ....[55]....
        /*04f0*/ 	.word	0xffffffff


	//   ....[56]....
        /*04f4*/ 	.word	0xffffffff


	//   ....[57]....
        /*04f8*/ 	.word	0xffffffff


	//   ....[58]....
        /*04fc*/ 	.word	0xffffffff


	//   ....[59]....
        /*0500*/ 	.word	0xffffffff


	//   ....[60]....
        /*0504*/ 	.word	0xffffffff


	//   ....[61]....
        /*0508*/ 	.word	0xffffffff


	//   ....[62]....
        /*050c*/ 	.word	0xffffffff


	//   ....[63]....
        /*0510*/ 	.word	0xffffffff


	//   ....[64]....
        /*0514*/ 	.word	0xffffffff


	//   ....[65]....
        /*0518*/ 	.word	0xffffffff


	//   ....[66]....
        /*051c*/ 	.word	0xffffffff


	//   ....[67]....
        /*0520*/ 	.word	0xffffffff


	//   ....[68]....
        /*0524*/ 	.word	0xffffffff


	//   ....[69]....
        /*0528*/ 	.word	0xffffffff


	//   ....[70]....
        /*052c*/ 	.word	0xffffffff


	//   ....[71]....
        /*0530*/ 	.word	0xffffffff


	//   ....[72]....
        /*0534*/ 	.word	0xffffffff


	//   ....[73]....
        /*0538*/ 	.word	0xffffffff


	//   ....[74]....
        /*053c*/ 	.word	0xffffffff


	//   ....[75]....
        /*0540*/ 	.word	0xffffffff


	//   ....[76]....
        /*0544*/ 	.word	0xffffffff


	//   ....[77]....
        /*0548*/ 	.word	0xffffffff


	//   ....[78]....
        /*054c*/ 	.word	0xffffffff


	//   ....[79]....
        /*0550*/ 	.word	0xffffffff


	//   ....[80]....
        /*0554*/ 	.word	0xffffffff


	//   ....[81]....
        /*0558*/ 	.word	0xffffffff


	//   ....[82]....
        /*055c*/ 	.word	0xffffffff


	//   ....[83]....
        /*0560*/ 	.word	0xffffffff


	//   ....[84]....
        /*0564*/ 	.word	0xffffffff


	//   ....[85]....
        /*0568*/ 	.word	0xffffffff


	//   ....[86]....
        /*056c*/ 	.word	0xffffffff


	//   ....[87]....
        /*0570*/ 	.word	0xffffffff


	//   ....[88]....
        /*0574*/ 	.word	0xffffffff


	//   ....[89]....
        /*0578*/ 	.word	0xffffffff


	//   ....[90]....
        /*057c*/ 	.word	0xffffffff


	//   ....[91]....
        /*0580*/ 	.word	0xffffffff


	//   ....[92]....
        /*0584*/ 	.word	0xffffffff


	//   ....[93]....
        /*0588*/ 	.word	0xffffffff


	//   ....[94]....
        /*058c*/ 	.word	0xffffffff


	//   ....[95]....
        /*0590*/ 	.word	0xffffffff


	//   ....[96]....
        /*0594*/ 	.word	0xffffffff


	//   ....[97]....
        /*0598*/ 	.word	0xffffffff


	//   ....[98]....
        /*059c*/ 	.word	0xffffffff


	//   ....[99]....
        /*05a0*/ 	.word	0xffffffff


	//   ....[100]....
        /*05a4*/ 	.word	0xffffffff


	//   ....[101]....
        /*05a8*/ 	.word	0xffffffff


	//   ....[102]....
        /*05ac*/ 	.word	0xffffffff


	//   ....[103]....
        /*05b0*/ 	.word	0xffffffff


	//   ....[104]....
        /*05b4*/ 	.word	0xffffffff


	//   ....[105]....
        /*05b8*/ 	.word	0xffffffff


	//   ....[106]....
        /*05bc*/ 	.word	0xffffffff


	//   ....[107]....
        /*05c0*/ 	.word	0xffffffff


	//   ....[108]....
        /*05c4*/ 	.word	0xffffffff


	//   ....[109]....
        /*05c8*/ 	.word	0xffffffff


	//   ....[110]....
        /*05cc*/ 	.word	0xffffffff


	//   ....[111]....
        /*05d0*/ 	.word	0xffffffff


	//   ....[112]....
        /*05d4*/ 	.word	0xffffffff


	//   ....[113]....
        /*05d8*/ 	.word	0xffffffff


	//   ....[114]....
        /*05dc*/ 	.word	0xffffffff


	//   ....[115]....
        /*05e0*/ 	.word	0xffffffff


	//   ....[116]....
        /*05e4*/ 	.word	0xffffffff


	//   ....[117]....
        /*05e8*/ 	.word	0xffffffff


	//   ....[118]....
        /*05ec*/ 	.word	0xffffffff


	//   ....[119]....
        /*05f0*/ 	.word	0xffffffff


	//   ....[120]....
        /*05f4*/ 	.word	0xffffffff


	//   ....[121]....
        /*05f8*/ 	.word	0xffffffff


	//   ....[122]....
        /*05fc*/ 	.word	0xffffffff


	//   ....[123]....
        /*0600*/ 	.word	0xffffffff


	//   ....[124]....
        /*0604*/ 	.word	0xffffffff


	//   ....[125]....
        /*0608*/ 	.word	0xffffffff


	//   ....[126]....
        /*060c*/ 	.word	0xffffffff


	//   ....[127]....
        /*0610*/ 	.word	0xffffffff


	//   ....[128]....
        /*0614*/ 	.word	0xffffffff


	//   ....[129]....
        /*0618*/ 	.word	0xffffffff


	//   ....[130]....
        /*061c*/ 	.word	0xffffffff


	//   ....[131]....
        /*0620*/ 	.word	0xffffffff


	//   ....[132]....
        /*0624*/ 	.word	0xffffffff


	//   ....[133]....
        /*0628*/ 	.word	0xffffffff


	//   ....[134]....
        /*062c*/ 	.word	0xffffffff


	//   ....[135]....
        /*0630*/ 	.word	0xffffffff


	//   ....[136]....
        /*0634*/ 	.word	0xffffffff


	//   ....[137]....
        /*0638*/ 	.word	0xffffffff


	//   ....[138]....
        /*063c*/ 	.word	0xffffffff


	//   ....[139]....
        /*0640*/ 	.word	0xffffffff


	//   ....[140]....
        /*0644*/ 	.word	0xffffffff


	//   ....[141]....
        /*0648*/ 	.word	0xffffffff


	//   ....[142]....
        /*064c*/ 	.word	0xffffffff


	//   ....[143]....
        /*0650*/ 	.word	0xffffffff


	//   ....[144]....
        /*0654*/ 	.word	0xffffffff


	//   ....[145]....
        /*0658*/ 	.word	0xffffffff


	//   ....[146]....
        /*065c*/ 	.word	0xffffffff


	//   ....[147]....
        /*0660*/ 	.word	0xffffffff


	//   ....[148]....
        /*0664*/ 	.word	0xffffffff


	//   ....[149]....
        /*0668*/ 	.word	0xffffffff


	//   ....[150]....
        /*066c*/ 	.word	0xffffffff


	//   ....[151]....
        /*0670*/ 	.word	0xffffffff


	//   ....[152]....
        /*0674*/ 	.word	0xffffffff


	//   ....[153]....
        /*0678*/ 	.word	0xffffffff


	//   ....[154]....
        /*067c*/ 	.word	0xffffffff


	//   ....[155]....
        /*0680*/ 	.word	0xffffffff


	//   ....[156]....
        /*0684*/ 	.word	0xffffffff


	//   ....[157]....
        /*0688*/ 	.word	0xffffffff


	//   ....[158]....
        /*068c*/ 	.word	0xffffffff


	//   ....[159]....
        /*0690*/ 	.word	0xffffffff


	//   ....[160]....
        /*0694*/ 	.word	0xffffffff


	//   ....[161]....
        /*0698*/ 	.word	0xffffffff


	//   ....[162]....
        /*069c*/ 	.word	0xffffffff


	//   ....[163]....
        /*06a0*/ 	.word	0xffffffff


	//   ....[164]....
        /*06a4*/ 	.word	0xffffffff


	//   ....[165]....
        /*06a8*/ 	.word	0xffffffff


	//   ....[166]....
        /*06ac*/ 	.word	0xffffffff


	//   ....[167]....
        /*06b0*/ 	.word	0xffffffff


	//   ....[168]....
        /*06b4*/ 	.word	0xffffffff


	//   ....[169]....
        /*06b8*/ 	.word	0xffffffff


	//   ....[170]....
        /*06bc*/ 	.word	0xffffffff


	//   ....[171]....
        /*06c0*/ 	.word	0xffffffff


	//   ....[172]....
        /*06c4*/ 	.word	0xffffffff


	//   ....[173]....
        /*06c8*/ 	.word	0xffffffff


	//   ....[174]....
        /*06cc*/ 	.word	0xffffffff


	//   ....[175]....
        /*06d0*/ 	.word	0xffffffff


	//   ....[176]....
        /*06d4*/ 	.word	0xffffffff


	//   ....[177]....
        /*06d8*/ 	.word	0xffffffff


	//   ....[178]....
        /*06dc*/ 	.word	0xffffffff


	//   ....[179]....
        /*06e0*/ 	.word	0x0500000f


	//   ....[180]....
        /*06e4*/ 	.word	0x0500000f


	//   ....[181]....
        /*06e8*/ 	.word	0x0500000f


	//   ....[182]....
        /*06ec*/ 	.word	0x0500000f


	//   ....[183]....
        /*06f0*/ 	.word	0x0500000f


	//   ....[184]....
        /*06f4*/ 	.word	0x0500000f


	//   ....[185]....
        /*06f8*/ 	.word	0x0500000f


	//   ....[186]....
        /*06fc*/ 	.word	0x0500000f


	//   ....[187]....
        /*0700*/ 	.word	0x0500000f


	//   ....[188]....
        /*0704*/ 	.word	0x0500000f


	//   ....[189]....
        /*0708*/ 	.word	0x0500000f


	//   ....[190]....
        /*070c*/ 	.word	0x0500000f


	//   ....[191]....
        /*0710*/ 	.word	0x0500000f


	//   ....[192]....
        /*0714*/ 	.word	0x0500000f


	//   ....[193]....
        /*0718*/ 	.word	0x0500000f


	//   ....[194]....
        /*071c*/ 	.word	0x0500000f


	//   ....[195]....
        /*0720*/ 	.word	0x0500000f


	//   ....[196]....
        /*0724*/ 	.word	0x0500000f


	//   ....[197]....
        /*0728*/ 	.word	0x0500000f


	//   ....[198]....
        /*072c*/ 	.word	0x0500000f


	//   ....[199]....
        /*0730*/ 	.word	0x0500000f


	//   ....[200]....
        /*0734*/ 	.word	0x0500000f


	//   ....[201]....
        /*0738*/ 	.word	0x0500000f


	//   ....[202]....
        /*073c*/ 	.word	0x0500000f


	//   ....[203]....
        /*0740*/ 	.word	0x0500000f


	//   ....[204]....
        /*0744*/ 	.word	0x0500000f


	//   ....[205]....
        /*0748*/ 	.word	0x0500000f


	//   ....[206]....
        /*074c*/ 	.word	0x0500000f


	//   ....[207]....
        /*0750*/ 	.word	0x0500000f


	//   ....[208]....
        /*0754*/ 	.word	0x0500000f


	//   ....[209]....
        /*0758*/ 	.word	0x0500000f


	//   ....[210]....
        /*075c*/ 	.word	0x0500000f


	//   ....[211]....
        /*0760*/ 	.word	0x0500000f


	//   ....[212]....
        /*0764*/ 	.word	0x0500000f


	//   ....[213]....
        /*0768*/ 	.word	0x0500000f


	//   ....[214]....
        /*076c*/ 	.word	0x0500000f


	//   ....[215]....
        /*0770*/ 	.word	0x0500000f


	//   ....[216]....
        /*0774*/ 	.word	0x0500000f


	//   ....[217]....
        /*0778*/ 	.word	0x0500000f


	//   ....[218]....
        /*077c*/ 	.word	0x0500000f


	//   ....[219]....
        /*0780*/ 	.word	0x0500000f


	//   ....[220]....
        /*0784*/ 	.word	0x0500000f


	//   ....[221]....
        /*0788*/ 	.word	0x0500000f


	//   ....[222]....
        /*078c*/ 	.word	0x0500000f


	//   ....[223]....
        /*0790*/ 	.word	0x0500000f


	//   ....[224]....
        /*0794*/ 	.word	0x0500000f


	//   ....[225]....
        /*0798*/ 	.word	0x0500000f


	//   ....[226]....
        /*079c*/ 	.word	0x0500000f


	//   ....[227]....
        /*07a0*/ 	.word	0x0500000f


	//   ....[228]....
        /*07a4*/ 	.word	0x0500000f


	//   ....[229]....
        /*07a8*/ 	.word	0x0500000f


	//   ....[230]....
        /*07ac*/ 	.word	0x0500000f


	//   ....[231]....
        /*07b0*/ 	.word	0x0500000f


	//   ....[232]....
        /*07b4*/ 	.word	0x0500000f


	//   ....[233]....
        /*07b8*/ 	.word	0x0500000f


	//   ....[234]....
        /*07bc*/ 	.word	0x0500000f


	//   ....[235]....
        /*07c0*/ 	.word	0x0500000f


	//   ....[236]....
        /*07c4*/ 	.word	0x0500000f


	//   ....[237]....
        /*07c8*/ 	.word	0x0500000f


	//   ....[238]....
        /*07cc*/ 	.word	0x0500000f


	//   ....[239]....
        /*07d0*/ 	.word	0x0500000f


	//   ....[240]....
        /*07d4*/ 	.word	0x0500000f


	//   ....[241]....
        /*07d8*/ 	.word	0x0500000f


	//   ....[242]....
        /*07dc*/ 	.word	0x0500000f


	//   ....[243]....
        /*07e0*/ 	.word	0x0500000f


	//   ....[244]....
        /*07e4*/ 	.word	0x0500000f


	//   ....[245]....
        /*07e8*/ 	.word	0x0500000f


	//   ....[246]....
        /*07ec*/ 	.word	0x0500000f


	//   ....[247]....
        /*07f0*/ 	.word	0x0500000f


	//   ....[248]....
        /*07f4*/ 	.word	0x0500000f


	//   ....[249]....
        /*07f8*/ 	.word	0x0500000f


	//   ....[250]....
        /*07fc*/ 	.word	0x0500000f


	//   ....[251]....
        /*0800*/ 	.word	0x0500000f


	//   ....[252]....
        /*0804*/ 	.word	0x0500000f


	//   ....[253]....
        /*0808*/ 	.word	0x0500000f


	//   ....[254]....
        /*080c*/ 	.word	0x0500000f


	//   ....[255]....
        /*0810*/ 	.word	0x0500000f


	//   ....[0]....
        /*0814*/ 	.word	0x0500000f


	//   ....[1]....
        /*0818*/ 	.word	0x0500000f


	//   ....[2]....
        /*081c*/ 	.word	0x0500000f


	//   ....[3]....
        /*0820*/ 	.word	0x0500000f


	//   ....[4]....
        /*0824*/ 	.word	0x0500000f


	//   ....[5]....
        /*0828*/ 	.word	0x0500000f


	//   ....[6]....
        /*082c*/ 	.word	0x0500000f


	//   ....[7]....
        /*0830*/ 	.word	0x0500000f


	//   ....[8]....
        /*0834*/ 	.word	0x0500000f


	//   ....[9]....
        /*0838*/ 	.word	0x0500000f


	//   ....[10]....
        /*083c*/ 	.word	0x0500000f


	//   ....[11]....
        /*0840*/ 	.word	0x0500000f


	//   ....[12]....
        /*0844*/ 	.word	0x0500000f


	//   ....[13]....
        /*0848*/ 	.word	0x0500000f


	//   ....[14]....
        /*084c*/ 	.word	0x0500000f


	//   ....[15]....
        /*0850*/ 	.word	0x0500000f


	//   ....[16]....
        /*0854*/ 	.word	0x0500000f


	//   ....[17]....
        /*0858*/ 	.word	0x0500000f


	//   ....[18]....
        /*085c*/ 	.word	0x0500000f


	//   ....[19]....
        /*0860*/ 	.word	0x0500000f


	//   ....[20]....
        /*0864*/ 	.word	0x0500000f


	//   ....[21]....
        /*0868*/ 	.word	0x0500000f


	//   ....[22]....
        /*086c*/ 	.word	0x0500000f


	//   ....[23]....
        /*0870*/ 	.word	0x0500000f


	//   ....[24]....
        /*0874*/ 	.word	0x0500000f


	//   ....[25]....
        /*0878*/ 	.word	0x0500000f


	//   ....[26]....
        /*087c*/ 	.word	0x0500000f


	//   ....[27]....
        /*0880*/ 	.word	0x0500000f


	//   ....[28]....
        /*0884*/ 	.word	0x0500000f


	//   ....[29]....
        /*0888*/ 	.word	0x0500000f


	//   ....[30]....
        /*088c*/ 	.word	0x0500000f


	//   ....[31]....
        /*0890*/ 	.word	0x0500000f


	//   ....[32]....
        /*0894*/ 	.word	0x0500000f


	//   ....[33]....
        /*0898*/ 	.word	0x0500000f


	//   ....[34]....
        /*089c*/ 	.word	0x0500000f


	//----- nvinfo : EIATTR_COOP_GROUP_INSTR_OFFSETS
	.align		4
.L_319:
        /*08a0*/ 	.byte	0x04, 0x28
        /*08a2*/ 	.short	(.L_321 - .L_320)


	//   ....[0]....
.L_320:
        /*08a4*/ 	.word	0x00000060


	//   ....[1]....
        /*08a8*/ 	.word	0x00000140


	//   ....[2]....
        /*08ac*/ 	.word	0x00000190


	//   ....[3]....
        /*08b0*/ 	.word	0x000003c0


	//   ....[4]....
        /*08b4*/ 	.word	0x00000520


	//   ....[5]....
        /*08b8*/ 	.word	0x00000640


	//   ....[6]....
        /*08bc*/ 	.word	0x000007a0


	//   ....[7]....
        /*08c0*/ 	.word	0x000038a0


	//   ....[8]....
        /*08c4*/ 	.word	0x000038b0


	//   ....[9]....
        /*08c8*/ 	.word	0x00004f10


	//   ....[10]....
        /*08cc*/ 	.word	0x00004f20


	//   ....[11]....
        /*08d0*/ 	.word	0x00007170


	//   ....[12]....
        /*08d4*/ 	.word	0x00007180


	//   ....[13]....
        /*08d8*/ 	.word	0x00008990


	//   ....[14]....
        /*08dc*/ 	.word	0x000089a0


	//   ....[15]....
        /*08e0*/ 	.word	0x0000a3c0


	//   ....[16]....
        /*08e4*/ 	.word	0x0000a3d0


	//   ....[17]....
        /*08e8*/ 	.word	0x0000a670


	//   ....[18]....
        /*08ec*/ 	.word	0x0000a680


	//   ....[19]....
        /*08f0*/ 	.word	0x0000abb0


	//   ....[20]....
        /*08f4*/ 	.word	0x0000abd0


	//   ....[21]....
        /*08f8*/ 	.word	0x0000ae20


	//   ....[22]....
        /*08fc*/ 	.word	0x0000ae40


	//   ....[23]....
        /*0900*/ 	.word	0x0000b660


	//   ....[24]....
        /*0904*/ 	.word	0x0000bdd0


	//   ....[25]....
        /*0908*/ 	.word	0x0000bde0


	//   ....[26]....
        /*090c*/ 	.word	0x0000bdf0


	//   ....[27]....
        /*0910*/ 	.word	0x0000be00


	//   ....[28]....
        /*0914*/ 	.word	0x0000c680


	//   ....[29]....
        /*0918*/ 	.word	0x0000c690


	//   ....[30]....
        /*091c*/ 	.word	0x0000c6a0


	//   ....[31]....
        /*0920*/ 	.word	0x0000c6b0


	//   ....[32]....
        /*0924*/ 	.word	0x0000f7c0


	//   ....[33]....
        /*0928*/ 	.word	0x0000f7d0


	//   ....[34]....
        /*092c*/ 	.word	0x0000f7e0


	//   ....[35]....
        /*0930*/ 	.word	0x0000f7f0


	//   ....[36]....
        /*0934*/ 	.word	0x0000fea0


	//   ....[37]....
        /*0938*/ 	.word	0x0000feb0


	//   ....[38]....
        /*093c*/ 	.word	0x0000fec0


	//   ....[39]....
        /*0940*/ 	.word	0x0000fed0


	//   ....[40]....
        /*0944*/ 	.word	0x00013a80


	//   ....[41]....
        /*0948*/ 	.word	0x00013aa0


	//   ....[42]....
        /*094c*/ 	.word	0x00013f40


	//   ....[43]....
        /*0950*/ 	.word	0x00013f80


	//   ....[44]....
        /*0954*/ 	.word	0x00014740


	//   ....[45]....
        /*0958*/ 	.word	0x000147c0


	//   ....[46]....
        /*095c*/ 	.word	0x00016470


	//   ....[47]....
        /*0960*/ 	.word	0x00016940


	//   ....[48]....
        /*0964*/ 	.word	0x00016960


	//   ....[49]....
        /*0968*/ 	.word	0x00016970


	//   ....[50]....
        /*096c*/ 	.word	0x00017030


	//   ....[51]....
        /*0970*/ 	.word	0x00017080


	//   ....[52]....
        /*0974*/ 	.word	0x00018f50


	//   ....[53]....
        /*0978*/ 	.word	0x00018f70


	//   ....[54]....
        /*097c*/ 	.word	0x00018f90


	//   ....[55]....
        /*0980*/ 	.word	0x00018fb0


	//   ....[56]....
        /*0984*/ 	.word	0x0001a340


	//   ....[57]....
        /*0988*/ 	.word	0x0001a530


	//   ....[58]....
        /*098c*/ 	.word	0x0001a5b0


	//   ....[59]....
        /*0990*/ 	.word	0x0001a5d0


	//   ....[60]....
        /*0994*/ 	.word	0x0001bbc0


	//   ....[61]....
        /*0998*/ 	.word	0x0001bc40


	//   ....[62]....
        /*099c*/ 	.word	0x0001bdc0


	//   ....[63]....
        /*09a0*/ 	.word	0x0001be00


	//   ....[64]....
        /*09a4*/ 	.word	0x0001c3c0


	//   ....[65]....
        /*09a8*/ 	.word	0x0001c3f0


	//   ....[66]....
        /*09ac*/ 	.word	0x0001c520


	//   ....[67]....
        /*09b0*/ 	.word	0x0001c540


	//   ....[68]....
        /*09b4*/ 	.word	0x0001c650


	//   ....[69]....
        /*09b8*/ 	.word	0x0001c670


	//   ....[70]....
        /*09bc*/ 	.word	0x0001c790


	//   ....[71]....
        /*09c0*/ 	.word	0x0001c7b0


	//   ....[72]....
        /*09c4*/ 	.word	0x0001d0b0


	//   ....[73]....
        /*09c8*/ 	.word	0x0001d0d0


	//   ....[74]....
        /*09cc*/ 	.word	0x0001d1e0


	//   ....[75]....
        /*09d0*/ 	.word	0x0001d200


	//   ....[76]....
        /*09d4*/ 	.word	0x0001d310


	//   ....[77]....
        /*09d8*/ 	.word	0x0001d330


	//   ....[78]....
        /*09dc*/ 	.word	0x0001d450


	//   ....[79]....
        /*09e0*/ 	.word	0x0001d470


	//   ....[80]....
        /*09e4*/ 	.word	0x0001d610


	//   ....[81]....
        /*09e8*/ 	.word	0x0001d7f0


	//   ....[82]....
        /*09ec*/ 	.word	0x0001d820


	//   ....[83]....
        /*09f0*/ 	.word	0x0001d850


	//   ....[84]....
        /*09f4*/ 	.word	0x0001d880


	//   ....[85]....
        /*09f8*/ 	.word	0x0001d8b0


	//   ....[86]....
        /*09fc*/ 	.word	0x0001d8e0


	//   ....[87]....
        /*0a00*/ 	.word	0x0001da60


	//   ....[88]....
        /*0a04*/ 	.word	0x0001da90


	//   ....[89]....
        /*0a08*/ 	.word	0x0001dac0


	//   ....[90]....
        /*0a0c*/ 	.word	0x0001daf0


	//   ....[91]....
        /*0a10*/ 	.word	0x0001db20


	//   ....[92]....
        /*0a14*/ 	.word	0x0001db50


	//   ....[93]....
        /*0a18*/ 	.word	0x0001dbf0


	//   ....[94]....
        /*0a1c*/ 	.word	0x0001dc50


	//   ....[95]....
        /*0a20*/ 	.word	0x0001dce0


	//   ....[96]....
        /*0a24*/ 	.word	0x0001eb20


	//   ....[97]....
        /*0a28*/ 	.word	0x00020c70


	//   ....[98]....
        /*0a2c*/ 	.word	0x00020ca0


	//   ....[99]....
        /*0a30*/ 	.word	0x00020d50


	//   ....[100]....
        /*0a34*/ 	.word	0x00020d70


	//   ....[101]....
        /*0a38*/ 	.word	0x00020e10


	//   ....[102]....
        /*0a3c*/ 	.word	0x00020e30


	//   ....[103]....
        /*0a40*/ 	.word	0x00020ed0


	//   ....[104]....
        /*0a44*/ 	.word	0x00020ef0


	//   ....[105]....
        /*0a48*/ 	.word	0x00020f90


	//   ....[106]....
        /*0a4c*/ 	.word	0x00020fb0


	//   ....[107]....
        /*0a50*/ 	.word	0x00020fc0


	//   ....[108]....
        /*0a54*/ 	.word	0x00021050


	//   ....[109]....
        /*0a58*/ 	.word	0x000217b0


	//   ....[110]....
        /*0a5c*/ 	.word	0x000217f0


	//   ....[111]....
        /*0a60*/ 	.word	0x00021850


	//   ....[112]....
        /*0a64*/ 	.word	0x000218b0


	//   ....[113]....
        /*0a68*/ 	.word	0x00021900


	//   ....[114]....
        /*0a6c*/ 	.word	0x00021960


	//   ....[115]....
        /*0a70*/ 	.word	0x000219b0


	//   ....[116]....
        /*0a74*/ 	.word	0x00021a10


	//   ....[117]....
        /*0a78*/ 	.word	0x00021a60


	//   ....[118]....
        /*0a7c*/ 	.word	0x00021ac0


	//   ....[119]....
        /*0a80*/ 	.word	0x00021b10


	//   ....[120]....
        /*0a84*/ 	.word	0x00021b70


	//   ....[121]....
        /*0a88*/ 	.word	0x00021bb0


	//   ....[122]....
        /*0a8c*/ 	.word	0x00021c10


	//   ....[123]....
        /*0a90*/ 	.word	0x00021c30


	//   ....[124]....
        /*0a94*/ 	.word	0x00021c70


	//   ....[125]....
        /*0a98*/ 	.word	0x000224a0


	//   ....[126]....
        /*0a9c*/ 	.word	0x000224b0


	//   ....[127]....
        /*0aa0*/ 	.word	0x000224e0


	//   ....[128]....
        /*0aa4*/ 	.word	0x00022530


	//   ....[129]....
        /*0aa8*/ 	.word	0x00022540


	//   ....[130]....
        /*0aac*/ 	.word	0x000225a0


	//   ....[131]....
        /*0ab0*/ 	.word	0x000225d0


	//   ....[132]....
        /*0ab4*/ 	.word	0x00022610


	//   ....[133]....
        /*0ab8*/ 	.word	0x00022640


	//   ....[134]....
        /*0abc*/ 	.word	0x00022680


	//   ....[135]....
        /*0ac0*/ 	.word	0x000226b0


	//   ....[136]....
        /*0ac4*/ 	.word	0x000226f0


	//   ....[137]....
        /*0ac8*/ 	.word	0x000229a0


	//   ....[138]....
        /*0acc*/ 	.word	0x000229d0


	//   ....[139]....
        /*0ad0*/ 	.word	0x000229e0


	//   ....[140]....
        /*0ad4*/ 	.word	0x00022a70


	//   ....[141]....
        /*0ad8*/ 	.word	0x00022a80


	//   ....[142]....
        /*0adc*/ 	.word	0x00022b10


	//   ....[143]....
        /*0ae0*/ 	.word	0x00022b20


	//   ....[144]....
        /*0ae4*/ 	.word	0x00022bb0


	//   ....[145]....
        /*0ae8*/ 	.word	0x00022bc0


	//   ....[146]....
        /*0aec*/ 	.word	0x00022c50


	//   ....[147]....
        /*0af0*/ 	.word	0x00022c60


	//   ....[148]....
        /*0af4*/ 	.word	0x00022c70


	//   ....[149]....
        /*0af8*/ 	.word	0x00023290


	//   ....[150]....
        /*0afc*/ 	.word	0x000232d0


	//   ....[151]....
        /*0b00*/ 	.word	0x00023320


	//   ....[152]....
        /*0b04*/ 	.word	0x00023350


	//   ....[153]....
        /*0b08*/ 	.word	0x000233e0


	//   ....[154]....
        /*0b0c*/ 	.word	0x00023410


	//   ....[155]....
        /*0b10*/ 	.word	0x00023480


	//   ....[156]....
        /*0b14*/ 	.word	0x000234b0


	//   ....[157]....
        /*0b18*/ 	.word	0x00023520


	//   ....[158]....
        /*0b1c*/ 	.word	0x00023550


	//   ....[159]....
        /*0b20*/ 	.word	0x00023580


	//   ....[160]....
        /*0b24*/ 	.word	0x000235d0


	//   ....[161]....
        /*0b28*/ 	.word	0x000239f0


	//   ....[162]....
        /*0b2c*/ 	.word	0x00023a20


	//   ....[163]....
        /*0b30*/ 	.word	0x00023a50


	//   ....[164]....
        /*0b34*/ 	.word	0x00023a80


	//   ....[165]....
        /*0b38*/ 	.word	0x00023ab0


	//   ....[166]....
        /*0b3c*/ 	.word	0x00023ae0


	//   ....[167]....
        /*0b40*/ 	.word	0x00023b10


	//   ....[168]....
        /*0b44*/ 	.word	0x00023b40


	//   ....[169]....
        /*0b48*/ 	.word	0x00023cd0


	//   ....[170]....
        /*0b4c*/ 	.word	0x00023d00


	//   ....[171]....
        /*0b50*/ 	.word	0x00023d30


	//   ....[172]....
        /*0b54*/ 	.word	0x00023d60


	//   ....[173]....
        /*0b58*/ 	.word	0x00023d90


	//   ....[174]....
        /*0b5c*/ 	.word	0x00023dc0


	//   ....[175]....
        /*0b60*/ 	.word	0x00023e80


	//   ....[176]....
        /*0b64*/ 	.word	0x00023ea0


	//   ....[177]....
        /*0b68*/ 	.word	0x00023f10


	//   ....[178]....
        /*0b6c*/ 	.word	0x000245c0


	//   ....[179]....
        /*0b70*/ 	.word	0x000248e0


	//   ....[180]....
        /*0b74*/ 	.word	0x00024970


	//   ....[181]....
        /*0b78*/ 	.word	0x00024a10


	//   ....[182]....
        /*0b7c*/ 	.word	0x00024aa0


	//   ....[183]....
        /*0b80*/ 	.word	0x00024b90


	//   ....[184]....
        /*0b84*/ 	.word	0x00024c20


	//   ....[185]....
        /*0b88*/ 	.word	0x00024cc0


	//   ....[186]....
        /*0b8c*/ 	.word	0x00024d50


	//   ....[187]....
        /*0b90*/ 	.word	0x00024e40


	//   ....[188]....
        /*0b94*/ 	.word	0x00024ed0


	//   ....[189]....
        /*0b98*/ 	.word	0x00024f70


	//   ....[190]....
        /*0b9c*/ 	.word	0x00025000


	//   ....[191]....
        /*0ba0*/ 	.word	0x000250f0


	//   ....[192]....
        /*0ba4*/ 	.word	0x00025180


	//   ....[193]....
        /*0ba8*/ 	.word	0x000251d0


	//   ....[194]....
        /*0bac*/ 	.word	0x00025220


	//   ....[195]....
        /*0bb0*/ 	.word	0x000252b0


	//   ....[196]....
        /*0bb4*/ 	.word	0x00025340


	//   ....[197]....
        /*0bb8*/ 	.word	0x00025390


	//   ....[198]....
        /*0bbc*/ 	.word	0x000253e0


	//   ....[199]....
        /*0bc0*/ 	.word	0x000254d0


	//   ....[200]....
        /*0bc4*/ 	.word	0x00025560


	//   ....[201]....
        /*0bc8*/ 	.word	0x000255b0


	//   ....[202]....
        /*0bcc*/ 	.word	0x00025600


	//   ....[203]....
        /*0bd0*/ 	.word	0x00025690


	//   ....[204]....
        /*0bd4*/ 	.word	0x00025720


	//   ....[205]....
        /*0bd8*/ 	.word	0x00025770


	//   ....[206]....
        /*0bdc*/ 	.word	0x000257c0


	//   ....[207]....
        /*0be0*/ 	.word	0x00025ac0


	//   ....[208]....
        /*0be4*/ 	.word	0x00025da0


	//   ....[209]....
        /*0be8*/ 	.word	0x00025e90


	//   ....[210]....
        /*0bec*/ 	.word	0x00025f30


	//   ....[211]....
        /*0bf0*/ 	.word	0x00026060


	//   ....[212]....
        /*0bf4*/ 	.word	0x000260c0


	//   ....[213]....
        /*0bf8*/ 	.word	0x000261f0


	//   ....[214]....
        /*0bfc*/ 	.word	0x00026250


	//   ....[215]....
        /*0c00*/ 	.word	0x00026380


	//   ....[216]....
        /*0c04*/ 	.word	0x000263e0


	//   ....[217]....
        /*0c08*/ 	.word	0x00026510


	//   ....[218]....
        /*0c0c*/ 	.word	0x00026570


	//   ....[219]....
        /*0c10*/ 	.word	0x00026690


	//   ....[220]....
        /*0c14*/ 	.word	0x000266e0


	//   ....[221]....
        /*0c18*/ 	.word	0x00026790


	//   ....[222]....
        /*0c1c*/ 	.word	0x00026800


	//   ....[223]....
        /*0c20*/ 	.word	0x00026910


	//   ....[224]....
        /*0c24*/ 	.word	0x00026960


	//   ....[225]....
        /*0c28*/ 	.word	0x00026a80


	//   ....[226]....
        /*0c2c*/ 	.word	0x00026ad0


	//   ....[227]....
        /*0c30*/ 	.word	0x00026bf0


	//   ....[228]....
        /*0c34*/ 	.word	0x00026c40


	//   ....[229]....
        /*0c38*/ 	.word	0x00026d60


	//   ....[230]....
        /*0c3c*/ 	.word	0x00026db0


	//   ....[231]....
        /*0c40*/ 	.word	0x00026ed0


	//   ....[232]....
        /*0c44*/ 	.word	0x00026f20


	//   ....[233]....
        /*0c48*/ 	.word	0x00027030


	//   ....[234]....
        /*0c4c*/ 	.word	0x00027080


	//   ....[235]....
        /*0c50*/ 	.word	0x00027180


	//   ....[236]....
        /*0c54*/ 	.word	0x000271d0


	//   ....[237]....
        /*0c58*/ 	.word	0x00027300


	//   ....[238]....
        /*0c5c*/ 	.word	0x000273c0


	//   ....[239]....
        /*0c60*/ 	.word	0x00027500


	//   ....[240]....
        /*0c64*/ 	.word	0x00027550


	//   ....[241]....
        /*0c68*/ 	.word	0x00027640


	//   ....[242]....
        /*0c6c*/ 	.word	0x00027690


	//   ....[243]....
        /*0c70*/ 	.word	0x00027780


	//   ....[244]....
        /*0c74*/ 	.word	0x000277d0


	//   ....[245]....
        /*0c78*/ 	.word	0x000278c0


	//   ....[246]....
        /*0c7c*/ 	.word	0x00027910


	//   ....[247]....
        /*0c80*/ 	.word	0x00027a20


	//   ....[248]....
        /*0c84*/ 	.word	0x00027a70


	//   ....[249]....
        /*0c88*/ 	.word	0x00027b60


	//   ....[250]....
        /*0c8c*/ 	.word	0x00027c00


	//   ....[251]....
        /*0c90*/ 	.word	0x00027d20


	//   ....[252]....
        /*0c94*/ 	.word	0x00027d70


	//   ....[253]....
        /*0c98*/ 	.word	0x00027e90


	//   ....[254]....
        /*0c9c*/ 	.word	0x00027ee0


	//   ....[255]....
        /*0ca0*/ 	.word	0x00028000


	//   ....[0]....
        /*0ca4*/ 	.word	0x00028050


	//   ....[1]....
        /*0ca8*/ 	.word	0x00028170


	//   ....[2]....
        /*0cac*/ 	.word	0x000281c0


	//   ....[3]....
        /*0cb0*/ 	.word	0x000282e0


	//   ....[4]....
        /*0cb4*/ 	.word	0x00028330


	//   ....[5]....
        /*0cb8*/ 	.word	0x00028410


	//   ....[6]....
        /*0cbc*/ 	.word	0x000284b0


	//   ....[7]....
        /*0cc0*/ 	.word	0x00028620


	//   ....[8]....
        /*0cc4*/ 	.word	0x00028670


	//   ....[9]....
        /*0cc8*/ 	.word	0x00028780


	//   ....[10]....
        /*0ccc*/ 	.word	0x000287d0


	//   ....[11]....
        /*0cd0*/ 	.word	0x000288e0


	//   ....[12]....
        /*0cd4*/ 	.word	0x00028930


	//   ....[13]....
        /*0cd8*/ 	.word	0x00028a40


	//   ....[14]....
        /*0cdc*/ 	.word	0x00028a90


	//   ....[15]....
        /*0ce0*/ 	.word	0x00028b90


	//   ....[16]....
        /*0ce4*/ 	.word	0x00028be0


	//   ....[17]....
        /*0ce8*/ 	.word	0x00028c70


	//   ....[18]....
        /*0cec*/ 	.word	0x00028d10


	//   ....[19]....
        /*0cf0*/ 	.word	0x00028e40


	//   ....[20]....
        /*0cf4*/ 	.word	0x00028eb0


	//   ....[21]....
        /*0cf8*/ 	.word	0x00028f20


	//   ....[22]....
        /*0cfc*/ 	.word	0x00028f90


	//   ....[23]....
        /*0d00*/ 	.word	0x00029000


	//   ....[24]....
        /*0d04*/ 	.word	0x00029080


	//   ....[25]....
        /*0d08*/ 	.word	0x00029110


	//   ....[26]....
        /*0d0c*/ 	.word	0x000291a0


	//   ....[27]....
        /*0d10*/ 	.word	0x00029210


	//   ....[28]....
        /*0d14*/ 	.word	0x00029280


	//   ....[29]....
        /*0d18*/ 	.word	0x000292f0


	//   ....[30]....
        /*0d1c*/ 	.word	0x00029370


	//   ....[31]....
        /*0d20*/ 	.word	0x000293e0


	//   ....[32]....
        /*0d24*/ 	.word	0x00029480


	//   ....[33]....
        /*0d28*/ 	.word	0x00029510


	//   ....[34]....
        /*0d2c*/ 	.word	0x00029630


	//----- nvinfo : EIATTR_REG_RECONFIG
	.align		4
.L_321:
        /*0d30*/ 	.byte	0x01, 0x54
	.zero		2


	//----- nvinfo : EIATTR_SYSCALL_OFFSETS
	.align		4
        /*0d34*/ 	.byte	0x04, 0x46
        /*0d36*/ 	.short	(.L_323 - .L_322)


	//   ....[0]....
.L_322:
        /*0d38*/ 	.word	0x00001b70


	//   ....[1]....
        /*0d3c*/ 	.word	0x00001cc0


	//   ....[2]....
        /*0d40*/ 	.word	0x0000b800


	//   ....[3]....
        /*0d44*/ 	.word	0x0000bb30


	//   ....[4]....
        /*0d48*/ 	.word	0x00020240


	//   ....[5]....
        /*0d4c*/ 	.word	0x00020390


	//   ....[6]....
        /*0d50*/ 	.word	0x00020480


	//   ....[7]....
        /*0d54*/ 	.word	0x00021420


	//----- nvinfo : EIATTR_MBARRIER_INSTR_OFFSETS
	.align		4
.L_323:
        /*0d58*/ 	.byte	0x04, 0x39
        /*0d5a*/ 	.short	(.L_325 - .L_324)


	//   ....[0]....
.L_324:
        /*0d5c*/ 	.word	0x00000270
        /*0d60*/ 	.word	0x000000ff
        /*0d64*/ 	.word	0x00030800
        /*0d68*/ 	.short	0x0100
        /*0d6a*/ 	.byte	0x08
	.zero		1


	//   ....[1]....
        /*0d6c*/ 	.word	0x00000280
        /*0d70*/ 	.word	0x000000ff
        /*0d74*/ 	.word	0x00030820
        /*0d78*/ 	.short	0x0100
        /*0d7a*/ 	.byte	0x08
	.zero		1


	//   ....[2]....
        /*0d7c*/ 	.word	0x00000370
        /*0d80*/ 	.word	0x000000ff
        /*0d84*/ 	.word	0x00030830
        /*0d88*/ 	.short	0x0100
        /*0d8a*/ 	.byte	0x08
	.zero		1


	//   ....[3]....
        /*0d8c*/ 	.word	0x00000380
        /*0d90*/ 	.word	0x000000ff
        /*0d94*/ 	.word	0x00030840
        /*0d98*/ 	.short	0x0100
        /*0d9a*/ 	.byte	0x08
	.zero		1


	//   ....[4]....
        /*0d9c*/ 	.word	0x00000390
        /*0da0*/ 	.word	0x000000ff
        /*0da4*/ 	.word	0x00030838
        /*0da8*/ 	.short	0x0100
        /*0daa*/ 	.byte	0x08
	.zero		1


	//   ....[5]....
        /*0dac*/ 	.word	0x000003a0
        /*0db0*/ 	.word	0x000000ff
        /*0db4*/ 	.word	0x00030848
        /*0db8*/ 	.short	0x0100
        /*0dba*/ 	.byte	0x08
	.zero		1


	//   ....[6]....
        /*0dbc*/ 	.word	0x000004d0
        /*0dc0*/ 	.word	0x000000ff
        /*0dc4*/ 	.word	0x00030850
        /*0dc8*/ 	.short	0x0100
        /*0dca*/ 	.byte	0x08
	.zero		1


	//   ....[7]....
        /*0dcc*/ 	.word	0x000004e0
        /*0dd0*/ 	.word	0x000000ff
        /*0dd4*/ 	.word	0x00030860
        /*0dd8*/ 	.short	0x0100
        /*0dda*/ 	.byte	0x08
	.zero		1


	//   ....[8]....
        /*0ddc*/ 	.word	0x000004f0
        /*0de0*/ 	.word	0x000000ff
        /*0de4*/ 	.word	0x00030858
        /*0de8*/ 	.short	0x0100
        /*0dea*/ 	.byte	0x08
	.zero		1


	//   ....[9]....
        /*0dec*/ 	.word	0x00000500
        /*0df0*/ 	.word	0x000000ff
        /*0df4*/ 	.word	0x00030868
        /*0df8*/ 	.short	0x0100
        /*0dfa*/ 	.byte	0x08
	.zero		1


	//   ....[10]....
        /*0dfc*/ 	.word	0x000005f0
        /*0e00*/ 	.word	0x000000ff
        /*0e04*/ 	.word	0x00030870
        /*0e08*/ 	.short	0x0100
        /*0e0a*/ 	.byte	0x06
	.zero		1


	//   ....[11]....
        /*0e0c*/ 	.word	0x00000600
        /*0e10*/ 	.word	0x000000ff
        /*0e14*/ 	.word	0x00030880
        /*0e18*/ 	.short	0x0100
        /*0e1a*/ 	.byte	0x06
	.zero		1


	//   ....[12]....
        /*0e1c*/ 	.word	0x00000610
        /*0e20*/ 	.word	0x000000ff
        /*0e24*/ 	.word	0x00030878
        /*0e28*/ 	.short	0x0100
        /*0e2a*/ 	.byte	0x06
	.zero		1


	//   ....[13]....
        /*0e2c*/ 	.word	0x00000620
        /*0e30*/ 	.word	0x000000ff
        /*0e34*/ 	.word	0x00030888
        /*0e38*/ 	.short	0x0100
        /*0e3a*/ 	.byte	0x06
	.zero		1


	//   ....[14]....
        /*0e3c*/ 	.word	0x00000750
        /*0e40*/ 	.word	0x000000ff
        /*0e44*/ 	.word	0x00030890
        /*0e48*/ 	.short	0x0100
        /*0e4a*/ 	.byte	0x08
	.zero		1


	//   ....[15]....
        /*0e4c*/ 	.word	0x00000760
        /*0e50*/ 	.word	0x000000ff
        /*0e54*/ 	.word	0x000308a0
        /*0e58*/ 	.short	0x0100
        /*0e5a*/ 	.byte	0x08
	.zero		1


	//   ....[16]....
        /*0e5c*/ 	.word	0x00000770
        /*0e60*/ 	.word	0x000000ff
        /*0e64*/ 	.word	0x00030898
        /*0e68*/ 	.short	0x0100
        /*0e6a*/ 	.byte	0x08
	.zero		1


	//   ....[17]....
        /*0e6c*/ 	.word	0x00000780
        /*0e70*/ 	.word	0x000000ff
        /*0e74*/ 	.word	0x000308a8
        /*0e78*/ 	.short	0x0100
        /*0e7a*/ 	.byte	0x08
	.zero		1


	//   ....[18]....
        /*0e7c*/ 	.word	0x000008b0
        /*0e80*/ 	.word	0x000000ff
        /*0e84*/ 	.word	0x000308b0
        /*0e88*/ 	.short	0x0100
        /*0e8a*/ 	.byte	0x08
	.zero		1


	//   ....[19]....
        /*0e8c*/ 	.word	0x000008c0
        /*0e90*/ 	.word	0x000000ff
        /*0e94*/ 	.word	0x000308c0
        /*0e98*/ 	.short	0x0100
        /*0e9a*/ 	.byte	0x08
	.zero		1


	//   ....[20]....
        /*0e9c*/ 	.word	0x000008d0
        /*0ea0*/ 	.word	0x000000ff
        /*0ea4*/ 	.word	0x000308b8
        /*0ea8*/ 	.short	0x0100
        /*0eaa*/ 	.byte	0x08
	.zero		1


	//   ....[21]....
        /*0eac*/ 	.word	0x000008e0
        /*0eb0*/ 	.word	0x000000ff
        /*0eb4*/ 	.word	0x000308c8
        /*0eb8*/ 	.short	0x0100
        /*0eba*/ 	.byte	0x08
	.zero		1


	//   ....[22]....
        /*0ebc*/ 	.word	0x00003850
        /*0ec0*/ 	.word	0x00000057
        /*0ec4*/ 	.word	0x00030890
        /*0ec8*/ 	.short	0x010a
        /*0eca*/ 	.byte	0x3f
	.zero		1


	//   ....[23]....
        /*0ecc*/ 	.word	0x00007110
        /*0ed0*/ 	.word	0x00000057
        /*0ed4*/ 	.word	0x00030890
        /*0ed8*/ 	.short	0x010a
        /*0eda*/ 	.byte	0x3f
	.zero		1


	//   ....[24]....
        /*0edc*/ 	.word	0x0000a200
        /*0ee0*/ 	.word	0x00000057
        /*0ee4*/ 	.word	0x00030890
        /*0ee8*/ 	.short	0x010a
        /*0eea*/ 	.byte	0x3f
	.zero		1


	//   ....[25]....
        /*0eec*/ 	.word	0x0000a9e0
        /*0ef0*/ 	.word	0x0000000b
        /*0ef4*/ 	.word	0x00000000
        /*0ef8*/ 	.short	0x0101
        /*0efa*/ 	.byte	0x3f
	.zero		1


	//   ....[26]....
        /*0efc*/ 	.word	0x0000aa20
        /*0f00*/ 	.word	0x00000057
        /*0f04*/ 	.word	0x000308b0
        /*0f08*/ 	.short	0x010a
        /*0f0a*/ 	.byte	0x3f
	.zero		1


	//   ....[27]....
        /*0f0c*/ 	.word	0x0000b140
        /*0f10*/ 	.word	0x00000057
        /*0f14*/ 	.word	0x00000000
        /*0f18*/ 	.short	0x0101
        /*0f1a*/ 	.byte	0x3f
	.zero		1


	//   ....[28]....
        /*0f1c*/ 	.word	0x0000b890
        /*0f20*/ 	.word	0x00000012
        /*0f24*/ 	.word	0x00030800
        /*0f28*/ 	.short	0x010a
        /*0f2a*/ 	.byte	0x3f
	.zero		1


	//   ....[29]....
        /*0f2c*/ 	.word	0x0000b8e0
        /*0f30*/ 	.word	0x00000012
        /*0f34*/ 	.word	0x00030800
        /*0f38*/ 	.short	0x010a
        /*0f3a*/ 	.byte	0x3f
	.zero		1


	//   ....[30]....
        /*0f3c*/ 	.word	0x0000cee0
        /*0f40*/ 	.word	0x00000012
        /*0f44*/ 	.word	0x00030800
        /*0f48*/ 	.short	0x010a
        /*0f4a*/ 	.byte	0x3f
	.zero		1


	//   ....[31]....
        /*0f4c*/ 	.word	0x000104f0
        /*0f50*/ 	.word	0x00000012
        /*0f54*/ 	.word	0x00030800
        /*0f58*/ 	.short	0x010a
        /*0f5a*/ 	.byte	0x3f
	.zero		1


	//   ....[32]....
        /*0f5c*/ 	.word	0x00012f90
        /*0f60*/ 	.word	0x00000000
        /*0f64*/ 	.word	0x00030830
        /*0f68*/ 	.short	0x010a
        /*0f6a*/ 	.byte	0x3f
	.zero		1


	//   ....[33]....
        /*0f6c*/ 	.word	0x00012fd0
        /*0f70*/ 	.word	0x00000000
        /*0f74*/ 	.word	0x00030830
        /*0f78*/ 	.short	0x010a
        /*0f7a*/ 	.byte	0x3f
	.zero		1


	//   ....[34]....
        /*0f7c*/ 	.word	0x00014af0
        /*0f80*/ 	.word	0x00000007
        /*0f84*/ 	.word	0x00000000
        /*0f88*/ 	.short	0x0101
        /*0f8a*/ 	.byte	0x3f
	.zero		1


	//   ....[35]....
        /*0f8c*/ 	.word	0x00015350
        /*0f90*/ 	.word	0x0000000c
        /*0f94*/ 	.word	0x00030830
        /*0f98*/ 	.short	0x010a
        /*0f9a*/ 	.byte	0x3f
	.zero		1


	//   ....[36]....
        /*0f9c*/ 	.word	0x000153d0
        /*0fa0*/ 	.word	0x0000000c
        /*0fa4*/ 	.word	0x00030830
        /*0fa8*/ 	.short	0x010a
        /*0faa*/ 	.byte	0x3f
	.zero		1


	//   ....[37]....
        /*0fac*/ 	.word	0x00016050
        /*0fb0*/ 	.word	0x0000000d
        /*0fb4*/ 	.word	0x00030850
        /*0fb8*/ 	.short	0x010a
        /*0fba*/ 	.byte	0x3f
	.zero		1


	//   ....[38]....
        /*0fbc*/ 	.word	0x000160a0
        /*0fc0*/ 	.word	0x0000000d
        /*0fc4*/ 	.word	0x00030850
        /*0fc8*/ 	.short	0x010a
        /*0fca*/ 	.byte	0x3f
	.zero		1


	//   ....[39]....
        /*0fcc*/ 	.word	0x00016430
        /*0fd0*/ 	.word	0x0000000c
        /*0fd4*/ 	.word	0x00000000
        /*0fd8*/ 	.short	0x0101
        /*0fda*/ 	.byte	0x3f
	.zero		1


	//   ....[40]....
        /*0fdc*/ 	.word	0x00017910
        /*0fe0*/ 	.word	0x0000000d
        /*0fe4*/ 	.word	0x00000000
        /*0fe8*/ 	.short	0x0101
        /*0fea*/ 	.byte	0x3f
	.zero		1


	//   ....[41]....
        /*0fec*/ 	.word	0x00017bc0
        /*0ff0*/ 	.word	0x00000002
        /*0ff4*/ 	.word	0x00030830
        /*0ff8*/ 	.short	0x010a
        /*0ffa*/ 	.byte	0x3f
	.zero		1


	//   ....[42]....
        /*0ffc*/ 	.word	0x00017c40
        /*1000*/ 	.word	0x00000002
        /*1004*/ 	.word	0x00030830
        /*1008*/ 	.short	0x010a
        /*100a*/ 	.byte	0x3f
	.zero		1


	//   ....[43]....
        /*100c*/ 	.word	0x000188c0
        /*1010*/ 	.word	0x0000000c
        /*1014*/ 	.word	0x00030850
        /*1018*/ 	.short	0x010a
        /*101a*/ 	.byte	0x3f
	.zero		1


	//   ....[44]....
        /*101c*/ 	.word	0x00018910
        /*1020*/ 	.word	0x0000000c
        /*1024*/ 	.word	0x00030850
        /*1028*/ 	.short	0x010a
        /*102a*/ 	.byte	0x3f
	.zero		1


	//   ....[45]....
        /*102c*/ 	.word	0x000191a0
        /*1030*/ 	.word	0x00000082
        /*1034*/ 	.word	0x00000000
        /*1038*/ 	.short	0x0101
        /*103a*/ 	.byte	0x3f
	.zero		1


	//   ....[46]....
        /*103c*/ 	.word	0x00019a40
        /*1040*/ 	.word	0x0000000c
        /*1044*/ 	.word	0x00000000
        /*1048*/ 	.short	0x0101
        /*104a*/ 	.byte	0x3f
	.zero		1


	//   ....[47]....
        /*104c*/ 	.word	0x0001a240
        /*1050*/ 	.word	0x0000000a
        /*1054*/ 	.word	0x00030850
        /*1058*/ 	.short	0x010a
        /*105a*/ 	.byte	0x3f
	.zero		1


	//   ....[48]....
        /*105c*/ 	.word	0x0001a2e0
        /*1060*/ 	.word	0x0000000a
        /*1064*/ 	.word	0x00030850
        /*1068*/ 	.short	0x010a
        /*106a*/ 	.byte	0x3f
	.zero		1


	//   ....[49]....
        /*106c*/ 	.word	0x0001a7e0
        /*1070*/ 	.word	0x000000d4
        /*1074*/ 	.word	0x00000000
        /*1078*/ 	.short	0x0101
        /*107a*/ 	.byte	0x3f
	.zero		1


	//   ....[50]....
        /*107c*/ 	.word	0x0001c3b0
        /*1080*/ 	.word	0x00000000
        /*1084*/ 	.word	0x00000000
        /*1088*/ 	.short	0x0101
        /*108a*/ 	.byte	0x3f
	.zero		1


	//   ....[51]....
        /*108c*/ 	.word	0x0001ec00
        /*1090*/ 	.word	0x00000016
        /*1094*/ 	.word	0x00030820
        /*1098*/ 	.short	0x010a
        /*109a*/ 	.byte	0x3f
	.zero		1


	//   ....[52]....
        /*109c*/ 	.word	0x0001ec90
        /*10a0*/ 	.word	0x0000000b
        /*10a4*/ 	.word	0x000308a0
        /*10a8*/ 	.short	0x010a
        /*10aa*/ 	.byte	0x3f
	.zero		1


	//   ....[53]....
        /*10ac*/ 	.word	0x0001f0e0
        /*10b0*/ 	.word	0x0000000b
        /*10b4*/ 	.word	0x000308c0
        /*10b8*/ 	.short	0x010a
        /*10ba*/ 	.byte	0x3f
	.zero		1


	//   ....[54]....
        /*10bc*/ 	.word	0x0001f5f0
        /*10c0*/ 	.word	0x0000000a
        /*10c4*/ 	.word	0x000308a0
        /*10c8*/ 	.short	0x010a
        /*10ca*/ 	.byte	0x3f
	.zero		1


	//   ....[55]....
        /*10cc*/ 	.word	0x0001fa30
        /*10d0*/ 	.word	0x0000000a
        /*10d4*/ 	.word	0x000308c0
        /*10d8*/ 	.short	0x010a
        /*10da*/ 	.byte	0x3f
	.zero		1


	//   ....[56]....
        /*10dc*/ 	.word	0x00020a40
        /*10e0*/ 	.word	0x00000007
        /*10e4*/ 	.word	0x00030840
        /*10e8*/ 	.short	0x010a
        /*10ea*/ 	.byte	0x3f
	.zero		1


	//   ....[57]....
        /*10ec*/ 	.word	0x00021120
        /*10f0*/ 	.word	0x00000007
        /*10f4*/ 	.word	0x00030830
        /*10f8*/ 	.short	0x0107
        /*10fa*/ 	.byte	0x3f
	.zero		1


	//   ....[58]....
        /*10fc*/ 	.word	0x000211f0
        /*1100*/ 	.word	0x00000007
        /*1104*/ 	.word	0x00030830
        /*1108*/ 	.short	0x0101
        /*110a*/ 	.byte	0x3f
	.zero		1


	//   ....[59]....
        /*110c*/ 	.word	0x00021d90
        /*1110*/ 	.word	0x00000016
        /*1114*/ 	.word	0x00030800
        /*1118*/ 	.short	0x0107
        /*111a*/ 	.byte	0x3f
	.zero		1


	//   ....[60]....
        /*111c*/ 	.word	0x00021e90
        /*1120*/ 	.word	0x00000016
        /*1124*/ 	.word	0x00030800
        /*1128*/ 	.short	0x0101
        /*112a*/ 	.byte	0x3f
	.zero		1


	//   ....[61]....
        /*112c*/ 	.word	0x00021eb0
        /*1130*/ 	.word	0x00000016
        /*1134*/ 	.word	0x00030820
        /*1138*/ 	.short	0x010a
        /*113a*/ 	.byte	0x3f
	.zero		1


	//   ....[62]....
        /*113c*/ 	.word	0x00022290
        /*1140*/ 	.word	0x00000007
        /*1144*/ 	.word	0x00030840
        /*1148*/ 	.short	0x010a
        /*114a*/ 	.byte	0x3f
	.zero		1


	//   ....[63]....
        /*114c*/ 	.word	0x000227c0
        /*1150*/ 	.word	0x00000007
        /*1154*/ 	.word	0x00030830
        /*1158*/ 	.short	0x0107
        /*115a*/ 	.byte	0x3f
	.zero		1


	//   ....[64]....
        /*115c*/ 	.word	0x00022880
        /*1160*/ 	.word	0x00000007
        /*1164*/ 	.word	0x00030830
        /*1168*/ 	.short	0x0101
        /*116a*/ 	.byte	0x3f
	.zero		1


	//   ....[65]....
        /*116c*/ 	.word	0x000228e0
        /*1170*/ 	.word	0x00000006
        /*1174*/ 	.word	0x00030860
        /*1178*/ 	.short	0x010a
        /*117a*/ 	.byte	0x3f
	.zero		1


	//   ....[66]....
        /*117c*/ 	.word	0x00022e60
        /*1180*/ 	.word	0x00000006
        /*1184*/ 	.word	0x00030850
        /*1188*/ 	.short	0x0107
        /*118a*/ 	.byte	0x3f
	.zero		1


	//   ....[67]....
        /*118c*/ 	.word	0x00022fc0
        /*1190*/ 	.word	0x00000006
        /*1194*/ 	.word	0x00030850
        /*1198*/ 	.short	0x0101
        /*119a*/ 	.byte	0x3f
	.zero		1


	//   ....[68]....
        /*119c*/ 	.word	0x000231e0
        /*11a0*/ 	.word	0x00000000
        /*11a4*/ 	.word	0x00030860
        /*11a8*/ 	.short	0x010a
        /*11aa*/ 	.byte	0x3f
	.zero		1


	//   ....[69]....
        /*11ac*/ 	.word	0x00023710
        /*11b0*/ 	.word	0x00000000
        /*11b4*/ 	.word	0x00030850
        /*11b8*/ 	.short	0x0107
        /*11ba*/ 	.byte	0x3f
	.zero		1


	//   ....[70]....
        /*11bc*/ 	.word	0x000237d0
        /*11c0*/ 	.word	0x00000000
        /*11c4*/ 	.word	0x00030850
        /*11c8*/ 	.short	0x0101
        /*11ca*/ 	.byte	0x3f
	.zero		1


	//   ....[71]....
        /*11cc*/ 	.word	0x00024540
        /*11d0*/ 	.word	0x00000007
        /*11d4*/ 	.word	0x00030820
        /*11d8*/ 	.short	0x010a
        /*11da*/ 	.byte	0x3f
	.zero		1


	//   ....[72]....
        /*11dc*/ 	.word	0x000246b0
        /*11e0*/ 	.word	0x00000005
        /*11e4*/ 	.word	0x00030840
        /*11e8*/ 	.short	0x010a
        /*11ea*/ 	.byte	0x3f
	.zero		1


	//   ....[73]....
        /*11ec*/ 	.word	0x00024750
        /*11f0*/ 	.word	0x00000003
        /*11f4*/ 	.word	0x00030840
        /*11f8*/ 	.short	0x010a
        /*11fa*/ 	.byte	0x3f
	.zero		1


	//   ....[74]....
        /*11fc*/ 	.word	0x00024790
        /*1200*/ 	.word	0x00000005
        /*1204*/ 	.word	0x00030860
        /*1208*/ 	.short	0x010a
        /*120a*/ 	.byte	0x3f
	.zero		1


	//   ....[75]....
        /*120c*/ 	.word	0x000247d0
        /*1210*/ 	.word	0x00000003
        /*1214*/ 	.word	0x00030860
        /*1218*/ 	.short	0x010a
        /*121a*/ 	.byte	0x3f
	.zero		1


	//   ....[76]....
        /*121c*/ 	.word	0x00024830
        /*1220*/ 	.word	0x00000057
        /*1224*/ 	.word	0x00030890
        /*1228*/ 	.short	0x010a
        /*122a*/ 	.byte	0x3f
	.zero		1


	//   ....[77]....
        /*122c*/ 	.word	0x00024ae0
        /*1230*/ 	.word	0x00000057
        /*1234*/ 	.word	0x00030890
        /*1238*/ 	.short	0x010a
        /*123a*/ 	.byte	0x3f
	.zero		1


	//   ....[78]....
        /*123c*/ 	.word	0x00024d90
        /*1240*/ 	.word	0x00000057
        /*1244*/ 	.word	0x00030890
        /*1248*/ 	.short	0x010a
        /*124a*/ 	.byte	0x3f
	.zero		1


	//   ....[79]....
        /*124c*/ 	.word	0x00025040
        /*1250*/ 	.word	0x00000057
        /*1254*/ 	.word	0x000308b0
        /*1258*/ 	.short	0x010a
        /*125a*/ 	.byte	0x3f
	.zero		1


	//   ....[80]....
        /*125c*/ 	.word	0x00025420
        /*1260*/ 	.word	0x00000012
        /*1264*/ 	.word	0x00030800
        /*1268*/ 	.short	0x010a
        /*126a*/ 	.byte	0x3f
	.zero		1


	//   ....[81]....
        /*126c*/ 	.word	0x00025800
        /*1270*/ 	.word	0x00000012
        /*1274*/ 	.word	0x00030800
        /*1278*/ 	.short	0x010a
        /*127a*/ 	.byte	0x3f
	.zero		1


	//   ....[82]....
        /*127c*/ 	.word	0x00025850
        /*1280*/ 	.word	0x00000000
        /*1284*/ 	.word	0x00030830
        /*1288*/ 	.short	0x010a
        /*128a*/ 	.byte	0x3f
	.zero		1


	//   ....[83]....
        /*128c*/ 	.word	0x000258a0
        /*1290*/ 	.word	0x0000000c
        /*1294*/ 	.word	0x00030830
        /*1298*/ 	.short	0x010a
        /*129a*/ 	.byte	0x3f
	.zero		1


	//   ....[84]....
        /*129c*/ 	.word	0x000258f0
        /*12a0*/ 	.word	0x0000000d
        /*12a4*/ 	.word	0x00030850
        /*12a8*/ 	.short	0x010a
        /*12aa*/ 	.byte	0x3f
	.zero		1


	//   ....[85]....
        /*12ac*/ 	.word	0x00025940
        /*12b0*/ 	.word	0x00000002
        /*12b4*/ 	.word	0x00030830
        /*12b8*/ 	.short	0x010a
        /*12ba*/ 	.byte	0x3f
	.zero		1


	//   ....[86]....
        /*12bc*/ 	.word	0x00025990
        /*12c0*/ 	.word	0x0000000c
        /*12c4*/ 	.word	0x00030850
        /*12c8*/ 	.short	0x010a
        /*12ca*/ 	.byte	0x3f
	.zero		1


	//   ....[87]....
        /*12cc*/ 	.word	0x000259e0
        /*12d0*/ 	.word	0x0000000a
        /*12d4*/ 	.word	0x00030850
        /*12d8*/ 	.short	0x010a
        /*12da*/ 	.byte	0x3f
	.zero		1


	//   ....[88]....
        /*12dc*/ 	.word	0x00025b80
        /*12e0*/ 	.word	0x00000016
        /*12e4*/ 	.word	0x00030820
        /*12e8*/ 	.short	0x010a
        /*12ea*/ 	.byte	0x3f
	.zero		1


	//   ....[89]....
        /*12ec*/ 	.word	0x00025bd0
        /*12f0*/ 	.word	0x0000000b
        /*12f4*/ 	.word	0x000308a0
        /*12f8*/ 	.short	0x010a
        /*12fa*/ 	.byte	0x3f
	.zero		1


	//   ....[90]....
        /*12fc*/ 	.word	0x00025c20
        /*1300*/ 	.word	0x0000000b
        /*1304*/ 	.word	0x000308c0
        /*1308*/ 	.short	0x010a
        /*130a*/ 	.byte	0x3f
	.zero		1


	//   ....[91]....
        /*130c*/ 	.word	0x00025c70
        /*1310*/ 	.word	0x0000000a
        /*1314*/ 	.word	0x000308a0
        /*1318*/ 	.short	0x010a
        /*131a*/ 	.byte	0x3f
	.zero		1


	//   ....[92]....
        /*131c*/ 	.word	0x00025cc0
        /*1320*/ 	.word	0x0000000a
        /*1324*/ 	.word	0x000308c0
        /*1328*/ 	.short	0x010a
        /*132a*/ 	.byte	0x3f
	.zero		1


	//   ....[93]....
        /*132c*/ 	.word	0x00025de0
        /*1330*/ 	.word	0x00000007
        /*1334*/ 	.word	0x00030840
        /*1338*/ 	.short	0x010a
        /*133a*/ 	.byte	0x3f
	.zero		1


	//   ....[94]....
        /*133c*/ 	.word	0x00027200
        /*1340*/ 	.word	0x00000016
        /*1344*/ 	.word	0x00030820
        /*1348*/ 	.short	0x010a
        /*134a*/ 	.byte	0x3f
	.zero		1


	//   ....[95]....
        /*134c*/ 	.word	0x00027250
        /*1350*/ 	.word	0x00000007
        /*1354*/ 	.word	0x00030840
        /*1358*/ 	.short	0x010a
        /*135a*/ 	.byte	0x3f
	.zero		1


	//   ....[96]....
        /*135c*/ 	.word	0x00027ab0
        /*1360*/ 	.word	0x00000006
        /*1364*/ 	.word	0x00030860
        /*1368*/ 	.short	0x010a
        /*136a*/ 	.byte	0x3f
	.zero		1


	//   ....[97]....
        /*136c*/ 	.word	0x00028360
        /*1370*/ 	.word	0x00000000
        /*1374*/ 	.word	0x00030860
        /*1378*/ 	.short	0x010a
        /*137a*/ 	.byte	0x3f
	.zero		1


	//   ....[98]....
        /*137c*/ 	.word	0x00029550
        /*1380*/ 	.word	0x00000007
        /*1384*/ 	.word	0x00030820
        /*1388*/ 	.short	0x010a
        /*138a*/ 	.byte	0x3f
	.zero		1


	//   ....[99]....
        /*138c*/ 	.word	0x000296f0
        /*1390*/ 	.word	0x00000005
        /*1394*/ 	.word	0x00030840
        /*1398*/ 	.short	0x010a
        /*139a*/ 	.byte	0x3f
	.zero		1


	//   ....[100]....
        /*139c*/ 	.word	0x00029740
        /*13a0*/ 	.word	0x00000003
        /*13a4*/ 	.word	0x00030840
        /*13a8*/ 	.short	0x010a
        /*13aa*/ 	.byte	0x3f
	.zero		1


	//   ....[101]....
        /*13ac*/ 	.word	0x00029790
        /*13b0*/ 	.word	0x00000005
        /*13b4*/ 	.word	0x00030860
        /*13b8*/ 	.short	0x010a
        /*13ba*/ 	.byte	0x3f
	.zero		1


	//----- nvinfo : EIATTR_NUM_MBARRIERS
	.align		4
.L_325:
        /*13bc*/ 	.byte	0x03, 0x38
        /*13be*/ 	.short	0x0016


	//----- nvinfo : EIATTR_EXIT_INSTR_OFFSETS
	.align		4
        /*13c0*/ 	.byte	0x04, 0x1c
        /*13c2*/ 	.short	(.L_327 - .L_326)


	//   ....[0]....
.L_326:
        /*13c4*/ 	.word	0x00024820


	//----- nvinfo : EIATTR_MAX_THREADS
	.align		4
.L_327:
        /*13c8*/ 	.byte	0x04, 0x05
        /*13ca*/ 	.short	(.L_329 - .L_328)
.L_328:
        /*13cc*/ 	.word	0x00000180
        /*13d0*/ 	.word	0x00000001
        /*13d4*/ 	.word	0x00000001


	//----- nvinfo : EIATTR_CRS_STACK_SIZE
	.align		4
.L_329:
        /*13d8*/ 	.byte	0x04, 0x1e
        /*13da*/ 	.short	(.L_331 - .L_330)
.L_330:
        /*13dc*/ 	.word	0x00000000


	//----- nvinfo : EIATTR_CBANK_PARAM_SIZE
	.align		4
.L_331:
        /*13e0*/ 	.byte	0x03, 0x19
        /*13e2*/ 	.short	0x0af0


	//----- nvinfo : EIATTR_PARAM_CBANK
	.align		4
        /*13e4*/ 	.byte	0x04, 0x0a
        /*13e6*/ 	.short	(.L_333 - .L_332)
	.align		4
.L_332:
        /*13e8*/ 	.word	index@(.nv.constant0._ZN7cutlass13device_kernelIN5flash11enable_sm90INS1_16FlashAttnFwdSm90INS1_25CollectiveMainloopFwdSm90ILi2EN4cute5tupleIJNS5_1CILi1EEES8_S8_EEENS6_IJNS7_ILi128EEENS7_ILi96EEENS7_ILi192EEEEEELi192ENS_10bfloat16_tEfNS_4arch4Sm90ELb1ELb0ELb0ELb1ELb1ELb1ELb0ELb1ELb1ELb1ELb0ELb0EEENS1_21CollectiveEpilogueFwdINS6_IJSA_SC_SB_EEES9_SE_SG_Li256ELb1ELb1ELb0ELb0EEENS1_36VarlenDynamicPersistentTileSchedulerILi128ELi96ELi256ELi128ELb0ELb1ELb1ELb1ELb1ELb1EEEEEEEEEvNT_6ParamsE)
        /*13ec*/ 	.short	0x0210
        /*13ee*/ 	.short	0x0af0


	//----- nvinfo : EIATTR_SW_WAR
	.align		4
.L_333:
        /*13f0*/ 	.byte	0x04, 0x36
        /*13f2*/ 	.short	(.L_335 - .L_334)
.L_334:
        /*13f4*/ 	.word	0x00000008
.L_335:


//--------------------- .nv.callgraph             --------------------------
	.section	.nv.callgraph,"",@"SHT_CUDA_CALLGRAPH"
	.align	4
	.sectionentsize	8
	.align		4
        /*0000*/ 	.word	0x00000000
	.align		4
        /*0004*/ 	.word	0xffffffff
	.align		4
        /*0008*/ 	.word	index@(_ZN7cutlass13device_kernelIN5flash11enable_sm90INS1_16FlashAttnFwdSm90INS1_25CollectiveMainloopFwdSm90ILi2EN4cute5tupleIJNS5_1CILi1EEES8_S8_EEENS6_IJNS7_ILi128EEENS7_ILi96EEENS7_ILi192EEEEEELi192ENS_10bfloat16_tEfNS_4arch4Sm90ELb0ELb0ELb0ELb0ELb1ELb0ELb0ELb1ELb1ELb1ELb0ELb0EEENS1_21CollectiveEpilogueFwdINS6_IJSA_SC_SB_EEES9_SE_SG_Li256ELb0ELb1ELb0ELb0EEENS1_29StaticPersistentTileSchedulerILb0EEEEEEEEEvNT_6ParamsE)
	.align		4
        /*000c*/ 	.word	index@(__assertfail)
	.align		4
        /*0010*/ 	.word	index@(_ZN7cutlass13device_kernelIN5flash11enable_sm90INS1_16FlashAttnFwdSm90INS1_25CollectiveMainloopFwdSm90ILi2EN4cute5tupleIJNS5_1CILi1EEES8_S8_EEENS6_IJNS7_ILi128EEENS7_ILi96EEENS7_ILi192EEEEEELi192ENS_10bfloat16_tEfNS_4arch4Sm90ELb0ELb0ELb0ELb1ELb1ELb0ELb0ELb1ELb1ELb1ELb0ELb0EEENS1_21CollectiveEpilogueFwdINS6_IJSA_SC_SB_EEES9_SE_SG_Li256ELb1ELb1ELb0ELb0EEENS1_36VarlenDynamicPersistentTileSchedulerILi128ELi96ELi256ELi128ELb0ELb1ELb1ELb0ELb1ELb1EEEEEEEEEvNT_6ParamsE)
	.align		4
        /*0014*/ 	.word	index@(__assertfail)
	.align		4
        /*0018*/ 	.word	index@(_ZN7cutlass13device_kernelIN5flash11enable_sm90INS1_16FlashAttnFwdSm90INS1_25CollectiveMainloopFwdSm90ILi2EN4cute5tupleIJNS5_1CILi1EEES8_S8_EEENS6_IJNS7_ILi128EEENS7_ILi96EEENS7_ILi192EEEEEELi192ENS_10bfloat16_tEfNS_4arch4Sm90ELb0ELb0ELb0ELb1ELb1ELb1ELb0ELb1ELb1ELb1ELb0ELb0EEENS1_21CollectiveEpilogueFwdINS6_IJSA_SC_SB_EEES9_SE_SG_Li256ELb1ELb1ELb0ELb0EEENS1_36VarlenDynamicPersistentTileSchedulerILi128ELi96ELi256ELi128ELb0ELb1ELb1ELb0ELb1ELb1EEEEEEEEEvNT_6ParamsE)
	.align		4
        /*001c*/ 	.word	index@(__assertfail)
	.align		4
        /*0020*/ 	.word	index@(_ZN7cutlass13device_kernelIN5flash11enable_sm90INS1_16FlashAttnFwdSm90INS1_25CollectiveMainloopFwdSm90ILi2EN4cute5tupleIJNS5_1CILi1EEES8_S8_EEENS6_IJNS7_ILi128EEENS7_ILi96EEENS7_ILi192EEEEEELi192ENS_10bfloat16_tEfNS_4arch4Sm90ELb0ELb1ELb0ELb0ELb1ELb0ELb0ELb1ELb1ELb1ELb0ELb0EEENS1_21CollectiveEpilogueFwdINS6_IJSA_SC_SB_EEES9_SE_SG_Li256ELb0ELb1ELb0ELb0EEENS1_30DynamicPersistentTileSchedulerILi256ELi128ELb0ELb1ELb1EEEEEEEEEvNT_6ParamsE)
	.align		4
        /*0024*/ 	.word	index@(__assertfail)
	.align		4
        /*0028*/ 	.word	index@(_ZN7cutlass13device_kernelIN5flash11enable_sm90INS1_16FlashAttnFwdSm90INS1_25CollectiveMainloopFwdSm90ILi2EN4cute5tupleIJNS5_1CILi1EEES8_S8_EEENS6_IJNS7_ILi128EEENS7_ILi96EEENS7_ILi192EEEEEELi192ENS_10bfloat16_tEfNS_4arch4Sm90ELb0ELb1ELb0ELb1ELb1ELb0ELb0ELb1ELb1ELb1ELb0ELb0EEENS1_21CollectiveEpilogueFwdINS6_IJSA_SC_SB_EEES9_SE_SG_Li256ELb1ELb1ELb0ELb0EEENS1_36VarlenDynamicPersistentTileSchedulerILi128ELi96ELi256ELi128ELb0ELb1ELb1ELb1ELb0ELb1EEEEEEEEEvNT_6ParamsE)
	.align		4
        /*002c*/ 	.word	index@(__assertfail)
	.align		4
        /*0030*/ 	.word	index@(_ZN7cutlass13device_kernelIN5flash11enable_sm90INS1_16FlashAttnFwdSm90INS1_25CollectiveMainloopFwdSm90ILi2EN4cute5tupleIJNS5_1CILi1EEES8_S8_EEENS6_IJNS7_ILi128EEENS7_ILi96EEENS7_ILi192EEEEEELi192ENS_10bfloat16_tEfNS_4arch4Sm90ELb0ELb1ELb0ELb1ELb1ELb1ELb0ELb1ELb1ELb1ELb0ELb0EEENS1_21CollectiveEpilogueFwdINS6_IJSA_SC_SB_EEES9_SE_SG_Li256ELb1ELb1ELb0ELb0EEENS1_36VarlenDynamicPersistentTileSchedulerILi128ELi96ELi256ELi128ELb0ELb1ELb1ELb1ELb0ELb1EEEEEEEEEvNT_6ParamsE)
	.align		4
        /*0034*/ 	.word	index@(__assertfail)
	.align		4
        /*0038*/ 	.word	index@(_ZN7cutlass13device_kernelIN5flash11enable_sm90INS1_16FlashAttnFwdSm90INS1_25CollectiveMainloopFwdSm90ILi2EN4cute5tupleIJNS5_1CILi1EEES8_S8_EEENS6_IJNS7_ILi128EEENS7_ILi96EEENS7_ILi192EEEEEELi192ENS_10bfloat16_tEfNS_4arch4Sm90ELb1ELb0ELb0ELb0ELb1ELb0ELb0ELb1ELb1ELb1ELb0ELb0EEENS1_21CollectiveEpilogueFwdINS6_IJSA_SC_SB_EEES9_SE_SG_Li256ELb0ELb1ELb0ELb0EEENS1_30DynamicPersistentTileSchedulerILi256ELi128ELb0ELb1ELb1EEEEEEEEEvNT_6ParamsE)
	.align		4
        /*003c*/ 	.word	index@(__assertfail)
	.align		4
        /*0040*/ 	.word	index@(_ZN7cutlass13device_kernelIN5flash11enable_sm90INS1_16FlashAttnFwdSm90INS1_25CollectiveMainloopFwdSm90ILi2EN4cute5tupleIJNS5_1CILi1EEES8_S8_EEENS6_IJNS7_ILi128EEENS7_ILi96EEENS7_ILi192EEEEEELi192ENS_10bfloat16_tEfNS_4arch4Sm90ELb1ELb0ELb0ELb1ELb1ELb0ELb0ELb1ELb1ELb1ELb0ELb0EEENS1_21CollectiveEpilogueFwdINS6_IJSA_SC_SB_EEES9_SE_SG_Li256ELb1ELb1ELb0ELb0EEENS1_36VarlenDynamicPersistentTileSchedulerILi128ELi96ELi256ELi128ELb0ELb1ELb1ELb1ELb1ELb1EEEEEEEEEvNT_6ParamsE)
	.align		4
        /*0044*/ 	.word	index@(__assertfail)
	.align		4
        /*0048*/ 	.word	index@(_ZN7cutlass13device_kernelIN5flash11enable_sm90INS1_16FlashAttnFwdSm90INS1_25CollectiveMainloopFwdSm90ILi2EN4cute5tupleIJNS5_1CILi1EEES8_S8_EEENS6_IJNS7_ILi128EEENS7_ILi96EEENS7_ILi192EEEEEELi192ENS_10bfloat16_tEfNS_4arch4Sm90ELb1ELb0ELb0ELb1ELb1ELb1ELb0ELb1ELb1ELb1ELb0ELb0EEENS1_21CollectiveEpilogueFwdINS6_IJSA_SC_SB_EEES9_SE_SG_Li256ELb1ELb1ELb0ELb0EEENS1_36VarlenDynamicPersistentTileSchedulerILi128ELi96ELi256ELi128ELb0ELb1ELb1ELb1ELb1ELb1EEEEEEEEEvNT_6ParamsE)
	.align		4
        /*004c*/ 	.word	index@(__assertfail)
	.align		4
        /*0050*/ 	.word	0x00000000
	.align		4
        /*0054*/ 	.word	0xfffffffe
	.align		4
        /*0058*/ 	.word	0x00000000
	.align		4
        /*005c*/ 	.word	0xfffffffd
	.align		4
        /*0060*/ 	.word	0x00000000
	.align		4
        /*0064*/ 	.word	0xfffffffc


//--------------------- .nv.constant4             --------------------------
	.section	.nv.constant4,"a",@progbits
	.align	8
	.align		8
.nv.constant4:
        /*0000*/ 	.dword	__assertfail
	.align		8
        /*0008*/ 	.dword	__unnamed_1
	.align		8
        /*0010*/ 	.dword	__unnamed_2
	.align		8
        /*0018*/ 	.dword	__unnamed_3
	.align		8
        /*0020*/ 	.dword	__unnamed_4
	.align		8
        /*0028*/ 	.dword	__unnamed_5
	.align		8
        /*0030*/ 	.dword	_ZN72_INTERNAL_871ed516_36_flash_fwd_hdim192_bf16_paged_sm90_cu_a7f3af4d_38034cuda3std3__45__cpo5beginE
	.align		8
        /*0038*/ 	.dword	_ZN72_INTERNAL_871ed516_36_flash_fwd_hdim192_bf16_paged_sm90_cu_a7f3af4d_38034cuda3std3__45__cpo3endE
	.align		8
        /*0040*/ 	.dword	_ZN72_INTERNAL_871ed516_36_flash_fwd_hdim192_bf16_paged_sm90_cu_a7f3af4d_38034cuda3std3__45__cpo6cbeginE
	.align		8
        /*0048*/ 	.dword	_ZN72_INTERNAL_871ed516_36_flash_fwd_hdim192_bf16_paged_sm90_cu_a7f3af4d_38034cuda3std3__45__cpo4cendE
	.align		8
        /*0050*/ 	.dword	_ZN72_INTERNAL_871ed516_36_flash_fwd_hdim192_bf16_paged_sm90_cu_a7f3af4d_38034cuda3std3__474_GLOBAL__N__871ed516_36_flash_fwd_hdim192_bf16_paged_sm90_cu_a7f3af4d_38036ignoreE
	.align		8
        /*0058*/ 	.dword	_ZN72_INTERNAL_871ed516_36_flash_fwd_hdim192_bf16_paged_sm90_cu_a7f3af4d_38034cuda3std3__419piecewise_constructE
	.align		8
        /*0060*/ 	.dword	_ZN72_INTERNAL_871ed516_36_flash_fwd_hdim192_bf16_paged_sm90_cu_a7f3af4d_38034cuda3std3__48in_placeE
	.align		8
        /*0068*/ 	.dword	_ZN72_INTERNAL_871ed516_36_flash_fwd_hdim192_bf16_paged_sm90_cu_a7f3af4d_38034cuda3std6ranges3__45__cpo4swapE
	.align		8
        /*0070*/ 	.dword	_ZN72_INTERNAL_871ed516_36_flash_fwd_hdim192_bf16_paged_sm90_cu_a7f3af4d_38034cuda3std6ranges3__45__cpo9iter_moveE
	.align		8
        /*0078*/ 	.dword	_ZN72_INTERNAL_871ed516_36_flash_fwd_hdim192_bf16_paged_sm90_cu_a7f3af4d_38034cute7productE
	.align		8
        /*0080*/ 	.dword	_ZN72_INTERNAL_871ed516_36_flash_fwd_hdim192_bf16_paged_sm90_cu_a7f3af4d_38034cute1_E
	.align		8
        /*0088*/ 	.dword	$str$23
	.align		8
        /*0090*/ 	.dword	$str$24


//--------------------- .text._ZN7cutlass13device_kernelIN5flash11enable_sm90INS1_16FlashAttnFwdSm90INS1_25CollectiveMainloopFwdSm90ILi2EN4cute5tupleIJNS5_1CILi1EEES8_S8_EEENS6_IJNS7_ILi128EEENS7_ILi96EEENS7_ILi192EEEEEELi192ENS_10bfloat16_tEfNS_4arch4Sm90ELb0ELb0ELb0ELb0ELb1ELb0ELb0ELb1ELb1ELb1ELb0ELb0EEENS1_21CollectiveEpilogueFwdINS6_IJSA_SC_SB_EEES9_SE_SG_Li256ELb0ELb1ELb0ELb0EEENS1_29StaticPersistentTileSchedulerILb0EEEEEEEEEvNT_6ParamsE --------------------------
	.section	.text._ZN7cutlass13device_kernelIN5flash11enable_sm90INS1_16FlashAttnFwdSm90INS1_25CollectiveMainloopFwdSm90ILi2EN4cute5tupleIJNS5_1CILi1EEES8_S8_EEENS6_IJNS7_ILi128EEENS7_ILi96EEENS7_ILi192EEEEEELi192ENS_10bfloat16_tEfNS_4arch4Sm90ELb0ELb0ELb0ELb0ELb1ELb0ELb0ELb1ELb1ELb1ELb0ELb0EEENS1_21CollectiveEpilogueFwdINS6_IJSA_SC_SB_EEES9_SE_SG_Li256ELb0ELb1ELb0ELb0EEENS1_29StaticPersistentTileSchedulerILb0EEEEEEEEEvNT_6ParamsE,"ax",@progbits
	.align	128
.text._ZN7cutlass13device_kernelIN5flash11enable_sm90INS1_16FlashAttnFwdSm90INS1_25CollectiveMainloopFwdSm90ILi2EN4cute5tupleIJNS5_1CILi1EEES8_S8_EEENS6_IJNS7_ILi128EEENS7_ILi96EEENS7_ILi192EEEEEELi192ENS_10bfloat16_tEfNS_4arch4Sm90ELb0ELb0ELb0ELb0ELb1ELb0ELb0ELb1ELb1ELb1ELb0ELb0EEENS1_21CollectiveEpilogueFwdINS6_IJSA_SC_SB_EEES9_SE_SG_Li256ELb0ELb1ELb0ELb0EEENS1_29StaticPersistentTileSchedulerILb0EEEEEEEEEvNT_6ParamsE:
        .type           _ZN7cutlass13device_kernelIN5flash11enable_sm90INS1_16FlashAttnFwdSm90INS1_25CollectiveMainloopFwdSm90ILi2EN4cute5tupleIJNS5_1CILi1EEES8_S8_EEENS6_IJNS7_ILi128EEENS7_ILi96EEENS7_ILi192EEEEEELi192ENS_10bfloat16_tEfNS_4arch4Sm90ELb0ELb0ELb0ELb0ELb1ELb0ELb0ELb1ELb1ELb1ELb0ELb0EEENS1_21CollectiveEpilogueFwdINS6_IJSA_SC_SB_EEES9_SE_SG_Li256ELb0ELb1ELb0ELb0EEENS1_29StaticPersistentTileSchedulerILb0EEEEEEEEEvNT_6ParamsE,@function
        .size           _ZN7cutlass13device_kernelIN5flash11enable_sm90INS1_16FlashAttnFwdSm90INS1_25CollectiveMainloopFwdSm90ILi2EN4cute5tupleIJNS5_1CILi1EEES8_S8_EEENS6_IJNS7_ILi128EEENS7_ILi96EEENS7_ILi192EEEEEELi192ENS_10bfloat16_tEfNS_4arch4Sm90ELb0ELb0ELb0ELb0ELb1ELb0ELb0ELb1ELb1ELb1ELb0ELb0EEENS1_21CollectiveEpilogueFwdINS6_IJSA_SC_SB_EEES9_SE_SG_Li256ELb0ELb1ELb0ELb0EEENS1_29StaticPersistentTileSchedulerILb0EEEEEEEEEvNT_6ParamsE,(.L_x_3232 - _ZN7cutlass13device_kernelIN5flash11enable_sm90INS1_16FlashAttnFwdSm90INS1_25CollectiveMainloopFwdSm90ILi2EN4cute5tupleIJNS5_1CILi1EEES8_S8_EEENS6_IJNS7_ILi128EEENS7_ILi96EEENS7_ILi192EEEEEELi192ENS_10bfloat16_tEfNS_4arch4Sm90ELb0ELb0ELb0ELb0ELb1ELb0ELb0ELb1ELb1ELb1ELb0ELb0EEENS1_21CollectiveEpilogueFwdINS6_IJSA_SC_SB_EEES9_SE_SG_Li256ELb0ELb1ELb0ELb0EEENS1_29StaticPersistentTileSchedulerILb0EEEEEEEEEvNT_6ParamsE)
        .other          _ZN7cutlass13device_kernelIN5flash11enable_sm90INS1_16FlashAttnFwdSm90INS1_25CollectiveMainloopFwdSm90ILi2EN4cute5tupleIJNS5_1CILi1EEES8_S8_EEENS6_IJNS7_ILi128EEENS7_ILi96EEENS7_ILi192EEEEEELi192ENS_10bfloat16_tEfNS_4arch4Sm90ELb0ELb0ELb0ELb0ELb1ELb0ELb0ELb1ELb1ELb1ELb0ELb0EEENS1_21CollectiveEpilogueFwdINS6_IJSA_SC_SB_EEES9_SE_SG_Li256ELb0ELb1ELb0ELb0EEENS1_29StaticPersistentTileSchedulerILb0EEEEEEEEEvNT_6ParamsE,@"STO_CUDA_ENTRY STV_DEFAULT"
_ZN7cutlass13device_kernelIN5flash11enable_sm90INS1_16FlashAttnFwdSm90INS1_25CollectiveMainloopFwdSm90ILi2EN4cute5tupleIJNS5_1CILi1EEES8_S8_EEENS6_IJNS7_ILi128EEENS7_ILi96EEENS7_ILi192EEEEEELi192ENS_10bfloat16_tEfNS_4arch4Sm90ELb0ELb0ELb0ELb0ELb1ELb0ELb0ELb1ELb1ELb1ELb0ELb0EEENS1_21CollectiveEpilogueFwdINS6_IJSA_SC_SB_EEES9_SE_SG_Li256ELb0ELb1ELb0ELb0EEENS1_29StaticPersistentTileSchedulerILb0EEEEEEEEEvNT_6ParamsE:
[----:B------:R-:W0:Y:S02]  /*0000*/  LDC R1, c[0x0][0x28] ;  /* 0x00000a00ff017b82 */ /* 0x000e240000000800 */
[----:B0-----:R-:W-:Y:S01]  /*0010*/  VIADD R1, R1, 0xfffffff8 ;  /* 0xfffffff801017836 */ /* 0x001fe20000000000 */
[----:B------:R-:W0:Y:S01]  /*0020*/  S2R R3, SR_TID.X ;  /* 0x0000000000037919 */ /* 0x000e220000002100 */
[----:B------:R-:W-:Y:S01]  /*0030*/  ELECT P0, URZ, PT ;  /* 0x00000000003f782f */ /* 0x000fe20003800000 */
[----:B------:R-:W-:Y:S01]  /*0040*/  UMOV UR4, 0x80 ;  /* 0x0000008000047882 */ /* 0x000fe20000000000 */
[----:B------:R-:W-:Y:S01]  /*0050*/  UMOV UR7, 0x100 ;  /* 0x0000010000077882 */ /* 0x000fe20000000000 */
[----:B0-----:R-:W-:-:S05]  /*0060*/  SHF.R.U32.HI R0, RZ, 0x5, R3 ;  /* 0x00000005ff007819 */ /* 0x001fca0000011603 */
[----:B------:R-:W0:Y:S02]  /*0070*/  SHFL.IDX PT, R2, R0, RZ, 0x1f ;  /* 0x00001fff00027589 */ /* 0x000e2400000e0000 */
[C---:B0-----:R-:W-:Y:S02]  /*0080*/  ISETP.NE.OR P0, PT, R2.reuse, RZ, !P0 ;  /* 0x000000ff0200720c */ /* 0x041fe40004705670 */
[----:B------:R-:W-:Y:S02]  /*0090*/  ISETP.NE.AND P1, PT, R2, RZ, PT ;  /* 0x000000ff0200720c */ /* 0x000fe40003f25270 */
[----:B------:R-:W-:-:S06]  /*00a0*/  SHF.R.U32.HI R2, RZ, 0x7, R3 ;  /* 0x00000007ff027819 */ /* 0x000fcc0000011603 */
[----:B------:R-:W0:Y:S03]  /*00b0*/  SHFL.IDX PT, R2, R2, RZ, 0x1f ;  /* 0x00001fff02027589 */ /* 0x000e2600000e0000 */
[----:B------:R-:W-:Y:S01]  /*00c0*/  VOTEU.ALL UP0, P0 ;  /* 0x00000000003f7886 */ /* 0x000fe20000000000 */
[----:B------:R-:W-:-:S04]  /*00d0*/  VOTEU.ALL UP1, P0 ;  /* 0x00000000003f7886 */ /* 0x000fc80000020000 */
[----:B------:R-:W1:Y:S01]  /*00e0*/  @!UP0 S2UR UR8, SR_CgaCtaId ;  /* 0x00000000000889c3 */ /* 0x000e620000008800 */
[----:B------:R-:W-:Y:S01]  /*00f0*/  @!UP0 UMOV UR6, 0x400 ;  /* 0x0000040000068882 */ /* 0x000fe20000000000 */
[----:B------:R-:W-:-:S04]  /*0100*/  @!UP0 UIADD3 UR4, -UR4, 0x100000, URZ ;  /* 0x0010000004048890 */ /* 0x000fc8000fffe13f */
[----:B------:R-:W-:Y:S02]  /*0110*/  @!UP0 USHF.L.U32 UR5, UR4, 0xb, URZ ;  /* 0x0000000b04058899 */ /* 0x000fe4000800063f */
[----:B------:R-:W-:Y:S02]  /*0120*/  @!UP0 USHF.L.U32 UR4, UR4, 0x1, URZ ;  /* 0x0000000104048899 */ /* 0x000fe4000800063f */
[----:B-1----:R-:W-:Y:S02]  /*0130*/  @!UP0 ULEA UR8, UR8, UR6, 0x18 ;  /* 0x0000000608088291 */ /* 0x002fe4000f8ec03f */
[----:B------:R-:W-:-:S04]  /*0140*/  @!UP0 UIADD3 UR6, -UR7, 0x100000, URZ ;  /* 0x0010000007068890 */ /* 0x000fc8000fffe13f */
[----:B------:R-:W-:Y:S02]  /*0150*/  @!UP0 USHF.L.U32 UR7, UR6, 0xb, URZ ;  /* 0x0000000b06078899 */ /* 0x000fe4000800063f */
[----:B------:R-:W-:Y:S01]  /*0160*/  @!UP0 USHF.L.U32 UR6, UR6, 0x1, URZ ;  /* 0x0000000106068899 */ /* 0x000fe2000800063f */
[----:B------:R-:W-:-:S05]  /*0170*/  VOTEU.ALL UP0, P0 ;  /* 0x00000000003f7886 */ /* 0x000fca0000000000 */
[----:B------:R1:W2:Y:S06]  /*0180*/  @!UP0 SYNCS.EXCH.64 URZ, [UR8+0x30800], UR4 ;  /* 0x03080004083f85b2 */ /* 0x0002ac0008000100 */
[----:B------:R1:W3:Y:S02]  /*0190*/  @!UP1 SYNCS.EXCH.64 URZ, [UR8+0x30820], UR6 ;  /* 0x03082006083f95b2 */ /* 0x0002e40008000100 */
[----:B01----:R-:W-:Y:S05]  /*01a0*/  @P1 BRA `(.L_x_0) ;  /* 0x0000000000481947 */ /* 0x003fea0003800000 */
[----:B------:R-:W0:Y:S01]  /*01b0*/  S2UR UR5, SR_CgaCtaId ;  /* 0x00000000000579c3 */ /* 0x000e220000008800 */
[----:B------:R-:W-:Y:S01]  /*01c0*/  UMOV UR4, 0x400 ;  /* 0x0000040000047882 */ /* 0x000fe20000000000 */
[----:B------:R-:W-:Y:S01]  /*01d0*/  UMOV UR6, 0x80 ;  /* 0x0000008000067882 */ /* 0x000fe20000000000 */
[----:B------:R-:W-:Y:S01]  /*01e0*/  UMOV UR7, 0x100 ;  /* 0x0000010000077882 */ /* 0x000fe20000000000 */
[----:B------:R-:W-:Y:S01]  /*01f0*/  ELECT P0, URZ, PT ;  /* 0x00000000003f782f */ /* 0x000fe20003800000 */
[----:B0-----:R-:W-:Y:S02]  /*0200*/  ULEA UR8, UR5, UR4, 0x18 ;  /* 0x0000000405087291 */ /* 0x001fe4000f8ec03f */
[----:B------:R-:W-:-:S04]  /*0210*/  UIADD3 UR4, -UR6, 0x100000, URZ ;  /* 0x0010000006047890 */ /* 0x000fc8000fffe13f */
[----:B------:R-:W-:Y:S02]  /*0220*/  USHF.L.U32 UR5, UR4, 0xb, URZ ;  /* 0x0000000b04057899 */ /* 0x000fe4000800063f */
[----:B------:R-:W-:Y:S02]  /*0230*/  USHF.L.U32 UR4, UR4, 0x1, URZ ;  /* 0x0000000104047899 */ /* 0x000fe4000800063f */
[----:B------:R-:W-:-:S04]  /*0240*/  UIADD3 UR6, -UR7, 0x100000, URZ ;  /* 0x0010000007067890 */ /* 0x000fc8000fffe13f */
[----:B------:R-:W-:Y:S02]  /*0250*/  USHF.L.U32 UR7, UR6, 0xb, URZ ;  /* 0x0000000b06077899 */ /* 0x000fe4000800063f */
[----:B------:R-:W-:Y:S01]  /*0260*/  USHF.L.U32 UR6, UR6, 0x1, URZ ;  /* 0x0000000106067899 */ /* 0x000fe2000800063f */
[----:B------:R-:W0:Y:S03]  /*0270*/  FENCE.VIEW.ASYNC.S ;  /* 0x00000000000073c6 */ /* 0x000e260000000000 */
[----:B0-----:R0:W1:Y:S08]  /*0280*/  SYNCS.EXCH.64 URZ, [UR8+0x30830], UR4 ;  /* 0x03083004083f75b2 */ /* 0x0010700008000100 */
[----:B------:R0:W4:Y:S01]  /*0290*/  SYNCS.EXCH.64 URZ, [UR8+0x30840], UR6 ;  /* 0x03084006083f75b2 */ /* 0x0001220008000100 */
[----:B------:R0:W0:Y:S01]  /*02a0*/  SYNCS.EXCH.64 URZ, [UR8+0x30838], UR4 ;  /* 0x03083804083f75b2 */ /* 0x0000220008000100 */
[----:B------:R0:W0:Y:S01]  /*02b0*/  SYNCS.EXCH.64 URZ, [UR8+0x30848], UR6 ;  /* 0x03084806083f75b2 */ /* 0x0000220008000100 */
[----:B------:R-:W-:Y:S01]  /*02c0*/  NOP ;  /* 0x0000000000007918 */ /* 0x000fe20000000000 */
.L_x_0:
[----:B------:R-:W5:Y:S01]  /*02d0*/  SHFL.IDX PT, R4, R0, RZ, 0x1f ;  /* 0x00001fff00047589 */ /* 0x000f6200000e0000 */
[----:B------:R-:W-:Y:S01]  /*02e0*/  NOP ;  /* 0x0000000000007918 */ /* 0x000fe20000000000 */
[----:B-----5:R-:W-:-:S13]  /*02f0*/  ISETP.NE.AND P0, PT, R4, RZ, PT ;  /* 0x000000ff0400720c */ /* 0x020fda0003f05270 */
[----:B------:R-:W-:Y:S05]  /*0300*/  @P0 BRA `(.L_x_1) ;  /* 0x0000000000480947 */ /* 0x000fea0003800000 */
[----:B0-----:R-:W0:Y:S01]  /*0310*/  S2UR UR5, SR_CgaCtaId ;  /* 0x00000000000579c3 */ /* 0x001e220000008800 */
        /* <DEDUP_REMOVED lines=12> */
[----:B0-----:R0:W0:Y:S08]  /*03e0*/  SYNCS.EXCH.64 URZ, [UR8+0x30850], UR4 ;  /* 0x03085004083f75b2 */ /* 0x0010300008000100 */
[----:B------:R0:W0:Y:S01]  /*03f0*/  SYNCS.EXCH.64 URZ, [UR8+0x30860], UR6 ;  /* 0x03086006083f75b2 */ /* 0x0000220008000100 */
[----:B------:R0:W0:Y:S01]  /*0400*/  SYNCS.EXCH.64 URZ, [UR8+0x30858], UR4 ;  /* 0x03085804083f75b2 */ /* 0x0000220008000100 */
[----:B------:R0:W0:Y:S01]  /*0410*/  SYNCS.EXCH.64 URZ, [UR8+0x30868], UR6 ;  /* 0x03086806083f75b2 */ /* 0x0000220008000100 */
[----:B------:R-:W-:Y:S01]  /*0420*/  NOP ;  /* 0x0000000000007918 */ /* 0x000fe20000000000 */
.L_x_1:
[----:B------:R-:W5:Y:S01]  /*0430*/  SHFL.IDX PT, R4, R0, RZ, 0x1f ;  /* 0x00001fff00047589 */ /* 0x000f6200000e0000 */
[----:B------:R-:W-:Y:S01]  /*0440*/  NOP ;  /* 0x0000000000007918 */ /* 0x000fe20000000000 */
[----:B-----5:R-:W-:-:S13]  /*0450*/  ISETP.NE.AND P0, PT, R4, RZ, PT ;  /* 0x000000ff0400720c */ /* 0x020fda0003f05270 */
[----:B------:R-:W-:Y:S05]  /*0460*/  @P0 BRA `(.L_x_2) ;  /* 0x0000000000380947 */ /* 0x000fea0003800000 */
[----:B0-----:R-:W0:Y:S01]  /*0470*/  S2UR UR5, SR_CgaCtaId ;  /* 0x00000000000579c3 */ /* 0x001e220000008800 */
[----:B------:R-:W-:Y:S01]  /*0480*/  UMOV UR4, 0x400 ;  /* 0x0000040000047882 */ /* 0x000fe20000000000 */
[----:B------:R-:W-:Y:S01]  /*0490*/  UMOV UR7, 0x80 ;  /* 0x0000008000077882 */ /* 0x000fe20000000000 */
[----:B------:R-:W-:Y:S01]  /*04a0*/  ELECT P0, URZ, PT ;  /* 0x00000000003f782f */ /* 0x000fe20003800000 */
[----:B0-----:R-:W-:Y:S02]  /*04b0*/  ULEA UR6, UR5, UR4, 0x18 ;  /* 0x0000000405067291 */ /* 0x001fe4000f8ec03f */
[----:B------:R-:W-:-:S04]  /*04c0*/  UIADD3 UR4, -UR7, 0x100000, URZ ;  /* 0x0010000007047890 */ /* 0x000fc8000fffe13f */
[----:B------:R-:W-:Y:S02]  /*04d0*/  USHF.L.U32 UR5, UR4, 0xb, URZ ;  /* 0x0000000b04057899 */ /* 0x000fe4000800063f */
[----:B------:R-:W-:Y:S01]  /*04e0*/  USHF.L.U32 UR4, UR4, 0x1, URZ ;  /* 0x0000000104047899 */ /* 0x000fe2000800063f */
[----:B------:R-:W0:Y:S11]  /*04f0*/  FENCE.VIEW.ASYNC.S ;  /* 0x00000000000073c6 */ /* 0x000e360000000000 */
[----:B0-----:R0:W0:Y:S01]  /*0500*/  SYNCS.EXCH.64 URZ, [UR6+0x30870], UR4 ;  /* 0x03087004063f75b2 */ /* 0x0010220008000100 */
[----:B------:R0:W0:Y:S01]  /*0510*/  SYNCS.EXCH.64 URZ, [UR6+0x30880], UR4 ;  /* 0x03088004063f75b2 */ /* 0x0000220008000100 */
[----:B------:R0:W0:Y:S01]  /*0520*/  SYNCS.EXCH.64 URZ, [UR6+0x30878], UR4 ;  /* 0x03087804063f75b2 */ /* 0x0000220008000100 */
[----:B------:R0:W0:Y:S01]  /*0530*/  SYNCS.EXCH.64 URZ, [UR6+0x30888], UR4 ;  /* 0x03088804063f75b2 */ /* 0x0000220008000100 */
[----:B------:R-:W-:Y:S01]  /*0540*/  NOP ;  /* 0x0000000000007918 */ /* 0x000fe20000000000 */
.L_x_2:
        /* <DEDUP_REMOVED lines=22> */
.L_x_3:
[----:B------:R-:W5:Y:S01]  /*06b0*/  SHFL.IDX PT, R4, R0, RZ, 0x1f ;  /* 0x00001fff00047589 */ /* 0x000f6200000e0000 */
[----:B------:R-:W-:Y:S01]  /*06c0*/  R2UR UR9, R2 ;  /* 0x00000000020972ca */ /* 0x000fe200000e0000 */
        /* <DEDUP_REMOVED lines=21> */
.L_x_4:
[----:B------:R-:W-:Y:S01]  /*0820*/  UISETP.NE.AND UP0, UPT, UR9, URZ, UPT ;  /* 0x0000003f0900728c */ /* 0x000fe2000bf05270 */
[----:B------:R-:W-:Y:S01]  /*0830*/  NOP ;  /* 0x0000000000007918 */ /* 0x000fe20000000000 */
[----:B0-----:R-:W-:Y:S01]  /*0840*/  UMOV UR4, 0x1 ;  /* 0x0000000100047882 */ /* 0x001fe20000000000 */
[----:B------:R-:W-:Y:S01]  /*0850*/  ULDC.64 UR36, c[0x0][0x208] ;  /* 0x0000820000247ab9 */ /* 0x000fe20000000a00 */
[----:B------:R-:W-:Y:S01]  /*0860*/  USEL UR4, UR4, 0x2, !UP0 ;  /* 0x0000000204047887 */ /* 0x000fe2000c000000 */
[----:B-1234-:R-:W-:Y:S01]  /*0870*/  BAR.SYNC.DEFER_BLOCKING 0x0 ;  /* 0x0000000000007b1d */ /* 0x01efe20000010000 */
[----:B------:R-:W-:-:S04]  /*0880*/  PLOP3.LUT P0, PT, PT, PT, UP0, 0x80, 0x0 ;  /* 0x000000000000781c */ /* 0x000fc80003f0f008 */
[----:B------:R-:W-:-:S05]  /*0890*/  IMAD.U32 R2, RZ, RZ, UR4 ;  /* 0x00000004ff027e24 */ /* 0x000fca000f8e00ff */
[----:B------:R0:W-:Y:S04]  /*08a0*/  STL [R1+0x4], R2 ;  /* 0x0000040201007387 */ /* 0x0001e80000100800 */
[----:B------:R-:W-:Y:S05]  /*08b0*/  @!P0 BRA `(.L_x_5) ;  /* 0x00000074002c8947 */ /* 0x000fea0003800000 */
.L_x_6:
[----:B------:R-:W-:-:S08]  /*08c0*/  NOP ;  /* 0x0000000000007918 */ /* 0x000fd00000000000 */
[----:B------:R-:W1:Y:S02]  /*08d0*/  USETMAXREG.TRY_ALLOC.CTAPOOL UP0, 0xe8 ;  /* 0x000000e8000079c8 */ /* 0x000e640008000600 */
[----:B-1----:R-:W-:-:S13]  /*08e0*/  PLOP3.LUT P0, PT, PT, PT, UP0, 0x80, 0x0 ;  /* 0x000000000000781c */ /* 0x002fda0003f0f008 */
[----:B------:R-:W-:Y:S05]  /*08f0*/  @!P0 BRA `(.L_x_6) ;  /* 0xfffffffc00f08947 */ /* 0x000fea000383ffff */
[----:B------:R-:W1:Y:S08]  /*0900*/  S2UR UR61, SR_CTAID.X ;  /* 0x00000000003d79c3 */ /* 0x000e700000002500 */
[----:B------:R-:W-:Y:S08]  /*0910*/  BAR.ARV 0x8, 0x180 ;  /* 0x0206000000007b1d */ /* 0x000ff00000002000 */
[----:B------:R-:W1:Y:S02]  /*0920*/  LDC R0, c[0x0][0xc34] ;  /* 0x00030d00ff007b82 */ /* 0x000e640000000800 */
[----:B-1----:R-:W-:-:S13]  /*0930*/  ISETP.LE.AND P0, PT, R0, UR61, PT ;  /* 0x0000003d00007c0c */ /* 0x002fda000bf03270 */
[----:B------:R-:W-:Y:S05]  /*0940*/  @P0 EXIT ;  /* 0x000000000000094d */ /* 0x000fea0003800000 */
[----:B0-----:R-:W2:Y:S01]  /*0950*/  LDL R2, [R1+0x4] ;  /* 0x0000040001027983 */ /* 0x001ea20000100800 */
[----:B------:R-:W-:Y:S01]  /*0960*/  VIADD R19, R3, 0xffffff80 ;  /* 0xffffff8003137836 */ /* 0x000fe20000000000 */
[----:B------:R-:W-:Y:S01]  /*0970*/  UMOV UR39, URZ ;  /* 0x0000003f00277c82 */ /* 0x000fe20008000000 */
[----:B------:R-:W-:Y:S01]  /*0980*/  IMAD.MOV.U32 R198, RZ, RZ, -0x2 ;  /* 0xfffffffeffc67424 */ /* 0x000fe200078e00ff */
[----:B------:R-:W-:Y:S02]  /*0990*/  UMOV UR38, URZ ;  /* 0x0000003f00267c82 */ /* 0x000fe40008000000 */
[----:B------:R-:W-:-:S04]  /*09a0*/  SHF.R.S32.HI R0, RZ, 0x1f, R19 ;  /* 0x0000001fff007819 */ /* 0x000fc80000011413 */
[CC--:B------:R-:W-:Y:S02]  /*09b0*/  LEA.HI R3, R0.reuse, R19.reuse, RZ, 0x7 ;  /* 0x0000001300037211 */ /* 0x0c0fe400078f38ff */
[CC--:B------:R-:W-:Y:S02]  /*09c0*/  LEA.HI R4, R0.reuse, R19.reuse, RZ, 0x5 ;  /* 0x0000001300047211 */ /* 0x0c0fe400078f28ff */
[----:B------:R-:W-:Y:S02]  /*09d0*/  LOP3.LUT R192, R3, 0xffffff80, RZ, 0xc0, !PT ;  /* 0xffffff8003c07812 */ /* 0x000fe400078ec0ff */
[CC--:B------:R-:W-:Y:S02]  /*09e0*/  LEA.HI R7, R0.reuse, R19.reuse, RZ, 0x2 ;  /* 0x0000001300077211 */ /* 0x0c0fe400078f10ff */
[----:B------:R-:W-:Y:S01]  /*09f0*/  LEA.HI R22, R0, R19, RZ, 0x3 ;  /* 0x0000001300167211 */ /* 0x000fe200078f18ff */
[----:B------:R-:W-:Y:S01]  /*0a00*/  IMAD.IADD R192, R19, 0x1, -R192 ;  /* 0x0000000113c07824 */ /* 0x000fe200078e0ac0 */
[----:B------:R-:W-:-:S02]  /*0a10*/  SHF.L.U32 R6, R4, 0x5, RZ ;  /* 0x0000000504067819 */ /* 0x000fc400000006ff */
[----:B------:R-:W-:Y:S02]  /*0a20*/  LOP3.LUT R10, R7, 0xfffffffc, RZ, 0xc0, !PT ;  /* 0xfffffffc070a7812 */ /* 0x000fe400078ec0ff */
[----:B------:R-:W-:Y:S02]  /*0a30*/  SHF.R.S32.HI R5, RZ, 0x1f, R192 ;  /* 0x0000001fff057819 */ /* 0x000fe400000114c0 */
[----:B------:R-:W-:Y:S01]  /*0a40*/  LOP3.LUT R9, R6, 0xfffffc00, RZ, 0xc0, !PT ;  /* 0xfffffc0006097812 */ /* 0x000fe200078ec0ff */
[----:B------:R-:W-:Y:S01]  /*0a50*/  IMAD.IADD R10, R19, 0x1, -R10 ;  /* 0x00000001130a7824 */ /* 0x000fe200078e0a0a */
[----:B------:R-:W-:Y:S02]  /*0a60*/  SHF.R.S32.HI R194, RZ, 0x7, R3 ;  /* 0x00000007ffc27819 */ /* 0x000fe40000011403 */
[----:B------:R-:W-:Y:S02]  /*0a70*/  LOP3.LUT R12, R22, 0xfffffff8, RZ, 0xc0, !PT ;  /* 0xfffffff8160c7812 */ /* 0x000fe400078ec0ff */
[----:B------:R-:W-:-:S02]  /*0a80*/  LEA.HI R3, R3, R194, RZ, 0x1 ;  /* 0x000000c203037211 */ /* 0x000fc400078f08ff */
[----:B------:R-:W-:Y:S02]  /*0a90*/  LEA.HI R6, R10, R10, RZ, 0x1 ;  /* 0x0000000a0a067211 */ /* 0x000fe400078f08ff */
[----:B------:R-:W-:Y:S02]  /*0aa0*/  LOP3.LUT R3, R3, 0x3fffffe, RZ, 0xc0, !PT ;  /* 0x03fffffe03037812 */ /* 0x000fe400078ec0ff */
[----:B------:R-:W-:-:S03]  /*0ab0*/  SHF.R.S32.HI R22, RZ, 0x3, R22 ;  /* 0x00000003ff167819 */ /* 0x000fc60000011416 */
[----:B------:R-:W-:Y:S01]  /*0ac0*/  IMAD.IADD R3, R194, 0x1, -R3 ;  /* 0x00000001c2037824 */ /* 0x000fe200078e0a03 */
[----:B--2---:R-:W-:Y:S02]  /*0ad0*/  R2UR UR4, R2 ;  /* 0x00000000020472ca */ /* 0x004fe400000e0000 */
[----:B------:R-:W-:Y:S02]  /*0ae0*/  LEA.HI R2, R0, R19, RZ, 0x4 ;  /* 0x0000001300027211 */ /* 0x000fe400078f20ff */
[----:B------:R-:W-:Y:S02]  /*0af0*/  LEA.HI R0, R5, R192, RZ, 0x2 ;  /* 0x000000c005007211 */ /* 0x000fe400078f10ff */
[----:B------:R-:W-:Y:S02]  /*0b00*/  LOP3.LUT R4, R2, 0x3fffff0, RZ, 0xc0, !PT ;  /* 0x03fffff002047812 */ /* 0x000fe400078ec0ff */
[--C-:B------:R-:W-:Y:S02]  /*0b10*/  SHF.R.S32.HI R8, RZ, 0x2, R0.reuse ;  /* 0x00000002ff087819 */ /* 0x100fe40000011400 */
[----:B------:R-:W-:Y:S01]  /*0b20*/  SHF.R.S32.HI R11, RZ, 0x1f, R0 ;  /* 0x0000001fff0b7819 */ /* 0x000fe20000011400 */
[C---:B------:R-:W-:Y:S01]  /*0b30*/  IMAD.IADD R4, R19.reuse, 0x1, -R4 ;  /* 0x0000000113047824 */ /* 0x040fe200078e0a04 */
[----:B------:R-:W-:Y:S01]  /*0b40*/  SHF.R.S32.HI R7, RZ, 0x4, R2 ;  /* 0x00000004ff077819 */ /* 0x000fe20000011402 */
[----:B------:R-:W-:Y:S01]  /*0b50*/  IMAD.IADD R19, R19, 0x1, -R12 ;  /* 0x0000000113137824 */ /* 0x000fe200078e0a0c */
[----:B------:R-:W-:Y:S01]  /*0b60*/  LEA.HI R11, R11, R8, RZ, 0x3 ;  /* 0x000000080b0b7211 */ /* 0x000fe200078f18ff */
[----:B------:R-:W-:Y:S01]  /*0b70*/  IMAD R9, R4, 0x40, R9 ;  /* 0x0000004004097824 */ /* 0x000fe200078e0209 */
[----:B------:R-:W-:Y:S01]  /*0b80*/  LEA.HI R4, R5, R192, RZ, 0x5 ;  /* 0x000000c005047211 */ /* 0x000fe200078f28ff */
[----:B------:R-:W-:Y:S01]  /*0b90*/  IMAD.SHL.U32 R16, R19, 0x8, RZ ;  /* 0x0000000813107824 */ /* 0x000fe200078e00ff */
[----:B------:R-:W-:Y:S01]  /*0ba0*/  LOP3.LUT R11, R11, 0xfffffff8, RZ, 0xc0, !PT ;  /* 0xfffffff80b0b7812 */ /* 0x000fe200078ec0ff */
[----:B------:R-:W-:Y:S01]  /*0bb0*/  ULOP3.LUT UR4, UR4, 0x1, URZ, 0xfc, !UPT ;  /* 0x0000000104047892 */ /* 0x000fe2000f8efc3f */
[----:B------:R-:W-:Y:S01]  /*0bc0*/  LEA.HI R2, R2, R7, RZ, 0x1 ;  /* 0x0000000702027211 */ /* 0x000fe200078f08ff */
[----:B------:R-:W-:Y:S01]  /*0bd0*/  VIADD R18, R16, 0x40 ;  /* 0x0000004010127836 */ /* 0x000fe20000000000 */
[----:B------:R-:W-:Y:S01]  /*0be0*/  SHF.R.S32.HI R4, RZ, 0x5, R4 ;  /* 0x00000005ff047819 */ /* 0x000fe20000011404 */
[----:B------:R-:W-:Y:S01]  /*0bf0*/  IMAD.IADD R11, R8, 0x1, -R11 ;  /* 0x00000001080b7824 */ /* 0x000fe200078e0a0b */
[----:B------:R-:W-:Y:S01]  /*0c00*/  LOP3.LUT R2, R2, 0x1ffffffe, RZ, 0xc0, !PT ;  /* 0x1ffffffe02027812 */ /* 0x000fe200078ec0ff */
[----:B------:R-:W-:Y:S01]  /*0c10*/  VIADD R17, R16, 0x80 ;  /* 0x0000008010117836 */ /* 0x000fe20000000000 */
[----:B------:R-:W-:Y:S01]  /*0c20*/  LOP3.LUT R5, R0, 0x7ffffffc, RZ, 0xc0, !PT ;  /* 0x7ffffffc00057812 */ /* 0x000fe200078ec0ff */
[----:B------:R-:W-:Y:S01]  /*0c30*/  IMAD R4, R4, 0x10, R11 ;  /* 0x0000001004047824 */ /* 0x000fe200078e020b */
[----:B------:R-:W-:Y:S01]  /*0c40*/  IADD3 R2, R7, -R2, RZ ;  /* 0x8000000207027210 */ /* 0x000fe20007ffe0ff */
[----:B------:R-:W-:Y:S01]  /*0c50*/  IMAD.U32 R199, RZ, RZ, UR4 ;  /* 0x00000004ffc77e24 */ /* 0x000fe2000f8e00ff */
[----:B------:R-:W-:Y:S01]  /*0c60*/  LOP3.LUT R7, R6, 0x1ffffffe, RZ, 0xc0, !PT ;  /* 0x1ffffffe06077812 */ /* 0x000fe200078ec0ff */
[----:B------:R-:W-:Y:S01]  /*0c70*/  IMAD.IADD R5, R192, 0x1, -R5 ;  /* 0x00000001c0057824 */ /* 0x000fe200078e0a05 */
[----:B------:R-:W-:Y:S01]  /*0c80*/  LEA R195, R3, R4, 0x6 ;  /* 0x0000000403c37211 */ /* 0x000fe200078e30ff */
[----:B------:R-:W-:Y:S01]  /*0c90*/  UMOV UR4, URZ ;  /* 0x0000003f00047c82 */ /* 0x000fe20008000000 */
[----:B------:R-:W-:Y:S01]  /*0ca0*/  IADD3 R196, R10, -R7, RZ ;  /* 0x800000070ac47210 */ /* 0x000fe20007ffe0ff */
[----:B------:R-:W-:Y:S01]  /*0cb0*/  IMAD R197, R2, 0x8, R9 ;  /* 0x0000000802c57824 */ /* 0x000fe200078e0209 */
[----:B------:R-:W-:Y:S01]  /*0cc0*/  SHF.R.S32.HI R201, RZ, 0x1f, R18 ;  /* 0x0000001fffc97819 */ /* 0x000fe20000011412 */
[----:B------:R-:W-:Y:S01]  /*0cd0*/  IMAD R198, R5, R198, 0x60 ;  /* 0x0000006005c67424 */ /* 0x000fe200078e02c6 */
[----:B------:R-:W-:Y:S01]  /*0ce0*/  MOV R23, UR4 ;  /* 0x0000000400177c02 */ /* 0x000fe20008000f00 */
[----:B------:R-:W-:Y:S01]  /*0cf0*/  IMAD R196, R196, 0x8, R195 ;  /* 0x00000008c4c47824 */ /* 0x000fe200078e02c3 */
[----:B------:R-:W-:-:S07]  /*0d00*/  SHF.R.S32.HI R200, RZ, 0x1f, R17 ;  /* 0x0000001fffc87819 */ /* 0x000fce0000011411 */
.L_x_39:
[----:B0-----:R-:W0:Y:S01]  /*0d10*/  SHFL.IDX PT, R0, R194, RZ, 0x1f ;  /* 0x00001fffc2007589 */ /* 0x001e2200000e0000 */
[----:B-1----:R-:W1:Y:S01]  /*0d20*/  S2UR UR42, SR_CgaCtaId ;  /* 0x00000000002a79c3 */ /* 0x002e620000008800 */
[----:B------:R-:W-:Y:S01]  /*0d30*/  ULDC.64 UR6, c[0x0][0x418] ;  /* 0x0001060000067ab9 */ /* 0x000fe20000000a00 */
[----:B------:R-:W-:Y:S01]  /*0d40*/  ULDC UR4, c[0x0][0xc38] ;  /* 0x00030e0000047ab9 */ /* 0x000fe20000000800 */
[----:B------:R-:W-:Y:S02]  /*0d50*/  UISETP.NE.U32.AND UP0, UPT, UR6, URZ, UPT ;  /* 0x0000003f0600728c */ /* 0x000fe4000bf05070 */
[----:B------:R-:W-:Y:S01]  /*0d60*/  UISETP.NE.AND UP1, UPT, UR4, 0x1, UPT ;  /* 0x000000010400788c */ /* 0x000fe2000bf25270 */
[----:B------:R-:W-:Y:S02]  /*0d70*/  UMOV UR43, 0x400 ;  /* 0x00000400002b7882 */ /* 0x000fe40000000000 */
[----:B------:R-:W-:Y:S01]  /*0d80*/  ULDC UR4, c[0x0][0xc44] ;  /* 0x0003110000047ab9 */ /* 0x000fe20000000800 */
[----:B------:R-:W-:-:S02]  /*0d90*/  UISETP.NE.AND.EX UP0, UPT, UR7, URZ, UPT, UP0 ;  /* 0x0000003f0700728c */ /* 0x000fc4000bf05300 */
[----:B------:R-:W-:Y:S01]  /*0da0*/  UISETP.NE.AND UP2, UPT, UR4, 0x1, UPT ;  /* 0x000000010400788c */ /* 0x000fe2000bf45270 */
[----:B------:R-:W-:Y:S01]  /*0db0*/  ULDC UR40, c[0x0][0x424] ;  /* 0x0001090000287ab9 */ /* 0x000fe20000000800 */
[----:B------:R-:W-:Y:S01]  /*0dc0*/  ULDC UR10, c[0x0][0x2f0] ;  /* 0x0000bc00000a7ab9 */ /* 0x000fe20000000800 */
[----:B------:R-:W-:Y:S02]  /*0dd0*/  USEL UR40, UR40, 0x1, UP0 ;  /* 0x0000000128287887 */ /* 0x000fe40008000000 */
[----:B------:R-:W-:Y:S01]  /*0de0*/  @UP1 ULDC UR4, c[0x0][0xc3c] ;  /* 0x00030f0000041ab9 */ /* 0x000fe20000000800 */
[----:B------:R-:W-:Y:S01]  /*0df0*/  @UP1 ULDC UR12, c[0x0][0xc40] ;  /* 0x00031000000c1ab9 */ /* 0x000fe20000000800 */
[----:B------:R-:W-:Y:S02]  /*0e00*/  UIMAD.WIDE.U32 UR4, UR61, UR4, URZ ;  /* 0x000000043d0472a5 */ /* 0x000fe4000f8e003f */
[----:B------:R-:W-:Y:S01]  /*0e10*/  UIMAD UR40, UR40, UR10, URZ ;  /* 0x0000000a282872a4 */ /* 0x000fe2000f8e023f */
[----:B0-----:R-:W-:Y:S01]  /*0e20*/  R2UR UR6, R0 ;  /* 0x00000000000672ca */ /* 0x001fe200000e0000 */
[----:B-1----:R-:W-:Y:S01]  /*0e30*/  ULEA UR43, UR42, UR43, 0x18 ;  /* 0x0000002b2a2b7291 */ /* 0x002fe2000f8ec03f */
[----:B------:R-:W-:Y:S01]  /*0e40*/  UMOV UR13, UR61 ;  /* 0x0000003d000d7c82 */ /* 0x000fe20008000000 */
[----:B------:R-:W-:-:S02]  /*0e50*/  @UP1 USHF.R.U32.HI UR13, URZ, UR12, UR5 ;  /* 0x0000000c3f0d1299 */ /* 0x000fc40008011605 */
[----:B------:R-:W-:Y:S01]  /*0e60*/  UIADD3 UR11, UR43, 0x12400, URZ ;  /* 0x000124002b0b7890 */ /* 0x000fe2000fffe03f */
[----:B------:R-:W-:-:S03]  /*0e70*/  @UP2 ULDC.64 UR8, c[0x0][0xc48] ;  /* 0x0003120000082ab9 */ /* 0x000fc60000000a00 */
[----:B------:R-:W-:Y:S01]  /*0e80*/  ULOP3.LUT UP0, URZ, UR11, 0x1bf, URZ, 0xc0, !UPT ;  /* 0x000001bf0b3f7892 */ /* 0x000fe2000f80c03f */
[----:B------:R-:W-:Y:S01]  /*0e90*/  IMAD.U32 R193, RZ, RZ, UR13 ;  /* 0x0000000dffc17e24 */ /* 0x000fe2000f8e00ff */
[----:B------:R-:W-:Y:S02]  /*0ea0*/  UIMAD.WIDE.U32 UR4, UR13, UR8, URZ ;  /* 0x000000080d0472a5 */ /* 0x000fe4000f8e003f */
[----:B------:R-:W-:Y:S02]  /*0eb0*/  ULEA.HI UR7, UR6, UR6, URZ, 0x1 ;  /* 0x0000000606077291 */ /* 0x000fe4000f8f083f */
[----:B------:R-:W-:Y:S01]  /*0ec0*/  PLOP3.LUT P0, PT, PT, PT, UP0, 0x80, 0x0 ;  /* 0x000000000000781c */ /* 0x000fe20003f0f008 */
[----:B------:R-:W-:Y:S01]  /*0ed0*/  UMOV UR60, UR13 ;  /* 0x0000000d003c7c82 */ /* 0x000fe20008000000 */
[----:B------:R-:W-:Y:S02]  /*0ee0*/  ULOP3.LUT UR7, UR7, 0x1e, URZ, 0xc0, !UPT ;  /* 0x0000001e07077892 */ /* 0x000fe4000f8ec03f */
[----:B------:R-:W-:-:S02]  /*0ef0*/  @UP2 USHF.R.U32.HI UR60, URZ, UR9, UR5 ;  /* 0x000000093f3c2299 */ /* 0x000fc40008011605 */
[----:B------:R-:W-:Y:S02]  /*0f00*/  UIADD3 UR7, UR6, -UR7, URZ ;  /* 0x8000000706077290 */ /* 0x000fe4000fffe03f */
[----:B------:R-:W-:Y:S02]  /*0f10*/  UIADD3 UR6, UR40, 0x5f, URZ ;  /* 0x0000005f28067890 */ /* 0x000fe4000fffe03f */
[----:B------:R-:W-:Y:S02]  /*0f20*/  ULEA UR8, UR7, UR11, 0xd ;  /* 0x0000000b07087291 */ /* 0x000fe4000f8e683f */
[----:B------:R-:W-:Y:S02]  /*0f30*/  UIMAD.WIDE UR6, UR6, 0x2aaaaaab, URZ ;  /* 0x2aaaaaab060678a5 */ /* 0x000fe4000f8e023f */
[----:B------:R-:W-:Y:S02]  /*0f40*/  USHF.R.U32.HI UR8, URZ, 0x4, UR8 ;  /* 0x000000043f087899 */ /* 0x000fe40008011608 */
[----:B------:R-:W-:-:S02]  /*0f50*/  USHF.R.U32.HI UR41, URZ, 0x1f, UR7 ;  /* 0x0000001f3f297899 */ /* 0x000fc40008011607 */
[----:B------:R-:W-:Y:S02]  /*0f60*/  ULOP3.LUT UR44, UR8, 0x3fff, URZ, 0xc0, !UPT ;  /* 0x00003fff082c7892 */ /* 0x000fe4000f8ec03f */
[----:B------:R-:W-:Y:S01]  /*0f70*/  ULEA.HI.SX32 UR41, UR7, UR41, 0x1c ;  /* 0x0000002907297291 */ /* 0x000fe2000f8fe23f */
[----:B--234-:R-:W-:Y:S11]  /*0f80*/  @!P0 BRA `(.L_x_7) ;  /* 0x0000000000408947 */ /* 0x01cff60003800000 */
[----:B------:R-:W-:Y:S01]  /*0f90*/  MOV R0, 0x0 ;  /* 0x0000000000007802 */ /* 0x000fe20000000f00 */
[----:B------:R-:W-:Y:S01]  /*0fa0*/  ULDC.64 UR4, c[0x4][0x88] ;  /* 0x0100220000047ab9 */ /* 0x000fe20000000a00 */
[----:B------:R-:W-:Y:S01]  /*0fb0*/  ULDC.64 UR6, c[0x4][0x28] ;  /* 0x01000a0000067ab9 */ /* 0x000fe20000000a00 */
[----:B------:R-:W-:Y:S01]  /*0fc0*/  IMAD.U32 R4, RZ, RZ, UR4 ;  /* 0x00000004ff047e24 */ /* 0x000fe2000f8e00ff */
[----:B------:R0:W1:Y:S01]  /*0fd0*/  LDC.64 R2, c[0x4][R0] ;  /* 0x0100000000027b82 */ /* 0x0000620000000a00 */
[----:B------:R-:W-:Y:S01]  /*0fe0*/  MOV R5, UR5 ;  /* 0x0000000500057c02 */ /* 0x000fe20008000f00 */
[----:B------:R-:W-:Y:S01]  /*0ff0*/  ULDC.64 UR4, c[0x4][0x90] ;  /* 0x0100240000047ab9 */ /* 0x000fe20000000a00 */
[----:B------:R-:W-:Y:S01]  /*1000*/  IMAD.U32 R10, RZ, RZ, UR6 ;  /* 0x00000006ff0a7e24 */ /* 0x000fe2000f8e00ff */
[----:B------:R-:W-:Y:S01]  /*1010*/  MOV R11, UR7 ;  /* 0x00000007000b7c02 */ /* 0x000fe20008000f00 */
[----:B------:R-:W-:Y:S02]  /*1020*/  IMAD.U32 R6, RZ, RZ, UR4 ;  /* 0x00000004ff067e24 */ /* 0x000fe4000f8e00ff */
[----:B------:R-:W-:-:S02]  /*1030*/  IMAD.U32 R7, RZ, RZ, UR5 ;  /* 0x00000005ff077e24 */ /* 0x000fc4000f8e00ff */
[----:B------:R-:W-:Y:S02]  /*1040*/  IMAD.MOV.U32 R8, RZ, RZ, 0x70 ;  /* 0x00000070ff087424 */ /* 0x000fe400078e00ff */
[----:B------:R-:W-:Y:S02]  /*1050*/  IMAD.MOV.U32 R12, RZ, RZ, 0x1 ;  /* 0x00000001ff0c7424 */ /* 0x000fe400078e00ff */
[----:B0-----:R-:W-:-:S07]  /*1060*/  IMAD.MOV.U32 R13, RZ, RZ, RZ ;  /* 0x000000ffff0d7224 */ /* 0x001fce00078e00ff */
[----:B------:R-:W-:-:S07]  /*1070*/  LEPC R20, `(.L_x_7) ;  /* 0x000000001014794e */ /* 0x000fce0000000000 */
[----:B-1----:R-:W-:Y:S05]  /*1080*/  CALL.ABS.NOINC R2 ;  /* 0x0000000002007343 */ /* 0x002fea0003c00000 */
.L_x_7:
[----:B------:R-:W-:Y:S02]  /*1090*/  R2UR UR4, R23 ;  /* 0x00000000170472ca */ /* 0x000fe400000e0000 */
[----:B------:R-:W-:-:S11]  /*10a0*/  R2UR UR5, R199 ;  /* 0x00000000c70572ca */ /* 0x000fd600000e0000 */
[----:B------:R-:W-:Y:S02]  /*10b0*/  ULOP3.LUT UR4, UR4, 0x1, URZ, 0xc0, !UPT ;  /* 0x0000000104047892 */ /* 0x000fe4000f8ec03f */
[----:B------:R-:W-:-:S04]  /*10c0*/  IMAD.U32 R2, RZ, RZ, UR5 ;  /* 0x00000005ff027e24 */ /* 0x000fc8000f8e00ff */
[----:B------:R-:W-:Y:S02]  /*10d0*/  MOV R0, UR4 ;  /* 0x0000000400007c02 */ /* 0x000fe40008000f00 */
[----:B------:R-:W-:Y:S02]  /*10e0*/  ISETP.NE.AND P0, PT, R2, 0x3, PT ;  /* 0x000000030200780c */ /* 0x000fe40003f05270 */
[----:B------:R-:W-:-:S04]  /*10f0*/  SHF.L.U32 R0, R0, 0x1f, RZ ;  /* 0x0000001f00007819 */ /* 0x000fc800000006ff */
[----:B------:R-:W0:Y:S02]  /*1100*/  SYNCS.PHASECHK.TRANS64.TRYWAIT P1, [UR43+0x30800], R0 ;  /* 0x03080000ff0075a7 */ /* 0x000e24000802016b */
[----:B0-----:R-:W-:Y:S05]  /*1110*/  @!P1 BRA `(.L_x_8) ;  /* 0x000000a4007c9947 */ /* 0x001fea0003800000 */
.L_x_89:
[----:B------:R-:W-:Y:S05]  /*1120*/  @!P0 BRA `(.L_x_9) ;  /* 0x0000000000048947 */ /* 0x000fea0003800000 */
[----:B------:R-:W-:Y:S01]  /*1130*/  BPT.TRAP 0x1 ;  /* 0x000000040000795c */ /* 0x000fe20000300000 */
.L_x_9:
[----:B------:R-:W-:Y:S02]  /*1140*/  IMAD.U32 R2, RZ, RZ, UR38 ;  /* 0x00000026ff027e24 */ /* 0x000fe4000f8e00ff */
[----:B0-----:R-:W-:-:S03]  /*1150*/  IMAD.U32 R3, RZ, RZ, UR39 ;  /* 0x00000027ff037e24 */ /* 0x001fc6000f8e00ff */
[----:B------:R-:W-:Y:S02]  /*1160*/  LEA R2, R2, UR43, 0x3 ;  /* 0x0000002b02027c11 */ /* 0x000fe4000f8e18ff */
[----:B------:R-:W-:-:S04]  /*1170*/  SHF.L.U32 R3, R3, 0x1f, RZ ;  /* 0x0000001f03037819 */ /* 0x000fc800000006ff */
[----:B------:R0:W1:Y:S01]  /*1180*/  SYNCS.PHASECHK.TRANS64.TRYWAIT P1, [R2+URZ+0x30830], R3 ;  /* 0x03083003020075a7 */ /* 0x000062000802017f */
[----:B------:R-:W-:Y:S05]  /*1190*/  @!P0 BRA `(.L_x_10) ;  /* 0x0000000000048947 */ /* 0x000fea0003800000 */
[----:B------:R-:W-:Y:S01]  /*11a0*/  BPT.TRAP 0x1 ;  /* 0x000000040000795c */ /* 0x000fe20000300000 */
.L_x_10:
[----:B------:R-:W-:Y:S01]  /*11b0*/  MOV R119, RZ ;  /* 0x000000ff00777202 */ /* 0x000fe20000000f00 */
[----:B-1----:R-:W-:Y:S06]  /*11c0*/  @P1 BRA `(.L_x_11) ;  /* 0x0000000000081947 */ /* 0x002fec0003800000 */
[----:B------:R-:W1:Y:S02]  /*11d0*/  SYNCS.PHASECHK.TRANS64.TRYWAIT P1, [R2+URZ+0x30830], R3 ;  /* 0x03083003020075a7 */ /* 0x000e64000802017f */
[----:B-1----:R-:W-:Y:S05]  /*11e0*/  @!P1 BRA `(.L_x_12) ;  /* 0x000000a400609947 */ /* 0x002fea0003800000 */
.L_x_11:
[----:B------:R-:W-:Y:S05]  /*11f0*/  WARPSYNC.ALL ;  /* 0x0000000000007948 */ /* 0x000fea0003800000 */
[----:B------:R-:W-:Y:S01]  /*1200*/  UIADD3 UR43, UR43, 0x1e400, URZ ;  /* 0x0001e4002b2b7890 */ /* 0x000fe2000fffe03f */
[----:B------:R-:W-:Y:S01]  /*1210*/  WARPGROUP.ARRIVE ;  /* 0x00000000000079c5 */ /* 0x000fe20000000000 */
[----:B------:R-:W-:Y:S02]  /*1220*/  ULOP3.LUT UR4, UR44, 0x10000, URZ, 0xfc, !UPT ;  /* 0x000100002c047892 */ /* 0x000fe4000f8efc3f */
[----:B------:R-:W-:Y:S01]  /*1230*/  USHF.R.U32.HI UR43, URZ, 0x4, UR43 ;  /* 0x000000043f2b7899 */ /* 0x000fe2000801162b */
[----:B------:R-:W-:Y:S01]  /*1240*/  UMOV UR13, 0x40000040 ;  /* 0x40000040000d7882 */ /* 0x000fe20000000000 */
[----:B------:R-:W-:-:S02]  /*1250*/  UMOV UR15, 0x40000040 ;  /* 0x40000040000f7882 */ /* 0x000fc40000000000 */
[----:B------:R-:W-:Y:S01]  /*1260*/  ULOP3.LUT UR10, UR43, 0x3fff, URZ, 0xc0, !UPT ;  /* 0x00003fff2b0a7892 */ /* 0x000fe2000f8ec03f */
[----:B------:R-:W-:Y:S01]  /*1270*/  IMAD.U32 R9, RZ, RZ, UR13 ;  /* 0x0000000dff097e24 */ /* 0x000fe2000f8e00ff */
[----:B------:R-:W-:Y:S01]  /*1280*/  UMOV UR12, UR4 ;  /* 0x00000004000c7c82 */ /* 0x000fe20008000000 */
[----:B------:R-:W-:Y:S01]  /*1290*/  UIADD3 UR6, UR4, 0x2, URZ ;  /* 0x0000000204067890 */ /* 0x000fe2000fffe03f */
[----:B------:R-:W-:Y:S01]  /*12a0*/  IMAD.U32 R8, RZ, RZ, UR12 ;  /* 0x0000000cff087e24 */ /* 0x000fe2000f8e00ff */
[----:B------:R-:W-:Y:S02]  /*12b0*/  ULOP3.LUT UR10, UR10, 0x10000, URZ, 0xfc, !UPT ;  /* 0x000100000a0a7892 */ /* 0x000fe4000f8efc3f */
[----:B------:R-:W-:Y:S02]  /*12c0*/  UIADD3 UR56, UR4, 0x4, URZ ;  /* 0x0000000404387890 */ /* 0x000fe4000fffe03f */
[----:B------:R-:W-:Y:S01]  /*12d0*/  UIMAD UR5, UR38, 0x900, UR10 ;  /* 0x00000900260578a4 */ /* 0x000fe2000f8e020a */
[----:B------:R-:W-:Y:S01]  /*12e0*/  UMOV UR57, 0x40000040 ;  /* 0x4000004000397882 */ /* 0x000fe20000000000 */
[----:B------:R-:W-:-:S02]  /*12f0*/  UMOV UR59, 0x40000040 ;  /* 0x40000040003b7882 */ /* 0x000fc40000000000 */
[----:B------:R-:W-:Y:S02]  /*1300*/  UIADD3 UR7, UR5, 0x2, URZ ;  /* 0x0000000205077890 */ /* 0x000fe4000fffe03f */
[----:B------:R-:W-:Y:S02]  /*1310*/  UIADD3 UR58, UR5, 0x4, URZ ;  /* 0x00000004053a7890 */ /* 0x000fe4000fffe03f */
[----:B------:R-:W-:Y:S01]  /*1320*/  UMOV UR14, UR5 ;  /* 0x00000005000e7c82 */ /* 0x000fe20008000000 */
[----:B------:R-:W-:Y:S01]  /*1330*/  UIADD3 UR52, UR4, 0x6, URZ ;  /* 0x0000000604347890 */ /* 0x000fe2000fffe03f */
[----:B------:R-:W-:Y:S01]  /*1340*/  HGMMA.64x96x16.F32.BF16 R24, gdesc[UR12], RZ, !UPT, gsb0 ;  /* 0x016000000c1879f0 */ /* 0x000fe2000c0018ff */
[----:B------:R-:W-:Y:S01]  /*1350*/  UMOV UR12, UR6 ;  /* 0x00000006000c7c82 */ /* 0x000fe20008000000 */
[----:B------:R-:W-:Y:S01]  /*1360*/  UMOV UR13, 0x40000040 ;  /* 0x40000040000d7882 */ /* 0x000fe20000000000 */
[----:B------:R-:W-:Y:S01]  /*1370*/  UMOV UR14, UR7 ;  /* 0x00000007000e7c82 */ /* 0x000fe20008000000 */
[----:B------:R-:W-:Y:S01]  /*1380*/  UMOV UR15, 0x40000040 ;  /* 0x40000040000f7882 */ /* 0x000fe20000000000 */
[----:B------:R-:W-:Y:S01]  /*1390*/  UIADD3 UR54, UR5, 0x6, URZ ;  /* 0x0000000605367890 */ /* 0x000fe2000fffe03f */
[----:B------:R-:W-:Y:S01]  /*13a0*/  IMAD.U32 R6, RZ, RZ, UR12 ;  /* 0x0000000cff067e24 */ /* 0x000fe2000f8e00ff */
[----:B------:R-:W-:Y:S01]  /*13b0*/  UMOV UR53, 0x40000040 ;  /* 0x4000004000357882 */ /* 0x000fe20000000000 */
[----:B------:R-:W-:Y:S01]  /*13c0*/  UMOV UR55, 0x40000040 ;  /* 0x4000004000377882 */ /* 0x000fe20000000000 */
[----:B------:R-:W-:Y:S01]  /*13d0*/  UIADD3 UR48, UR4, 0x400, URZ ;  /* 0x0000040004307890 */ /* 0x000fe2000fffe03f */
[----:B------:R-:W-:Y:S01]  /*13e0*/  MOV R7, UR13 ;  /* 0x0000000d00077c02 */ /* 0x000fe20008000f00 */
[----:B------:R-:W-:Y:S01]  /*13f0*/  UIADD3 UR50, UR5, 0x300, URZ ;  /* 0x0000030005327890 */ /* 0x000fe2000fffe03f */
[----:B------:R-:W-:Y:S01]  /*1400*/  UMOV UR49, 0x40000040 ;  /* 0x4000004000317882 */ /* 0x000fe20000000000 */
[----:B------:R-:W-:Y:S01]  /*1410*/  UMOV UR51, 0x40000040 ;  /* 0x4000004000337882 */ /* 0x000fe20000000000 */
[----:B------:R-:W-:-:S02]  /*1420*/  UIADD3 UR16, UR4, 0x404, URZ ;  /* 0x0000040404107890 */ /* 0x000fc4000fffe03f */
[----:B------:R-:W-:Y:S01]  /*1430*/  UIADD3 UR18, UR5, 0x304, URZ ;  /* 0x0000030405127890 */ /* 0x000fe2000fffe03f */
[----:B------:R-:W-:Y:S01]  /*1440*/  UMOV UR17, 0x40000040 ;  /* 0x4000004000117882 */ /* 0x000fe20000000000 */
[----:B------:R-:W-:Y:S01]  /*1450*/  UMOV UR19, 0x40000040 ;  /* 0x4000004000137882 */ /* 0x000fe20000000000 */
[----:B------:R-:W-:Y:S02]  /*1460*/  UIADD3 UR20, UR4, 0x406, URZ ;  /* 0x0000040604147890 */ /* 0x000fe4000fffe03f */
[----:B------:R-:W-:Y:S01]  /*1470*/  UIADD3 UR22, UR5, 0x306, URZ ;  /* 0x0000030605167890 */ /* 0x000fe2000fffe03f */
[----:B------:R-:W-:Y:S01]  /*1480*/  UMOV UR21, 0x40000040 ;  /* 0x4000004000157882 */ /* 0x000fe20000000000 */
[----:B------:R-:W-:Y:S01]  /*1490*/  UMOV UR23, 0x40000040 ;  /* 0x4000004000177882 */ /* 0x000fe20000000000 */
[----:B------:R-:W-:Y:S02]  /*14a0*/  UIADD3 UR24, UR4, 0x800, URZ ;  /* 0x0000080004187890 */ /* 0x000fe4000fffe03f */
        /* <DEDUP_REMOVED lines=15> */
[----:B------:R-:W-:-:S02]  /*15a0*/  WARPGROUP.DEPBAR.LE gsb0, 0x0 ;  /* 0x00008000000079c5 */ /* 0x000fc40000010000 */
[----:B------:R-:W-:-:S06]  /*15b0*/  WARPGROUP.ARRIVE ;  /* 0x00000000000079c5 */ /* 0x000fcc0000000000 */
[----:B------:R-:W-:Y:S01]  /*15c0*/  HGMMA.64x96x16.F32.BF16 R24, gdesc[UR12], R24, gsb0 ;  /* 0x016000000c1879f0 */ /* 0x000fe20008001818 */
[----:B------:R-:W-:Y:S02]  /*15d0*/  UIADD3 UR12, UR4, 0x402, URZ ;  /* 0x00000402040c7890 */ /* 0x000fe4000fffe03f */
[----:B------:R-:W-:Y:S01]  /*15e0*/  UIADD3 UR14, UR5, 0x302, URZ ;  /* 0x00000302050e7890 */ /* 0x000fe2000fffe03f */
[----:B------:R-:W-:Y:S01]  /*15f0*/  UMOV UR13, 0x40000040 ;  /* 0x40000040000d7882 */ /* 0x000fe20000000000 */
[----:B------:R-:W-:Y:S01]  /*1600*/  UMOV UR15, 0x40000040 ;  /* 0x40000040000f7882 */ /* 0x000fe20000000000 */
[----:B------:R-:W-:Y:S02]  /*1610*/  WARPGROUP.DEPBAR.LE gsb0, 0x0 ;  /* 0x00008000000079c5 */ /* 0x000fe40000010000 */
[----:B------:R-:W-:-:S06]  /*1620*/  WARPGROUP.ARRIVE ;  /* 0x00000000000079c5 */ /* 0x000fcc0000000000 */
[----:B------:R-:W-:Y:S03]  /*1630*/  HGMMA.64x96x16.F32.BF16 R24, gdesc[UR56], R24, gsb0 ;  /* 0x01600000381879f0 */ /* 0x000fe60008001818 */
        /* <DEDUP_REMOVED lines=28> */
[----:B------:R-:W-:Y:S05]  /*1800*/  @!P0 BRA `(.L_x_13) ;  /* 0x0000000000048947 */ /* 0x000fea0003800000 */
[----:B------:R-:W-:Y:S01]  /*1810*/  BPT.TRAP 0x1 ;  /* 0x000000040000795c */ /* 0x000fe20000300000 */
.L_x_13:
[----:B------:R-:W-:Y:S01]  /*1820*/  VIADD R0, R198, UR40 ;  /* 0x00000028c6007c36 */ /* 0x000fe20008000000 */
[----:B------:R-:W-:Y:S01]  /*1830*/  ULDC UR4, c[0x0][0x988] ;  /* 0x0002620000047ab9 */ /* 0x000fe20000000800 */
[----:B01----:R-:W-:Y:S01]  /*1840*/  IMAD.U32 R3, RZ, RZ, UR41 ;  /* 0x00000029ff037e24 */ /* 0x003fe2000f8e00ff */
[----:B------:R-:W-:Y:S01]  /*1850*/  P2R R20, PR, RZ, 0x1 ;  /* 0x00000001ff147803 */ /* 0x000fe20000000000 */
[----:B------:R-:W-:Y:S01]  /*1860*/  UISETP.GE.AND UP0, UPT, UR40, 0x61, UPT ;  /* 0x000000612800788c */ /* 0x000fe2000bf06270 */
[--C-:B------:R-:W-:Y:S01]  /*1870*/  IMAD.MOV.U32 R118, RZ, RZ, R119.reuse ;  /* 0x000000ffff767224 */ /* 0x100fe200078e0077 */
[-C--:B------:R-:W-:Y:S01]  /*1880*/  MOV R116, R119.reuse ;  /* 0x0000007700747202 */ /* 0x080fe20000000f00 */
[----:B------:R-:W-:Y:S01]  /*1890*/  IMAD R0, R3, -0x60, R0 ;  /* 0xffffffa003007824 */ /* 0x000fe200078e0200 */
[-C--:B------:R-:W-:Y:S01]  /*18a0*/  MOV R112, R119.reuse ;  /* 0x0000007700707202 */ /* 0x080fe20000000f00 */
[--C-:B------:R-:W-:Y:S01]  /*18b0*/  IMAD.MOV.U32 R117, RZ, RZ, R119.reuse ;  /* 0x000000ffff757224 */ /* 0x100fe200078e0077 */
[----:B------:R-:W-:Y:S01]  /*18c0*/  MOV R108, R119 ;  /* 0x00000077006c7202 */ /* 0x000fe20000000f00 */
[--C-:B------:R-:W-:Y:S01]  /*18d0*/  IMAD.MOV.U32 R115, RZ, RZ, R119.reuse ;  /* 0x000000ffff737224 */ /* 0x100fe200078e0077 */
[C---:B------:R-:W-:Y:S01]  /*18e0*/  ISETP.GT.AND P6, PT, R0.reuse, RZ, PT ;  /* 0x000000ff0000720c */ /* 0x040fe20003fc4270 */
[--C-:B------:R-:W-:Y:S01]  /*18f0*/  IMAD.MOV.U32 R114, RZ, RZ, R119.reuse ;  /* 0x000000ffff727224 */ /* 0x100fe200078e0077 */
[C---:B------:R-:W-:Y:S01]  /*1900*/  ISETP.GT.AND P5, PT, R0.reuse, 0x1, PT ;  /* 0x000000010000780c */ /* 0x040fe20003fa4270 */
[--C-:B------:R-:W-:Y:S01]  /*1910*/  IMAD.MOV.U32 R113, RZ, RZ, R119.reuse ;  /* 0x000000ffff717224 */ /* 0x100fe200078e0077 */
[----:B------:R-:W-:Y:S01]  /*1920*/  ISETP.GT.AND P4, PT, R0, 0x8, PT ;  /* 0x000000080000780c */ /* 0x000fe20003f84270 */
[--C-:B------:R-:W-:Y:S01]  /*1930*/  IMAD.MOV.U32 R111, RZ, RZ, R119.reuse ;  /* 0x000000ffff6f7224 */ /* 0x100fe200078e0077 */
[----:B------:R-:W-:Y:S01]  /*1940*/  FSEL R3, R24, -INF , P6 ;  /* 0xff80000018037808 */ /* 0x000fe20003000000 */
[--C-:B------:R-:W-:Y:S01]  /*1950*/  IMAD.MOV.U32 R110, RZ, RZ, R119.reuse ;  /* 0x000000ffff6e7224 */ /* 0x100fe200078e0077 */
[----:B------:R-:W-:Y:S01]  /*1960*/  FSEL R25, R25, -INF , P5 ;  /* 0xff80000019197808 */ /* 0x000fe20002800000 */
[--C-:B------:R-:W-:Y:S01]  /*1970*/  IMAD.MOV.U32 R109, RZ, RZ, R119.reuse ;  /* 0x000000ffff6d7224 */ /* 0x100fe200078e0077 */
[----:B------:R-:W-:Y:S01]  /*1980*/  ISETP.GT.AND P3, PT, R0, 0x9, PT ;  /* 0x000000090000780c */ /* 0x000fe20003f64270 */
[--C-:B------:R-:W-:Y:S01]  /*1990*/  IMAD.MOV.U32 R107, RZ, RZ, R119.reuse ;  /* 0x000000ffff6b7224 */ /* 0x100fe200078e0077 */
[----:B------:R-:W-:Y:S01]  /*19a0*/  FSEL R13, R28, -INF , P4 ;  /* 0xff8000001c0d7808 */ /* 0x000fe20002000000 */
[--C-:B------:R-:W-:Y:S01]  /*19b0*/  IMAD.MOV.U32 R106, RZ, RZ, R119.reuse ;  /* 0x000000ffff6a7224 */ /* 0x100fe200078e0077 */
[----:B------:R-:W-:Y:S01]  /*19c0*/  FMNMX.FTZ R4, R3, R25, !PT ;  /* 0x0000001903047209 */ /* 0x000fe20007810000 */
[--C-:B------:R-:W-:Y:S01]  /*19d0*/  IMAD.MOV.U32 R105, RZ, RZ, R119.reuse ;  /* 0x000000ffff697224 */ /* 0x100fe200078e0077 */
[C---:B------:R-:W-:Y:S01]  /*19e0*/  ISETP.GT.AND P2, PT, R0.reuse, 0x10, PT ;  /* 0x000000100000780c */ /* 0x040fe20003f44270 */
[--C-:B------:R-:W-:Y:S01]  /*19f0*/  IMAD.MOV.U32 R102, RZ, RZ, R119.reuse ;  /* 0x000000ffff667224 */ /* 0x100fe200078e0077 */
[----:B------:R-:W-:Y:S01]  /*1a00*/  FSEL R29, R29, -INF , P3 ;  /* 0xff8000001d1d7808 */ /* 0x000fe20001800000 */
[--C-:B------:R-:W-:Y:S01]  /*1a10*/  IMAD.MOV.U32 R98, RZ, RZ, R119.reuse ;  /* 0x000000ffff627224 */ /* 0x100fe200078e0077 */
[----:B------:R-:W-:Y:S01]  /*1a20*/  FMNMX.FTZ R4, R13, R4, !PT ;  /* 0x000000040d047209 */ /* 0x000fe20007810000 */
[--C-:B------:R-:W-:Y:S01]  /*1a30*/  IMAD.MOV.U32 R94, RZ, RZ, R119.reuse ;  /* 0x000000ffff5e7224 */ /* 0x100fe200078e0077 */
[----:B------:R-:W-:Y:S01]  /*1a40*/  ISETP.GT.AND P1, PT, R0, 0x11, PT ;  /* 0x000000110000780c */ /* 0x000fe20003f24270 */
[--C-:B------:R-:W-:Y:S01]  /*1a50*/  IMAD.MOV.U32 R90, RZ, RZ, R119.reuse ;  /* 0x000000ffff5a7224 */ /* 0x100fe200078e0077 */
[----:B------:R-:W-:Y:S01]  /*1a60*/  FSEL R21, R32, -INF , P2 ;  /* 0xff80000020157808 */ /* 0x000fe20001000000 */
[--C-:B------:R-:W-:Y:S01]  /*1a70*/  IMAD.MOV.U32 R86, RZ, RZ, R119.reuse ;  /* 0x000000ffff567224 */ /* 0x100fe200078e0077 */
[----:B------:R-:W-:Y:S01]  /*1a80*/  FMNMX.FTZ R4, R29, R4, !PT ;  /* 0x000000041d047209 */ /* 0x000fe20007810000 */
[--C-:B------:R-:W-:Y:S01]  /*1a90*/  IMAD.MOV.U32 R82, RZ, RZ, R119.reuse ;  /* 0x000000ffff527224 */ /* 0x100fe200078e0077 */
[----:B------:R-:W-:Y:S01]  /*1aa0*/  FSEL R5, R26, -INF , P6 ;  /* 0xff8000001a057808 */ /* 0x000fe20003000000 */
[--C-:B------:R-:W-:Y:S01]  /*1ab0*/  IMAD.MOV.U32 R78, RZ, RZ, R119.reuse ;  /* 0x000000ffff4e7224 */ /* 0x100fe200078e0077 */
[----:B------:R-:W-:Y:S01]  /*1ac0*/  ISETP.GT.AND P6, PT, R0, 0x18, PT ;  /* 0x000000180000780c */ /* 0x000fe20003fc4270 */
[----:B------:R-:W-:Y:S01]  /*1ad0*/  IMAD.MOV.U32 R74, RZ, RZ, R119 ;  /* 0x000000ffff4a7224 */ /* 0x000fe200078e0077 */
[----:B------:R-:W-:-:S02]  /*1ae0*/  FSEL R33, R33, -INF , P1 ;  /* 0xff80000021217808 */ /* 0x000fc40000800000 */
[----:B------:R-:W-:Y:S02]  /*1af0*/  FMNMX.FTZ R4, R21, R4, !PT ;  /* 0x0000000415047209 */ /* 0x000fe40007810000 */
[----:B------:R-:W-:Y:S02]  /*1b00*/  FSEL R27, R27, -INF , P5 ;  /* 0xff8000001b1b7808 */ /* 0x000fe40002800000 */
[----:B------:R-:W-:Y:S02]  /*1b10*/  ISETP.GT.AND P5, PT, R0, 0x19, PT ;  /* 0x000000190000780c */ /* 0x000fe40003fa4270 */
[----:B------:R-:W-:Y:S02]  /*1b20*/  FSEL R73, R36, -INF , P6 ;  /* 0xff80000024497808 */ /* 0x000fe40003000000 */
[----:B------:R-:W-:Y:S02]  /*1b30*/  FMNMX.FTZ R4, R33, R4, !PT ;  /* 0x0000000421047209 */ /* 0x000fe40007810000 */
[----:B------:R-:W-:-:S02]  /*1b40*/  FSEL R11, R30, -INF , P4 ;  /* 0xff8000001e0b7808 */ /* 0x000fc40002000000 */
[C---:B------:R-:W-:Y:S02]  /*1b50*/  ISETP.GT.AND P4, PT, R0.reuse, 0x20, PT ;  /* 0x000000200000780c */ /* 0x040fe40003f84270 */
[----:B------:R-:W-:Y:S02]  /*1b60*/  FSEL R75, R37, -INF , P5 ;  /* 0xff800000254b7808 */ /* 0x000fe40002800000 */
[----:B------:R-:W-:Y:S02]  /*1b70*/  FMNMX.FTZ R4, R73, R4, !PT ;  /* 0x0000000449047209 */ /* 0x000fe40007810000 */
[----:B------:R-:W-:Y:S02]  /*1b80*/  FSEL R31, R31, -INF , P3 ;  /* 0xff8000001f1f7808 */ /* 0x000fe40001800000 */
[----:B------:R-:W-:Y:S02]  /*1b90*/  ISETP.GT.AND P3, PT, R0, 0x21, PT ;  /* 0x000000210000780c */ /* 0x000fe40003f64270 */
[----:B------:R-:W-:-:S02]  /*1ba0*/  FSEL R77, R40, -INF , P4 ;  /* 0xff800000284d7808 */ /* 0x000fc40002000000 */
[----:B------:R-:W-:Y:S02]  /*1bb0*/  FMNMX.FTZ R4, R75, R4, !PT ;  /* 0x000000044b047209 */ /* 0x000fe40007810000 */
[----:B------:R-:W-:Y:S02]  /*1bc0*/  FSEL R15, R34, -INF , P2 ;  /* 0xff800000220f7808 */ /* 0x000fe40001000000 */
[----:B------:R-:W-:Y:S02]  /*1bd0*/  ISETP.GT.AND P2, PT, R0, 0x28, PT ;  /* 0x000000280000780c */ /* 0x000fe40003f44270 */
[----:B------:R-:W-:Y:S02]  /*1be0*/  FSEL R79, R41, -INF , P3 ;  /* 0xff800000294f7808 */ /* 0x000fe40001800000 */
[----:B------:R-:W-:Y:S02]  /*1bf0*/  FMNMX.FTZ R4, R77, R4, !PT ;  /* 0x000000044d047209 */ /* 0x000fe40007810000 */
[----:B------:R-:W-:-:S02]  /*1c00*/  FSEL R35, R35, -INF , P1 ;  /* 0xff80000023237808 */ /* 0x000fc40000800000 */
[----:B------:R-:W-:Y:S02]  /*1c10*/  ISETP.GT.AND P1, PT, R0, 0x29, PT ;  /* 0x000000290000780c */ /* 0x000fe40003f24270 */
        /* <DEDUP_REMOVED lines=18> */
[----:B------:R-:W-:Y:S01]  /*1d40*/  FSEL R45, R46, -INF , P2 ;  /* 0xff8000002e2d7808 */ /* 0x000fe20001000000 */
[----:B------:R-:W-:Y:S01]  /*1d50*/  IMAD.MOV.U32 R46, RZ, RZ, R119 ;  /* 0x000000ffff2e7224 */ /* 0x000fe200078e0077 */
[----:B------:R-:W-:Y:S02]  /*1d60*/  ISETP.GT.AND P2, PT, R0, 0x40, PT ;  /* 0x000000400000780c */ /* 0x000fe40003f44270 */
[----:B------:R-:W-:Y:S02]  /*1d70*/  FSEL R91, R53, -INF , P3 ;  /* 0xff800000355b7808 */ /* 0x000fe40001800000 */
[----:B------:R-:W-:Y:S02]  /*1d80*/  FMNMX.FTZ R4, R89, R4, !PT ;  /* 0x0000000459047209 */ /* 0x000fe40007810000 */
[----:B------:R-:W-:-:S02]  /*1d90*/  FSEL R47, R47, -INF , P1 ;  /* 0xff8000002f2f7808 */ /* 0x000fc40000800000 */
[----:B------:R-:W-:Y:S02]  /*1da0*/  ISETP.GT.AND P1, PT, R0, 0x41, PT ;  /* 0x000000410000780c */ /* 0x000fe40003f24270 */
[----:B------:R-:W-:Y:S02]  /*1db0*/  FSEL R93, R56, -INF , P2 ;  /* 0xff800000385d7808 */ /* 0x000fe40001000000 */
[----:B------:R-:W-:Y:S02]  /*1dc0*/  FMNMX.FTZ R4, R91, R4, !PT ;  /* 0x000000045b047209 */ /* 0x000fe40007810000 */
[----:B------:R-:W-:Y:S01]  /*1dd0*/  FSEL R49, R50, -INF , P6 ;  /* 0xff80000032317808 */ /* 0x000fe20003000000 */
[----:B------:R-:W-:Y:S01]  /*1de0*/  IMAD.MOV.U32 R50, RZ, RZ, R119 ;  /* 0x000000ffff327224 */ /* 0x000fe200078e0077 */
[----:B------:R-:W-:Y:S02]  /*1df0*/  ISETP.GT.AND P6, PT, R0, 0x48, PT ;  /* 0x000000480000780c */ /* 0x000fe40003fc4270 */
[----:B------:R-:W-:-:S02]  /*1e00*/  FSEL R95, R57, -INF , P1 ;  /* 0xff800000395f7808 */ /* 0x000fc40000800000 */
[----:B------:R-:W-:Y:S02]  /*1e10*/  FMNMX.FTZ R4, R93, R4, !PT ;  /* 0x000000045d047209 */ /* 0x000fe40007810000 */
[----:B------:R-:W-:Y:S02]  /*1e20*/  FSEL R51, R51, -INF , P5 ;  /* 0xff80000033337808 */ /* 0x000fe40002800000 */
[----:B------:R-:W-:Y:S02]  /*1e30*/  ISETP.GT.AND P5, PT, R0, 0x49, PT ;  /* 0x000000490000780c */ /* 0x000fe40003fa4270 */
[----:B------:R-:W-:Y:S02]  /*1e40*/  FSEL R97, R60, -INF , P6 ;  /* 0xff8000003c617808 */ /* 0x000fe40003000000 */
[----:B------:R-:W-:Y:S02]  /*1e50*/  FMNMX.FTZ R4, R95, R4, !PT ;  /* 0x000000045f047209 */ /* 0x000fe40007810000 */
[----:B------:R-:W-:Y:S01]  /*1e60*/  FSEL R53, R54, -INF , P4 ;  /* 0xff80000036357808 */ /* 0x000fe20002000000 */
[----:B------:R-:W-:Y:S01]  /*1e70*/  IMAD.MOV.U32 R54, RZ, RZ, R119 ;  /* 0x000000ffff367224 */ /* 0x000fe200078e0077 */
[----:B------:R-:W-:-:S02]  /*1e80*/  ISETP.GT.AND P4, PT, R0, 0x50, PT ;  /* 0x000000500000780c */ /* 0x000fc40003f84270 */
[----:B------:R-:W-:Y:S02]  /*1e90*/  FSEL R61, R61, -INF , P5 ;  /* 0xff8000003d3d7808 */ /* 0x000fe40002800000 */
[----:B------:R-:W-:Y:S02]  /*1ea0*/  FMNMX.FTZ R4, R97, R4, !PT ;  /* 0x0000000461047209 */ /* 0x000fe40007810000 */
[----:B------:R-:W-:Y:S02]  /*1eb0*/  FSEL R55, R55, -INF , P3 ;  /* 0xff80000037377808 */ /* 0x000fe40001800000 */
[----:B------:R-:W-:Y:S02]  /*1ec0*/  ISETP.GT.AND P3, PT, R0, 0x51, PT ;  /* 0x000000510000780c */ /* 0x000fe40003f64270 */
[----:B------:R-:W-:Y:S02]  /*1ed0*/  FSEL R99, R64, -INF , P4 ;  /* 0xff80000040637808 */ /* 0x000fe40002000000 */
[----:B------:R-:W-:-:S02]  /*1ee0*/  FMNMX.FTZ R4, R61, R4, !PT ;  /* 0x000000043d047209 */ /* 0x000fc40007810000 */
[----:B------:R-:W-:Y:S01]  /*1ef0*/  FSEL R57, R58, -INF , P2 ;  /* 0xff8000003a397808 */ /* 0x000fe20001000000 */
[----:B------:R-:W-:Y:S01]  /*1f00*/  IMAD.MOV.U32 R58, RZ, RZ, R119 ;  /* 0x000000ffff3a7224 */ /* 0x000fe200078e0077 */
[C---:B------:R-:W-:Y:S02]  /*1f10*/  ISETP.GT.AND P2, PT, R0.reuse, 0x58, PT ;  /* 0x000000580000780c */ /* 0x040fe40003f44270 */
[----:B------:R-:W-:Y:S02]  /*1f20*/  FSEL R65, R65, -INF , P3 ;  /* 0xff80000041417808 */ /* 0x000fe40001800000 */
[----:B------:R-:W-:Y:S02]  /*1f30*/  FMNMX.FTZ R4, R99, R4, !PT ;  /* 0x0000000463047209 */ /* 0x000fe40007810000 */
[----:B------:R-:W-:Y:S02]  /*1f40*/  FSEL R59, R59, -INF , P1 ;  /* 0xff8000003b3b7808 */ /* 0x000fe40000800000 */
[----:B------:R-:W-:Y:S01]  /*1f50*/  ISETP.GT.AND P1, PT, R0, 0x59, PT ;  /* 0x000000590000780c */ /* 0x000fe20003f24270 */
[----:B------:R-:W-:Y:S01]  /*1f60*/  IMAD.U32 R0, RZ, RZ, UR4 ;  /* 0x00000004ff007e24 */ /* 0x000fe2000f8e00ff */
[----:B------:R-:W-:-:S02]  /*1f70*/  FSEL R101, R68, -INF , P2 ;  /* 0xff80000044657808 */ /* 0x000fc40001000000 */
[----:B------:R-:W-:Y:S02]  /*1f80*/  FMNMX.FTZ R4, R65, R4, !PT ;  /* 0x0000000441047209 */ /* 0x000fe40007810000 */
[----:B------:R-:W-:Y:S02]  /*1f90*/  FSEL R69, R69, -INF , P1 ;  /* 0xff80000045457808 */ /* 0x000fe40000800000 */
[----:B------:R-:W-:Y:S02]  /*1fa0*/  FMNMX.FTZ R4, R101, R4, !PT ;  /* 0x0000000465047209 */ /* 0x000fe40007810000 */
[----:B------:R-:W-:Y:S02]  /*1fb0*/  FSEL R63, R63, -INF , P5 ;  /* 0xff8000003f3f7808 */ /* 0x000fe40002800000 */
[----:B------:R-:W-:Y:S02]  /*1fc0*/  FMNMX.FTZ R12, R69, R4, !PT ;  /* 0x00000004450c7209 */ /* 0x000fe40007810000 */
[----:B------:R-:W-:-:S02]  /*1fd0*/  FSEL R67, R67, -INF , P3 ;  /* 0xff80000043437808 */ /* 0x000fc40001800000 */
[----:B------:R-:W-:Y:S01]  /*1fe0*/  FSEL R71, R71, -INF , P1 ;  /* 0xff80000047477808 */ /* 0x000fe20000800000 */
[----:B------:R-:W0:Y:S01]  /*1ff0*/  SHFL.BFLY PT, R103, R12, 0x2, 0x1f ;  /* 0x0c401f000c677f89 */ /* 0x000e2200000e0000 */
[----:B------:R-:W-:Y:S02]  /*2000*/  R2UR UR4, R2 ;  /* 0x00000000020472ca */ /* 0x000fe400000e0000 */
[-C--:B------:R-:W-:Y:S02]  /*2010*/  MOV R104, R119.reuse ;  /* 0x0000007700687202 */ /* 0x080fe40000000f00 */
[-C--:B------:R-:W-:Y:S02]  /*2020*/  MOV R100, R119.reuse ;  /* 0x0000007700647202 */ /* 0x080fe40000000f00 */
[-C--:B------:R-:W-:Y:S02]  /*2030*/  MOV R96, R119.reuse ;  /* 0x0000007700607202 */ /* 0x080fe40000000f00 */
[----:B------:R-:W-:-:S02]  /*2040*/  MOV R92, R119 ;  /* 0x00000077005c7202 */ /* 0x000fc40000000f00 */
[-C--:B------:R-:W-:Y:S02]  /*2050*/  MOV R88, R119.reuse ;  /* 0x0000007700587202 */ /* 0x080fe40000000f00 */
[-C--:B------:R-:W-:Y:S01]  /*2060*/  MOV R84, R119.reuse ;  /* 0x0000007700547202 */ /* 0x080fe20000000f00 */
[----:B------:R-:W-:Y:S01]  /*2070*/  UIADD3 UR4, UR4, 0x30840, URZ ;  /* 0x0003084004047890 */ /* 0x000fe2000fffe03f */
[-C--:B------:R-:W-:Y:S02]  /*2080*/  MOV R80, R119.reuse ;  /* 0x0000007700507202 */ /* 0x080fe40000000f00 */
[-C--:B------:R-:W-:Y:S01]  /*2090*/  MOV R76, R119.reuse ;  /* 0x00000077004c7202 */ /* 0x080fe20000000f00 */
[----:B------:R-:W-:Y:S01]  /*20a0*/  UPRMT UR4, UR42, 0x654, UR4 ;  /* 0x000006542a047896 */ /* 0x000fe20008000004 */
[-C--:B------:R-:W-:Y:S02]  /*20b0*/  MOV R72, R119.reuse ;  /* 0x0000007700487202 */ /* 0x080fe40000000f00 */
[----:B------:R-:W-:-:S02]  /*20c0*/  MOV R68, R119 ;  /* 0x0000007700447202 */ /* 0x000fc40000000f00 */
[----:B------:R-:W-:Y:S02]  /*20d0*/  MOV R64, R119 ;  /* 0x0000007700407202 */ /* 0x000fe40000000f00 */
[----:B0-----:R-:W-:Y:S02]  /*20e0*/  FMNMX.FTZ R103, R12, R103, !PT ;  /* 0x000000670c677209 */ /* 0x001fe40007810000 */
[----:B------:R-:W-:Y:S01]  /*20f0*/  SYNCS.ARRIVE.TRANS64.RED.A1T0 RZ, [UR4], RZ ;  /* 0x000000ffffff79a7 */ /* 0x000fe20008100404 */
[-C--:B------:R-:W-:Y:S02]  /*2100*/  MOV R60, R119.reuse ;  /* 0x00000077003c7202 */ /* 0x080fe40000000f00 */
[----:B------:R-:W0:Y:S01]  /*2110*/  SHFL.BFLY PT, R4, R103, 0x1, 0x1f ;  /* 0x0c201f0067047f89 */ /* 0x000e2200000e0000 */
[-C--:B------:R-:W-:Y:S02]  /*2120*/  MOV R56, R119.reuse ;  /* 0x0000007700387202 */ /* 0x080fe40000000f00 */
[----:B------:R-:W-:-:S02]  /*2130*/  MOV R52, R119 ;  /* 0x0000007700347202 */ /* 0x000fc40000000f00 */
[-C--:B------:R-:W-:Y:S02]  /*2140*/  MOV R48, R119.reuse ;  /* 0x0000007700307202 */ /* 0x080fe40000000f00 */
[----:B------:R-:W-:Y:S02]  /*2150*/  MOV R44, R119 ;  /* 0x00000077002c7202 */ /* 0x000fe40000000f00 */
[----:B0-----:R-:W-:-:S04]  /*2160*/  FMNMX.FTZ R4, R103, R4, !PT ;  /* 0x0000000467047209 */ /* 0x001fc80007810000 */
[C---:B------:R-:W-:Y:S01]  /*2170*/  FSETP.NEU.FTZ.AND P0, PT, R4.reuse, -INF , PT ;  /* 0xff8000000400780b */ /* 0x040fe20003f1d000 */
[----:B------:R-:W-:-:S05]  /*2180*/  FMUL.FTZ R10, R4, R0 ;  /* 0x00000000040a7220 */ /* 0x000fca0000410000 */
[----:B------:R-:W-:Y:S02]  /*2190*/  FSEL R14, R10, RZ, P0 ;  /* 0x000000ff0a0e7208 */ /* 0x000fe40000000000 */
[----:B------:R-:W-:Y:S02]  /*21a0*/  FMNMX.FTZ R10, R5, R27, !PT ;  /* 0x0000001b050a7209 */ /* 0x000fe40007810000 */
[----:B------:R-:W-:Y:S01]  /*21b0*/  ISETP.NE.AND P0, PT, R20, RZ, PT ;  /* 0x000000ff1400720c */ /* 0x000fe20003f05270 */
[--C-:B------:R-:W-:Y:S01]  /*21c0*/  FFMA.FTZ R13, R13, R0, -R14.reuse ;  /* 0x000000000d0d7223 */ /* 0x100fe2000001080e */
[----:B------:R-:W-:Y:S01]  /*21d0*/  FMNMX.FTZ R10, R11, R10, !PT ;  /* 0x0000000a0b0a7209 */ /* 0x000fe20007810000 */
[-CC-:B------:R-:W-:Y:S01]  /*21e0*/  FFMA.FTZ R21, R21, R0.reuse, -R14.reuse ;  /* 0x0000000015157223 */ /* 0x180fe2000001080e */
[--C-:B------:R-:W-:Y:S01]  /*21f0*/  FFMA.FTZ R25, R25, R0, -R14.reuse ;  /* 0x0000000019197223 */ /* 0x100fe2000001080e */
[----:B------:R0:W-:Y:S01]  /*2200*/  MUFU.EX2 R190, R13 ;  /* 0x0000000d00be7308 */ /* 0x0001e20000000800 */
[----:B------:R-:W-:Y:S01]  /*2210*/  FMNMX.FTZ R10, R31, R10, !PT ;  /* 0x0000000a1f0a7209 */ /* 0x000fe20007810000 */
[-CC-:B------:R-:W-:Y:S01]  /*2220*/  FFMA.FTZ R3, R3, R0.reuse, -R14.reuse ;  /* 0x0000000003037223 */ /* 0x180fe2000001080e */
[-CC-:B------:R-:W-:Y:S01]  /*2230*/  FFMA.FTZ R29, R29, R0.reuse, -R14.reuse ;  /* 0x000000001d1d7223 */ /* 0x180fe2000001080e */
[--C-:B------:R-:W-:Y:S01]  /*2240*/  FFMA.FTZ R33, R33, R0, -R14.reuse ;  /* 0x0000000021217223 */ /* 0x100fe2000001080e */
[----:B------:R-:W-:Y:S01]  /*2250*/  FMNMX.FTZ R10, R15, R10, !PT ;  /* 0x0000000a0f0a7209 */ /* 0x000fe20007810000 */
[-CC-:B------:R-:W-:Y:S01]  /*2260*/  FFMA.FTZ R73, R73, R0.reuse, -R14.reuse ;  /* 0x0000000049497223 */ /* 0x180fe2000001080e */
[--C-:B------:R-:W-:Y:S01]  /*2270*/  FFMA.FTZ R75, R75, R0, -R14.reuse ;  /* 0x000000004b4b7223 */ /* 0x100fe2000001080e */
[----:B------:R1:W-:Y:S01]  /*2280*/  MUFU.EX2 R184, R21 ;  /* 0x0000001500b87308 */ /* 0x0003e20000000800 */
[----:B------:R-:W-:Y:S01]  /*2290*/  FMNMX.FTZ R10, R35, R10, !PT ;  /* 0x0000000a230a7209 */ /* 0x000fe20007810000 */
[-CC-:B------:R-:W-:Y:S01]  /*22a0*/  FFMA.FTZ R77, R77, R0.reuse, -R14.reuse ;  /* 0x000000004d4d7223 */ /* 0x180fe2000001080e */
[----:B0-----:R-:W-:Y:S01]  /*22b0*/  FSEL R13, R62, -INF , P6 ;  /* 0xff8000003e0d7808 */ /* 0x001fe20003000000 */
[--C-:B------:R-:W-:Y:S01]  /*22c0*/  FFMA.FTZ R79, R79, R0, -R14.reuse ;  /* 0x000000004f4f7223 */ /* 0x100fe2000001080e */
[----:B------:R-:W-:Y:S01]  /*22d0*/  FMNMX.FTZ R10, R37, R10, !PT ;  /* 0x0000000a250a7209 */ /* 0x000fe20007810000 */
[-CC-:B------:R-:W-:Y:S01]  /*22e0*/  FFMA.FTZ R81, R81, R0.reuse, -R14.reuse ;  /* 0x0000000051517223 */ /* 0x180fe2000001080e */
[--C-:B------:R-:W-:Y:S01]  /*22f0*/  FFMA.FTZ R83, R83, R0, -R14.reuse ;  /* 0x0000000053537223 */ /* 0x100fe2000001080e */
[----:B------:R0:W-:Y:S01]  /*2300*/  MUFU.EX2 R103, R25 ;  /* 0x0000001900677308 */ /* 0x0001e20000000800 */
[----:B------:R-:W-:Y:S01]  /*2310*/  FMNMX.FTZ R10, R39, R10, !PT ;  /* 0x0000000a270a7209 */ /* 0x000fe20007810000 */
[-CC-:B------:R-:W-:Y:S01]  /*2320*/  FFMA.FTZ R85, R85, R0.reuse, -R14.reuse ;  /* 0x0000000055557223 */ /* 0x180fe2000001080e */
[----:B-1----:R-:W-:Y:S01]  /*2330*/  FSEL R21, R66, -INF , P4 ;  /* 0xff80000042157808 */ /* 0x002fe20002000000 */
[--C-:B------:R-:W-:Y:S01]  /*2340*/  FFMA.FTZ R87, R87, R0, -R14.reuse ;  /* 0x0000000057577223 */ /* 0x100fe2000001080e */
[----:B------:R-:W-:Y:S01]  /*2350*/  FMNMX.FTZ R10, R41, R10, !PT ;  /* 0x0000000a290a7209 */ /* 0x000fe20007810000 */
[-CC-:B------:R-:W-:Y:S01]  /*2360*/  FFMA.FTZ R89, R89, R0.reuse, -R14.reuse ;  /* 0x0000000059597223 */ /* 0x180fe2000001080e */
[--C-:B------:R-:W-:Y:S01]  /*2370*/  FFMA.FTZ R91, R91, R0, -R14.reuse ;  /* 0x000000005b5b7223 */ /* 0x100fe2000001080e */
[----:B------:R-:W1:Y:S01]  /*2380*/  MUFU.EX2 R188, R3 ;  /* 0x0000000300bc7308 */ /* 0x000e620000000800 */
[----:B------:R-:W-:Y:S01]  /*2390*/  FMNMX.FTZ R10, R43, R10, !PT ;  /* 0x0000000a2b0a7209 */ /* 0x000fe20007810000 */
[-CC-:B------:R-:W-:Y:S01]  /*23a0*/  FFMA.FTZ R93, R93, R0.reuse, -R14.reuse ;  /* 0x000000005d5d7223 */ /* 0x180fe2000001080e */
[----:B0-----:R-:W-:Y:S01]  /*23b0*/  FSEL R25, R70, -INF , P2 ;  /* 0xff80000046197808 */ /* 0x001fe20001000000 */
[--C-:B------:R-:W-:Y:S01]  /*23c0*/  FFMA.FTZ R95, R95, R0, -R14.reuse ;  /* 0x000000005f5f7223 */ /* 0x100fe2000001080e */
[----:B------:R-:W-:Y:S01]  /*23d0*/  FMNMX.FTZ R10, R45, R10, !PT ;  /* 0x0000000a2d0a7209 */ /* 0x000fe20007810000 */
[-CC-:B------:R-:W-:Y:S01]  /*23e0*/  FFMA.FTZ R97, R97, R0.reuse, -R14.reuse ;  /* 0x0000000061617223 */ /* 0x180fe2000001080e */
[--C-:B------:R-:W-:Y:S01]  /*23f0*/  FFMA.FTZ R61, R61, R0, -R14.reuse ;  /* 0x000000003d3d7223 */ /* 0x100fe2000001080e */
[----:B------:R-:W0:Y:S01]  /*2400*/  MUFU.EX2 R29, R29 ;  /* 0x0000001d001d7308 */ /* 0x000e220000000800 */
[----:B------:R-:W-:Y:S01]  /*2410*/  FMNMX.FTZ R10, R47, R10, !PT ;  /* 0x0000000a2f0a7209 */ /* 0x000fe20007810000 */
[-CC-:B------:R-:W-:Y:S01]  /*2420*/  FFMA.FTZ R99, R99, R0.reuse, -R14.reuse ;  /* 0x0000000063637223 */ /* 0x180fe2000001080e */
[-CC-:B------:R-:W-:Y:S01]  /*2430*/  FFMA.FTZ R65, R65, R0.reuse, -R14.reuse ;  /* 0x0000000041417223 */ /* 0x180fe2000001080e */
[--C-:B------:R-:W-:Y:S01]  /*2440*/  FFMA.FTZ R101, R101, R0, -R14.reuse ;  /* 0x0000000065657223 */ /* 0x100fe2000001080e */
[----:B------:R-:W-:Y:S01]  /*2450*/  FMNMX.FTZ R10, R49, R10, !PT ;  /* 0x0000000a310a7209 */ /* 0x000fe20007810000 */
[----:B------:R-:W-:Y:S01]  /*2460*/  FFMA.FTZ R14, R69, R0, -R14 ;  /* 0x00000000450e7223 */ /* 0x000fe2000001080e */
[--C-:B------:R-:W-:Y:S01]  /*2470*/  IMAD.MOV.U32 R70, RZ, RZ, R119.reuse ;  /* 0x000000ffff467224 */ /* 0x100fe200078e0077 */
[----:B------:R-:W-:Y:S01]  /*2480*/  MUFU.EX2 R33, R33 ;  /* 0x0000002100217308 */ /* 0x000fe20000000800 */
[----:B------:R-:W-:Y:S01]  /*2490*/  FMNMX.FTZ R10, R51, R10, !PT ;  /* 0x0000000a330a7209 */ /* 0x000fe20007810000 */
[----:B------:R-:W-:-:S02]  /*24a0*/  IMAD.MOV.U32 R69, RZ, RZ, R119 ;  /* 0x000000ffff457224 */ /* 0x000fc400078e0077 */
[--C-:B------:R-:W-:Y:S01]  /*24b0*/  IMAD.MOV.U32 R66, RZ, RZ, R119.reuse ;  /* 0x000000ffff427224 */ /* 0x100fe200078e0077 */
[----:B------:R-:W-:Y:S01]  /*24c0*/  FMNMX.FTZ R10, R53, R10, !PT ;  /* 0x0000000a350a7209 */ /* 0x000fe20007810000 */
[----:B------:R-:W-:Y:S02]  /*24d0*/  IMAD.MOV.U32 R62, RZ, RZ, R119 ;  /* 0x000000ffff3e7224 */ /* 0x000fe400078e0077 */
[----:B------:R-:W-:Y:S01]  /*24e0*/  MUFU.EX2 R73, R73 ;  /* 0x0000004900497308 */ /* 0x000fe20000000800 */
[----:B------:R-:W-:-:S04]  /*24f0*/  FMNMX.FTZ R10, R55, R10, !PT ;  /* 0x0000000a370a7209 */ /* 0x000fc80007810000 */
[----:B------:R-:W-:-:S03]  /*2500*/  FMNMX.FTZ R10, R57, R10, !PT ;  /* 0x0000000a390a7209 */ /* 0x000fc60007810000 */
[----:B------:R2:W-:Y:S01]  /*2510*/  MUFU.EX2 R186, R75 ;  /* 0x0000004b00ba7308 */ /* 0x0005e20000000800 */
[----:B------:R-:W-:-:S04]  /*2520*/  FMNMX.FTZ R10, R59, R10, !PT ;  /* 0x0000000a3b0a7209 */ /* 0x000fc80007810000 */
[----:B------:R-:W-:-:S03]  /*2530*/  FMNMX.FTZ R10, R13, R10, !PT ;  /* 0x0000000a0d0a7209 */ /* 0x000fc60007810000 */
[----:B------:R-:W-:Y:S01]  /*2540*/  MUFU.EX2 R77, R77 ;  /* 0x0000004d004d7308 */ /* 0x000fe20000000800 */
[----:B------:R-:W-:Y:S01]  /*2550*/  FMNMX.FTZ R10, R63, R10, !PT ;  /* 0x0000000a3f0a7209 */ /* 0x000fe20007810000 */
[----:B--2---:R-:W-:-:S03]  /*2560*/  IMAD.MOV.U32 R75, RZ, RZ, R119 ;  /* 0x000000ffff4b7224 */ /* 0x004fc600078e0077 */
[----:B------:R-:W-:-:S03]  /*2570*/  FMNMX.FTZ R10, R21, R10, !PT ;  /* 0x0000000a150a7209 */ /* 0x000fc60007810000 */
[----:B------:R2:W-:Y:S01]  /*2580*/  MUFU.EX2 R180, R79 ;  /* 0x0000004f00b47308 */ /* 0x0005e20000000800 */
[----:B------:R-:W-:-:S04]  /*2590*/  FMNMX.FTZ R10, R67, R10, !PT ;  /* 0x0000000a430a7209 */ /* 0x000fc80007810000 */
[----:B------:R-:W-:-:S03]  /*25a0*/  FMNMX.FTZ R10, R25, R10, !PT ;  /* 0x0000000a190a7209 */ /* 0x000fc60007810000 */
[----:B------:R-:W-:Y:S01]  /*25b0*/  MUFU.EX2 R81, R81 ;  /* 0x0000005100517308 */ /* 0x000fe20000000800 */
[----:B------:R-:W-:Y:S01]  /*25c0*/  FMNMX.FTZ R10, R71, R10, !PT ;  /* 0x0000000a470a7209 */ /* 0x000fe20007810000 */
[----:B--2---:R-:W-:-:S04]  /*25d0*/  IMAD.MOV.U32 R79, RZ, RZ, R119 ;  /* 0x000000ffff4f7224 */ /* 0x004fc800078e0077 */
[----:B------:R-:W2:Y:S02]  /*25e0*/  SHFL.BFLY PT, R3, R10, 0x2, 0x1f ;  /* 0x0c401f000a037f89 */ /* 0x000ea400000e0000 */
[----:B------:R3:W-:Y:S08]  /*25f0*/  MUFU.EX2 R182, R83 ;  /* 0x0000005300b67308 */ /* 0x0007f00000000800 */
[----:B------:R-:W-:Y:S01]  /*2600*/  MUFU.EX2 R85, R85 ;  /* 0x0000005500557308 */ /* 0x000fe20000000800 */
[----:B---3--:R-:W-:-:S07]  /*2610*/  IMAD.MOV.U32 R83, RZ, RZ, R119 ;  /* 0x000000ffff537224 */ /* 0x008fce00078e0077 */
[----:B------:R3:W-:Y:S01]  /*2620*/  MUFU.EX2 R176, R87 ;  /* 0x0000005700b07308 */ /* 0x0007e20000000800 */
[----:B--2---:R-:W-:-:S07]  /*2630*/  FMNMX.FTZ R12, R10, R3, !PT ;  /* 0x000000030a0c7209 */ /* 0x004fce0007810000 */
[----:B------:R-:W-:Y:S01]  /*2640*/  MUFU.EX2 R89, R89 ;  /* 0x0000005900597308 */ /* 0x000fe20000000800 */
[--C-:B---3--:R-:W-:Y:S01]  /*2650*/  IMAD.MOV.U32 R87, RZ, RZ, R119.reuse ;  /* 0x000000ffff577224 */ /* 0x108fe200078e0077 */
[----:B------:R-:W2:Y:S06]  /*2660*/  SHFL.BFLY PT, R3, R12, 0x1, 0x1f ;  /* 0x0c201f000c037f89 */ /* 0x000eac00000e0000 */
[----:B------:R3:W-:Y:S08]  /*2670*/  MUFU.EX2 R178, R91 ;  /* 0x0000005b00b27308 */ /* 0x0007f00000000800 */
[----:B------:R-:W-:Y:S01]  /*2680*/  MUFU.EX2 R93, R93 ;  /* 0x0000005d005d7308 */ /* 0x000fe20000000800 */
[----:B---3--:R-:W-:-:S07]  /*2690*/  IMAD.MOV.U32 R91, RZ, RZ, R119 ;  /* 0x000000ffff5b7224 */ /* 0x008fce00078e0077 */
[----:B------:R3:W-:Y:S01]  /*26a0*/  MUFU.EX2 R172, R95 ;  /* 0x0000005f00ac7308 */ /* 0x0007e20000000800 */
[----:B--2---:R-:W-:-:S04]  /*26b0*/  FMNMX.FTZ R3, R12, R3, !PT ;  /* 0x000000030c037209 */ /* 0x004fc80007810000 */
[C---:B------:R-:W-:Y:S01]  /*26c0*/  FSETP.NEU.FTZ.AND P1, PT, R3.reuse, -INF , PT ;  /* 0xff8000000300780b */ /* 0x040fe20003f3d000 */
[----:B------:R-:W-:Y:S02]  /*26d0*/  FMUL.FTZ R10, R3, R0 ;  /* 0x00000000030a7220 */ /* 0x000fe40000410000 */
[----:B------:R-:W-:Y:S01]  /*26e0*/  MUFU.EX2 R97, R97 ;  /* 0x0000006100617308 */ /* 0x000fe20000000800 */
[----:B---3--:R-:W-:Y:S02]  /*26f0*/  IMAD.MOV.U32 R95, RZ, RZ, R119 ;  /* 0x000000ffff5f7224 */ /* 0x008fe400078e0077 */
[----:B------:R-:W-:Y:S02]  /*2700*/  FSEL R10, R10, RZ, P1 ;  /* 0x000000ff0a0a7208 */ /* 0x000fe40000800000 */
[----:B------:R-:W-:-:S03]  /*2710*/  PLOP3.LUT P1, PT, PT, PT, UP0, 0x80, 0x0 ;  /* 0x000000000000781c */ /* 0x000fc60003f2f008 */
[----:B------:R-:W-:Y:S01]  /*2720*/  MUFU.EX2 R174, R61 ;  /* 0x0000003d00ae7308 */ /* 0x000fe20000000800 */
[-CC-:B------:R-:W-:Y:S01]  /*2730*/  FFMA.FTZ R5, R5, R0.reuse, -R10.reuse ;  /* 0x0000000005057223 */ /* 0x180fe2000001080a */
[-CC-:B------:R-:W-:Y:S01]  /*2740*/  FFMA.FTZ R27, R27, R0.reuse, -R10.reuse ;  /* 0x000000001b1b7223 */ /* 0x180fe2000001080a */
[-CC-:B------:R-:W-:Y:S01]  /*2750*/  FFMA.FTZ R11, R11, R0.reuse, -R10.reuse ;  /* 0x000000000b0b7223 */ /* 0x180fe2000001080a */
[-CC-:B------:R-:W-:Y:S01]  /*2760*/  FFMA.FTZ R31, R31, R0.reuse, -R10.reuse ;  /* 0x000000001f1f7223 */ /* 0x180fe2000001080a */
[-CC-:B------:R-:W-:Y:S01]  /*2770*/  FFMA.FTZ R15, R15, R0.reuse, -R10.reuse ;  /* 0x000000000f0f7223 */ /* 0x180fe2000001080a */
[-CC-:B------:R-:W-:Y:S01]  /*2780*/  FFMA.FTZ R35, R35, R0.reuse, -R10.reuse ;  /* 0x0000000023237223 */ /* 0x180fe2000001080a */
[-CC-:B------:R-:W-:Y:S01]  /*2790*/  FFMA.FTZ R37, R37, R0.reuse, -R10.reuse ;  /* 0x0000000025257223 */ /* 0x180fe2000001080a */
        /* <DEDUP_REMOVED lines=8> */
[----:B------:R1:W2:Y:S01]  /*2820*/  MUFU.EX2 R12, R27 ;  /* 0x0000001b000c7308 */ /* 0x0002a20000000800 */
[-CC-:B------:R-:W-:Y:S01]  /*2830*/  FFMA.FTZ R53, R53, R0.reuse, -R10.reuse ;  /* 0x0000000035357223 */ /* 0x180fe2000001080a */
[-CC-:B------:R-:W-:Y:S01]  /*2840*/  FFMA.FTZ R55, R55, R0.reuse, -R10.reuse ;  /* 0x0000000037377223 */ /* 0x180fe2000001080a */
[-CC-:B------:R-:W-:Y:S01]  /*2850*/  FFMA.FTZ R57, R57, R0.reuse, -R10.reuse ;  /* 0x0000000039397223 */ /* 0x180fe2000001080a */
[-CC-:B------:R-:W-:Y:S01]  /*2860*/  FFMA.FTZ R59, R59, R0.reuse, -R10.reuse ;  /* 0x000000003b3b7223 */ /* 0x180fe2000001080a */
[-CC-:B------:R-:W-:Y:S01]  /*2870*/  FFMA.FTZ R13, R13, R0.reuse, -R10.reuse ;  /* 0x000000000d0d7223 */ /* 0x180fe2000001080a */
[-CC-:B------:R-:W-:Y:S01]  /*2880*/  FFMA.FTZ R63, R63, R0.reuse, -R10.reuse ;  /* 0x000000003f3f7223 */ /* 0x180fe2000001080a */
[-CC-:B------:R-:W-:Y:S01]  /*2890*/  FFMA.FTZ R21, R21, R0.reuse, -R10.reuse ;  /* 0x0000000015157223 */ /* 0x180fe2000001080a */
[----:B------:R-:W3:Y:S01]  /*28a0*/  MUFU.EX2 R11, R11 ;  /* 0x0000000b000b7308 */ /* 0x000ee20000000800 */
[----:B-1----:R-:W-:Y:S01]  /*28b0*/  FADD.FTZ R27, R188, R103 ;  /* 0x00000067bc1b7221 */ /* 0x002fe20000010000 */
[-CC-:B------:R-:W-:Y:S01]  /*28c0*/  FFMA.FTZ R67, R67, R0.reuse, -R10.reuse ;  /* 0x0000000043437223 */ /* 0x180fe2000001080a */
[-CC-:B------:R-:W-:Y:S01]  /*28d0*/  FFMA.FTZ R25, R25, R0.reuse, -R10.reuse ;  /* 0x0000000019197223 */ /* 0x180fe2000001080a */
[----:B------:R-:W-:Y:S01]  /*28e0*/  FFMA.FTZ R71, R71, R0, -R10 ;  /* 0x0000000047477223 */ /* 0x000fe2000001080a */
[----:B------:R-:W-:Y:S01]  /*28f0*/  FADD.FTZ R34, R190, R27 ;  /* 0x0000001bbe227221 */ /* 0x000fe20000010000 */
[C---:B0-----:R-:W-:Y:S01]  /*2900*/  F2FP.BF16.F32.PACK_AB R190, R29.reuse, R190 ;  /* 0x000000be1dbe723e */ /* 0x041fe200000010ff */
[----:B------:R-:W-:Y:S01]  /*2910*/  IMAD.MOV.U32 R61, RZ, RZ, R119 ;  /* 0x000000ffff3d7224 */ /* 0x000fe200078e0077 */
[----:B------:R0:W1:Y:S01]  /*2920*/  MUFU.EX2 R20, R31 ;  /* 0x0000001f00147308 */ /* 0x0000620000000800 */
[----:B------:R-:W-:Y:S01]  /*2930*/  FADD.FTZ R27, R29, R34 ;  /* 0x000000221d1b7221 */ /* 0x000fe20000010000 */
[----:B--2---:R-:W-:Y:S01]  /*2940*/  FADD.FTZ R34, R5, R12 ;  /* 0x0000000c05227221 */ /* 0x004fe20000010000 */
[----:B------:R-:W-:-:S02]  /*2950*/  F2FP.BF16.F32.PACK_AB R189, R12, R5 ;  /* 0x000000050cbd723e */ /* 0x000fc400000010ff */
[----:B------:R-:W-:Y:S01]  /*2960*/  FADD.FTZ R36, R184, R27 ;  /* 0x0000001bb8247221 */ /* 0x000fe20000010000 */
[----:B------:R-:W-:Y:S01]  /*2970*/  F2FP.BF16.F32.PACK_AB R188, R103, R188 ;  /* 0x000000bc67bc723e */ /* 0x000fe200000010ff */
[--C-:B------:R-:W-:Y:S01]  /*2980*/  IMAD.MOV.U32 R103, RZ, RZ, R119.reuse ;  /* 0x000000ffff677224 */ /* 0x100fe200078e0077 */
[----:B------:R-:W2:Y:S01]  /*2990*/  MUFU.EX2 R15, R15 ;  /* 0x0000000f000f7308 */ /* 0x000ea20000000800 */
[----:B------:R-:W-:Y:S01]  /*29a0*/  FADD.FTZ R36, R33, R36 ;  /* 0x0000002421247221 */ /* 0x000fe20000010000 */
[----:B---3--:R-:W-:Y:S01]  /*29b0*/  FADD.FTZ R27, R11, R34 ;  /* 0x000000220b1b7221 */ /* 0x008fe20000010000 */
[----:B------:R-:W-:Y:S01]  /*29c0*/  F2FP.BF16.F32.PACK_AB R184, R33, R184 ;  /* 0x000000b821b8723e */ /* 0x000fe200000010ff */
[----:B------:R-:W-:Y:S02]  /*29d0*/  IMAD.MOV.U32 R33, RZ, RZ, R119 ;  /* 0x000000ffff217224 */ /* 0x000fe400078e0077 */
[----:B0-----:R-:W-:Y:S02]  /*29e0*/  FADD.FTZ R31, R73, R36 ;  /* 0x00000024491f7221 */ /* 0x001fe40000010000 */
[----:B------:R0:W3:Y:S01]  /*29f0*/  MUFU.EX2 R24, R35 ;  /* 0x0000002300187308 */ /* 0x0000e20000000800 */
[----:B-1----:R-:W-:Y:S01]  /*2a00*/  FADD.FTZ R36, R20, R27 ;  /* 0x0000001b14247221 */ /* 0x002fe20000010000 */
[C---:B------:R-:W-:Y:S01]  /*2a10*/  FADD.FTZ R38, R186.reuse, R31 ;  /* 0x0000001fba267221 */ /* 0x040fe20000010000 */
[----:B------:R-:W-:Y:S01]  /*2a20*/  F2FP.BF16.F32.PACK_AB R186, R186, R73 ;  /* 0x00000049baba723e */ /* 0x000fe200000010ff */
[----:B------:R-:W-:Y:S01]  /*2a30*/  IMAD.MOV.U32 R73, RZ, RZ, R119 ;  /* 0x000000ffff497224 */ /* 0x000fe200078e0077 */
[----:B------:R-:W-:Y:S01]  /*2a40*/  F2FP.BF16.F32.PACK_AB R191, R20, R11 ;  /* 0x0000000b14bf723e */ /* 0x000fe200000010ff */
[----:B------:R-:W-:Y:S01]  /*2a50*/  FADD.FTZ R31, R77, R38 ;  /* 0x000000264d1f7221 */ /* 0x000fe20000010000 */
[----:B------:R-:W-:Y:S01]  /*2a60*/  IMAD.MOV.U32 R11, RZ, RZ, 0x3f800000 ;  /* 0x3f800000ff0b7424 */ /* 0x000fe200078e00ff */
[----:B------:R-:W1:Y:S01]  /*2a70*/  MUFU.EX2 R37, R37 ;  /* 0x0000002500257308 */ /* 0x000e620000000800 */
[----:B--2---:R-:W-:Y:S01]  /*2a80*/  FADD.FTZ R27, R15, R36 ;  /* 0x000000240f1b7221 */ /* 0x004fe20000010000 */
[C---:B------:R-:W-:Y:S01]  /*2a90*/  FADD.FTZ R38, R180.reuse, R31 ;  /* 0x0000001fb4267221 */ /* 0x040fe20000010000 */
[----:B------:R-:W-:Y:S01]  /*2aa0*/  F2FP.BF16.F32.PACK_AB R180, R180, R77 ;  /* 0x0000004db4b4723e */ /* 0x000fe200000010ff */
[----:B------:R-:W-:-:S02]  /*2ab0*/  IMAD.MOV.U32 R77, RZ, RZ, R119 ;  /* 0x000000ffff4d7224 */ /* 0x000fc400078e0077 */
[----:B------:R-:W-:Y:S01]  /*2ac0*/  FADD.FTZ R31, R81, R38 ;  /* 0x00000026511f7221 */ /* 0x000fe20000010000 */
[----:B0-----:R-:W-:Y:S01]  /*2ad0*/  IMAD.MOV.U32 R35, RZ, RZ, R119 ;  /* 0x000000ffff237224 */ /* 0x001fe200078e0077 */
[----:B------:R0:W2:Y:S01]  /*2ae0*/  MUFU.EX2 R26, R39 ;  /* 0x00000027001a7308 */ /* 0x0000a20000000800 */
[----:B---3--:R-:W-:Y:S01]  /*2af0*/  FADD.FTZ R36, R24, R27 ;  /* 0x0000001b18247221 */ /* 0x008fe20000010000 */
[C---:B------:R-:W-:Y:S01]  /*2b00*/  FADD.FTZ R40, R182.reuse, R31 ;  /* 0x0000001fb6287221 */ /* 0x040fe20000010000 */
[----:B------:R-:W-:Y:S01]  /*2b10*/  F2FP.BF16.F32.PACK_AB R182, R182, R81 ;  /* 0x00000051b6b6723e */ /* 0x000fe200000010ff */
[--C-:B------:R-:W-:Y:S01]  /*2b20*/  IMAD.MOV.U32 R81, RZ, RZ, R119.reuse ;  /* 0x000000ffff517224 */ /* 0x100fe200078e0077 */
[----:B------:R-:W-:Y:S01]  /*2b30*/  F2FP.BF16.F32.PACK_AB R185, R24, R15 ;  /* 0x0000000f18b9723e */ /* 0x000fe200000010ff */
[----:B------:R-:W-:Y:S01]  /*2b40*/  FADD.FTZ R31, R85, R40 ;  /* 0x00000028551f7221 */ /* 0x000fe20000010000 */
[----:B------:R-:W-:Y:S01]  /*2b50*/  MOV R24, R119 ;  /* 0x0000007700187202 */ /* 0x000fe20000000f00 */
[----:B------:R-:W3:Y:S01]  /*2b60*/  MUFU.EX2 R41, R41 ;  /* 0x0000002900297308 */ /* 0x000ee20000000800 */
[----:B-1----:R-:W-:Y:S01]  /*2b70*/  FADD.FTZ R27, R37, R36 ;  /* 0x00000024251b7221 */ /* 0x002fe20000010000 */
[----:B0-----:R-:W-:-:S06]  /*2b80*/  IMAD.MOV.U32 R39, RZ, RZ, R119 ;  /* 0x000000ffff277224 */ /* 0x001fcc00078e0077 */
[----:B------:R0:W1:Y:S01]  /*2b90*/  MUFU.EX2 R28, R43 ;  /* 0x0000002b001c7308 */ /* 0x0000620000000800 */
[C---:B--2---:R-:W-:Y:S01]  /*2ba0*/  FADD.FTZ R38, R26.reuse, R27 ;  /* 0x0000001b1a267221 */ /* 0x044fe20000010000 */
[----:B------:R-:W-:Y:S01]  /*2bb0*/  F2FP.BF16.F32.PACK_AB R187, R26, R37 ;  /* 0x000000251abb723e */ /* 0x000fe200000010ff */
[--C-:B------:R-:W-:Y:S02]  /*2bc0*/  IMAD.MOV.U32 R37, RZ, RZ, R119.reuse ;  /* 0x000000ffff257224 */ /* 0x100fe400078e0077 */
[----:B------:R-:W-:-:S03]  /*2bd0*/  IMAD.MOV.U32 R26, RZ, RZ, R119 ;  /* 0x000000ffff1a7224 */ /* 0x000fc600078e0077 */
[----:B------:R-:W2:Y:S01]  /*2be0*/  MUFU.EX2 R45, R45 ;  /* 0x0000002d002d7308 */ /* 0x000ea20000000800 */
[----:B---3--:R-:W-:Y:S01]  /*2bf0*/  FADD.FTZ R27, R41, R38 ;  /* 0x00000026291b7221 */ /* 0x008fe20000010000 */
[C---:B------:R-:W-:Y:S01]  /*2c00*/  FADD.FTZ R38, R176.reuse, R31 ;  /* 0x0000001fb0267221 */ /* 0x040fe20000010000 */
[----:B------:R-:W-:Y:S01]  /*2c10*/  F2FP.BF16.F32.PACK_AB R176, R176, R85 ;  /* 0x00000055b0b0723e */ /* 0x000fe200000010ff */
[--C-:B------:R-:W-:Y:S02]  /*2c20*/  IMAD.MOV.U32 R85, RZ, RZ, R119.reuse ;  /* 0x000000ffff557224 */ /* 0x100fe400078e0077 */
[----:B------:R-:W-:Y:S01]  /*2c30*/  FADD.FTZ R31, R89, R38 ;  /* 0x00000026591f7221 */ /* 0x000fe20000010000 */
[----:B0-----:R-:W-:Y:S01]  /*2c40*/  IMAD.MOV.U32 R43, RZ, RZ, R119 ;  /* 0x000000ffff2b7224 */ /* 0x001fe200078e0077 */
[----:B------:R0:W3:Y:S01]  /*2c50*/  MUFU.EX2 R30, R47 ;  /* 0x0000002f001e7308 */ /* 0x0000e20000000800 */
[----:B-1----:R-:W-:Y:S01]  /*2c60*/  FADD.FTZ R2, R28, R27 ;  /* 0x0000001b1c027221 */ /* 0x002fe20000010000 */
[C---:B------:R-:W-:Y:S01]  /*2c70*/  FADD.FTZ R40, R178.reuse, R31 ;  /* 0x0000001fb2287221 */ /* 0x040fe20000010000 */
[----:B------:R-:W-:Y:S01]  /*2c80*/  F2FP.BF16.F32.PACK_AB R178, R178, R89 ;  /* 0x00000059b2b2723e */ /* 0x000fe200000010ff */
[--C-:B------:R-:W-:Y:S01]  /*2c90*/  IMAD.MOV.U32 R89, RZ, RZ, R119.reuse ;  /* 0x000000ffff597224 */ /* 0x100fe200078e0077 */
[----:B------:R-:W-:Y:S01]  /*2ca0*/  F2FP.BF16.F32.PACK_AB R181, R28, R41 ;  /* 0x000000291cb5723e */ /* 0x000fe200000010ff */
[----:B------:R-:W-:Y:S01]  /*2cb0*/  FADD.FTZ R31, R93, R40 ;  /* 0x000000285d1f7221 */ /* 0x000fe20000010000 */
[--C-:B------:R-:W-:Y:S01]  /*2cc0*/  IMAD.MOV.U32 R41, RZ, RZ, R119.reuse ;  /* 0x000000ffff297224 */ /* 0x100fe200078e0077 */
[----:B------:R-:W1:Y:S01]  /*2cd0*/  MUFU.EX2 R49, R49 ;  /* 0x0000003100317308 */ /* 0x000e620000000800 */
[----:B--2---:R-:W-:Y:S01]  /*2ce0*/  FADD.FTZ R27, R45, R2 ;  /* 0x000000022d1b7221 */ /* 0x004fe20000010000 */
[----:B0-----:R-:W-:Y:S01]  /*2cf0*/  IMAD.MOV.U32 R47, RZ, RZ, R119 ;  /* 0x000000ffff2f7224 */ /* 0x001fe200078e0077 */
[----:B------:R-:W-:-:S05]  /*2d00*/  MOV R28, R119 ;  /* 0x00000077001c7202 */ /* 0x000fca0000000f00 */
[----:B------:R0:W2:Y:S01]  /*2d10*/  MUFU.EX2 R32, R51 ;  /* 0x0000003300207308 */ /* 0x0000a20000000800 */
[C---:B---3--:R-:W-:Y:S01]  /*2d20*/  FADD.FTZ R38, R30.reuse, R27 ;  /* 0x0000001b1e267221 */ /* 0x048fe20000010000 */
[----:B------:R-:W-:Y:S01]  /*2d30*/  F2FP.BF16.F32.PACK_AB R183, R30, R45 ;  /* 0x0000002d1eb7723e */ /* 0x000fe200000010ff */
[--C-:B------:R-:W-:Y:S02]  /*2d40*/  IMAD.MOV.U32 R45, RZ, RZ, R119.reuse ;  /* 0x000000ffff2d7224 */ /* 0x100fe400078e0077 */
[----:B------:R-:W-:-:S03]  /*2d50*/  IMAD.MOV.U32 R30, RZ, RZ, R119 ;  /* 0x000000ffff1e7224 */ /* 0x000fc600078e0077 */
[----:B------:R-:W3:Y:S01]  /*2d60*/  MUFU.EX2 R53, R53 ;  /* 0x0000003500357308 */ /* 0x000ee20000000800 */
[----:B-1----:R-:W-:Y:S01]  /*2d70*/  FADD.FTZ R27, R49, R38 ;  /* 0x00000026311b7221 */ /* 0x002fe20000010000 */
[C---:B------:R-:W-:Y:S01]  /*2d80*/  FADD.FTZ R38, R172.reuse, R31 ;  /* 0x0000001fac267221 */ /* 0x040fe20000010000 */
[----:B------:R-:W-:Y:S01]  /*2d90*/  F2FP.BF16.F32.PACK_AB R172, R172, R93 ;  /* 0x0000005dacac723e */ /* 0x000fe200000010ff */
[--C-:B------:R-:W-:Y:S02]  /*2da0*/  IMAD.MOV.U32 R93, RZ, RZ, R119.reuse ;  /* 0x000000ffff5d7224 */ /* 0x100fe400078e0077 */
[----:B------:R-:W-:Y:S01]  /*2db0*/  FADD.FTZ R29, R97, R38 ;  /* 0x00000026611d7221 */ /* 0x000fe20000010000 */
[----:B0-----:R-:W-:Y:S01]  /*2dc0*/  IMAD.MOV.U32 R51, RZ, RZ, R119 ;  /* 0x000000ffff337224 */ /* 0x001fe200078e0077 */
[----:B------:R0:W1:Y:S01]  /*2dd0*/  MUFU.EX2 R34, R55 ;  /* 0x0000003700227308 */ /* 0x0000620000000800 */
[----:B--2---:R-:W-:Y:S01]  /*2de0*/  FADD.FTZ R10, R32, R27 ;  /* 0x0000001b200a7221 */ /* 0x004fe20000010000 */
[C---:B------:R-:W-:Y:S01]  /*2df0*/  FADD.FTZ R40, R174.reuse, R29 ;  /* 0x0000001dae287221 */ /* 0x040fe20000010000 */
[----:B------:R-:W-:Y:S01]  /*2e00*/  F2FP.BF16.F32.PACK_AB R174, R174, R97 ;  /* 0x00000061aeae723e */ /* 0x000fe200000010ff */
[--C-:B------:R-:W-:Y:S01]  /*2e10*/  IMAD.MOV.U32 R97, RZ, RZ, R119.reuse ;  /* 0x000000ffff617224 */ /* 0x100fe200078e0077 */
[----:B------:R-:W-:Y:S01]  /*2e20*/  F2FP.BF16.F32.PACK_AB R177, R32, R49 ;  /* 0x0000003120b1723e */ /* 0x000fe200000010ff */
[--C-:B------:R-:W-:Y:S01]  /*2e30*/  IMAD.MOV.U32 R49, RZ, RZ, R119.reuse ;  /* 0x000000ffff317224 */ /* 0x100fe200078e0077 */
[----:B------:R-:W-:Y:S01]  /*2e40*/  MOV R32, R119 ;  /* 0x0000007700207202 */ /* 0x000fe20000000f00 */
[----:B------:R-:W2:Y:S01]  /*2e50*/  MUFU.EX2 R57, R57 ;  /* 0x0000003900397308 */ /* 0x000ea20000000800 */
[----:B---3--:R-:W-:Y:S01]  /*2e60*/  FADD.FTZ R27, R53, R10 ;  /* 0x0000000a351b7221 */ /* 0x008fe20000010000 */
[----:B0-----:R-:W-:-:S02]  /*2e70*/  IMAD.MOV.U32 R55, RZ, RZ, R119 ;  /* 0x000000ffff377224 */ /* 0x001fc400078e0077 */
[----:B------:R-:W-:-:S04]  /*2e80*/  IMAD.MOV.U32 R31, RZ, RZ, R119 ;  /* 0x000000ffff1f7224 */ /* 0x000fc800078e0077 */
[----:B------:R-:W0:Y:S01]  /*2e90*/  MUFU.EX2 R99, R99 ;  /* 0x0000006300637308 */ /* 0x000e220000000800 */
[C---:B-1----:R-:W-:Y:S01]  /*2ea0*/  FADD.FTZ R10, R34.reuse, R27 ;  /* 0x0000001b220a7221 */ /* 0x042fe20000010000 */
[----:B------:R-:W-:Y:S01]  /*2eb0*/  F2FP.BF16.F32.PACK_AB R179, R34, R53 ;  /* 0x0000003522b3723e */ /* 0x000fe200000010ff */
[--C-:B------:R-:W-:Y:S02]  /*2ec0*/  IMAD.MOV.U32 R53, RZ, RZ, R119.reuse ;  /* 0x000000ffff357224 */ /* 0x100fe400078e0077 */
[----:B------:R-:W-:-:S03]  /*2ed0*/  IMAD.MOV.U32 R34, RZ, RZ, R119 ;  /* 0x000000ffff227224 */ /* 0x000fc600078e0077 */
[----:B------:R1:W3:Y:S01]  /*2ee0*/  MUFU.EX2 R36, R59 ;  /* 0x0000003b00247308 */ /* 0x0002e20000000800 */
[----:B--2---:R-:W-:-:S07]  /*2ef0*/  FADD.FTZ R27, R57, R10 ;  /* 0x0000000a391b7221 */ /* 0x004fce0000010000 */
[----:B------:R2:W4:Y:S01]  /*2f00*/  MUFU.EX2 R168, R65 ;  /* 0x0000004100a87308 */ /* 0x0005220000000800 */
[----:B0-----:R-:W-:Y:S01]  /*2f10*/  FADD.FTZ R29, R99, R40 ;  /* 0x00000028631d7221 */ /* 0x001fe20000010000 */
[----:B-1----:R-:W-:-:S06]  /*2f20*/  IMAD.MOV.U32 R59, RZ, RZ, R119 ;  /* 0x000000ffff3b7224 */ /* 0x002fcc00078e0077 */
[----:B------:R-:W0:Y:S01]  /*2f30*/  MUFU.EX2 R13, R13 ;  /* 0x0000000d000d7308 */ /* 0x000e220000000800 */
[C---:B---3--:R-:W-:Y:S01]  /*2f40*/  FADD.FTZ R10, R36.reuse, R27 ;  /* 0x0000001b240a7221 */ /* 0x048fe20000010000 */
[----:B------:R-:W-:Y:S01]  /*2f50*/  F2FP.BF16.F32.PACK_AB R173, R36, R57 ;  /* 0x0000003924ad723e */ /* 0x000fe200000010ff */
[--C-:B--2---:R-:W-:Y:S01]  /*2f60*/  IMAD.MOV.U32 R65, RZ, RZ, R119.reuse ;  /* 0x000000ffff417224 */ /* 0x104fe200078e0077 */
[----:B------:R-:W-:Y:S01]  /*2f70*/  MOV R36, R119 ;  /* 0x0000007700247202 */ /* 0x000fe20000000f00 */
[----:B------:R-:W-:-:S03]  /*2f80*/  IMAD.MOV.U32 R57, RZ, RZ, R119 ;  /* 0x000000ffff397224 */ /* 0x000fc600078e0077 */
[----:B------:R-:W1:Y:S01]  /*2f90*/  MUFU.EX2 R101, R101 ;  /* 0x0000006500657308 */ /* 0x000e620000000800 */
[C---:B----4-:R-:W-:Y:S01]  /*2fa0*/  FADD.FTZ R40, R168.reuse, R29 ;  /* 0x0000001da8287221 */ /* 0x050fe20000010000 */
[----:B------:R-:W-:Y:S01]  /*2fb0*/  F2FP.BF16.F32.PACK_AB R168, R168, R99 ;  /* 0x00000063a8a8723e */ /* 0x000fe200000010ff */
[----:B------:R-:W-:-:S05]  /*2fc0*/  IMAD.MOV.U32 R99, RZ, RZ, R119 ;  /* 0x000000ffff637224 */ /* 0x000fca00078e0077 */
[----:B------:R2:W3:Y:S01]  /*2fd0*/  MUFU.EX2 R2, R63 ;  /* 0x0000003f00027308 */ /* 0x0004e20000000800 */
[----:B0-----:R-:W-:-:S07]  /*2fe0*/  FADD.FTZ R27, R13, R10 ;  /* 0x0000000a0d1b7221 */ /* 0x001fce0000010000 */
[----:B------:R-:W0:Y:S01]  /*2ff0*/  MUFU.EX2 R21, R21 ;  /* 0x0000001500157308 */ /* 0x000e220000000800 */
[----:B-1----:R-:W-:Y:S01]  /*3000*/  FADD.FTZ R29, R101, R40 ;  /* 0x00000028651d7221 */ /* 0x002fe20000010000 */
[----:B--2---:R-:W-:-:S06]  /*3010*/  IMAD.MOV.U32 R63, RZ, RZ, R119 ;  /* 0x000000ffff3f7224 */ /* 0x004fcc00078e0077 */
[----:B------:R1:W2:Y:S01]  /*3020*/  MUFU.EX2 R38, R67 ;  /* 0x0000004300267308 */ /* 0x0002a20000000800 */
[C---:B---3--:R-:W-:Y:S01]  /*3030*/  FADD.FTZ R42, R2.reuse, R27 ;  /* 0x0000001b022a7221 */ /* 0x048fe20000010000 */
[----:B------:R-:W-:Y:S01]  /*3040*/  F2FP.BF16.F32.PACK_AB R175, R2, R13 ;  /* 0x0000000d02af723e */ /* 0x000fe200000010ff */
[----:B------:R-:W-:Y:S01]  /*3050*/  IMAD.MOV.U32 R27, RZ, RZ, R119 ;  /* 0x000000ffff1b7224 */ /* 0x000fe200078e0077 */
[----:B------:R-:W-:-:S04]  /*3060*/  MOV R2, 0x3f800000 ;  /* 0x3f80000000027802 */ /* 0x000fc80000000f00 */
[----:B------:R-:W3:Y:S01]  /*3070*/  MUFU.EX2 R25, R25 ;  /* 0x0000001900197308 */ /* 0x000ee20000000800 */
[----:B0-----:R-:W-:Y:S01]  /*3080*/  FADD.FTZ R5, R21, R42 ;  /* 0x0000002a15057221 */ /* 0x001fe20000010000 */
[--C-:B-1----:R-:W-:Y:S02]  /*3090*/  IMAD.MOV.U32 R67, RZ, RZ, R119.reuse ;  /* 0x000000ffff437224 */ /* 0x102fe400078e0077 */
[----:B------:R-:W-:-:S04]  /*30a0*/  IMAD.MOV.U32 R42, RZ, RZ, R119 ;  /* 0x000000ffff2a7224 */ /* 0x000fc800078e0077 */
[----:B------:R-:W0:Y:S01]  /*30b0*/  MUFU.EX2 R14, R14 ;  /* 0x0000000e000e7308 */ /* 0x000e220000000800 */
[C---:B--2---:R-:W-:Y:S01]  /*30c0*/  FADD.FTZ R12, R38.reuse, R5 ;  /* 0x00000005260c7221 */ /* 0x044fe20000010000 */
[----:B------:R-:W-:Y:S01]  /*30d0*/  F2FP.BF16.F32.PACK_AB R169, R38, R21 ;  /* 0x0000001526a9723e */ /* 0x000fe200000010ff */
[----:B------:R-:W-:-:S05]  /*30e0*/  IMAD.MOV.U32 R38, RZ, RZ, R119 ;  /* 0x000000ffff267224 */ /* 0x000fca00078e0077 */
[----:B------:R1:W2:Y:S01]  /*30f0*/  MUFU.EX2 R40, R71 ;  /* 0x0000004700287308 */ /* 0x0002a20000000800 */
[----:B---3--:R-:W-:Y:S01]  /*3100*/  FADD.FTZ R5, R25, R12 ;  /* 0x0000000c19057221 */ /* 0x008fe20000010000 */
[C---:B0-----:R-:W-:Y:S01]  /*3110*/  FADD.FTZ R10, R14.reuse, R29 ;  /* 0x0000001d0e0a7221 */ /* 0x041fe20000010000 */
[----:B------:R-:W-:Y:S01]  /*3120*/  F2FP.BF16.F32.PACK_AB R170, R14, R101 ;  /* 0x000000650eaa723e */ /* 0x000fe200000010ff */
[--C-:B------:R-:W-:Y:S02]  /*3130*/  IMAD.MOV.U32 R101, RZ, RZ, R119.reuse ;  /* 0x000000ffff657224 */ /* 0x100fe400078e0077 */
[--C-:B-1----:R-:W-:Y:S02]  /*3140*/  IMAD.MOV.U32 R71, RZ, RZ, R119.reuse ;  /* 0x000000ffff477224 */ /* 0x102fe400078e0077 */
[----:B------:R-:W-:Y:S02]  /*3150*/  IMAD.MOV.U32 R29, RZ, RZ, R119 ;  /* 0x000000ffff1d7224 */ /* 0x000fe400078e0077 */
[C---:B--2---:R-:W-:Y:S01]  /*3160*/  FADD.FTZ R5, R40.reuse, R5 ;  /* 0x0000000528057221 */ /* 0x044fe20000010000 */
[----:B------:R-:W-:Y:S01]  /*3170*/  F2FP.BF16.F32.PACK_AB R171, R40, R25 ;  /* 0x0000001928ab723e */ /* 0x000fe200000010ff */
[----:B------:R-:W-:Y:S01]  /*3180*/  IMAD.MOV.U32 R25, RZ, RZ, R119 ;  /* 0x000000ffff197224 */ /* 0x000fe200078e0077 */
[----:B------:R-:W-:Y:S01]  /*3190*/  MOV R40, R119 ;  /* 0x0000007700287202 */ /* 0x000fe20000000f00 */
[----:B------:R-:W-:Y:S06]  /*31a0*/  @!P1 BRA `(.L_x_14) ;  /* 0x00000020006c9947 */ /* 0x000fec0003800000 */
[----:B------:R-:W-:Y:S01]  /*31b0*/  IMAD.MOV.U32 R12, RZ, RZ, R3 ;  /* 0x000000ffff0c7224 */ /* 0x000fe200078e0003 */
[----:B------:R-:W-:Y:S01]  /*31c0*/  CS2R R118, SRZ ;  /* 0x0000000000767805 */ /* 0x000fe2000001ff00 */
[----:B------:R-:W-:Y:S01]  /*31d0*/  IMAD.MOV.U32 R13, RZ, RZ, R4 ;  /* 0x000000ffff0d7224 */ /* 0x000fe200078e0004 */
[----:B------:R-:W-:Y:S01]  /*31e0*/  CS2R R114, SRZ ;  /* 0x0000000000727805 */ /* 0x000fe2000001ff00 */
[----:B------:R-:W-:Y:S01]  /*31f0*/  IMAD.MOV.U32 R2, RZ, RZ, 0x3f800000 ;  /* 0x3f800000ff027424 */ /* 0x000fe200078e00ff */
[----:B------:R-:W-:Y:S02]  /*3200*/  CS2R R110, SRZ ;  /* 0x00000000006e7805 */ /* 0x000fe4000001ff00 */
[----:B------:R-:W-:Y:S02]  /*3210*/  CS2R R106, SRZ ;  /* 0x00000000006a7805 */ /* 0x000fe4000001ff00 */
[----:B------:R-:W-:Y:S02]  /*3220*/  CS2R R102, SRZ ;  /* 0x0000000000667805 */ /* 0x000fe4000001ff00 */
[----:B------:R-:W-:-:S02]  /*3230*/  CS2R R98, SRZ ;  /* 0x0000000000627805 */ /* 0x000fc4000001ff00 */
[----:B------:R-:W-:Y:S02]  /*3240*/  CS2R R94, SRZ ;  /* 0x00000000005e7805 */ /* 0x000fe4000001ff00 */
[----:B------:R-:W-:Y:S02]  /*3250*/  CS2R R90, SRZ ;  /* 0x00000000005a7805 */ /* 0x000fe4000001ff00 */
        /* <DEDUP_REMOVED lines=39> */
[----:B------:R-:W-:Y:S01]  /*34d0*/  CS2R R24, SRZ ;  /* 0x0000000000187805 */ /* 0x000fe2000001ff00 */
[----:B------:R-:W-:Y:S01]  /*34e0*/  UIADD3 UR4, UR41, -0x2, URZ ;  /* 0xfffffffe29047890 */ /* 0x000fe2000fffe03f */
[----:B------:R-:W-:Y:S01]  /*34f0*/  UMOV UR5, UR39 ;  /* 0x0000002700057c82 */ /* 0x000fe20008000000 */
[----:B------:R-:W-:-:S10]  /*3500*/  UMOV UR6, UR38 ;  /* 0x0000002600067c82 */ /* 0x000fd40008000000 */
.L_x_25:
[----:B------:R-:W-:-:S04]  /*3510*/  UISETP.NE.AND UP0, UPT, UR6, 0x1, UPT ;  /* 0x000000010600788c */ /* 0x000fc8000bf05270 */
[----:B------:R-:W-:-:S04]  /*3520*/  USEL UR39, URZ, 0x1, UP0 ;  /* 0x000000013f277887 */ /* 0x000fc80008000000 */
[----:B------:R-:W-:Y:S01]  /*3530*/  ULOP3.LUT UR39, UR5, UR39, URZ, 0x3c, !UPT ;  /* 0x0000002705277292 */ /* 0x000fe2000f8e3c3f */
[----:B------:R-:W-:Y:S11]  /*3540*/  @!P0 BRA `(.L_x_15) ;  /* 0x0000000000048947 */ /* 0x000ff60003800000 */
[----:B------:R-:W-:Y:S01]  /*3550*/  BPT.TRAP 0x1 ;  /* 0x000000040000795c */ /* 0x000fe20000300000 */
.L_x_15:
[----:B------:R-:W0:Y:S01]  /*3560*/  S2UR UR11, SR_CgaCtaId ;  /* 0x00000000000b79c3 */ /* 0x000e220000008800 */
[----:B------:R-:W-:Y:S01]  /*3570*/  UIADD3 UR38, UR6, 0x1, URZ ;  /* 0x0000000106267890 */ /* 0x000fe2000fffe03f */
[----:B------:R-:W-:Y:S01]  /*3580*/  MOV R0, UR39 ;  /* 0x0000002700007c02 */ /* 0x000fe20008000f00 */
[----:B------:R-:W-:Y:S02]  /*3590*/  UMOV UR7, 0x400 ;  /* 0x0000040000077882 */ /* 0x000fe40000000000 */
[----:B------:R-:W-:Y:S01]  /*35a0*/  UISETP.NE.AND UP0, UPT, UR38, 0x2, UPT ;  /* 0x000000022600788c */ /* 0x000fe2000bf05270 */
[----:B------:R-:W-:-:S03]  /*35b0*/  SHF.L.U32 R0, R0, 0x1f, RZ ;  /* 0x0000001f00007819 */ /* 0x000fc600000006ff */
[----:B------:R-:W-:Y:S02]  /*35c0*/  USEL UR38, UR38, URZ, UP0 ;  /* 0x0000003f26267287 */ /* 0x000fe40008000000 */
[----:B0-----:R-:W-:-:S04]  /*35d0*/  ULEA UR7, UR11, UR7, 0x18 ;  /* 0x000000070b077291 */ /* 0x001fc8000f8ec03f */
[----:B------:R-:W-:-:S09]  /*35e0*/  ULEA UR8, UR38, UR7, 0x3 ;  /* 0x0000000726087291 */ /* 0x000fd2000f8e183f */
[----:B------:R0:W1:Y:S01]  /*35f0*/  SYNCS.PHASECHK.TRANS64.TRYWAIT P1, [UR8+0x30830], R0 ;  /* 0x03083000ff0075a7 */ /* 0x0000620008020148 */
[----:B------:R-:W-:Y:S05]  /*3600*/  @!P0 BRA `(.L_x_16) ;  /* 0x0000000000048947 */ /* 0x000fea0003800000 */
[----:B------:R-:W-:Y:S01]  /*3610*/  BPT.TRAP 0x1 ;  /* 0x000000040000795c */ /* 0x000fe20000300000 */
.L_x_16:
[----:B-1----:R-:W-:Y:S05]  /*3620*/  @P1 BRA `(.L_x_17) ;  /* 0x0000000000081947 */ /* 0x002fea0003800000 */
[----:B------:R-:W1:Y:S02]  /*3630*/  SYNCS.PHASECHK.TRANS64.TRYWAIT P1, [UR8+0x30830], R0 ;  /* 0x03083000ff0075a7 */ /* 0x000e640008020148 */
[----:B-1----:R-:W-:Y:S05]  /*3640*/  @!P1 BRA `(.L_x_18) ;  /* 0x00000080005c9947 */ /* 0x002fea0003800000 */
.L_x_17:
[----:B------:R-:W-:Y:S01]  /*3650*/  R2UR UR40, R8 ;  /* 0x00000000082872ca */ /* 0x000fe200000e0000 */
[----:B------:R-:W-:Y:S01]  /*3660*/  UIMAD UR9, UR38, 0x900, UR10 ;  /* 0x00000900260978a4 */ /* 0x000fe2000f8e020a */
[----:B------:R-:W-:Y:S01]  /*3670*/  R2UR UR41, R9 ;  /* 0x00000000092972ca */ /* 0x000fe200000e0000 */
[----:B------:R-:W-:Y:S01]  /*3680*/  WARPGROUP.ARRIVE ;  /* 0x00000000000079c5 */ /* 0x000fe20000000000 */
[----:B------:R-:W-:Y:S01]  /*3690*/  UMOV UR43, 0x40000040 ;  /* 0x40000040002b7882 */ /* 0x000fe20000000000 */
[----:B------:R-:W-:Y:S01]  /*36a0*/  UIADD3 UR14, UR9, 0x302, URZ ;  /* 0x00000302090e7890 */ /* 0x000fe2000fffe03f */
[-C--:B------:R-:W-:Y:S01]  /*36b0*/  FMUL.FTZ R24, R24, R11.reuse ;  /* 0x0000000b18187220 */ /* 0x080fe20000410000 */
[----:B------:R-:W-:Y:S01]  /*36c0*/  UMOV UR15, 0x40000040 ;  /* 0x40000040000f7882 */ /* 0x000fe20000000000 */
[----:B------:R-:W-:Y:S01]  /*36d0*/  UMOV UR42, UR9 ;  /* 0x00000009002a7c82 */ /* 0x000fe20008000000 */
[----:B------:R-:W-:Y:S01]  /*36e0*/  UIADD3 UR18, UR9, 0x304, URZ ;  /* 0x0000030409127890 */ /* 0x000fe2000fffe03f */
[-C--:B------:R-:W-:Y:S01]  /*36f0*/  FMUL.FTZ R25, R25, R11.reuse ;  /* 0x0000000b19197220 */ /* 0x080fe20000410000 */
[----:B------:R-:W-:Y:S01]  /*3700*/  UMOV UR19, 0x40000040 ;  /* 0x4000004000137882 */ /* 0x000fe20000000000 */
[----:B------:R-:W-:Y:S01]  /*3710*/  UIADD3 UR22, UR9, 0x306, URZ ;  /* 0x0000030609167890 */ /* 0x000fe2000fffe03f */
[-C--:B------:R-:W-:Y:S01]  /*3720*/  FMUL.FTZ R28, R28, R11.reuse ;  /* 0x0000000b1c1c7220 */ /* 0x080fe20000410000 */
[----:B------:R-:W-:Y:S01]  /*3730*/  UMOV UR23, 0x40000040 ;  /* 0x4000004000177882 */ /* 0x000fe20000000000 */
[----:B------:R-:W-:Y:S01]  /*3740*/  HGMMA.64x96x16.F32.BF16 R120, gdesc[UR40], RZ, !UPT, gsb0 ;  /* 0x01600000287879f0 */ /* 0x000fe2000c0018ff */
[----:B------:R-:W-:Y:S01]  /*3750*/  R2UR UR40, R6 ;  /* 0x00000000062872ca */ /* 0x000fe200000e0000 */
[----:B------:R-:W-:Y:S01]  /*3760*/  UIADD3 UR42, UR9, 0x2, URZ ;  /* 0x00000002092a7890 */ /* 0x000fe2000fffe03f */
[----:B------:R-:W-:Y:S01]  /*3770*/  R2UR UR41, R7 ;  /* 0x00000000072972ca */ /* 0x000fe200000e0000 */
[----:B------:R-:W-:Y:S01]  /*3780*/  UMOV UR43, 0x40000040 ;  /* 0x40000040002b7882 */ /* 0x000fe20000000000 */
[----:B------:R-:W-:Y:S01]  /*3790*/  UIADD3 UR26, UR9, 0x600, URZ ;  /* 0x00000600091a7890 */ /* 0x000fe2000fffe03f */
[-C--:B------:R-:W-:Y:S01]  /*37a0*/  FMUL.FTZ R29, R29, R11.reuse ;  /* 0x0000000b1d1d7220 */ /* 0x080fe20000410000 */
[----:B------:R-:W-:Y:S01]  /*37b0*/  UMOV UR27, 0x40000040 ;  /* 0x40000040001b7882 */ /* 0x000fe20000000000 */
[----:B------:R-:W-:Y:S01]  /*37c0*/  UIADD3 UR30, UR9, 0x602, URZ ;  /* 0x00000602091e7890 */ /* 0x000fe2000fffe03f */
[-C--:B------:R-:W-:Y:S01]  /*37d0*/  FMUL.FTZ R32, R32, R11.reuse ;  /* 0x0000000b20207220 */ /* 0x080fe20000410000 */
[----:B------:R-:W-:Y:S01]  /*37e0*/  UMOV UR31, 0x40000040 ;  /* 0x40000040001f7882 */ /* 0x000fe20000000000 */
[----:B------:R-:W-:Y:S01]  /*37f0*/  UIADD3 UR34, UR9, 0x604, URZ ;  /* 0x0000060409227890 */ /* 0x000fe2000fffe03f */
[-C--:B------:R-:W-:Y:S01]  /*3800*/  FMUL.FTZ R33, R33, R11.reuse ;  /* 0x0000000b21217220 */ /* 0x080fe20000410000 */
[----:B------:R-:W-:Y:S01]  /*3810*/  UMOV UR35, 0x40000040 ;  /* 0x4000004000237882 */ /* 0x000fe20000000000 */
[-C--:B------:R-:W-:Y:S01]  /*3820*/  FMUL.FTZ R36, R36, R11.reuse ;  /* 0x0000000b24247220 */ /* 0x080fe20000410000 */
        /* <DEDUP_REMOVED lines=40> */
[----:B------:R-:W-:Y:S01]  /*3ab0*/  FMUL.FTZ R117, R117, R11 ;  /* 0x0000000b75757220 */ /* 0x000fe20000410000 */
        /* <DEDUP_REMOVED lines=46> */
[----:B------:R-:W-:-:S02]  /*3da0*/  WARPGROUP.DEPBAR.LE gsb0, 0x0 ;  /* 0x00008000000079c5 */ /* 0x000fc40000010000 */
[----:B------:R-:W-:Y:S01]  /*3db0*/  WARPGROUP.ARRIVE ;  /* 0x00000000000079c5 */ /* 0x000fe20000000000 */
[-C--:B------:R-:W-:Y:S01]  /*3dc0*/  FMUL.FTZ R118, R118, R2.reuse ;  /* 0x0000000276767220 */ /* 0x080fe20000410000 */
[----:B------:R-:W-:-:S04]  /*3dd0*/  FMUL.FTZ R119, R119, R2 ;  /* 0x0000000277777220 */ /* 0x000fc80000410000 */
[----:B------:R-:W-:Y:S01]  /*3de0*/  HGMMA.64x96x16.F32.BF16 R120, gdesc[UR40], R120, gsb0 ;  /* 0x01600000287879f0 */ /* 0x000fe20008001878 */
[----:B------:R-:W-:Y:S01]  /*3df0*/  UIADD3 UR42, UR9, 0x4, URZ ;  /* 0x00000004092a7890 */ /* 0x000fe2000fffe03f */
[----:B------:R-:W-:Y:S01]  /*3e00*/  UMOV UR40, UR56 ;  /* 0x0000003800287c82 */ /* 0x000fe20008000000 */
[----:B------:R-:W-:Y:S01]  /*3e10*/  UMOV UR41, UR57 ;  /* 0x0000003900297c82 */ /* 0x000fe20008000000 */
[----:B------:R-:W-:Y:S01]  /*3e20*/  UMOV UR43, 0x40000040 ;  /* 0x40000040002b7882 */ /* 0x000fe20000000000 */
[----:B------:R-:W-:Y:S02]  /*3e30*/  WARPGROUP.DEPBAR.LE gsb0, 0x0 ;  /* 0x00008000000079c5 */ /* 0x000fe40000010000 */
[----:B------:R-:W-:-:S06]  /*3e40*/  WARPGROUP.ARRIVE ;  /* 0x00000000000079c5 */ /* 0x000fcc0000000000 */
        /* <DEDUP_REMOVED lines=43> */
.L_x_19:
[----:B------:R-:W-:Y:S01]  /*4100*/  ULEA UR9, UR6, UR7, 0x3 ;  /* 0x0000000706097291 */ /* 0x000fe2000f8e183f */
[----:B01----:R-:W-:-:S05]  /*4110*/  IMAD.U32 R0, RZ, RZ, UR5 ;  /* 0x00000005ff007e24 */ /* 0x003fca000f8e00ff */
[----:B------:R-:W-:-:S04]  /*4120*/  SHF.L.U32 R0, R0, 0x1f, RZ ;  /* 0x0000001f00007819 */ /* 0x000fc800000006ff */
[----:B------:R0:W1:Y:S01]  /*4130*/  SYNCS.PHASECHK.TRANS64.TRYWAIT P1, [UR9+0x30850], R0 ;  /* 0x03085000ff0075a7 */ /* 0x0000620008020149 */
[----:B------:R-:W-:Y:S05]  /*4140*/  @!P0 BRA `(.L_x_20) ;  /* 0x0000000000048947 */ /* 0x000fea0003800000 */
[----:B------:R-:W-:Y:S01]  /*4150*/  BPT.TRAP 0x1 ;  /* 0x000000040000795c */ /* 0x000fe20000300000 */
.L_x_20:
[----:B-1----:R-:W-:Y:S05]  /*4160*/  @P1 BRA `(.L_x_21) ;  /* 0x0000000000081947 */ /* 0x002fea0003800000 */
[----:B------:R-:W1:Y:S02]  /*4170*/  SYNCS.PHASECHK.TRANS64.TRYWAIT P1, [UR9+0x30850], R0 ;  /* 0x03085000ff0075a7 */ /* 0x000e640008020149 */
[----:B-1----:R-:W-:Y:S05]  /*4180*/  @!P1 BRA `(.L_x_22) ;  /* 0x0000007400a49947 */ /* 0x002fea0003800000 */
.L_x_21:
[----:B------:R-:W-:Y:S01]  /*4190*/  UIADD3 UR7, UR7, 0x400, URZ ;  /* 0x0000040007077890 */ /* 0x000fe2000fffe03f */
[----:B------:R-:W-:-:S03]  /*41a0*/  WARPGROUP.ARRIVE ;  /* 0x00000000000079c5 */ /* 0x000fc60000000000 */
[----:B------:R-:W-:-:S04]  /*41b0*/  USHF.R.U32.HI UR7, URZ, 0x4, UR7 ;  /* 0x000000043f077899 */ /* 0x000fc80008011607 */
[----:B------:R-:W-:-:S04]  /*41c0*/  ULOP3.LUT UR7, UR7, 0x3fff, URZ, 0xc0, !UPT ;  /* 0x00003fff07077892 */ /* 0x000fc8000f8ec03f */
[----:B------:R-:W-:-:S03]  /*41d0*/  ULOP3.LUT UR5, UR7, 0x3000000, URZ, 0xfc, !UPT ;  /* 0x0300000007057892 */ /* 0x000fc6000f8efc3f */
[----:B------:R-:W-:Y:S01]  /*41e0*/  UMOV UR7, 0x40000040 ;  /* 0x4000004000077882 */ /* 0x000fe20000000000 */
[----:B------:R-:W-:-:S07]  /*41f0*/  UIMAD UR5, UR6, 0x900, UR5 ;  /* 0x00000900060578a4 */ /* 0x000fce000f8e0205 */
[----:B------:R-:W-:Y:S02]  /*4200*/  UMOV UR6, UR5 ;  /* 0x0000000500067c82 */ /* 0x000fe40008000000 */
[----:B------:R-:W-:Y:S01]  /*4210*/  HGMMA.64x192x16.F32.BF16 R24, R188, gdesc[UR4].tnspB, R24, gsb0 ;  /* 0x42e00004bc187df0 */ /* 0x000fe20008001818 */
[----:B------:R-:W-:Y:S01]  /*4220*/  UIADD3 UR6, UR5, 0x80, URZ ;  /* 0x0000008005067890 */ /* 0x000fe2000fffe03f */
[----:B------:R-:W-:Y:S01]  /*4230*/  UMOV UR7, 0x40000040 ;  /* 0x4000004000077882 */ /* 0x000fe20000000000 */
[----:B------:R-:W-:Y:S02]  /*4240*/  WARPGROUP.DEPBAR.LE gsb0, 0x0 ;  /* 0x00008000000079c5 */ /* 0x000fe40000010000 */
[----:B------:R-:W-:-:S15]  /*4250*/  WARPGROUP.ARRIVE ;  /* 0x00000000000079c5 */ /* 0x000fde0000000000 */
        /* <DEDUP_REMOVED lines=20> */
[----:B------:R-:W-:Y:S03]  /*43a0*/  HGMMA.64x192x16.F32.BF16 R24, R168, gdesc[UR4].tnspB, R24, gsb0 ;  /* 0x42e00004a8187df0 */ /* 0x000fe60008001818 */
[----:B------:R-:W-:Y:S02]  /*43b0*/  WARPGROUP.DEPBAR.LE gsb0, 0x0 ;  /* 0x00008000000079c5 */ /* 0x000fe40000010000 */
[----:B------:R-:W-:Y:S05]  /*43c0*/  @!P0 BRA `(.L_x_23) ;  /* 0x0000000000048947 */ /* 0x000fea0003800000 */
[----:B------:R-:W-:Y:S01]  /*43d0*/  BPT.TRAP 0x1 ;  /* 0x000000040000795c */ /* 0x000fe20000300000 */
.L_x_23:
[----:B01----:R-:W-:Y:S01]  /*43e0*/  FMNMX.FTZ R0, R120, R13, !PT ;  /* 0x0000000d78007209 */ /* 0x003fe20007810000 */
[----:B------:R-:W-:Y:S01]  /*43f0*/  UIADD3 UR8, UR8, 0x30840, URZ ;  /* 0x0003084008087890 */ /* 0x000fe2000fffe03f */
[----:B------:R-:W-:Y:S02]  /*4400*/  FMNMX.FTZ R2, R122, R12, !PT ;  /* 0x0000000c7a027209 */ /* 0x000fe40007810000 */
[----:B------:R-:W-:Y:S01]  /*4410*/  FMNMX.FTZ R3, R121, R0, !PT ;  /* 0x0000000079037209 */ /* 0x000fe20007810000 */
[----:B------:R-:W-:Y:S01]  /*4420*/  UPRMT UR8, UR11, 0x654, UR8 ;  /* 0x000006540b087896 */ /* 0x000fe20008000008 */
[----:B------:R-:W-:Y:S02]  /*4430*/  FMNMX.FTZ R11, R123, R2, !PT ;  /* 0x000000027b0b7209 */ /* 0x000fe40007810000 */
[----:B------:R-:W-:Y:S02]  /*4440*/  FMNMX.FTZ R0, R124, R3, !PT ;  /* 0x000000037c007209 */ /* 0x000fe40007810000 */
[----:B------:R-:W-:-:S02]  /*4450*/  FMNMX.FTZ R2, R126, R11, !PT ;  /* 0x0000000b7e027209 */ /* 0x000fc40007810000 */
[----:B------:R-:W-:Y:S02]  /*4460*/  FMNMX.FTZ R3, R125, R0, !PT ;  /* 0x000000007d037209 */ /* 0x000fe40007810000 */
[----:B------:R-:W-:Y:S01]  /*4470*/  FMNMX.FTZ R11, R127, R2, !PT ;  /* 0x000000027f0b7209 */ /* 0x000fe20007810000 */
[----:B------:R-:W-:Y:S01]  /*4480*/  SYNCS.ARRIVE.TRANS64.RED.A1T0 RZ, [UR8], RZ ;  /* 0x000000ffffff79a7 */ /* 0x000fe20008100408 */
[----:B------:R-:W-:Y:S02]  /*4490*/  FMNMX.FTZ R0, R128, R3, !PT ;  /* 0x0000000380007209 */ /* 0x000fe40007810000 */
[----:B------:R-:W-:Y:S02]  /*44a0*/  FMNMX.FTZ R2, R130, R11, !PT ;  /* 0x0000000b82027209 */ /* 0x000fe40007810000 */
[----:B------:R-:W-:Y:S02]  /*44b0*/  FMNMX.FTZ R3, R129, R0, !PT ;  /* 0x0000000081037209 */ /* 0x000fe40007810000 */
[----:B------:R-:W-:-:S02]  /*44c0*/  FMNMX.FTZ R11, R131, R2, !PT ;  /* 0x00000002830b7209 */ /* 0x000fc40007810000 */
[----:B------:R-:W-:Y:S02]  /*44d0*/  FMNMX.FTZ R0, R132, R3, !PT ;  /* 0x0000000384007209 */ /* 0x000fe40007810000 */
[----:B------:R-:W-:Y:S02]  /*44e0*/  FMNMX.FTZ R2, R134, R11, !PT ;  /* 0x0000000b86027209 */ /* 0x000fe40007810000 */
        /* <DEDUP_REMOVED lines=33> */
[----:B------:R-:W-:-:S03]  /*4700*/  FMNMX.FTZ R2, R167, R2, !PT ;  /* 0x00000002a7027209 */ /* 0x000fc60007810000 */
[----:B------:R-:W0:Y:S04]  /*4710*/  SHFL.BFLY PT, R0, R11, 0x2, 0x1f ;  /* 0x0c401f000b007f89 */ /* 0x000e2800000e0000 */
[----:B------:R-:W1:Y:S01]  /*4720*/  SHFL.BFLY PT, R3, R2, 0x2, 0x1f ;  /* 0x0c401f0002037f89 */ /* 0x000e6200000e0000 */
[----:B0-----:R-:W-:Y:S02]  /*4730*/  FMNMX.FTZ R14, R11, R0, !PT ;  /* 0x000000000b0e7209 */ /* 0x001fe40007810000 */
[----:B------:R-:W0:Y:S01]  /*4740*/  LDC R0, c[0x0][0x988] ;  /* 0x00026200ff007b82 */ /* 0x000e220000000800 */
[----:B-1----:R-:W-:Y:S02]  /*4750*/  FMNMX.FTZ R15, R2, R3, !PT ;  /* 0x00000003020f7209 */ /* 0x002fe40007810000 */
[----:B------:R-:W1:Y:S04]  /*4760*/  SHFL.BFLY PT, R3, R14, 0x1, 0x1f ;  /* 0x0c201f000e037f89 */ /* 0x000e6800000e0000 */
[----:B------:R-:W2:Y:S01]  /*4770*/  SHFL.BFLY PT, R20, R15, 0x1, 0x1f ;  /* 0x0c201f000f147f89 */ /* 0x000ea200000e0000 */
[----:B-1----:R-:W-:-:S02]  /*4780*/  FMNMX.FTZ R4, R14, R3, !PT ;  /* 0x000000030e047209 */ /* 0x002fc40007810000 */
[----:B--2---:R-:W-:-:S03]  /*4790*/  FMNMX.FTZ R3, R15, R20, !PT ;  /* 0x000000140f037209 */ /* 0x004fc60007810000 */
[C---:B------:R-:W-:Y:S01]  /*47a0*/  FADD.FTZ R13, -R4.reuse, R13 ;  /* 0x0000000d040d7221 */ /* 0x040fe20000010100 */
[----:B0-----:R-:W-:-:S03]  /*47b0*/  FMUL.FTZ R169, R4, R0 ;  /* 0x0000000004a97220 */ /* 0x001fc60000410000 */
[-C--:B------:R-:W-:Y:S01]  /*47c0*/  FMUL.FTZ R20, R13, R0.reuse ;  /* 0x000000000d147220 */ /* 0x080fe20000410000 */
[----:B------:R-:W-:Y:S01]  /*47d0*/  FADD.FTZ R13, -R3, R12 ;  /* 0x0000000c030d7221 */ /* 0x000fe20000010100 */
[-CC-:B------:R-:W-:Y:S01]  /*47e0*/  FFMA.FTZ R188, R120, R0.reuse, -R169.reuse ;  /* 0x0000000078bc7223 */ /* 0x180fe200000108a9 */
[-CC-:B------:R-:W-:Y:S01]  /*47f0*/  FFMA.FTZ R190, R124, R0.reuse, -R169.reuse ;  /* 0x000000007cbe7223 */ /* 0x180fe200000108a9 */
[----:B------:R0:W-:Y:S01]  /*4800*/  MUFU.EX2 R11, R20 ;  /* 0x00000014000b7308 */ /* 0x0001e20000000800 */
[-C--:B------:R-:W-:Y:S01]  /*4810*/  FMUL.FTZ R2, R13, R0.reuse ;  /* 0x000000000d027220 */ /* 0x080fe20000410000 */
[-CC-:B------:R-:W-:Y:S01]  /*4820*/  FFMA.FTZ R13, R121, R0.reuse, -R169.reuse ;  /* 0x00000000790d7223 */ /* 0x180fe200000108a9 */
[-CC-:B------:R-:W-:Y:S01]  /*4830*/  FFMA.FTZ R121, R133, R0.reuse, -R169.reuse ;  /* 0x0000000085797223 */ /* 0x180fe200000108a9 */
[-CC-:B------:R-:W-:Y:S01]  /*4840*/  FFMA.FTZ R133, R145, R0.reuse, -R169.reuse ;  /* 0x0000000091857223 */ /* 0x180fe200000108a9 */
[-CC-:B------:R-:W-:Y:S01]  /*4850*/  FFMA.FTZ R145, R157, R0.reuse, -R169.reuse ;  /* 0x000000009d917223 */ /* 0x180fe200000108a9 */
[-C--:B------:R-:W-:Y:S01]  /*4860*/  FMUL.FTZ R157, R3, R0.reuse ;  /* 0x00000000039d7220 */ /* 0x080fe20000410000 */
[-CC-:B------:R-:W-:Y:S01]  /*4870*/  FFMA.FTZ R15, R125, R0.reuse, -R169.reuse ;  /* 0x000000007d0f7223 */ /* 0x180fe200000108a9 */
[----:B------:R-:W1:Y:S01]  /*4880*/  MUFU.EX2 R188, R188 ;  /* 0x000000bc00bc7308 */ /* 0x000e620000000800 */
[-C--:B------:R-:W-:Y:S01]  /*4890*/  FFMA.FTZ R184, R128, R0.reuse, -R169 ;  /* 0x0000000080b87223 */ /* 0x080fe200000108a9 */
[-CC-:B------:R-:W-:Y:S01]  /*48a0*/  FFMA.FTZ R189, R122, R0.reuse, -R157.reuse ;  /* 0x000000007abd7223 */ /* 0x180fe2000001089d */
[-CC-:B------:R-:W-:Y:S01]  /*48b0*/  FFMA.FTZ R12, R123, R0.reuse, -R157.reuse ;  /* 0x000000007b0c7223 */ /* 0x180fe2000001089d */
[-CC-:B------:R-:W-:Y:S01]  /*48c0*/  FFMA.FTZ R191, R126, R0.reuse, -R157.reuse ;  /* 0x000000007ebf7223 */ /* 0x180fe2000001089d */
[-CC-:B------:R-:W-:Y:S01]  /*48d0*/  FFMA.FTZ R14, R127, R0.reuse, -R157.reuse ;  /* 0x000000007f0e7223 */ /* 0x180fe2000001089d */
[-C--:B------:R-:W-:Y:S01]  /*48e0*/  FFMA.FTZ R185, R130, R0.reuse, -R157 ;  /* 0x0000000082b97223 */ /* 0x080fe2000001089d */
[-C--:B------:R-:W-:Y:S01]  /*48f0*/  FFMA.FTZ R21, R129, R0.reuse, -R169 ;  /* 0x0000000081157223 */ /* 0x080fe200000108a9 */
[----:B------:R-:W-:Y:S01]  /*4900*/  MUFU.EX2 R2, R2 ;  /* 0x0000000200027308 */ /* 0x000fe20000000800 */
[-C--:B0-----:R-:W-:Y:S01]  /*4910*/  FFMA.FTZ R20, R131, R0.reuse, -R157 ;  /* 0x0000000083147223 */ /* 0x081fe2000001089d */
[-C--:B------:R-:W-:Y:S01]  /*4920*/  FFMA.FTZ R186, R132, R0.reuse, -R169 ;  /* 0x0000000084ba7223 */ /* 0x080fe200000108a9 */
[-CC-:B------:R-:W-:Y:S01]  /*4930*/  FFMA.FTZ R187, R134, R0.reuse, -R157.reuse ;  /* 0x0000000086bb7223 */ /* 0x180fe2000001089d */
[-C--:B------:R-:W-:Y:S01]  /*4940*/  FFMA.FTZ R120, R135, R0.reuse, -R157 ;  /* 0x0000000087787223 */ /* 0x080fe2000001089d */
[-C--:B------:R-:W-:Y:S01]  /*4950*/  FFMA.FTZ R180, R136, R0.reuse, -R169 ;  /* 0x0000000088b47223 */ /* 0x080fe200000108a9 */
[-C--:B------:R-:W-:Y:S01]  /*4960*/  FFMA.FTZ R181, R138, R0.reuse, -R157 ;  /* 0x000000008ab57223 */ /* 0x080fe2000001089d */
[----:B------:R-:W-:Y:S01]  /*4970*/  FFMA.FTZ R125, R137, R0, -R169 ;  /* 0x00000000897d7223 */ /* 0x000fe200000108a9 */
[----:B------:R-:W0:Y:S01]  /*4980*/  MUFU.EX2 R189, R189 ;  /* 0x000000bd00bd7308 */ /* 0x000e220000000800 */
[----:B-1----:R-:W-:Y:S01]  /*4990*/  FFMA.FTZ R10, R11, R10, R188 ;  /* 0x0000000a0b0a7223 */ /* 0x002fe200000100bc */
[-C--:B------:R-:W-:Y:S01]  /*49a0*/  FFMA.FTZ R122, R139, R0.reuse, -R157 ;  /* 0x000000008b7a7223 */ /* 0x080fe2000001089d */
[-C--:B------:R-:W-:Y:S01]  /*49b0*/  FFMA.FTZ R182, R140, R0.reuse, -R169 ;  /* 0x000000008cb67223 */ /* 0x080fe200000108a9 */
[-C--:B------:R-:W-:Y:S01]  /*49c0*/  FFMA.FTZ R183, R142, R0.reuse, -R157 ;  /* 0x000000008eb77223 */ /* 0x080fe2000001089d */
[-C--:B------:R-:W-:Y:S01]  /*49d0*/  FFMA.FTZ R129, R141, R0.reuse, -R169 ;  /* 0x000000008d817223 */ /* 0x080fe200000108a9 */
[-C--:B------:R-:W-:Y:S01]  /*49e0*/  FFMA.FTZ R124, R143, R0.reuse, -R157 ;  /* 0x000000008f7c7223 */ /* 0x080fe2000001089d */
[-C--:B------:R-:W-:Y:S01]  /*49f0*/  FFMA.FTZ R176, R144, R0.reuse, -R169 ;  /* 0x0000000090b07223 */ /* 0x080fe200000108a9 */
[----:B------:R-:W1:Y:S01]  /*4a00*/  MUFU.EX2 R13, R13 ;  /* 0x0000000d000d7308 */ /* 0x000e620000000800 */
[-CC-:B------:R-:W-:Y:S01]  /*4a10*/  FFMA.FTZ R177, R146, R0.reuse, -R157.reuse ;  /* 0x0000000092b17223 */ /* 0x180fe2000001089d */
[-C--:B------:R-:W-:Y:S01]  /*4a20*/  FFMA.FTZ R126, R147, R0.reuse, -R157 ;  /* 0x00000000937e7223 */ /* 0x080fe2000001089d */
[-C--:B------:R-:W-:Y:S01]  /*4a30*/  FFMA.FTZ R178, R148, R0.reuse, -R169 ;  /* 0x0000000094b27223 */ /* 0x080fe200000108a9 */
[-C--:B------:R-:W-:Y:S01]  /*4a40*/  FFMA.FTZ R179, R150, R0.reuse, -R157 ;  /* 0x0000000096b37223 */ /* 0x080fe2000001089d */
[-C--:B------:R-:W-:Y:S01]  /*4a50*/  FFMA.FTZ R137, R149, R0.reuse, -R169 ;  /* 0x0000000095897223 */ /* 0x080fe200000108a9 */
[-C--:B------:R-:W-:Y:S01]  /*4a60*/  FFMA.FTZ R128, R151, R0.reuse, -R157 ;  /* 0x0000000097807223 */ /* 0x080fe2000001089d */
[-C--:B------:R-:W-:Y:S01]  /*4a70*/  FFMA.FTZ R172, R152, R0.reuse, -R169 ;  /* 0x0000000098ac7223 */ /* 0x080fe200000108a9 */
[----:B------:R-:W2:Y:S01]  /*4a80*/  MUFU.EX2 R12, R12 ;  /* 0x0000000c000c7308 */ /* 0x000ea20000000800 */
[----:B0-----:R-:W-:Y:S01]  /*4a90*/  FFMA.FTZ R5, R2, R5, R189 ;  /* 0x0000000502057223 */ /* 0x001fe200000100bd */
[-C--:B------:R-:W-:Y:S01]  /*4aa0*/  FFMA.FTZ R173, R154, R0.reuse, -R157 ;  /* 0x000000009aad7223 */ /* 0x080fe2000001089d */
[-CC-:B------:R-:W-:Y:S01]  /*4ab0*/  FFMA.FTZ R141, R153, R0.reuse, -R169.reuse ;  /* 0x00000000998d7223 */ /* 0x180fe200000108a9 */
[-C--:B------:R-:W-:Y:S01]  /*4ac0*/  FFMA.FTZ R174, R156, R0.reuse, -R169 ;  /* 0x000000009cae7223 */ /* 0x080fe200000108a9 */
[-CC-:B------:R-:W-:Y:S01]  /*4ad0*/  FFMA.FTZ R175, R158, R0.reuse, -R157.reuse ;  /* 0x000000009eaf7223 */ /* 0x180fe2000001089d */
[-C--:B------:R-:W-:Y:S01]  /*4ae0*/  FFMA.FTZ R159, R159, R0.reuse, -R157 ;  /* 0x000000009f9f7223 */ /* 0x080fe2000001089d */
[-C--:B------:R-:W-:Y:S01]  /*4af0*/  FFMA.FTZ R168, R160, R0.reuse, -R169 ;  /* 0x00000000a0a87223 */ /* 0x080fe200000108a9 */
[----:B------:R-:W0:Y:S01]  /*4b00*/  MUFU.EX2 R190, R190 ;  /* 0x000000be00be7308 */ /* 0x000e220000000800 */
[----:B-1----:R-:W-:Y:S01]  /*4b10*/  FADD.FTZ R123, R13, R10 ;  /* 0x0000000a0d7b7221 */ /* 0x002fe20000010000 */
[-C--:B------:R-:W-:Y:S01]  /*4b20*/  FFMA.FTZ R162, R162, R0.reuse, -R157 ;  /* 0x00000000a2a27223 */ /* 0x080fe2000001089d */
[-C--:B------:R-:W-:Y:S01]  /*4b30*/  FFMA.FTZ R149, R161, R0.reuse, -R169 ;  /* 0x00000000a1957223 */ /* 0x080fe200000108a9 */
[-C--:B------:R-:W-:Y:S01]  /*4b40*/  FFMA.FTZ R163, R163, R0.reuse, -R157 ;  /* 0x00000000a3a37223 */ /* 0x080fe2000001089d */
[-CC-:B------:R-:W-:Y:S01]  /*4b50*/  FFMA.FTZ R170, R164, R0.reuse, -R169.reuse ;  /* 0x00000000a4aa7223 */ /* 0x180fe200000108a9 */
[-C--:B------:R-:W-:Y:S01]  /*4b60*/  FFMA.FTZ R153, R165, R0.reuse, -R169 ;  /* 0x00000000a5997223 */ /* 0x080fe200000108a9 */
[----:B------:R-:W-:Y:S01]  /*4b70*/  FFMA.FTZ R166, R166, R0, -R157 ;  /* 0x00000000a6a67223 */ /* 0x000fe2000001089d */
[----:B------:R-:W1:Y:S01]  /*4b80*/  MUFU.EX2 R191, R191 ;  /* 0x000000bf00bf7308 */ /* 0x000e620000000800 */
[----:B--2---:R-:W-:-:S07]  /*4b90*/  FADD.FTZ R10, R12, R5 ;  /* 0x000000050c0a7221 */ /* 0x004fce0000010000 */
[----:B------:R-:W2:Y:S01]  /*4ba0*/  MUFU.EX2 R15, R15 ;  /* 0x0000000f000f7308 */ /* 0x000ea20000000800 */
[----:B0-----:R-:W-:-:S07]  /*4bb0*/  FADD.FTZ R130, R190, R123 ;  /* 0x0000007bbe827221 */ /* 0x001fce0000010000 */
[----:B------:R-:W0:Y:S01]  /*4bc0*/  MUFU.EX2 R14, R14 ;  /* 0x0000000e000e7308 */ /* 0x000e220000000800 */
[----:B-1----:R-:W-:-:S07]  /*4bd0*/  FADD.FTZ R5, R191, R10 ;  /* 0x0000000abf057221 */ /* 0x002fce0000010000 */
        /* <DEDUP_REMOVED lines=9> */
[----:B0-----:R-:W-:Y:S01]  /*4c70*/  FADD.FTZ R123, R21, R130 ;  /* 0x00000082157b7221 */ /* 0x001fe20000010000 */
[-CC-:B------:R-:W-:Y:S01]  /*4c80*/  FFMA.FTZ R130, R155, R0.reuse, -R157.reuse ;  /* 0x000000009b827223 */ /* 0x180fe2000001089d */
[----:B------:R-:W-:-:S05]  /*4c90*/  FFMA.FTZ R157, R167, R0, -R157 ;  /* 0x00000000a79d7223 */ /* 0x000fca000001089d */
        /* <DEDUP_REMOVED lines=69> */
[----:B--2---:R-:W-:Y:S01]  /*50f0*/  FADD.FTZ R5, R171, R10 ;  /* 0x0000000aab057221 */ /* 0x004fe20000010000 */
[----:B0-----:R-:W-:-:S03]  /*5100*/  FADD.FTZ R10, R153, R132 ;  /* 0x00000084990a7221 */ /* 0x001fc60000010000 */
[----:B-1----:R-:W-:Y:S01]  /*5110*/  FADD.FTZ R5, R134, R5 ;  /* 0x0000000586057221 */ /* 0x002fe20000010000 */
[----:B------:R-:W-:Y:S06]  /*5120*/  @!P0 BRA `(.L_x_24) ;  /* 0x0000000000048947 */ /* 0x000fec0003800000 */
[----:B------:R-:W-:Y:S01]  /*5130*/  BPT.TRAP 0x1 ;  /* 0x000000040000795c */ /* 0x000fe20000300000 */
.L_x_24:
[----:B------:R-:W-:Y:S01]  /*5140*/  UIADD3 UR9, UR9, 0x30860, URZ ;  /* 0x0003086009097890 */ /* 0x000fe2000fffe03f */
[----:B------:R-:W-:Y:S01]  /*5150*/  ISETP.LT.AND P1, PT, RZ, UR4, PT ;  /* 0x00000004ff007c0c */ /* 0x000fe2000bf21270 */
[----:B------:R-:W-:Y:S01]  /*5160*/  UIADD3 UR4, UR4, -0x1, URZ ;  /* 0xffffffff04047890 */ /* 0x000fe2000fffe03f */
[----:B------:R-:W-:Y:S01]  /*5170*/  F2FP.BF16.F32.PACK_AB R188, R13, R188 ;  /* 0x000000bc0dbc723e */ /* 0x000fe200000010ff */
[----:B------:R-:W-:Y:S01]  /*5180*/  UPRMT UR9, UR11, 0x654, UR9 ;  /* 0x000006540b097896 */ /* 0x000fe20008000009 */
[----:B------:R-:W-:Y:S01]  /*5190*/  F2FP.BF16.F32.PACK_AB R189, R12, R189 ;  /* 0x000000bd0cbd723e */ /* 0x000fe200000010ff */
[----:B------:R-:W-:Y:S01]  /*51a0*/  UMOV UR5, UR39 ;  /* 0x0000002700057c82 */ /* 0x000fe20008000000 */
[----:B------:R-:W-:Y:S01]  /*51b0*/  UMOV UR6, UR38 ;  /* 0x0000002600067c82 */ /* 0x000fe20008000000 */
[----:B------:R-:W-:Y:S01]  /*51c0*/  F2FP.BF16.F32.PACK_AB R190, R15, R190 ;  /* 0x000000be0fbe723e */ /* 0x000fe200000010ff */
[----:B------:R-:W-:Y:S01]  /*51d0*/  IMAD.MOV.U32 R12, RZ, RZ, R3 ;  /* 0x000000ffff0c7224 */ /* 0x000fe200078e0003 */
[----:B------:R-:W-:Y:S01]  /*51e0*/  F2FP.BF16.F32.PACK_AB R191, R14, R191 ;  /* 0x000000bf0ebf723e */ /* 0x000fe200000010ff */
[----:B------:R-:W-:Y:S01]  /*51f0*/  IMAD.MOV.U32 R13, RZ, RZ, R4 ;  /* 0x000000ffff0d7224 */ /* 0x000fe200078e0004 */
[----:B------:R-:W-:Y:S01]  /*5200*/  F2FP.BF16.F32.PACK_AB R184, R21, R184 ;  /* 0x000000b815b8723e */ /* 0x000fe200000010ff */
[----:B------:R-:W-:Y:S01]  /*5210*/  SYNCS.ARRIVE.TRANS64.RED.A1T0 RZ, [UR9], RZ ;  /* 0x000000ffffff79a7 */ /* 0x000fe20008100409 */
[----:B------:R-:W-:-:S02]  /*5220*/  F2FP.BF16.F32.PACK_AB R185, R20, R185 ;  /* 0x000000b914b9723e */ /* 0x000fc400000010ff */
[----:B------:R-:W-:Y:S02]  /*5230*/  F2FP.BF16.F32.PACK_AB R186, R121, R186 ;  /* 0x000000ba79ba723e */ /* 0x000fe400000010ff */
[----:B------:R-:W-:Y:S02]  /*5240*/  F2FP.BF16.F32.PACK_AB R187, R120, R187 ;  /* 0x000000bb78bb723e */ /* 0x000fe400000010ff */
[----:B------:R-:W-:Y:S02]  /*5250*/  F2FP.BF16.F32.PACK_AB R180, R125, R180 ;  /* 0x000000b47db4723e */ /* 0x000fe400000010ff */
[----:B------:R-:W-:Y:S02]  /*5260*/  F2FP.BF16.F32.PACK_AB R181, R122, R181 ;  /* 0x000000b57ab5723e */ /* 0x000fe400000010ff */
[----:B------:R-:W-:Y:S02]  /*5270*/  F2FP.BF16.F32.PACK_AB R182, R129, R182 ;  /* 0x000000b681b6723e */ /* 0x000fe400000010ff */
        /* <DEDUP_REMOVED lines=12> */
[----:B------:R-:W-:Y:S01]  /*5340*/  F2FP.BF16.F32.PACK_AB R171, R134, R171 ;  /* 0x000000ab86ab723e */ /* 0x000fe200000010ff */
[----:B------:R-:W-:Y:S06]  /*5350*/  @P1 BRA `(.L_x_25) ;  /* 0xffffffe0006c1947 */ /* 0x000fec000383ffff */
.L_x_14:
[----:B------:R-:W-:Y:S06]  /*5360*/  BAR.ARV 0x8, 0x180 ;  /* 0x0206000000007b1d */ /* 0x000fec0000002000 */
        /* <DEDUP_REMOVED lines=96> */
[----:B------:R-:W-:Y:S06]  /*5970*/  @!P0 BRA `(.L_x_26) ;  /* 0x0000000000048947 */ /* 0x000fec0003800000 */
[----:B------:R-:W-:Y:S01]  /*5980*/  BPT.TRAP 0x1 ;  /* 0x000000040000795c */ /* 0x000fe20000300000 */
.L_x_26:
[----:B------:R-:W0:Y:S01]  /*5990*/  S2UR UR13, SR_CgaCtaId ;  /* 0x00000000000d79c3 */ /* 0x000e220000008800 */
[----:B------:R-:W-:Y:S01]  /*59a0*/  UMOV UR4, 0x400 ;  /* 0x0000040000047882 */ /* 0x000fe20000000000 */
[----:B------:R-:W-:-:S04]  /*59b0*/  MOV R2, UR39 ;  /* 0x0000002700027c02 */ /* 0x000fc80008000f00 */
[----:B------:R-:W-:Y:S01]  /*59c0*/  SHF.L.U32 R2, R2, 0x1f, RZ ;  /* 0x0000001f02027819 */ /* 0x000fe200000006ff */
[----:B0-----:R-:W-:-:S04]  /*59d0*/  ULEA UR4, UR13, UR4, 0x18 ;  /* 0x000000040d047291 */ /* 0x001fc8000f8ec03f */
[----:B------:R-:W-:-:S09]  /*59e0*/  ULEA UR10, UR38, UR4, 0x3 ;  /* 0x00000004260a7291 */ /* 0x000fd2000f8e183f */
[----:B------:R0:W1:Y:S01]  /*59f0*/  SYNCS.PHASECHK.TRANS64.TRYWAIT P1, [UR10+0x30850], R2 ;  /* 0x03085002ff0075a7 */ /* 0x000062000802014a */
[----:B------:R-:W-:Y:S05]  /*5a00*/  @!P0 BRA `(.L_x_27) ;  /* 0x0000000000048947 */ /* 0x000fea0003800000 */
[----:B------:R-:W-:Y:S01]  /*5a10*/  BPT.TRAP 0x1 ;  /* 0x000000040000795c */ /* 0x000fe20000300000 */
.L_x_27:
[----:B-1----:R-:W-:Y:S05]  /*5a20*/  @P1 BRA `(.L_x_28) ;  /* 0x0000000000081947 */ /* 0x002fea0003800000 */
[----:B------:R-:W1:Y:S02]  /*5a30*/  SYNCS.PHASECHK.TRANS64.TRYWAIT P1, [UR10+0x30850], R2 ;  /* 0x03085002ff0075a7 */ /* 0x000e64000802014a */
[----:B-1----:R-:W-:Y:S05]  /*5a40*/  @!P1 BRA `(.L_x_29) ;  /* 0x0000005c008c9947 */ /* 0x002fea0003800000 */
.L_x_28:
[----:B------:R-:W-:Y:S01]  /*5a50*/  UIADD3 UR5, UR4, 0x400, URZ ;  /* 0x0000040004057890 */ /* 0x000fe2000fffe03f */
[----:B------:R-:W-:Y:S01]  /*5a60*/  WARPGROUP.ARRIVE ;  /* 0x00000000000079c5 */ /* 0x000fe20000000000 */
[----:B------:R-:W-:Y:S01]  /*5a70*/  UMOV UR7, 0x40000040 ;  /* 0x4000004000077882 */ /* 0x000fe20000000000 */
[----:B------:R-:W-:Y:S01]  /*5a80*/  UMOV UR15, 0x40000040 ;  /* 0x40000040000f7882 */ /* 0x000fe20000000000 */
[----:B------:R-:W-:Y:S01]  /*5a90*/  USHF.R.U32.HI UR5, URZ, 0x4, UR5 ;  /* 0x000000043f057899 */ /* 0x000fe20008011605 */
[----:B-1----:R-:W1:Y:S01]  /*5aa0*/  SHFL.BFLY PT, R7, R10, 0x2, 0x1f ;  /* 0x0c401f000a077f89 */ /* 0x002e6200000e0000 */
[----:B------:R-:W-:Y:S02]  /*5ab0*/  IMAD.MOV.U32 R121, RZ, RZ, RZ ;  /* 0x000000ffff797224 */ /* 0x000fe400078e00ff */
[----:B------:R-:W-:Y:S01]  /*5ac0*/  ULOP3.LUT UR5, UR5, 0x3fff, URZ, 0xc0, !UPT ;  /* 0x00003fff05057892 */ /* 0x000fe2000f8ec03f */
[----:B0-----:R-:W0:Y:S01]  /*5ad0*/  SHFL.BFLY PT, R2, R5, 0x2, 0x1f ;  /* 0x0c401f0005027f89 */ /* 0x001e2200000e0000 */
[----:B------:R-:W-:-:S02]  /*5ae0*/  IMAD.MOV.U32 R155, RZ, RZ, RZ ;  /* 0x000000ffff9b7224 */ /* 0x000fc400078e00ff */
[----:B------:R-:W-:Y:S01]  /*5af0*/  ULOP3.LUT UR5, UR5, 0x3000000, URZ, 0xfc, !UPT ;  /* 0x0300000005057892 */ /* 0x000fe2000f8efc3f */
[----:B------:R-:W-:-:S03]  /*5b00*/  IMAD.MOV.U32 R20, RZ, RZ, -0x800000 ;  /* 0xff800000ff147424 */ /* 0x000fc600078e00ff */
[----:B------:R-:W-:-:S04]  /*5b10*/  UIMAD UR6, UR38, 0x900, UR5 ;  /* 0x00000900260678a4 */ /* 0x000fc8000f8e0205 */
[----:B------:R-:W-:-:S05]  /*5b20*/  UIADD3 UR8, UR6, 0x80, URZ ;  /* 0x0000008006087890 */ /* 0x000fca000fffe03f */
[----:B------:R-:W-:Y:S01]  /*5b30*/  HGMMA.64x192x16.F32.BF16 R24, R188, gdesc[UR4].tnspB, R24, gsb0 ;  /* 0x42e00004bc187df0 */ /* 0x000fe20008001818 */
[----:B------:R-:W-:Y:S01]  /*5b40*/  UMOV UR7, 0x40000040 ;  /* 0x4000004000077882 */ /* 0x000fe20000000000 */
[----:B------:R-:W-:Y:S01]  /*5b50*/  UMOV UR14, UR8 ;  /* 0x00000008000e7c82 */ /* 0x000fe20008000000 */
[----:B------:R-:W-:Y:S01]  /*5b60*/  UIADD3 UR8, UR6, 0x100, URZ ;  /* 0x0000010006087890 */ /* 0x000fe2000fffe03f */
[----:B-1----:R-:W-:Y:S01]  /*5b70*/  FADD.FTZ R7, R7, R10 ;  /* 0x0000000a07077221 */ /* 0x002fe20000010000 */
[----:B0-----:R-:W-:-:S04]  /*5b80*/  FADD.FTZ R6, R2, R5 ;  /* 0x0000000502067221 */ /* 0x001fc80000010000 */
[----:B------:R-:W0:Y:S04]  /*5b90*/  SHFL.BFLY PT, R2, R7, 0x1, 0x1f ;  /* 0x0c201f0007027f89 */ /* 0x000e2800000e0000 */
[----:B------:R-:W1:Y:S01]  /*5ba0*/  SHFL.BFLY PT, R9, R6, 0x1, 0x1f ;  /* 0x0c201f0006097f89 */ /* 0x000e6200000e0000 */
[----:B0-----:R-:W-:Y:S01]  /*5bb0*/  FADD.FTZ R11, R7, R2 ;  /* 0x00000002070b7221 */ /* 0x001fe20000010000 */
[----:B------:R-:W-:Y:S01]  /*5bc0*/  MOV R2, 0xff800000 ;  /* 0xff80000000027802 */ /* 0x000fe20000000f00 */
[----:B-1----:R-:W-:-:S03]  /*5bd0*/  FADD.FTZ R12, R6, R9 ;  /* 0x00000009060c7221 */ /* 0x002fc60000010000 */
[----:B------:R-:W-:Y:S02]  /*5be0*/  FSETP.NE.FTZ.AND P1, PT, R11, RZ, PT ;  /* 0x000000ff0b00720b */ /* 0x000fe40003f35000 */
[----:B------:R-:W-:-:S11]  /*5bf0*/  FSETP.NE.FTZ.AND P2, PT, R12, RZ, PT ;  /* 0x000000ff0c00720b */ /* 0x000fd60003f55000 */
[----:B------:R-:W0:Y:S01]  /*5c00*/  @P1 MUFU.LG2 R8, R11 ;  /* 0x0000000b00081308 */ /* 0x000e220000000c00 */
[C---:B------:R-:W-:Y:S01]  /*5c10*/  @P1 FMUL.FTZ R5, R0.reuse, 0.69314718246459960938 ;  /* 0x3f31721800051820 */ /* 0x040fe20000410000 */
[----:B------:R-:W-:-:S06]  /*5c20*/  @P2 FMUL.FTZ R7, R0, 0.69314718246459960938 ;  /* 0x3f31721800072820 */ /* 0x000fcc0000410000 */
[----:B------:R-:W1:Y:S08]  /*5c30*/  @P2 MUFU.LG2 R9, R12 ;  /* 0x0000000c00092308 */ /* 0x000e700000000c00 */
[----:B------:R2:W3:Y:S01]  /*5c40*/  @P1 MUFU.RCP R121, R11 ;  /* 0x0000000b00791308 */ /* 0x0004e20000001000 */
[----:B0-----:R-:W-:-:S04]  /*5c50*/  @P1 FMUL.FTZ R8, R8, 0.69314718246459960938 ;  /* 0x3f31721808081820 */ /* 0x001fc80000410000 */
[----:B------:R-:W-:-:S03]  /*5c60*/  @P1 FFMA.FTZ R20, R5, R4, R8 ;  /* 0x0000000405141223 */ /* 0x000fc60000010008 */
[----:B------:R2:W0:Y:S01]  /*5c70*/  @P2 MUFU.RCP R155, R12 ;  /* 0x0000000c009b2308 */ /* 0x0004220000001000 */
[----:B-1----:R-:W-:-:S04]  /*5c80*/  @P2 FMUL.FTZ R0, R9, 0.69314718246459960938 ;  /* 0x3f31721809002820 */ /* 0x002fc80000410000 */
[----:B------:R-:W-:Y:S01]  /*5c90*/  @P2 FFMA.FTZ R2, R7, R3, R0 ;  /* 0x0000000307022223 */ /* 0x000fe20000010000 */
[----:B------:R-:W-:Y:S02]  /*5ca0*/  WARPGROUP.DEPBAR.LE gsb0, 0x0 ;  /* 0x00008000000079c5 */ /* 0x000fe40000010000 */
[----:B------:R-:W-:-:S06]  /*5cb0*/  WARPGROUP.ARRIVE ;  /* 0x00000000000079c5 */ /* 0x000fcc0000000000 */
[----:B------:R-:W-:Y:S01]  /*5cc0*/  HGMMA.64x192x16.F32.BF16 R24, R184, gdesc[UR12].tnspB, R24, gsb0 ;  /* 0x42e0000cb8187df0 */ /* 0x000fe20008001818 */
[----:B------:R-:W-:Y:S01]  /*5cd0*/  UMOV UR14, UR8 ;  /* 0x00000008000e7c82 */ /* 0x000fe20008000000 */
[----:B------:R-:W-:Y:S01]  /*5ce0*/  UMOV UR15, 0x40000040 ;  /* 0x40000040000f7882 */ /* 0x000fe20000000000 */
[----:B------:R-:W-:Y:S01]  /*5cf0*/  UIADD3 UR8, UR6, 0x180, URZ ;  /* 0x0000018006087890 */ /* 0x000fe2000fffe03f */
[----:B------:R-:W-:Y:S02]  /*5d00*/  WARPGROUP.DEPBAR.LE gsb0, 0x0 ;  /* 0x00008000000079c5 */ /* 0x000fe40000010000 */
[----:B------:R-:W-:-:S14]  /*5d10*/  WARPGROUP.ARRIVE ;  /* 0x00000000000079c5 */ /* 0x000fdc0000000000 */
[----:B------:R-:W-:Y:S01]  /*5d20*/  HGMMA.64x192x16.F32.BF16 R24, R180, gdesc[UR12].tnspB, R24, gsb0 ;  /* 0x42e0000cb4187df0 */ /* 0x000fe20008001818 */
[----:B------:R-:W-:Y:S01]  /*5d30*/  UMOV UR14, UR8 ;  /* 0x00000008000e7c82 */ /* 0x000fe20008000000 */
[----:B------:R-:W-:Y:S01]  /*5d40*/  UMOV UR15, 0x40000040 ;  /* 0x40000040000f7882 */ /* 0x000fe20000000000 */
[----:B------:R-:W-:Y:S02]  /*5d50*/  UIADD3 UR8, UR6, 0x200, URZ ;  /* 0x0000020006087890 */ /* 0x000fe4000fffe03f */
[----:B------:R-:W-:Y:S01]  /*5d60*/  UIADD3 UR6, UR6, 0x280, URZ ;  /* 0x0000028006067890 */ /* 0x000fe2000fffe03f */
[----:B------:R-:W-:Y:S02]  /*5d70*/  WARPGROUP.DEPBAR.LE gsb0, 0x0 ;  /* 0x00008000000079c5 */ /* 0x000fe40000010000 */
[----:B------:R-:W-:-:S12]  /*5d80*/  WARPGROUP.ARRIVE ;  /* 0x00000000000079c5 */ /* 0x000fd80000000000 */
[----:B------:R-:W-:Y:S01]  /*5d90*/  HGMMA.64x192x16.F32.BF16 R24, R176, gdesc[UR12].tnspB, R24, gsb0 ;  /* 0x42e0000cb0187df0 */ /* 0x000fe20008001818 */
[----:B------:R-:W-:Y:S01]  /*5da0*/  UMOV UR14, UR8 ;  /* 0x00000008000e7c82 */ /* 0x000fe20008000000 */
[----:B------:R-:W-:Y:S01]  /*5db0*/  UMOV UR15, 0x40000040 ;  /* 0x40000040000f7882 */ /* 0x000fe20000000000 */
[----:B------:R-:W-:Y:S02]  /*5dc0*/  WARPGROUP.DEPBAR.LE gsb0, 0x0 ;  /* 0x00008000000079c5 */ /* 0x000fe40000010000 */
[----:B------:R-:W-:-:S15]  /*5dd0*/  WARPGROUP.ARRIVE ;  /* 0x00000000000079c5 */ /* 0x000fde0000000000 */
[----:B------:R-:W-:Y:S03]  /*5de0*/  HGMMA.64x192x16.F32.BF16 R24, R172, gdesc[UR12].tnspB, R24, gsb0 ;  /* 0x42e0000cac187df0 */ /* 0x000fe60008001818 */
[----:B------:R-:W-:Y:S02]  /*5df0*/  WARPGROUP.DEPBAR.LE gsb0, 0x0 ;  /* 0x00008000000079c5 */ /* 0x000fe40000010000 */
[----:B------:R-:W-:-:S15]  /*5e00*/  WARPGROUP.ARRIVE ;  /* 0x00000000000079c5 */ /* 0x000fde0000000000 */
[----:B------:R-:W-:Y:S03]  /*5e10*/  HGMMA.64x192x16.F32.BF16 R24, R168, gdesc[UR4].tnspB, R24, gsb0 ;  /* 0x42e00004a8187df0 */ /* 0x000fe60008001818 */
[----:B------:R-:W-:Y:S02]  /*5e20*/  WARPGROUP.DEPBAR.LE gsb0, 0x0 ;  /* 0x00008000000079c5 */ /* 0x000fe40000010000 */
[----:B0-23--:R-:W-:Y:S05]  /*5e30*/  @!P0 BRA `(.L_x_30) ;  /* 0x0000000000048947 */ /* 0x00dfea0003800000 */
[----:B------:R-:W-:Y:S01]  /*5e40*/  BPT.TRAP 0x1 ;  /* 0x000000040000795c */ /* 0x000fe20000300000 */
.L_x_30:
[----:B------:R-:W0:Y:S01]  /*5e50*/  S2UR UR5, SR_SWINHI ;  /* 0x00000000000579c3 */ /* 0x000e220000002f00 */
[-C--:B------:R-:W-:Y:S01]  /*5e60*/  FMUL.FTZ R130, R51, R155.reuse ;  /* 0x0000009b33827220 */ /* 0x080fe20000410000 */
[-C--:B------:R-:W-:Y:S01]  /*5e70*/  FMUL.FTZ R141, R50, R155.reuse ;  /* 0x0000009b328d7220 */ /* 0x080fe20000410000 */
[-C--:B------:R-:W-:Y:S01]  /*5e80*/  FMUL.FTZ R124, R91, R155.reuse ;  /* 0x0000009b5b7c7220 */ /* 0x080fe20000410000 */
[-C--:B------:R-:W-:Y:S01]  /*5e90*/  FMUL.FTZ R133, R90, R155.reuse ;  /* 0x0000009b5a857220 */ /* 0x080fe20000410000 */
[----:B------:R-:W-:Y:S01]  /*5ea0*/  FMUL.FTZ R146, R43, R155 ;  /* 0x0000009b2b927220 */ /* 0x000fe20000410000 */
[----:B------:R-:W-:Y:S01]  /*5eb0*/  R2UR UR14, R193 ;  /* 0x00000000c10e72ca */ /* 0x000fe200000e0000 */
[----:B------:R-:W-:Y:S01]  /*5ec0*/  FMUL.FTZ R7, R28, R121 ;  /* 0x000000791c077220 */ /* 0x000fe20000410000 */
[-C--:B------:R-:W-:Y:S01]  /*5ed0*/  FMUL.FTZ R125, R75, R155.reuse ;  /* 0x0000009b4b7d7220 */ /* 0x080fe20000410000 */
[----:B------:R-:W-:Y:S01]  /*5ee0*/  FMUL.FTZ R151, R27, R155 ;  /* 0x0000009b1b977220 */ /* 0x000fe20000410000 */
[----:B------:R-:W-:-:S02]  /*5ef0*/  IMAD R27, R22, 0x40, R16 ;  /* 0x00000040161b7824 */ /* 0x000fc400078e0210 */
[-C--:B------:R-:W-:Y:S01]  /*5f00*/  FMUL.FTZ R138, R74, R155.reuse ;  /* 0x0000009b4a8a7220 */ /* 0x080fe20000410000 */
[----:B------:R-:W-:Y:S01]  /*5f10*/  FMUL.FTZ R145, R39, R155 ;  /* 0x0000009b27917220 */ /* 0x000fe20000410000 */
[-C--:B------:R-:W-:Y:S01]  /*5f20*/  FMUL.FTZ R8, R41, R121.reuse ;  /* 0x0000007929087220 */ /* 0x080fe20000410000 */
[----:B------:R-:W-:Y:S01]  /*5f30*/  FMUL.FTZ R10, R45, R121 ;  /* 0x000000792d0a7220 */ /* 0x000fe20000410000 */
[-C--:B------:R-:W-:Y:S01]  /*5f40*/  FMUL.FTZ R135, R82, R155.reuse ;  /* 0x0000009b52877220 */ /* 0x080fe20000410000 */
[-C--:B------:R-:W-:Y:S01]  /*5f50*/  FMUL.FTZ R132, R94, R155.reuse ;  /* 0x0000009b5e847220 */ /* 0x080fe20000410000 */
[----:B------:R-:W-:Y:S01]  /*5f60*/  ULDC UR11, c[0x0][0xc44] ;  /* 0x00031100000b7ab9 */ /* 0x000fe20000000800 */
[----:B------:R-:W1:Y:S01]  /*5f70*/  LDC R94, c[0x0][0xbe8] ;  /* 0x0002fa00ff5e7b82 */ /* 0x000e620000000800 */
[----:B------:R-:W-:Y:S01]  /*5f80*/  FMUL.FTZ R122, R83, R155 ;  /* 0x0000009b537a7220 */ /* 0x000fe20000410000 */
[-C--:B------:R-:W-:Y:S01]  /*5f90*/  FMUL.FTZ R4, R25, R121.reuse ;  /* 0x0000007919047220 */ /* 0x080fe20000410000 */
[----:B------:R-:W-:Y:S01]  /*5fa0*/  FMUL.FTZ R5, R24, R121 ;  /* 0x0000007918057220 */ /* 0x000fe20000410000 */
[-C--:B------:R-:W-:Y:S01]  /*5fb0*/  FMUL.FTZ R143, R35, R155.reuse ;  /* 0x0000009b238f7220 */ /* 0x080fe20000410000 */
[----:B------:R-:W-:Y:S01]  /*5fc0*/  FMUL.FTZ R123, R87, R155 ;  /* 0x0000009b577b7220 */ /* 0x000fe20000410000 */
[----:B------:R-:W-:Y:S01]  /*5fd0*/  UMOV UR6, UR4 ;  /* 0x0000000400067c82 */ /* 0x000fe20008000000 */
[----:B0-----:R-:W-:Y:S01]  /*5fe0*/  UMOV UR7, UR5 ;  /* 0x0000000500077c82 */ /* 0x001fe20008000000 */
[----:B------:R-:W-:Y:S01]  /*5ff0*/  UIADD3 UR5, -UR60, URZ, URZ ;  /* 0x0000003f3c057290 */ /* 0x000fe2000fffe13f */
[----:B------:R-:W-:-:S02]  /*6000*/  IMAD.U32 R50, RZ, RZ, UR6 ;  /* 0x00000006ff327e24 */ /* 0x000fc4000f8e00ff */
[-C--:B------:R-:W-:Y:S01]  /*6010*/  FMUL.FTZ R6, R29, R121.reuse ;  /* 0x000000791d067220 */ /* 0x080fe20000410000 */
[----:B------:R-:W-:Y:S01]  /*6020*/  IMAD.U32 R51, RZ, RZ, UR7 ;  /* 0x00000007ff337e24 */ /* 0x000fe2000f8e00ff */
[----:B------:R-:W-:Y:S01]  /*6030*/  UIMAD UR11, UR11, UR5, UR14 ;  /* 0x000000050b0b72a4 */ /* 0x000fe2000f8e020e */
[-C--:B------:R-:W-:Y:S01]  /*6040*/  FMUL.FTZ R0, R33, R121.reuse ;  /* 0x0000007921007220 */ /* 0x080fe20000410000 */
[----:B------:R-:W-:Y:S01]  /*6050*/  FMUL.FTZ R9, R32, R121 ;  /* 0x0000007920097220 */ /* 0x000fe20000410000 */
[----:B------:R-:W-:-:S04]  /*6060*/  IMAD.WIDE R90, R197, 0x2, R50 ;  /* 0x00000002c55a7825 */ /* 0x000fc800078e0232 */
[-C--:B------:R-:W-:Y:S01]  /*6070*/  FMUL.FTZ R3, R37, R121.reuse ;  /* 0x0000007925037220 */ /* 0x080fe20000410000 */
[-C--:B------:R-:W-:Y:S01]  /*6080*/  FMUL.FTZ R120, R36, R121.reuse ;  /* 0x0000007924787220 */ /* 0x080fe20000410000 */
[----:B------:R-:W-:Y:S01]  /*6090*/  FMUL.FTZ R11, R40, R121 ;  /* 0x00000079280b7220 */ /* 0x000fe20000410000 */
[----:B------:R-:W-:Y:S01]  /*60a0*/  IMAD.WIDE R50, R27, 0x2, R50 ;  /* 0x000000021b327825 */ /* 0x000fe200078e0232 */
[----:B------:R-:W-:-:S03]  /*60b0*/  IADD3 R43, P0, R90, 0x8020, RZ ;  /* 0x000080205a2b7810 */ /* 0x000fc60007f1e0ff */
[-C--:B------:R-:W-:Y:S01]  /*60c0*/  FMUL.FTZ R15, R44, R121.reuse ;  /* 0x000000792c0f7220 */ /* 0x080fe20000410000 */
[----:B------:R-:W-:Y:S01]  /*60d0*/  IADD3 R75, P5, R90, 0x8060, RZ ;  /* 0x000080605a4b7810 */ /* 0x000fe20007fbe0ff */
[-C--:B------:R-:W-:Y:S01]  /*60e0*/  FMUL.FTZ R12, R49, R121.reuse ;  /* 0x00000079310c7220 */ /* 0x080fe20000410000 */
[----:B------:R-:W-:Y:S01]  /*60f0*/  LOP3.LUT R28, R43, 0x380, RZ, 0xc0, !PT ;  /* 0x000003802b1c7812 */ /* 0x000fe200078ec0ff */
[--C-:B------:R-:W-:Y:S01]  /*6100*/  IMAD.X R83, RZ, RZ, R91.reuse, P0 ;  /* 0x000000ffff537224 */ /* 0x100fe200000e065b */
[----:B------:R-:W-:Y:S01]  /*6110*/  LOP3.LUT R74, R75, 0x380, RZ, 0xc0, !PT ;  /* 0x000003804b4a7812 */ /* 0x000fe200078ec0ff */
[-C--:B------:R-:W-:Y:S01]  /*6120*/  FMUL.FTZ R13, R48, R121.reuse ;  /* 0x00000079300d7220 */ /* 0x080fe20000410000 */
[----:B------:R-:W-:Y:S01]  /*6130*/  SHF.R.U64 R28, R28, 0x3, RZ ;  /* 0x000000031c1c7819 */ /* 0x000fe200000012ff */
[-C--:B------:R-:W-:Y:S01]  /*6140*/  FMUL.FTZ R14, R53, R121.reuse ;  /* 0x00000079350e7220 */ /* 0x080fe20000410000 */
[----:B------:R-:W-:Y:S01]  /*6150*/  IADD3 R39, P2, R90, 0x4060, RZ ;  /* 0x000040605a277810 */ /* 0x000fe20007f5e0ff */
[-C--:B------:R-:W-:Y:S01]  /*6160*/  FMUL.FTZ R25, R52, R121.reuse ;  /* 0x0000007934197220 */ /* 0x080fe20000410000 */
[C---:B------:R-:W-:Y:S01]  /*6170*/  IADD3 R41, P1, R90.reuse, 0x8000, RZ ;  /* 0x000080005a297810 */ /* 0x040fe20007f3e0ff */
[-C--:B------:R-:W-:Y:S01]  /*6180*/  FMUL.FTZ R24, R57, R121.reuse ;  /* 0x0000007939187220 */ /* 0x080fe20000410000 */
[----:B------:R-:W-:Y:S01]  /*6190*/  LOP3.LUT R27, R90, 0x380, RZ, 0xc0, !PT ;  /* 0x000003805a1b7812 */ /* 0x000fe200078ec0ff */
[-C--:B------:R-:W-:Y:S01]  /*61a0*/  FMUL.FTZ R21, R56, R121.reuse ;  /* 0x0000007938157220 */ /* 0x080fe20000410000 */
[----:B------:R-:W-:Y:S01]  /*61b0*/  SHF.R.U64 R74, R74, 0x3, RZ ;  /* 0x000000034a4a7819 */ /* 0x000fe200000012ff */
[-C--:B------:R-:W-:Y:S01]  /*61c0*/  FMUL.FTZ R61, R61, R121.reuse ;  /* 0x000000793d3d7220 */ /* 0x080fe20000410000 */
[----:B------:R-:W-:Y:S01]  /*61d0*/  IADD3 R45, P6, R90, 0x8040, RZ ;  /* 0x000080405a2d7810 */ /* 0x000fe20007fde0ff */
[----:B------:R-:W-:Y:S01]  /*61e0*/  FMUL.FTZ R60, R60, R121 ;  /* 0x000000793c3c7220 */ /* 0x000fe20000410000 */
[----:B------:R-:W-:Y:S01]  /*61f0*/  LOP3.LUT R82, R28, R43, RZ, 0x3c, !PT ;  /* 0x0000002b1c527212 */ /* 0x000fe200078e3cff */
[-C--:B------:R-:W-:Y:S01]  /*6200*/  FMUL.FTZ R65, R65, R121.reuse ;  /* 0x0000007941417220 */ /* 0x080fe20000410000 */
[----:B------:R-:W-:Y:S01]  /*6210*/  LOP3.LUT R28, R39, 0x380, RZ, 0xc0, !PT ;  /* 0x00000380271c7812 */ /* 0x000fe200078ec0ff */
        /* <DEDUP_REMOVED lines=27> */
[----:B------:R-:W-:Y:S01]  /*63d0*/  IADD3 R35, P0, R90, 0x60, RZ ;  /* 0x000000605a237810 */ /* 0x000fe20007f1e0ff */
[--C-:B------:R-:W-:Y:S01]  /*63e0*/  IMAD.X R87, RZ, RZ, R91.reuse, P1 ;  /* 0x000000ffff577224 */ /* 0x100fe200008e065b */
[----:B------:R-:W-:Y:S01]  /*63f0*/  SHF.R.U64 R27, R27, 0x3, RZ ;  /* 0x000000031b1b7819 */ /* 0x000fe200000012ff */
[----:B------:R-:W-:Y:S01]  /*6400*/  FMUL.FTZ R121, R79, R155 ;  /* 0x0000009b4f797220 */ /* 0x000fe20000410000 */
[----:B------:R-:W-:Y:S01]  /*6410*/  LOP3.LUT R74, R74, R75, RZ, 0x3c, !PT ;  /* 0x0000004b4a4a7212 */ /* 0x000fe200078e3cff */
[-C--:B------:R-:W-:Y:S01]  /*6420*/  FMUL.FTZ R36, R31, R155.reuse ;  /* 0x0000009b1f247220 */ /* 0x080fe20000410000 */
[----:B------:R-:W-:Y:S01]  /*6430*/  IADD3 R33, P1, R90, 0x40, RZ ;  /* 0x000000405a217810 */ /* 0x000fe20007f3e0ff */
[----:B------:R-:W-:Y:S01]  /*6440*/  FMUL.FTZ R153, R30, R155 ;  /* 0x0000009b1e997220 */ /* 0x000fe20000410000 */
[----:B------:R-:W-:Y:S01]  /*6450*/  IADD3.X R75, RZ, R91, RZ, P5, !PT ;  /* 0x0000005bff4b7210 */ /* 0x000fe20002ffe4ff */
[--C-:B------:R-:W-:Y:S01]  /*6460*/  IMAD.X R79, RZ, RZ, R91.reuse, P6 ;  /* 0x000000ffff4f7224 */ /* 0x100fe200030e065b */
[----:B------:R-:W-:Y:S01]  /*6470*/  SHF.R.U64 R28, R28, 0x3, RZ ;  /* 0x000000031c1c7819 */ /* 0x000fe200000012ff */
[----:B------:R-:W-:Y:S01]  /*6480*/  USHF.R.S32.HI UR12, URZ, 0x1f, UR11 ;  /* 0x0000001f3f0c7899 */ /* 0x000fe2000801140b */
[C---:B------:R-:W-:Y:S01]  /*6490*/  IADD3 R29, P3, R90.reuse, 0x20, RZ ;  /* 0x000000205a1d7810 */ /* 0x040fe20007f7e0ff */
[----:B------:R-:W-:Y:S01]  /*64a0*/  ULDC.64 UR8, c[0x0][0xb90] ;  /* 0x0002e40000087ab9 */ /* 0x000fe20000000a00 */
[C---:B------:R-:W-:Y:S01]  /*64b0*/  IADD3 R30, P4, R90.reuse, 0x4040, RZ ;  /* 0x000040405a1e7810 */ /* 0x040fe20007f9e0ff */
[-C--:B------:R-:W-:Y:S01]  /*64c0*/  FMUL.FTZ R129, R63, R155.reuse ;  /* 0x0000009b3f817220 */ /* 0x080fe20000410000 */
[----:B------:R-:W-:Y:S01]  /*64d0*/  IADD3 R37, P5, R90, 0x4020, RZ ;  /* 0x000040205a257810 */ /* 0x000fe20007fbe0ff */
[----:B------:R-:W-:Y:S01]  /*64e0*/  FMUL.FTZ R137, R66, R155 ;  /* 0x0000009b42897220 */ /* 0x000fe20000410000 */
[----:B------:R-:W-:Y:S01]  /*64f0*/  IADD3 R31, P6, R90, 0x4000, RZ ;  /* 0x000040005a1f7810 */ /* 0x000fe20007fde0ff */
[--C-:B------:R-:W-:Y:S01]  /*6500*/  IMAD.X R63, RZ, RZ, R91.reuse, P1 ;  /* 0x000000ffff3f7224 */ /* 0x100fe200008e065b */
[----:B------:R-:W-:Y:S01]  /*6510*/  LOP3.LUT R90, R27, R90, RZ, 0x3c, !PT ;  /* 0x0000005a1b5a7212 */ /* 0x000fe200078e3cff */
[----:B------:R-:W-:Y:S01]  /*6520*/  IMAD.X R27, RZ, RZ, R91, P0 ;  /* 0x000000ffff1b7224 */ /* 0x000fe200000e065b */
[----:B------:R-:W-:Y:S01]  /*6530*/  LOP3.LUT R66, R28, R39, RZ, 0x3c, !PT ;  /* 0x000000271c427212 */ /* 0x000fe200078e3cff */
[----:B------:R-:W-:Y:S01]  /*6540*/  UIMAD UR5, UR12, UR8, URZ ;  /* 0x000000080c0572a4 */ /* 0x000fe2000f8e023f */
[C---:B------:R-:W-:Y:S01]  /*6550*/  IADD3 R43, P0, R50.reuse, 0x5000, RZ ;  /* 0x00005000322b7810 */ /* 0x040fe20007f1e0ff */
[----:B------:R-:W-:Y:S01]  /*6560*/  UIMAD.WIDE.U32 UR6, UR11, UR8, URZ ;  /* 0x000000080b0672a5 */ /* 0x000fe2000f8e003f */
[----:B------:R-:W-:Y:S01]  /*6570*/  IADD3 R39, P1, R50, 0x4000, RZ ;  /* 0x0000400032277810 */ /* 0x000fe20007f3e0ff */
[-C--:B------:R-:W-:Y:S01]  /*6580*/  FMUL.FTZ R149, R42, R155.reuse ;  /* 0x0000009b2a957220 */ /* 0x080fe20000410000 */
[-C--:B------:R-:W-:Y:S01]  /*6590*/  FMUL.FTZ R150, R38, R155.reuse ;  /* 0x0000009b26967220 */ /* 0x080fe20000410000 */
[----:B------:R-:W-:Y:S01]  /*65a0*/  UIMAD UR5, UR11, UR9, UR5 ;  /* 0x000000090b0572a4 */ /* 0x000fe2000f8e0205 */
[----:B------:R-:W-:Y:S01]  /*65b0*/  LOP3.LUT R42, R43, 0x380, RZ, 0xc0, !PT ;  /* 0x000003802b2a7812 */ /* 0x000fe200078ec0ff */
[----:B------:R-:W-:Y:S01]  /*65c0*/  IMAD.U32 R52, RZ, RZ, UR6 ;  /* 0x00000006ff347e24 */ /* 0x000fe2000f8e00ff */
[----:B------:R-:W-:Y:S01]  /*65d0*/  LOP3.LUT R38, R39, 0x380, RZ, 0xc0, !PT ;  /* 0x0000038027267812 */ /* 0x000fe200078ec0ff */
[----:B------:R-:W-:Y:S01]  /*65e0*/  UIADD3 UR6, UR7, UR5, URZ ;  /* 0x0000000507067290 */ /* 0x000fe2000fffe03f */
[----:B------:R-:W-:Y:S01]  /*65f0*/  SHF.R.U64 R42, R42, 0x3, RZ ;  /* 0x000000032a2a7819 */ /* 0x000fe200000012ff */
[----:B------:R-:W-:Y:S01]  /*6600*/  UIADD3 UR5, UR10, 0x30860, URZ ;  /* 0x000308600a057890 */ /* 0x000fe2000fffe03f */
[----:B------:R-:W-:Y:S01]  /*6610*/  SHF.R.U64 R38, R38, 0x3, RZ ;  /* 0x0000000326267819 */ /* 0x000fe200000012ff */
[----:B------:R-:W-:Y:S01]  /*6620*/  FMUL.FTZ R154, R26, R155 ;  /* 0x0000009b1a9a7220 */ /* 0x000fe20000410000 */
[----:B------:R-:W-:Y:S01]  /*6630*/  LOP3.LUT R42, R42, R43, RZ, 0x3c, !PT ;  /* 0x0000002b2a2a7212 */ /* 0x000fe200078e3cff */
[----:B------:R-:W-:Y:S01]  /*6640*/  UPRMT UR5, UR13, 0x654, UR5 ;  /* 0x000006540d057896 */ /* 0x000fe20008000005 */
[----:B------:R-:W-:Y:S01]  /*6650*/  LOP3.LUT R38, R38, R39, RZ, 0x3c, !PT ;  /* 0x0000002726267212 */ /* 0x000fe200078e3cff */
[--C-:B------:R-:W-:Y:S01]  /*6660*/  IMAD.X R43, RZ, RZ, R51.reuse, P0 ;  /* 0x000000ffff2b7224 */ /* 0x100fe200000e0633 */
[----:B------:R-:W-:Y:S01]  /*6670*/  IADD3 R156, P0, R50, 0xb000, RZ ;  /* 0x0000b000329c7810 */ /* 0x000fe20007f1e0ff */
[----:B------:R-:W-:Y:S01]  /*6680*/  IMAD.X R39, RZ, RZ, R51, P1 ;  /* 0x000000ffff277224 */ /* 0x000fe200008e0633 */
[----:B-1----:R-:W-:Y:S01]  /*6690*/  ISETP.NE.AND P1, PT, R94, 0x1, PT ;  /* 0x000000015e00780c */ /* 0x002fe20003f25270 */
        /* <DEDUP_REMOVED lines=26> */
[----:B------:R-:W-:Y:S01]  /*6840*/  LOP3.LUT R26, R41, 0x380, RZ, 0xc0, !PT ;  /* 0x00000380291a7812 */ /* 0x000fe200078ec0ff */
[----:B------:R-:W0:Y:S01]  /*6850*/  LDC R158, c[0x0][0xc38] ;  /* 0x00030e00ff9e7b82 */ /* 0x000e220000000800 */
[----:B------:R-:W-:Y:S01]  /*6860*/  LOP3.LUT R155, R156, 0x380, RZ, 0xc0, !PT ;  /* 0x000003809c9b7812 */ /* 0x000fe200078ec0ff */
[--C-:B------:R-:W-:Y:S01]  /*6870*/  IMAD.X R71, RZ, RZ, R91.reuse, P3 ;  /* 0x000000ffff477224 */ /* 0x100fe200018e065b */
[-C--:B------:R-:W-:Y:S01]  /*6880*/  IADD3.X R67, RZ, R91.reuse, RZ, P2, !PT ;  /* 0x0000005bff437210 */ /* 0x080fe200017fe4ff */
[--C-:B------:R-:W-:Y:S01]  /*6890*/  IMAD.X R55, RZ, RZ, R91.reuse, P4 ;  /* 0x000000ffff377224 */ /* 0x100fe200020e065b */
[-C--:B------:R-:W-:Y:S01]  /*68a0*/  IADD3.X R59, RZ, R91.reuse, RZ, P6, !PT ;  /* 0x0000005bff3b7210 */ /* 0x080fe200037fe4ff */
[----:B------:R-:W-:Y:S01]  /*68b0*/  IMAD.X R57, RZ, RZ, R91, P5 ;  /* 0x000000ffff397224 */ /* 0x000fe200028e065b */
[----:B------:R-:W-:Y:S01]  /*68c0*/  MOV R90, R90 ;  /* 0x0000005a005a7202 */ /* 0x000fe20000000f00 */
[----:B------:R-:W-:Y:S01]  /*68d0*/  SYNCS.ARRIVE.TRANS64.RED.A1T0 RZ, [UR5], RZ ;  /* 0x000000ffffff79a7 */ /* 0x000fe20008100405 */
[----:B------:R-:W-:Y:S01]  /*68e0*/  SHF.R.U64 R26, R26, 0x3, RZ ;  /* 0x000000031a1a7819 */ /* 0x000fe200000012ff */
[----:B------:R-:W-:Y:S01]  /*68f0*/  USHF.R.S32.HI UR10, URZ, 0x1f, UR60 ;  /* 0x0000001f3f0a7899 */ /* 0x000fe2000801143c */
[----:B------:R-:W-:Y:S01]  /*6900*/  SHF.R.U64 R91, R155, 0x3, RZ ;  /* 0x000000039b5b7819 */ /* 0x000fe200000012ff */
[----:B------:R-:W-:Y:S01]  /*6910*/  ULDC UR5, c[0x0][0xa88] ;  /* 0x0002a20000057ab9 */ /* 0x000fe20000000800 */
[----:B------:R-:W-:Y:S01]  /*6920*/  F2FP.BF16.F32.PACK_AB R6, R6, R7 ;  /* 0x000000070606723e */ /* 0x000fe200000010ff */
[----:B------:R-:W-:Y:S01]  /*6930*/  ULDC.64 UR8, c[0x0][0xae8] ;  /* 0x0002ba0000087ab9 */ /* 0x000fe20000000a00 */
[----:B------:R-:W-:-:S02]  /*6940*/  LOP3.LUT R86, R26, R41, RZ, 0x3c, !PT ;  /* 0x000000291a567212 */ /* 0x000fc400078e3cff */
[----:B------:R-:W-:Y:S02]  /*6950*/  F2FP.BF16.F32.PACK_AB R7, R36, R153 ;  /* 0x000000992407723e */ /* 0x000fe400000010ff */
[----:B------:R-:W-:Y:S02]  /*6960*/  LOP3.LUT R32, R45, 0x380, RZ, 0xc0, !PT ;  /* 0x000003802d207812 */ /* 0x000fe400078ec0ff */
[----:B------:R-:W-:Y:S02]  /*6970*/  LOP3.LUT R26, R29, 0x380, RZ, 0xc0, !PT ;  /* 0x000003801d1a7812 */ /* 0x000fe400078ec0ff */
[----:B------:R-:W-:Y:S02]  /*6980*/  LOP3.LUT R36, R91, R156, RZ, 0x3c, !PT ;  /* 0x0000009c5b247212 */ /* 0x000fe400078e3cff */
[----:B------:R-:W1:Y:S01]  /*6990*/  @P1 LDC R91, c[0x0][0xbec] ;  /* 0x0002fb00ff5b1b82 */ /* 0x000e620000000800 */
[----:B------:R-:W-:Y:S02]  /*69a0*/  SHF.R.U64 R32, R32, 0x3, RZ ;  /* 0x0000000320207819 */ /* 0x000fe400000012ff */
[----:B------:R-:W-:-:S02]  /*69b0*/  SHF.R.U64 R26, R26, 0x3, RZ ;  /* 0x000000031a1a7819 */ /* 0x000fc400000012ff */
[----:B------:R-:W-:Y:S02]  /*69c0*/  F2FP.BF16.F32.PACK_AB R4, R4, R5 ;  /* 0x000000050404723e */ /* 0x000fe400000010ff */
[----:B------:R-:W-:Y:S01]  /*69d0*/  F2FP.BF16.F32.PACK_AB R5, R151, R154 ;  /* 0x0000009a9705723e */ /* 0x000fe200000010ff */
[----:B------:R-:W-:Y:S01]  /*69e0*/  BAR.SYNC.DEFER_BLOCKING 0x1, 0x100 ;  /* 0x0044000000007b1d */ /* 0x000fe20000010000 */
[----:B------:R-:W-:Y:S02]  /*69f0*/  LOP3.LUT R78, R32, R45, RZ, 0x3c, !PT ;  /* 0x0000002d204e7212 */ /* 0x000fe400078e3cff */
[----:B------:R-:W-:Y:S02]  /*6a00*/  LOP3.LUT R70, R26, R29, RZ, 0x3c, !PT ;  /* 0x0000001d1a467212 */ /* 0x000fe400078e3cff */
[----:B------:R-:W-:-:S03]  /*6a10*/  LOP3.LUT R26, R31, 0x380, RZ, 0xc0, !PT ;  /* 0x000003801f1a7812 */ /* 0x000fc600078ec0ff */
[----:B------:R-:W2:Y:S01]  /*6a20*/  @P1 LDC R151, c[0x0][0xbf0] ;  /* 0x0002fc00ff971b82 */ /* 0x000ea20000000800 */
[----:B------:R-:W-:Y:S01]  /*6a30*/  MOV R74, R74 ;  /* 0x0000004a004a7202 */ /* 0x000fe20000000f00 */
[----:B------:R-:W-:Y:S01]  /*6a40*/  IMAD R75, RZ, RZ, -UR14 ;  /* 0x8000000eff4b7e24 */ /* 0x000fe2000f8e02ff */
[----:B------:R-:W-:Y:S02]  /*6a50*/  MOV R78, R78 ;  /* 0x0000004e004e7202 */ /* 0x000fe40000000f00 */
[----:B------:R-:W-:Y:S01]  /*6a60*/  SHF.R.U64 R26, R26, 0x3, RZ ;  /* 0x000000031a1a7819 */ /* 0x000fe200000012ff */
[----:B0-----:R-:W-:Y:S01]  /*6a70*/  IMAD R75, R158, R75, UR61 ;  /* 0x0000003d9e4b7e24 */ /* 0x001fe2000f8e024b */
[----:B------:R-:W-:Y:S02]  /*6a80*/  MOV R79, R82 ;  /* 0x00000052004f7202 */ /* 0x000fe40000000f00 */
[----:B------:R-:W-:Y:S02]  /*6a90*/  MOV R82, R66 ;  /* 0x0000004200527202 */ /* 0x000fe40000000f00 */
[----:B------:R-:W0:Y:S01]  /*6aa0*/  LDC.64 R66, c[0x0][0xb98] ;  /* 0x0002e600ff427b82 */ /* 0x000e220000000a00 */
[----:B------:R-:W-:-:S02]  /*6ab0*/  LOP3.LUT R29, R30, 0x380, RZ, 0xc0, !PT ;  /* 0x000003801e1d7812 */ /* 0x000fc400078ec0ff */
[----:B------:R-:W-:Y:S02]  /*6ac0*/  LOP3.LUT R58, R26, R31, RZ, 0x3c, !PT ;  /* 0x0000001f1a3a7212 */ /* 0x000fe400078e3cff */
[----:B------:R-:W-:Y:S02]  /*6ad0*/  LOP3.LUT R26, R35, 0x380, RZ, 0xc0, !PT ;  /* 0x00000380231a7812 */ /* 0x000fe400078ec0ff */
[----:B------:R-:W-:Y:S01]  /*6ae0*/  SHF.R.U64 R29, R29, 0x3, RZ ;  /* 0x000000031d1d7819 */ /* 0x000fe200000012ff */
[----:B------:R3:W-:Y:S01]  /*6af0*/  STSM.16.M88.4 [R90], R4 ;  /* 0x000000045a007844 */ /* 0x0007e20000000200 */
[----:B------:R-:W-:Y:S02]  /*6b00*/  LOP3.LUT R28, R37, 0x380, RZ, 0xc0, !PT ;  /* 0x00000380251c7812 */ /* 0x000fe400078ec0ff */
[----:B------:R-:W-:Y:S02]  /*6b10*/  SHF.R.U64 R26, R26, 0x3, RZ ;  /* 0x000000031a1a7819 */ /* 0x000fe400000012ff */
[----:B------:R-:W-:-:S02]  /*6b20*/  LOP3.LUT R54, R29, R30, RZ, 0x3c, !PT ;  /* 0x0000001e1d367212 */ /* 0x000fc400078e3cff */
[----:B------:R-:W-:Y:S02]  /*6b30*/  SHF.R.U64 R28, R28, 0x3, RZ ;  /* 0x000000031c1c7819 */ /* 0x000fe400000012ff */
[----:B------:R-:W-:Y:S02]  /*6b40*/  LOP3.LUT R32, R33, 0x380, RZ, 0xc0, !PT ;  /* 0x0000038021207812 */ /* 0x000fe400078ec0ff */
[----:B------:R-:W-:Y:S02]  /*6b50*/  LOP3.LUT R26, R26, R35, RZ, 0x3c, !PT ;  /* 0x000000231a1a7212 */ /* 0x000fe400078e3cff */
[C---:B------:R-:W-:Y:S02]  /*6b60*/  IADD3 R29, P4, R50.reuse, 0x1000, RZ ;  /* 0x00001000321d7810 */ /* 0x040fe40007f9e0ff */
[C---:B------:R-:W-:Y:S01]  /*6b70*/  IADD3 R31, P5, R50.reuse, 0x2000, RZ ;  /* 0x00002000321f7810 */ /* 0x040fe20007fbe0ff */
[----:B---3--:R-:W-:Y:S01]  /*6b80*/  IMAD R90, R75, 0x80, R196 ;  /* 0x000000804b5a7824 */ /* 0x008fe200078e02c4 */
[----:B------:R-:W-:-:S02]  /*6b90*/  IADD3 R35, P6, R50, 0x3000, RZ ;  /* 0x0000300032237810 */ /* 0x000fc40007fde0ff */
[----:B------:R-:W-:Y:S01]  /*6ba0*/  MOV R54, R54 ;  /* 0x0000003600367202 */ /* 0x000fe20000000f00 */
[----:B-1----:R-:W-:Y:S01]  /*6bb0*/  @P1 IMAD.HI.U32 R4, R90, R91, RZ ;  /* 0x0000005b5a041227 */ /* 0x002fe200078e00ff */
[----:B------:R-:W-:Y:S02]  /*6bc0*/  LOP3.LUT R56, R28, R37, RZ, 0x3c, !PT ;  /* 0x000000251c387212 */ /* 0x000fe400078e3cff */
[----:B------:R-:W-:Y:S01]  /*6bd0*/  SHF.R.U64 R32, R32, 0x3, RZ ;  /* 0x0000000320207819 */ /* 0x000fe200000012ff */
[----:B------:R-:W-:Y:S01]  /*6be0*/  IMAD.MOV.U32 R55, RZ, RZ, R90 ;  /* 0x000000ffff377224 */ /* 0x000fe200078e005a */
[----:B--2---:R-:W-:Y:S02]  /*6bf0*/  @P1 SHF.R.U32.HI R55, RZ, R151, R4 ;  /* 0x00000097ff371219 */ /* 0x004fe40000011604 */
[----:B------:R-:W-:Y:S02]  /*6c00*/  LOP3.LUT R28, R29, 0x380, RZ, 0xc0, !PT ;  /* 0x000003801d1c7812 */ /* 0x000fe400078ec0ff */
[----:B------:R-:W-:-:S02]  /*6c10*/  LOP3.LUT R30, R31, 0x380, RZ, 0xc0, !PT ;  /* 0x000003801f1e7812 */ /* 0x000fc400078ec0ff */
[----:B------:R-:W-:Y:S02]  /*6c20*/  LOP3.LUT R34, R35, 0x380, RZ, 0xc0, !PT ;  /* 0x0000038023227812 */ /* 0x000fe400078ec0ff */
[----:B------:R-:W-:Y:S02]  /*6c30*/  F2FP.BF16.F32.PACK_AB R6, R3, R120 ;  /* 0x000000780306723e */ /* 0x000fe400000010ff */
[----:B------:R-:W-:Y:S01]  /*6c40*/  MOV R53, UR7 ;  /* 0x0000000700357c02 */ /* 0x000fe20008000f00 */
[----:B------:R-:W-:Y:S01]  /*6c50*/  IMAD.U32 R53, RZ, RZ, UR6 ;  /* 0x00000006ff357e24 */ /* 0x000fe2000f8e00ff */
[----:B------:R-:W-:Y:S01]  /*6c60*/  LOP3.LUT R62, R32, R33, RZ, 0x3c, !PT ;  /* 0x00000021203e7212 */ /* 0x000fe200078e3cff */
[----:B------:R-:W-:Y:S01]  /*6c70*/  ULDC.64 UR6, c[0x0][0xb88] ;  /* 0x0002e20000067ab9 */ /* 0x000fe20000000a00 */
[----:B------:R-:W-:Y:S01]  /*6c80*/  LOP3.LUT R37, R50, 0x380, RZ, 0xc0, !PT ;  /* 0x0000038032257812 */ /* 0x000fe200078ec0ff */
[----:B0-----:R-:W-:Y:S01]  /*6c90*/  IMAD.WIDE.U32 R52, R66, UR60, R52 ;  /* 0x0000003c42347c25 */ /* 0x001fe2000f8e0034 */
[----:B------:R-:W-:-:S02]  /*6ca0*/  IADD3 R3, -R55, RZ, RZ ;  /* 0x000000ff37037210 */ /* 0x000fc40007ffe1ff */
[----:B------:R-:W-:Y:S02]  /*6cb0*/  SHF.R.U64 R28, R28, 0x3, RZ ;  /* 0x000000031c1c7819 */ /* 0x000fe400000012ff */
[----:B------:R-:W-:Y:S01]  /*6cc0*/  SHF.R.U64 R30, R30, 0x3, RZ ;  /* 0x000000031e1e7819 */ /* 0x000fe200000012ff */
[----:B------:R-:W-:Y:S01]  /*6cd0*/  IMAD R3, R94, R3, R90 ;  /* 0x000000035e037224 */ /* 0x000fe200078e025a */
[----:B------:R-:W-:Y:S02]  /*6ce0*/  SHF.R.U64 R34, R34, 0x3, RZ ;  /* 0x0000000322227819 */ /* 0x000fe400000012ff */
[----:B------:R-:W-:Y:S02]  /*6cf0*/  MOV R70, R70 ;  /* 0x0000004600467202 */ /* 0x000fe40000000f00 */
[----:B------:R-:W-:Y:S02]  /*6d00*/  F2FP.BF16.F32.PACK_AB R4, R0, R9 ;  /* 0x000000090004723e */ /* 0x000fe400000010ff */
[----:B------:R-:W-:-:S02]  /*6d10*/  F2FP.BF16.F32.PACK_AB R5, R143, R152 ;  /* 0x000000988f05723e */ /* 0x000fc400000010ff */
[----:B------:R-:W-:Y:S02]  /*6d20*/  F2FP.BF16.F32.PACK_AB R7, R145, R150 ;  /* 0x000000969107723e */ /* 0x000fe400000010ff */
[----:B------:R-:W-:Y:S02]  /*6d30*/  F2FP.BF16.F32.PACK_AB R8, R8, R11 ;  /* 0x0000000b0808723e */ /* 0x000fe400000010ff */
[----:B------:R-:W-:Y:S01]  /*6d40*/  SHF.R.U64 R37, R37, 0x3, RZ ;  /* 0x0000000325257819 */ /* 0x000fe200000012ff */
[----:B------:R-:W-:Y:S01]  /*6d50*/  STSM.16.M88.4 [R70], R4 ;  /* 0x0000000446007844 */ /* 0x000fe20000000200 */
[----:B------:R-:W-:Y:S02]  /*6d60*/  MOV R62, R62 ;  /* 0x0000003e003e7202 */ /* 0x000fe40000000f00 */
[----:B------:R-:W-:Y:S02]  /*6d70*/  F2FP.BF16.F32.PACK_AB R9, R146, R149 ;  /* 0x000000959209723e */ /* 0x000fe400000010ff */
[----:B------:R-:W-:-:S02]  /*6d80*/  F2FP.BF16.F32.PACK_AB R10, R10, R15 ;  /* 0x0000000f0a0a723e */ /* 0x000fc400000010ff */
[----:B------:R-:W-:Y:S02]  /*6d90*/  F2FP.BF16.F32.PACK_AB R11, R147, R148 ;  /* 0x00000094930b723e */ /* 0x000fe400000010ff */
[----:B------:R-:W-:Y:S01]  /*6da0*/  MOV R0, R26 ;  /* 0x0000001a00007202 */ /* 0x000fe20000000f00 */
[----:B------:R-:W-:Y:S01]  /*6db0*/  IMAD R26, R66, UR10, RZ ;  /* 0x0000000a421a7c24 */ /* 0x000fe2000f8e02ff */
[----:B------:R-:W-:Y:S01]  /*6dc0*/  LOP3.LUT R28, R28, R29, RZ, 0x3c, !PT ;  /* 0x0000001d1c1c7212 */ /* 0x000fe200078e3cff */
[--C-:B------:R-:W-:Y:S01]  /*6dd0*/  IMAD.X R29, RZ, RZ, R51.reuse, P4 ;  /* 0x000000ffff1d7224 */ /* 0x100fe200020e0633 */
[----:B------:R-:W-:Y:S01]  /*6de0*/  LOP3.LUT R30, R30, R31, RZ, 0x3c, !PT ;  /* 0x0000001f1e1e7212 */ /* 0x000fe200078e3cff */
[----:B------:R-:W-:Y:S01]  /*6df0*/  IMAD.X R31, RZ, RZ, R51, P5 ;  /* 0x000000ffff1f7224 */ /* 0x000fe200028e0633 */
[----:B------:R-:W-:Y:S01]  /*6e00*/  LOP3.LUT R34, R34, R35, RZ, 0x3c, !PT ;  /* 0x0000002322227212 */ /* 0x000fe200078e3cff */
[----:B------:R0:W-:Y:S01]  /*6e10*/  STSM.16.M88.4 [R62], R8 ;  /* 0x000000083e007844 */ /* 0x0001e20000000200 */
[----:B------:R-:W-:Y:S01]  /*6e20*/  IADD3.X R35, RZ, R51, RZ, P6, !PT ;  /* 0x00000033ff237210 */ /* 0x000fe200037fe4ff */
[----:B------:R-:W-:Y:S01]  /*6e30*/  IMAD R67, R67, UR60, R26 ;  /* 0x0000003c43437c24 */ /* 0x000fe2000f8e021a */
[----:B------:R-:W-:-:S02]  /*6e40*/  IADD3 R45, P2, R50, 0x6000, RZ ;  /* 0x00006000322d7810 */ /* 0x000fc40007f5e0ff */
[C---:B------:R-:W-:Y:S02]  /*6e50*/  IADD3 R49, P3, R50.reuse, 0x7000, RZ ;  /* 0x0000700032317810 */ /* 0x040fe40007f7e0ff */
[C---:B------:R-:W-:Y:S02]  /*6e60*/  IADD3 R33, P4, R50.reuse, 0x8000, RZ ;  /* 0x0000800032217810 */ /* 0x040fe40007f9e0ff */
[C---:B------:R-:W-:Y:S02]  /*6e70*/  IADD3 R41, P5, R50.reuse, 0x9000, RZ ;  /* 0x0000900032297810 */ /* 0x040fe40007fbe0ff */
[----:B------:R-:W-:Y:S02]  /*6e80*/  IADD3 R47, P6, R50, 0xa000, RZ ;  /* 0x0000a000322f7810 */ /* 0x000fe40007fde0ff */
[----:B------:R-:W-:Y:S02]  /*6e90*/  LOP3.LUT R50, R37, R50, RZ, 0x3c, !PT ;  /* 0x0000003225327212 */ /* 0x000fe400078e3cff */
[----:B------:R-:W-:-:S02]  /*6ea0*/  IADD3.X R37, RZ, R51, RZ, P0, !PT ;  /* 0x00000033ff257210 */ /* 0x000fc400007fe4ff */
[----:B0-----:R-:W-:Y:S02]  /*6eb0*/  SHF.R.S32.HI R9, RZ, 0x1f, R55 ;  /* 0x0000001fff097819 */ /* 0x001fe40000011437 */
[----:B------:R-:W-:Y:S02]  /*6ec0*/  SHF.R.S32.HI R8, RZ, 0x1f, R3 ;  /* 0x0000001fff087819 */ /* 0x000fe40000011403 */
[----:B------:R-:W-:Y:S01]  /*6ed0*/  IADD3 R52, P0, R55, R52, RZ ;  /* 0x0000003437347210 */ /* 0x000fe20007f1e0ff */
[----:B------:R-:W-:Y:S01]  /*6ee0*/  IMAD R55, R75, 0x80, R195 ;  /* 0x000000804b377824 */ /* 0x000fe200078e02c3 */
[----:B------:R-:W-:Y:S01]  /*6ef0*/  LOP3.LUT R48, R49, 0x380, RZ, 0xc0, !PT ;  /* 0x0000038031307812 */ /* 0x000fe200078ec0ff */
[----:B------:R-:W-:Y:S01]  /*6f00*/  IMAD R8, R8, UR6, RZ ;  /* 0x0000000608087c24 */ /* 0x000fe2000f8e02ff */
[----:B------:R-:W-:Y:S02]  /*6f10*/  F2FP.BF16.F32.PACK_AB R12, R12, R13 ;  /* 0x0000000d0c0c723e */ /* 0x000fe400000010ff */
[----:B------:R-:W-:-:S02]  /*6f20*/  IADD3.X R53, R9, R53, R67, P0, !PT ;  /* 0x0000003509357210 */ /* 0x000fc400007fe443 */
[----:B------:R-:W-:Y:S02]  /*6f30*/  F2FP.BF16.F32.PACK_AB R13, R130, R141 ;  /* 0x0000008d820d723e */ /* 0x000fe400000010ff */
[----:B------:R-:W-:Y:S01]  /*6f40*/  F2FP.BF16.F32.PACK_AB R14, R14, R25 ;  /* 0x000000190e0e723e */ /* 0x000fe200000010ff */
[----:B------:R-:W-:Y:S01]  /*6f50*/  IMAD.WIDE.U32 R52, R3, UR6, R52 ;  /* 0x0000000603347c25 */ /* 0x000fe2000f8e0034 */
[----:B------:R-:W-:Y:S02]  /*6f60*/  F2FP.BF16.F32.PACK_AB R15, R131, R144 ;  /* 0x00000090830f723e */ /* 0x000fe400000010ff */
[----:B------:R-:W-:Y:S02]  /*6f70*/  MOV R58, R58 ;  /* 0x0000003a003a7202 */ /* 0x000fe40000000f00 */
[----:B------:R-:W-:Y:S01]  /*6f80*/  F2FP.BF16.F32.PACK_AB R24, R24, R21 ;  /* 0x000000151818723e */ /* 0x000fe200000010ff */
[----:B------:R-:W-:Y:S01]  /*6f90*/  IMAD R21, R3, UR7, R8 ;  /* 0x0000000703157c24 */ /* 0x000fe2000f8e0208 */
[----:B------:R-:W-:Y:S01]  /*6fa0*/  F2FP.BF16.F32.PACK_AB R25, R128, R139 ;  /* 0x0000008b8019723e */ /* 0x000fe200000010ff */
[----:B------:R0:W-:Y:S01]  /*6fb0*/  STSM.16.M88.4 [R0], R12 ;  /* 0x0000000c00007844 */ /* 0x0001e20000000200 */
[----:B------:R-:W-:Y:S01]  /*6fc0*/  F2FP.BF16.F32.PACK_AB R26, R61, R60 ;  /* 0x0000003c3d1a723e */ /* 0x000fe200000010ff */
[----:B------:R-:W-:Y:S01]  /*6fd0*/  ULDC.64 UR6, c[0x0][0xb50] ;  /* 0x0002d40000067ab9 */ /* 0x000fe20000000a00 */
[----:B------:R-:W-:Y:S01]  /*6fe0*/  F2FP.BF16.F32.PACK_AB R27, R129, R142 ;  /* 0x0000008e811b723e */ /* 0x000fe200000010ff */
[----:B------:R-:W-:Y:S01]  /*6ff0*/  VIADD R3, R55, 0x8 ;  /* 0x0000000837037836 */ /* 0x000fe20000000000 */
[----:B------:R-:W-:-:S02]  /*7000*/  MOV R56, R56 ;  /* 0x0000003800387202 */ /* 0x000fc40000000f00 */
[----:B------:R-:W-:Y:S01]  /*7010*/  F2FP.BF16.F32.PACK_AB R4, R65, R64 ;  /* 0x000000404104723e */ /* 0x000fe200000010ff */
[----:B------:R-:W-:Y:S01]  /*7020*/  STSM.16.M88.4 [R58], R24 ;  /* 0x000000183a007844 */ /* 0x000fe20000000200 */
[----:B------:R-:W-:Y:S02]  /*7030*/  F2FP.BF16.F32.PACK_AB R5, R126, R137 ;  /* 0x000000897e05723e */ /* 0x000fe400000010ff */
[----:B------:R-:W-:Y:S02]  /*7040*/  F2FP.BF16.F32.PACK_AB R6, R69, R68 ;  /* 0x000000444506723e */ /* 0x000fe400000010ff */
[----:B------:R-:W-:Y:S02]  /*7050*/  F2FP.BF16.F32.PACK_AB R7, R127, R140 ;  /* 0x0000008c7f07723e */ /* 0x000fe400000010ff */
[----:B------:R-:W-:Y:S01]  /*7060*/  SHF.R.U64 R48, R48, 0x3, RZ ;  /* 0x0000000330307819 */ /* 0x000fe200000012ff */
[----:B0-----:R-:W-:Y:S01]  /*7070*/  IMAD R0, R94, UR5, RZ ;  /* 0x000000055e007c24 */ /* 0x001fe2000f8e02ff */
[----:B------:R-:W-:Y:S01]  /*7080*/  F2FP.BF16.F32.PACK_AB R8, R73, R72 ;  /* 0x000000484908723e */ /* 0x000fe200000010ff */
[----:B------:R0:W-:Y:S01]  /*7090*/  STSM.16.M88.4 [R56], R4 ;  /* 0x0000000438007844 */ /* 0x0001e20000000200 */
[----:B------:R-:W-:-:S02]  /*70a0*/  LOP3.LUT R48, R48, R49, RZ, 0x3c, !PT ;  /* 0x0000003130307212 */ /* 0x000fc400078e3cff */
[----:B------:R-:W-:Y:S02]  /*70b0*/  IADD3.X R49, RZ, R51, RZ, P3, !PT ;  /* 0x00000033ff317210 */ /* 0x000fe40001ffe4ff */
[----:B------:R-:W-:Y:S02]  /*70c0*/  LEA R12, P3, R52, UR6, 0x2 ;  /* 0x00000006340c7c11 */ /* 0x000fe4000f8610ff */
[----:B------:R-:W-:Y:S02]  /*70d0*/  F2FP.BF16.F32.PACK_AB R9, R125, R138 ;  /* 0x0000008a7d09723e */ /* 0x000fe400000010ff */
[----:B------:R-:W-:Y:S01]  /*70e0*/  F2FP.BF16.F32.PACK_AB R10, R77, R76 ;  /* 0x0000004c4d0a723e */ /* 0x000fe200000010ff */
[----:B------:R-:W-:Y:S01]  /*70f0*/  SHFL.IDX PT, R56, R12, RZ, 0x1c1f ;  /* 0x001c1fff0c387589 */ /* 0x000fe200000e0000 */
[----:B------:R-:W-:Y:S02]  /*7100*/  F2FP.BF16.F32.PACK_AB R11, R121, R136 ;  /* 0x00000088790b723e */ /* 0x000fe400000010ff */
[----:B------:R-:W-:Y:S01]  /*7110*/  F2FP.BF16.F32.PACK_AB R88, R89, R88 ;  /* 0x000000585958723e */ /* 0x000fe200000010ff */
[----:B------:R-:W-:Y:S01]  /*7120*/  SHFL.IDX PT, R58, R12, 0x1, 0x1c1f ;  /* 0x003c1f000c3a7f89 */ /* 0x000fe200000e0000 */
[----:B------:R-:W-:Y:S01]  /*7130*/  F2FP.BF16.F32.PACK_AB R96, R97, R96 ;  /* 0x000000606160723e */ /* 0x000fe200000010ff */
[----:B0-----:R-:W-:Y:S01]  /*7140*/  IMAD.IADD R5, R53, 0x1, R21 ;  /* 0x0000000135057824 */ /* 0x001fe200078e0215 */
[----:B------:R-:W-:Y:S01]  /*7150*/  F2FP.BF16.F32.PACK_AB R4, R81, R80 ;  /* 0x000000505104723e */ /* 0x000fe200000010ff */
[----:B------:R-:W-:Y:S01]  /*7160*/  STSM.16.M88.4 [R54], R8 ;  /* 0x0000000836007844 */ /* 0x000fe20000000200 */
[----:B------:R-:W-:-:S02]  /*7170*/  F2FP.BF16.F32.PACK_AB R6, R85, R84 ;  /* 0x000000545506723e */ /* 0x000fc400000010ff */
[----:B------:R-:W-:Y:S02]  /*7180*/  LEA.HI.X R52, R52, UR7, R5, 0x2, P3 ;  /* 0x0000000734347c11 */ /* 0x000fe400098f1405 */
[----:B------:R-:W-:Y:S02]  /*7190*/  F2FP.BF16.F32.PACK_AB R5, R122, R135 ;  /* 0x000000877a05723e */ /* 0x000fe400000010ff */
[----:B------:R-:W-:Y:S01]  /*71a0*/  F2FP.BF16.F32.PACK_AB R7, R123, R134 ;  /* 0x000000867b07723e */ /* 0x000fe200000010ff */
[----:B------:R-:W0:Y:S01]  /*71b0*/  SHFL.IDX PT, R57, R52, RZ, 0x1c1f ;  /* 0x001c1fff34397589 */ /* 0x000e2200000e0000 */
[----:B------:R-:W-:Y:S02]  /*71c0*/  MOV R86, R86 ;  /* 0x0000005600567202 */ /* 0x000fe40000000f00 */
[----:B------:R-:W-:Y:S01]  /*71d0*/  F2FP.BF16.F32.PACK_AB R89, R124, R133 ;  /* 0x000000857c59723e */ /* 0x000fe200000010ff */
[----:B------:R-:W-:Y:S01]  /*71e0*/  STSM.16.M88.4 [R82], R4 ;  /* 0x0000000452007844 */ /* 0x000fe20000000200 */
[----:B------:R-:W-:-:S02]  /*71f0*/  F2FP.BF16.F32.PACK_AB R90, R93, R92 ;  /* 0x0000005c5d5a723e */ /* 0x000fc400000010ff */
[----:B------:R-:W-:Y:S01]  /*7200*/  F2FP.BF16.F32.PACK_AB R91, R95, R132 ;  /* 0x000000845f5b723e */ /* 0x000fe200000010ff */
[----:B------:R-:W1:Y:S01]  /*7210*/  SHFL.IDX PT, R59, R52, 0x1, 0x1c1f ;  /* 0x003c1f00343b7f89 */ /* 0x000e6200000e0000 */
[----:B------:R-:W-:Y:S02]  /*7220*/  F2FP.BF16.F32.PACK_AB R97, R99, R98 ;  /* 0x000000626361723e */ /* 0x000fe400000010ff */
[----:B------:R-:W-:Y:S01]  /*7230*/  F2FP.BF16.F32.PACK_AB R104, R105, R104 ;  /* 0x000000686968723e */ /* 0x000fe200000010ff */
[----:B------:R-:W-:Y:S01]  /*7240*/  STSM.16.M88.4 [R86], R88 ;  /* 0x0000005856007844 */ /* 0x000fe20000000200 */
[----:B------:R-:W-:Y:S02]  /*7250*/  F2FP.BF16.F32.PACK_AB R98, R101, R100 ;  /* 0x000000646562723e */ /* 0x000fe400000010ff */
[----:B------:R-:W-:Y:S02]  /*7260*/  F2FP.BF16.F32.PACK_AB R99, R103, R102 ;  /* 0x000000666763723e */ /* 0x000fe400000010ff */
[----:B------:R-:W-:-:S02]  /*7270*/  F2FP.BF16.F32.PACK_AB R105, R107, R106 ;  /* 0x0000006a6b69723e */ /* 0x000fc400000010ff */
[----:B------:R-:W-:Y:S01]  /*7280*/  F2FP.BF16.F32.PACK_AB R112, R113, R112 ;  /* 0x000000707170723e */ /* 0x000fe200000010ff */
[----:B------:R-:W-:Y:S01]  /*7290*/  STSM.16.M88.4 [R79], R96 ;  /* 0x000000604f007844 */ /* 0x000fe20000000200 */
[----:B------:R-:W-:Y:S02]  /*72a0*/  F2FP.BF16.F32.PACK_AB R106, R109, R108 ;  /* 0x0000006c6d6a723e */ /* 0x000fe400000010ff */
[----:B------:R-:W-:Y:S02]  /*72b0*/  F2FP.BF16.F32.PACK_AB R107, R111, R110 ;  /* 0x0000006e6f6b723e */ /* 0x000fe400000010ff */
[----:B------:R-:W-:Y:S02]  /*72c0*/  F2FP.BF16.F32.PACK_AB R113, R115, R114 ;  /* 0x000000727371723e */ /* 0x000fe400000010ff */
[----:B------:R-:W-:Y:S01]  /*72d0*/  F2FP.BF16.F32.PACK_AB R114, R117, R116 ;  /* 0x000000747572723e */ /* 0x000fe200000010ff */
[----:B------:R-:W-:Y:S01]  /*72e0*/  STSM.16.M88.4 [R78], R104 ;  /* 0x000000684e007844 */ /* 0x000fe20000000200 */
[----:B------:R-:W-:-:S02]  /*72f0*/  F2FP.BF16.F32.PACK_AB R115, R119, R118 ;  /* 0x000000767773723e */ /* 0x000fc400000010ff */
[----:B------:R-:W-:Y:S02]  /*7300*/  LOP3.LUT R44, R45, 0x380, RZ, 0xc0, !PT ;  /* 0x000003802d2c7812 */ /* 0x000fe400078ec0ff */
[----:B------:R-:W-:Y:S01]  /*7310*/  LOP3.LUT P0, RZ, R192, 0x3, RZ, 0xc0, !PT ;  /* 0x00000003c0ff7812 */ /* 0x000fe2000780c0ff */
[----:B------:R-:W-:Y:S01]  /*7320*/  STSM.16.M88.4 [R74], R112 ;  /* 0x000000704a007844 */ /* 0x000fe20000000200 */
[----:B------:R-:W-:Y:S02]  /*7330*/  SHF.R.U64 R44, R44, 0x3, RZ ;  /* 0x000000032c2c7819 */ /* 0x000fe400000012ff */
[----:B------:R-:W-:Y:S02]  /*7340*/  LOP3.LUT R32, R33, 0x380, RZ, 0xc0, !PT ;  /* 0x0000038021207812 */ /* 0x000fe400078ec0ff */
[----:B------:R-:W-:Y:S01]  /*7350*/  LOP3.LUT R44, R44, R45, RZ, 0x3c, !PT ;  /* 0x0000002d2c2c7212 */ /* 0x000fe200078e3cff */
[----:B------:R-:W-:Y:S01]  /*7360*/  IMAD.X R45, RZ, RZ, R51, P2 ;  /* 0x000000ffff2d7224 */ /* 0x000fe200010e0633 */
[-C--:B------:R-:W-:Y:S01]  /*7370*/  ISETP.GE.OR P2, PT, R55, R0.reuse, P0 ;  /* 0x000000003700720c */ /* 0x080fe20000746670 */
[----:B------:R-:W-:Y:S01]  /*7380*/  BAR.SYNC.DEFER_BLOCKING 0x1, 0x100 ;  /* 0x0044000000007b1d */ /* 0x000fe20000010000 */
[----:B------:R-:W-:Y:S01]  /*7390*/  ISETP.GE.OR P0, PT, R3, R0, P0 ;  /* 0x000000000300720c */ /* 0x000fe20000706670 */
[----:B------:R-:W-:Y:S01]  /*73a0*/  UIMAD UR5, UR12, UR8, URZ ;  /* 0x000000080c0572a4 */ /* 0x000fe2000f8e023f */
[----:B------:R-:W-:Y:S01]  /*73b0*/  LOP3.LUT R40, R41, 0x380, RZ, 0xc0, !PT ;  /* 0x0000038029287812 */ /* 0x000fe200078ec0ff */
[----:B------:R-:W-:Y:S01]  /*73c0*/  UIMAD.WIDE.U32 UR6, UR11, UR8, URZ ;  /* 0x000000080b0672a5 */ /* 0x000fe2000f8e003f */
[----:B------:R-:W-:-:S03]  /*73d0*/  LOP3.LUT R46, R47, 0x380, RZ, 0xc0, !PT ;  /* 0x000003802f2e7812 */ /* 0x000fc600078ec0ff */
[----:B------:R-:W2:Y:S01]  /*73e0*/  @P1 LDC R3, c[0x0][0xbec] ;  /* 0x0002fb00ff031b82 */ /* 0x000ea20000000800 */
[----:B------:R-:W-:-:S03]  /*73f0*/  SHF.R.U64 R32, R32, 0x3, RZ ;  /* 0x0000000320207819 */ /* 0x000fc600000012ff */
[----:B0-----:R-:W-:Y:S01]  /*7400*/  @!P2 ST.E desc[UR36][R56.64], R20 ;  /* 0x000000143800a985 */ /* 0x001fe2000c101924 */
[----:B------:R-:W-:Y:S01]  /*7410*/  UIMAD UR5, UR11, UR9, UR5 ;  /* 0x000000090b0572a4 */ /* 0x000fe2000f8e0205 */
[----:B------:R-:W-:Y:S02]  /*7420*/  SHF.R.U64 R40, R40, 0x3, RZ ;  /* 0x0000000328287819 */ /* 0x000fe400000012ff */
[----:B-1----:R0:W-:Y:S01]  /*7430*/  @!P0 ST.E desc[UR36][R58.64], R2 ;  /* 0x000000023a008985 */ /* 0x0021e2000c101924 */
[----:B------:R-:W-:Y:S01]  /*7440*/  ULDC.64 UR8, c[0x0][0xaf0] ;  /* 0x0002bc0000087ab9 */ /* 0x000fe20000000a00 */
[----:B------:R-:W-:Y:S01]  /*7450*/  UIADD3 UR7, UR7, UR5, URZ ;  /* 0x0000000507077290 */ /* 0x000fe2000fffe03f */
[----:B------:R-:W-:Y:S01]  /*7460*/  SHF.R.U64 R46, R46, 0x3, RZ ;  /* 0x000000032e2e7819 */ /* 0x000fe200000012ff */
[----:B------:R1:W5:Y:S01]  /*7470*/  LD.E.128 R8, desc[UR36][R30.64] ;  /* 0x000000241e087980 */ /* 0x000362000c101d00 */
[----:B------:R-:W-:Y:S02]  /*7480*/  LOP3.LUT R32, R32, R33, RZ, 0x3c, !PT ;  /* 0x0000002120207212 */ /* 0x000fe400078e3cff */
[----:B------:R-:W-:Y:S01]  /*7490*/  LOP3.LUT R40, R40, R41, RZ, 0x3c, !PT ;  /* 0x0000002928287212 */ /* 0x000fe200078e3cff */
[----:B------:R3:W5:Y:S01]  /*74a0*/  LD.E.128 R24, desc[UR36][R28.64] ;  /* 0x000000241c187980 */ /* 0x000762000c101d00 */
[----:B0-----:R-:W-:Y:S01]  /*74b0*/  LEA R2, R19, R22, 0x5 ;  /* 0x0000001613027211 */ /* 0x001fe200078e28ff */
[----:B------:R-:W-:Y:S01]  /*74c0*/  UIMAD UR5, UR10, UR8, URZ ;  /* 0x000000080a0572a4 */ /* 0x000fe2000f8e023f */
[----:B-1----:R-:W0:Y:S01]  /*74d0*/  @P1 LDC R30, c[0x0][0xbf0] ;  /* 0x0002fc00ff1e1b82 */ /* 0x002e220000000800 */
[----:B------:R-:W-:Y:S01]  /*74e0*/  UIMAD.WIDE.U32 UR6, UR60, UR8, UR6 ;  /* 0x000000083c0672a5 */ /* 0x000fe2000f8e0006 */
[----:B------:R-:W-:Y:S01]  /*74f0*/  LOP3.LUT R46, R46, R47, RZ, 0x3c, !PT ;  /* 0x0000002f2e2e7212 */ /* 0x000fe200078e3cff */
[--C-:B------:R-:W-:Y:S01]  /*7500*/  IMAD.X R33, RZ, RZ, R51.reuse, P4 ;  /* 0x000000ffff217224 */ /* 0x100fe200020e0633 */
[----:B------:R-:W5:Y:S01]  /*7510*/  LD.E.128 R60, desc[UR36][R50.64] ;  /* 0x00000024323c7980 */ /* 0x000f62000c101d00 */
[----:B------:R-:W-:-:S03]  /*7520*/  IMAD.X R41, RZ, RZ, R51, P5 ;  /* 0x000000ffff297224 */ /* 0x000fc600028e0633 */
[----:B---3--:R-:W1:Y:S01]  /*7530*/  LDC.64 R28, c[0x0][0xae0] ;  /* 0x0002b800ff1c7b82 */ /* 0x008e620000000a00 */
[----:B------:R-:W-:Y:S01]  /*7540*/  IMAD R20, R75, 0x80, R2 ;  /* 0x000000804b147824 */ /* 0x000fe200078e0202 */
[----:B------:R-:W-:Y:S01]  /*7550*/  UIMAD UR5, UR60, UR9, UR5 ;  /* 0x000000093c0572a4 */ /* 0x000fe2000f8e0205 */
[----:B------:R-:W-:Y:S01]  /*7560*/  IMAD.X R47, RZ, RZ, R51, P6 ;  /* 0x000000ffff2f7224 */ /* 0x000fe200030e0633 */
[----:B------:R-:W5:Y:S01]  /*7570*/  LD.E.128 R4, desc[UR36][R34.64] ;  /* 0x0000002422047980 */ /* 0x000f62000c101d00 */
[----:B--2---:R-:W-:-:S03]  /*7580*/  @P1 IMAD.HI.U32 R3, R20, R3, RZ ;  /* 0x0000000314031227 */ /* 0x004fc600078e00ff */
[----:B------:R-:W5:Y:S01]  /*7590*/  LD.E.128 R80, desc[UR36][R38.64] ;  /* 0x0000002426507980 */ /* 0x000f62000c101d00 */
[----:B------:R-:W-:Y:S01]  /*75a0*/  IMAD.MOV.U32 R2, RZ, RZ, R20 ;  /* 0x000000ffff027224 */ /* 0x000fe200078e0014 */
[----:B------:R-:W-:Y:S02]  /*75b0*/  UIADD3 UR7, UR7, UR5, URZ ;  /* 0x0000000507077290 */ /* 0x000fe4000fffe03f */
[----:B------:R-:W5:Y:S01]  /*75c0*/  LD.E.128 R64, desc[UR36][R42.64] ;  /* 0x000000242a407980 */ /* 0x000f62000c101d00 */
[----:B0-----:R-:W-:-:S03]  /*75d0*/  @P1 SHF.R.U32.HI R2, RZ, R30, R3 ;  /* 0x0000001eff021219 */ /* 0x001fc60000011603 */
[----:B------:R-:W5:Y:S01]  /*75e0*/  LD.E.128 R52, desc[UR36][R44.64] ;  /* 0x000000242c347980 */ /* 0x000f62000c101d00 */
[--C-:B------:R-:W-:Y:S01]  /*75f0*/  SHF.R.S32.HI R3, RZ, 0x1f, R2.reuse ;  /* 0x0000001fff037819 */ /* 0x100fe20000011402 */
[----:B------:R-:W-:Y:S02]  /*7600*/  IMAD.MOV R21, RZ, RZ, -R2 ;  /* 0x000000ffff157224 */ /* 0x000fe400078e0a02 */
[----:B------:R-:W5:Y:S02]  /*7610*/  LD.E.128 R12, desc[UR36][R48.64] ;  /* 0x00000024300c7980 */ /* 0x000f64000c101d00 */
[-C--:B-1----:R-:W-:Y:S02]  /*7620*/  IMAD R3, R3, R28.reuse, RZ ;  /* 0x0000001c03037224 */ /* 0x082fe400078e02ff */
[----:B------:R0:W5:Y:S01]  /*7630*/  LD.E.128 R84, desc[UR36][R32.64] ;  /* 0x0000002420547980 */ /* 0x000162000c101d00 */
[----:B------:R-:W-:Y:S02]  /*7640*/  IMAD R21, R94, R21, R20 ;  /* 0x000000155e157224 */ /* 0x000fe400078e0214 */
[C---:B------:R-:W-:Y:S01]  /*7650*/  IMAD R29, R2.reuse, R29, R3 ;  /* 0x0000001d021d7224 */ /* 0x040fe200078e0203 */
[----:B------:R1:W5:Y:S01]  /*7660*/  LD.E.128 R76, desc[UR36][R40.64] ;  /* 0x00000024284c7980 */ /* 0x000362000c101d00 */
[----:B------:R-:W-:Y:S01]  /*7670*/  IMAD.WIDE.U32 R2, R2, R28, UR6 ;  /* 0x0000000602027e25 */ /* 0x000fe2000f8e001c */
[----:B------:R-:W-:Y:S01]  /*7680*/  SHF.R.S32.HI R20, RZ, 0x1f, R21 ;  /* 0x0000001fff147819 */ /* 0x000fe20000011415 */
[----:B------:R-:W-:Y:S01]  /*7690*/  ULDC.64 UR6, c[0x0][0xad8] ;  /* 0x0002b60000067ab9 */ /* 0x000fe20000000a00 */
[----:B------:R1:W5:Y:S04]  /*76a0*/  LD.E.128 R68, desc[UR36][R46.64] ;  /* 0x000000242e447980 */ /* 0x000368000c101d00 */
[----:B------:R1:W5:Y:S01]  /*76b0*/  LD.E.128 R56, desc[UR36][R36.64] ;  /* 0x0000002424387980 */ /* 0x000362000c101d00 */
[----:B------:R-:W-:Y:S01]  /*76c0*/  @!PT LDS RZ, [RZ] ;  /* 0x00000000fffff984 */ /* 0x000fe20000000800 */
[----:B------:R-:W-:Y:S01]  /*76d0*/  @!PT LDS RZ, [RZ] ;  /* 0x00000000fffff984 */ /* 0x000fe20000000800 */
[----:B------:R-:W-:Y:S01]  /*76e0*/  @!PT LDS RZ, [RZ] ;  /* 0x00000000fffff984 */ /* 0x000fe20000000800 */
[----:B------:R-:W-:Y:S01]  /*76f0*/  @!PT LDS RZ, [RZ] ;  /* 0x00000000fffff984 */ /* 0x000fe20000000800 */
[----:B------:R2:W-:Y:S06]  /*7700*/  MEMBAR.ALL.CTA ;  /* 0x0000000000007992 */ /* 0x0005ec0000008000 */
[----:B--2---:R-:W2:Y:S01]  /*7710*/  FENCE.VIEW.ASYNC.S ;  /* 0x00000000000073c6 */ /* 0x004ea20000000000 */
[----:B------:R-:W-:Y:S01]  /*7720*/  IADD3 R3, R3, R29, RZ ;  /* 0x0000001d03037210 */ /* 0x000fe20007ffe0ff */
[----:B------:R-:W-:-:S02]  /*7730*/  IMAD R20, R20, UR6, RZ ;  /* 0x0000000614147c24 */ /* 0x000fc4000f8e02ff */
[----:B------:R-:W-:Y:S01]  /*7740*/  IMAD R75, R75, 0x80, R22 ;  /* 0x000000804b4b7824 */ /* 0x000fe200078e0216 */
[----:B------:R-:W-:Y:S01]  /*7750*/  UIADD3 UR4, UR4, 0x30820, URZ ;  /* 0x0003082004047890 */ /* 0x000fe2000fffe03f */
[C---:B------:R-:W-:Y:S02]  /*7760*/  IMAD R31, R21.reuse, UR7, R20 ;  /* 0x00000007151f7c24 */ /* 0x040fe4000f8e0214 */
[----:B------:R-:W-:Y:S01]  /*7770*/  IMAD.WIDE.U32 R2, R21, UR6, R2 ;  /* 0x0000000615027c25 */ /* 0x000fe2000f8e0002 */
[----:B------:R-:W-:Y:S01]  /*7780*/  UIADD3 UR38, UR38, 0x1, URZ ;  /* 0x0000000126267890 */ /* 0x000fe2000fffe03f */
[----:B------:R-:W-:Y:S01]  /*7790*/  ISETP.GE.AND P2, PT, R75, R0, PT ;  /* 0x000000004b00720c */ /* 0x000fe20003f46270 */
[----:B------:R-:W-:Y:S01]  /*77a0*/  ULDC.64 UR6, c[0x0][0xa80] ;  /* 0x0002a00000067ab9 */ /* 0x000fe20000000a00 */
[----:B------:R-:W-:Y:S01]  /*77b0*/  UPRMT UR4, URZ, 0x654, UR4 ;  /* 0x000006543f047896 */ /* 0x000fe20008000004 */
[----:B------:R-:W-:Y:S01]  /*77c0*/  IADD3 R3, R3, R31, RZ ;  /* 0x0000001f03037210 */ /* 0x000fe20007ffe0ff */
[----:B------:R-:W-:Y:S01]  /*77d0*/  UISETP.NE.AND UP0, UPT, UR38, 0x2, UPT ;  /* 0x000000022600788c */ /* 0x000fe2000bf05270 */
[----:B0-----:R-:W-:Y:S01]  /*77e0*/  LEA R32, P3, R2, UR6, 0x1 ;  /* 0x0000000602207c11 */ /* 0x001fe2000f8608ff */
[----:B------:R-:W-:-:S02]  /*77f0*/  VIADD R21, R75, 0x40 ;  /* 0x000000404b157836 */ /* 0x000fc40000000000 */
[----:B------:R-:W-:Y:S01]  /*7800*/  USEL UR6, URZ, 0x1, UP0 ;  /* 0x000000013f067887 */ /* 0x000fe20008000000 */
[----:B------:R-:W-:Y:S01]  /*7810*/  LEA.HI.X R33, R2, UR7, R3, 0x1, P3 ;  /* 0x0000000702217c11 */ /* 0x000fe200098f0c03 */
[----:B------:R-:W-:Y:S01]  /*7820*/  ULDC UR5, c[0x0][0xc] ;  /* 0x0000030000057ab9 */ /* 0x000fe20000000800 */
[----:B------:R-:W-:Y:S01]  /*7830*/  VIADD R29, R75, 0x20 ;  /* 0x000000204b1d7836 */ /* 0x000fe20000000000 */
[-C--:B------:R-:W-:Y:S01]  /*7840*/  ISETP.GE.AND P1, PT, R21, R0.reuse, PT ;  /* 0x000000001500720c */ /* 0x080fe20003f26270 */
[----:B------:R-:W-:Y:S01]  /*7850*/  UIADD3 UR61, UR5, UR61, URZ ;  /* 0x0000003d053d7290 */ /* 0x000fe2000fffe03f */
[----:B--2---:R1:W0:Y:S01]  /*7860*/  SHFL.IDX PT, R20, R32, RZ, 0x181f ;  /* 0x00181fff20147589 */ /* 0x00422200000e0000 */
[----:B------:R-:W-:Y:S01]  /*7870*/  USEL UR38, UR38, URZ, UP0 ;  /* 0x0000003f26267287 */ /* 0x000fe20008000000 */
[----:B------:R-:W-:Y:S01]  /*7880*/  SYNCS.ARRIVE.TRANS64.RED.A1T0 RZ, [UR4], RZ ;  /* 0x000000ffffff79a7 */ /* 0x000fe20008100404 */
[----:B------:R-:W-:Y:S01]  /*7890*/  ULOP3.LUT UR39, UR39, UR6, URZ, 0x3c, !UPT ;  /* 0x0000000627277292 */ /* 0x000fe2000f8e3c3f */
[----:B------:R1:W2:Y:S01]  /*78a0*/  SHFL.IDX PT, R21, R33, RZ, 0x181f ;  /* 0x00181fff21157589 */ /* 0x0002a200000e0000 */
[----:B------:R-:W-:Y:S01]  /*78b0*/  BSSY B0, `(.L_x_31) ;  /* 0x000000f000007945 */ /* 0x000fe20003800000 */
[----:B------:R-:W-:-:S03]  /*78c0*/  ISETP.GE.AND P0, PT, R29, R0, PT ;  /* 0x000000001d00720c */ /* 0x000fc60003f06270 */
[----:B------:R-:W-:Y:S10]  /*78d0*/  @P2 BRA `(.L_x_32) ;  /* 0x0000000000302947 */ /* 0x000ff40003800000 */
[----:B------:R-:W-:Y:S02]  /*78e0*/  ULDC UR4, c[0x0][0xac8] ;  /* 0x0002b20000047ab9 */ /* 0x000fe40000000800 */
[----:B------:R-:W-:Y:S02]  /*78f0*/  ISETP.GE.AND P3, PT, R18, UR4, PT ;  /* 0x0000000412007c0c */ /* 0x000fe4000bf66270 */
[----:B------:R-:W-:Y:S02]  /*7900*/  ISETP.GE.AND P4, PT, R17, UR4, PT ;  /* 0x0000000411007c0c */ /* 0x000fe4000bf86270 */
[----:B------:R-:W-:-:S09]  /*7910*/  ISETP.GE.AND P2, PT, R16, UR4, PT ;  /* 0x0000000410007c0c */ /* 0x000fd2000bf46270 */
[-C--:B0-----:R-:W-:Y:S02]  /*7920*/  @!P3 LEA R28, P5, R18, R20.reuse, 0x1 ;  /* 0x00000014121cb211 */ /* 0x081fe400078a08ff */
[C---:B------:R-:W-:Y:S02]  /*7930*/  @!P4 LEA R30, P6, R17.reuse, R20, 0x1 ;  /* 0x00000014111ec211 */ /* 0x040fe400078c08ff */
[----:B--2---:R-:W-:Y:S01]  /*7940*/  @!P2 IMAD.WIDE R2, R16, 0x2, R20 ;  /* 0x000000021002a825 */ /* 0x004fe200078e0214 */
[-C--:B------:R-:W-:Y:S02]  /*7950*/  @!P3 LEA.HI.X R29, R18, R21.reuse, R201, 0x1, P5 ;  /* 0x00000015121db211 */ /* 0x080fe400028f0cc9 */
[----:B------:R-:W-:Y:S02]  /*7960*/  @!P4 LEA.HI.X R31, R17, R21, R200, 0x1, P6 ;  /* 0x00000015111fc211 */ /* 0x000fe400030f0cc8 */
[----:B-----5:R3:W-:Y:S04]  /*7970*/  @!P2 ST.E.128 desc[UR36][R2.64], R60 ;  /* 0x0000003c0200a985 */ /* 0x0207e8000c101d24 */
[----:B------:R3:W-:Y:S04]  /*7980*/  @!P3 ST.E.128 desc[UR36][R28.64], R80 ;  /* 0x000000501c00b985 */ /* 0x0007e8000c101d24 */
[----:B------:R3:W-:Y:S02]  /*7990*/  @!P4 ST.E.128 desc[UR36][R30.64], R84 ;  /* 0x000000541e00c985 */ /* 0x0007e4000c101d24 */
.L_x_32:
[----:B------:R-:W-:Y:S05]  /*79a0*/  BSYNC B0 ;  /* 0x0000000000007941 */ /* 0x000fea0003800000 */
.L_x_31:
[----:B--2---:R2:W4:Y:S01]  /*79b0*/  SHFL.IDX PT, R21, R33, 0x1, 0x181f ;  /* 0x00381f0021157f89 */ /* 0x00452200000e0000 */
[----:B------:R-:W-:Y:S03]  /*79c0*/  BSSY B0, `(.L_x_33) ;  /* 0x000000f000007945 */ /* 0x000fe60003800000 */
[----:B0-----:R2:W0:Y:S01]  /*79d0*/  SHFL.IDX PT, R20, R32, 0x1, 0x181f ;  /* 0x00381f0020147f89 */ /* 0x00142200000e0000 */
[----:B------:R-:W-:Y:S05]  /*79e0*/  @P0 BRA `(.L_x_34) ;  /* 0x0000000000300947 */ /* 0x000fea0003800000 */
[----:B------:R-:W-:Y:S02]  /*79f0*/  ULDC UR4, c[0x0][0xac8] ;  /* 0x0002b20000047ab9 */ /* 0x000fe40000000800 */
[----:B------:R-:W-:Y:S02]  /*7a00*/  ISETP.GE.AND P4, PT, R18, UR4, PT ;  /* 0x0000000412007c0c */ /* 0x000fe4000bf86270 */
[----:B------:R-:W-:Y:S02]  /*7a10*/  ISETP.GE.AND P5, PT, R17, UR4, PT ;  /* 0x0000000411007c0c */ /* 0x000fe4000bfa6270 */
[----:B------:R-:W-:-:S09]  /*7a20*/  ISETP.GE.AND P3, PT, R16, UR4, PT ;  /* 0x0000000410007c0c */ /* 0x000fd2000bf66270 */
[-C--:B0--3--:R-:W-:Y:S02]  /*7a30*/  @!P4 LEA R28, P0, R18, R20.reuse, 0x1 ;  /* 0x00000014121cc211 */ /* 0x089fe400078008ff */
[C---:B------:R-:W-:Y:S02]  /*7a40*/  @!P5 LEA R30, P2, R17.reuse, R20, 0x1 ;  /* 0x00000014111ed211 */ /* 0x040fe400078408ff */
[----:B----4-:R-:W-:Y:S01]  /*7a50*/  @!P3 IMAD.WIDE R2, R16, 0x2, R20 ;  /* 0x000000021002b825 */ /* 0x010fe200078e0214 */
[-C--:B------:R-:W-:Y:S02]  /*7a60*/  @!P4 LEA.HI.X R29, R18, R21.reuse, R201, 0x1, P0 ;  /* 0x00000015121dc211 */ /* 0x080fe400000f0cc9 */
[----:B------:R-:W-:Y:S02]  /*7a70*/  @!P5 LEA.HI.X R31, R17, R21, R200, 0x1, P2 ;  /* 0x00000015111fd211 */ /* 0x000fe400010f0cc8 */
[----:B-----5:R0:W-:Y:S04]  /*7a80*/  @!P3 ST.E.128 desc[UR36][R2.64], R24 ;  /* 0x000000180200b985 */ /* 0x0201e8000c101d24 */
[----:B------:R0:W-:Y:S04]  /*7a90*/  @!P4 ST.E.128 desc[UR36][R28.64], R64 ;  /* 0x000000401c00c985 */ /* 0x0001e8000c101d24 */
[----:B------:R0:W-:Y:S02]  /*7aa0*/  @!P5 ST.E.128 desc[UR36][R30.64], R76 ;  /* 0x0000004c1e00d985 */ /* 0x0001e4000c101d24 */
.L_x_34:
[----:B------:R-:W-:Y:S05]  /*7ab0*/  BSYNC B0 ;  /* 0x0000000000007941 */ /* 0x000fea0003800000 */
.L_x_33:
[----:B----4-:R4:W1:Y:S01]  /*7ac0*/  SHFL.IDX PT, R21, R33, 0x2, 0x181f ;  /* 0x00581f0021157f89 */ /* 0x01086200000e0000 */
[----:B------:R-:W-:Y:S03]  /*7ad0*/  BSSY B0, `(.L_x_35) ;  /* 0x000000f000007945 */ /* 0x000fe60003800000 */
[----:B0-----:R4:W0:Y:S01]  /*7ae0*/  SHFL.IDX PT, R20, R32, 0x2, 0x181f ;  /* 0x00581f0020147f89 */ /* 0x00182200000e0000 */
[----:B------:R-:W-:Y:S05]  /*7af0*/  @P1 BRA `(.L_x_36) ;  /* 0x0000000000301947 */ /* 0x000fea0003800000 */
[----:B------:R-:W-:Y:S02]  /*7b00*/  ULDC UR4, c[0x0][0xac8] ;  /* 0x0002b20000047ab9 */ /* 0x000fe40000000800 */
[----:B------:R-:W-:Y:S02]  /*7b10*/  ISETP.GE.AND P3, PT, R18, UR4, PT ;  /* 0x0000000412007c0c */ /* 0x000fe4000bf66270 */
[----:B------:R-:W-:Y:S02]  /*7b20*/  ISETP.GE.AND P4, PT, R17, UR4, PT ;  /* 0x0000000411007c0c */ /* 0x000fe4000bf86270 */
[----:B------:R-:W-:-:S09]  /*7b30*/  ISETP.GE.AND P2, PT, R16, UR4, PT ;  /* 0x0000000410007c0c */ /* 0x000fd2000bf46270 */
[-C--:B0----5:R-:W-:Y:S02]  /*7b40*/  @!P3 LEA R24, P0, R18, R20.reuse, 0x1 ;  /* 0x000000141218b211 */ /* 0x0a1fe400078008ff */
[C---:B------:R-:W-:Y:S02]  /*7b50*/  @!P4 LEA R26, P1, R17.reuse, R20, 0x1 ;  /* 0x00000014111ac211 */ /* 0x040fe400078208ff */
[----:B-1-3--:R-:W-:Y:S01]  /*7b60*/  @!P2 IMAD.WIDE R2, R16, 0x2, R20 ;  /* 0x000000021002a825 */ /* 0x00afe200078e0214 */
[-C--:B------:R-:W-:Y:S02]  /*7b70*/  @!P3 LEA.HI.X R25, R18, R21.reuse, R201, 0x1, P0 ;  /* 0x000000151219b211 */ /* 0x080fe400000f0cc9 */
[----:B------:R-:W-:Y:S02]  /*7b80*/  @!P4 LEA.HI.X R27, R17, R21, R200, 0x1, P1 ;  /* 0x00000015111bc211 */ /* 0x000fe400008f0cc8 */
[----:B------:R0:W-:Y:S04]  /*7b90*/  @!P2 ST.E.128 desc[UR36][R2.64], R8 ;  /* 0x000000080200a985 */ /* 0x0001e8000c101d24 */
[----:B------:R0:W-:Y:S04]  /*7ba0*/  @!P3 ST.E.128 desc[UR36][R24.64], R52 ;  /* 0x000000341800b985 */ /* 0x0001e8000c101d24 */
[----:B------:R0:W-:Y:S02]  /*7bb0*/  @!P4 ST.E.128 desc[UR36][R26.64], R68 ;  /* 0x000000441a00c985 */ /* 0x0001e4000c101d24 */
.L_x_36:
[----:B------:R-:W-:Y:S05]  /*7bc0*/  BSYNC B0 ;  /* 0x0000000000007941 */ /* 0x000fea0003800000 */
.L_x_35:
[----:B------:R-:W-:Y:S01]  /*7bd0*/  R2UR UR4, R23 ;  /* 0x00000000170472ca */ /* 0x000fe200000e0000 */
[----:B0--3--:R-:W-:Y:S01]  /*7be0*/  VIADD R3, R75, 0x60 ;  /* 0x000000604b037836 */ /* 0x009fe20000000000 */
[----:B-----5:R0:W3:Y:S01]  /*7bf0*/  SHFL.IDX PT, R9, R33, 0x3, 0x181f ;  /* 0x00781f0021097f89 */ /* 0x0200e200000e0000 */
[----:B------:R-:W-:Y:S03]  /*7c00*/  BSSY B0, `(.L_x_37) ;  /* 0x0000012000007945 */ /* 0x000fe60003800000 */
[----:B------:R-:W-:Y:S01]  /*7c10*/  ISETP.GE.AND P0, PT, R3, R0, PT ;  /* 0x000000000300720c */ /* 0x000fe20003f06270 */
[----:B------:R0:W0:Y:S06]  /*7c20*/  SHFL.IDX PT, R8, R32, 0x3, 0x181f ;  /* 0x00781f0020087f89 */ /* 0x00002c00000e0000 */
[----:B------:R-:W-:-:S06]  /*7c30*/  UIADD3 UR4, UR4, 0x1, URZ ;  /* 0x0000000104047890 */ /* 0x000fcc000fffe03f */
[----:B------:R-:W-:Y:S01]  /*7c40*/  IMAD.U32 R23, RZ, RZ, UR4 ;  /* 0x00000004ff177e24 */ /* 0x000fe2000f8e00ff */
[----:B------:R-:W-:Y:S06]  /*7c50*/  @P0 BRA `(.L_x_38) ;  /* 0x0000000000300947 */ /* 0x000fec0003800000 */
[----:B------:R-:W-:Y:S02]  /*7c60*/  ULDC UR4, c[0x0][0xac8] ;  /* 0x0002b20000047ab9 */ /* 0x000fe40000000800 */
[----:B------:R-:W-:Y:S02]  /*7c70*/  ISETP.GE.AND P3, PT, R18, UR4, PT ;  /* 0x0000000412007c0c */ /* 0x000fe4000bf66270 */
[----:B------:R-:W-:Y:S02]  /*7c80*/  ISETP.GE.AND P4, PT, R17, UR4, PT ;  /* 0x0000000411007c0c */ /* 0x000fe4000bf86270 */
[----:B------:R-:W-:-:S09]  /*7c90*/  ISETP.GE.AND P2, PT, R16, UR4, PT ;  /* 0x0000000410007c0c */ /* 0x000fd2000bf46270 */
[-C--:B0-----:R-:W-:Y:S02]  /*7ca0*/  @!P3 LEA R10, P0, R18, R8.reuse, 0x1 ;  /* 0x00000008120ab211 */ /* 0x081fe400078008ff */
[C---:B------:R-:W-:Y:S02]  /*7cb0*/  @!P4 LEA R20, P1, R17.reuse, R8, 0x1 ;  /* 0x000000081114c211 */ /* 0x040fe400078208ff */
[----:B---3--:R-:W-:Y:S01]  /*7cc0*/  @!P2 IMAD.WIDE R2, R16, 0x2, R8 ;  /* 0x000000021002a825 */ /* 0x008fe200078e0208 */
[-C--:B------:R-:W-:Y:S02]  /*7cd0*/  @!P3 LEA.HI.X R11, R18, R9.reuse, R201, 0x1, P0 ;  /* 0x00000009120bb211 */ /* 0x080fe400000f0cc9 */
[----:B-1----:R-:W-:Y:S02]  /*7ce0*/  @!P4 LEA.HI.X R21, R17, R9, R200, 0x1, P1 ;  /* 0x000000091115c211 */ /* 0x002fe400008f0cc8 */
[----:B------:R0:W-:Y:S04]  /*7cf0*/  @!P2 ST.E.128 desc[UR36][R2.64], R4 ;  /* 0x000000040200a985 */ /* 0x0001e8000c101d24 */
[----:B------:R0:W-:Y:S04]  /*7d00*/  @!P3 ST.E.128 desc[UR36][R10.64], R12 ;  /* 0x0000000c0a00b985 */ /* 0x0001e8000c101d24 */
[----:B------:R0:W-:Y:S02]  /*7d10*/  @!P4 ST.E.128 desc[UR36][R20.64], R56 ;  /* 0x000000381400c985 */ /* 0x0001e4000c101d24 */
.L_x_38:
[----:B------:R-:W-:Y:S05]  /*7d20*/  BSYNC B0 ;  /* 0x0000000000007941 */ /* 0x000fea0003800000 */
.L_x_37:
[----:B------:R-:W5:Y:S02]  /*7d30*/  LDC R0, c[0x0][0xc34] ;  /* 0x00030d00ff007b82 */ /* 0x000f640000000800 */
[----:B-----5:R-:W-:-:S13]  /*7d40*/  ISETP.LE.AND P0, PT, R0, UR61, PT ;  /* 0x0000003d00007c0c */ /* 0x020fda000bf03270 */
[----:B------:R-:W-:Y:S05]  /*7d50*/  @!P0 BRA `(.L_x_39) ;  /* 0xffffff8c00ec8947 */ /* 0x000fea000383ffff */
[----:B------:R-:W-:Y:S05]  /*7d60*/  EXIT ;  /* 0x000000000000794d */ /* 0x000fea0003800000 */
.L_x_5:
[----:B------:R-:W-:-:S08]  /*7d70*/  NOP ;  /* 0x0000000000007918 */ /* 0x000fd00000000000 */
[----:B0-----:R-:W0:-:S00]  /*7d80*/  USETMAXREG.DEALLOC.CTAPOOL 0x28 ;  /* 0x00000028000079c8 */ /* 0x001e0000080e0500 */
[----:B------:R-:W1:Y:S01]  /*7d90*/  S2UR UR9, SR_CTAID.X ;  /* 0x00000000000979c3 */ /* 0x000e620000002500 */
[----:B0-----:R-:W-:Y:S01]  /*7da0*/  IMAD.MOV.U32 R0, RZ, RZ, 0x1 ;  /* 0x00000001ff007424 */ /* 0x001fe200078e00ff */
[----:B------:R-:W-:Y:S01]  /*7db0*/  MOV R22, RZ ;  /* 0x000000ff00167202 */ /* 0x000fe20000000f00 */
[----:B------:R-:W-:-:S05]  /*7dc0*/  IMAD.MOV.U32 R25, RZ, RZ, 0x1 ;  /* 0x00000001ff197424 */ /* 0x000fca00078e00ff */
[----:B------:R-:W1:Y:S02]  /*7dd0*/  LDC R2, c[0x0][0xc34] ;  /* 0x00030d00ff027b82 */ /* 0x000e640000000800 */
[----:B-1----:R-:W-:-:S13]  /*7de0*/  ISETP.LE.AND P0, PT, R2, UR9, PT ;  /* 0x0000000902007c0c */ /* 0x002fda000bf03270 */
[----:B------:R-:W-:Y:S05]  /*7df0*/  @P0 BRA `(.L_x_40) ;  /* 0x0000003400680947 */ /* 0x000fea0003800000 */
[----:B------:R-:W2:Y:S01]  /*7e00*/  LDL R4, [R1+0x4] ;  /* 0x0000040001047983 */ /* 0x000ea20000100800 */
[----:B------:R-:W-:Y:S01]  /*7e10*/  IMAD.SHL.U32 R27, R3, 0x8, RZ ;  /* 0x00000008031b7824 */ /* 0x000fe200078e00ff */
[----:B------:R-:W-:Y:S01]  /*7e20*/  ULDC.64 UR6, c[0x0][0x2f0] ;  /* 0x0000bc0000067ab9 */ /* 0x000fe20000000a00 */
[----:B------:R-:W-:Y:S01]  /*7e30*/  ULDC UR8, c[0x0][0x2b8] ;  /* 0x0000ae0000087ab9 */ /* 0x000fe20000000800 */
[----:B------:R-:W-:Y:S01]  /*7e40*/  LOP3.LUT R16, R16, 0xfffffffd, RZ, 0xc0, !PT ;  /* 0xfffffffd10107812 */ /* 0x000fe200078ec0ff */
[----:B------:R-:W-:Y:S01]  /*7e50*/  ULDC.64 UR4, c[0x0][0x418] ;  /* 0x0001060000047ab9 */ /* 0x000fe20000000a00 */
[C---:B------:R-:W-:Y:S01]  /*7e60*/  LOP3.LUT R0, R27.reuse, 0x1f8, RZ, 0xc0, !PT ;  /* 0x000001f81b007812 */ /* 0x040fe200078ec0ff */
[----:B------:R-:W-:Y:S01]  /*7e70*/  UISETP.NE.U32.AND UP0, UPT, UR4, URZ, UPT ;  /* 0x0000003f0400728c */ /* 0x000fe2000bf05070 */
[----:B------:R-:W-:Y:S01]  /*7e80*/  LOP3.LUT R37, R27, 0x38, RZ, 0xc0, !PT ;  /* 0x000000381b257812 */ /* 0x000fe200078ec0ff */
[----:B------:R0:W-:Y:S01]  /*7e90*/  STL [R1], RZ ;  /* 0x000000ff01007387 */ /* 0x0001e20000100800 */
[----:B------:R-:W-:Y:S01]  /*7ea0*/  LOP3.LUT R0, R0, 0x38, R3, 0x78, !PT ;  /* 0x0000003800007812 */ /* 0x000fe200078e7803 */
[----:B------:R-:W-:Y:S01]  /*7eb0*/  UISETP.NE.AND.EX UP0, UPT, UR5, URZ, UPT, UP0 ;  /* 0x0000003f0500728c */ /* 0x000fe2000bf05300 */
[C---:B------:R-:W-:Y:S01]  /*7ec0*/  LOP3.LUT R2, R37.reuse, 0x80, RZ, 0xfc, !PT ;  /* 0x0000008025027812 */ /* 0x040fe200078efcff */
[----:B------:R-:W-:Y:S01]  /*7ed0*/  ULDC UR4, c[0x0][0x424] ;  /* 0x0001090000047ab9 */ /* 0x000fe20000000800 */
[----:B------:R-:W-:Y:S01]  /*7ee0*/  LOP3.LUT R27, R0, 0x200, R27, 0xf8, !PT ;  /* 0x00000200001b7812 */ /* 0x000fe200078ef81b */
[----:B------:R-:W-:Y:S01]  /*7ef0*/  USEL UR4, UR4, 0x1, UP0 ;  /* 0x0000000104047887 */ /* 0x000fe20008000000 */
[----:B------:R-:W-:Y:S01]  /*7f00*/  LOP3.LUT R0, R37, 0x40, RZ, 0xfc, !PT ;  /* 0x0000004025007812 */ /* 0x000fe200078efcff */
[----:B------:R-:W-:Y:S01]  /*7f10*/  UMOV UR39, 0x400 ;  /* 0x0000040000277882 */ /* 0x000fe20000000000 */
[----:B------:R-:W-:Y:S01]  /*7f20*/  SHF.R.U32.HI R34, RZ, 0x3, R3 ;  /* 0x00000003ff227819 */ /* 0x000fe20000011603 */
[----:B------:R-:W-:Y:S01]  /*7f30*/  UIMAD UR38, UR4, UR6, URZ ;  /* 0x00000006042672a4 */ /* 0x000fe2000f8e023f */
[C---:B------:R-:W-:Y:S01]  /*7f40*/  ISETP.GE.AND P2, PT, R0.reuse, UR7, PT ;  /* 0x0000000700007c0c */ /* 0x040fe2000bf46270 */
[----:B------:R-:W-:Y:S01]  /*7f50*/  IMAD.SHL.U32 R3, R3, 0x10, RZ ;  /* 0x0000001003037824 */ /* 0x000fe200078e00ff */
[C---:B------:R-:W-:Y:S01]  /*7f60*/  ISETP.GE.AND P1, PT, R0.reuse, UR8, PT ;  /* 0x0000000800007c0c */ /* 0x040fe2000bf26270 */
[----:B------:R-:W-:Y:S01]  /*7f70*/  UIADD3 UR4, UR38, 0x5f, URZ ;  /* 0x0000005f26047890 */ /* 0x000fe2000fffe03f */
[----:B------:R-:W-:Y:S01]  /*7f80*/  ISETP.GE.AND P0, PT, R0, UR7, PT ;  /* 0x0000000700007c0c */ /* 0x000fe2000bf06270 */
[----:B------:R-:W1:Y:S01]  /*7f90*/  S2UR UR6, SR_CgaCtaId ;  /* 0x00000000000679c3 */ /* 0x000e620000008800 */
[----:B------:R-:W-:Y:S01]  /*7fa0*/  LOP3.LUT R34, R34, 0xf, RZ, 0xc0, !PT ;  /* 0x0000000f22227812 */ /* 0x000fe200078ec0ff */
[----:B------:R-:W-:Y:S01]  /*7fb0*/  UIMAD.WIDE UR4, UR4, 0x2aaaaaab, URZ ;  /* 0x2aaaaaab040478a5 */ /* 0x000fe2000f8e023f */
[----:B------:R-:W-:Y:S01]  /*7fc0*/  IMAD.U32 R36, RZ, RZ, UR9 ;  /* 0x00000009ff247e24 */ /* 0x000fe2000f8e00ff */
[----:B------:R-:W-:Y:S01]  /*7fd0*/  ULDC UR40, c[0x0][0x448] ;  /* 0x0001120000287ab9 */ /* 0x000fe20000000800 */
[----:B------:R-:W-:Y:S01]  /*7fe0*/  LOP3.LUT R26, R34, 0x70, R3, 0xf8, !PT ;  /* 0x00000070221a7812 */ /* 0x000fe200078ef803 */
[----:B------:R-:W-:Y:S01]  /*7ff0*/  USHF.R.U32.HI UR4, URZ, 0x1f, UR5 ;  /* 0x0000001f3f047899 */ /* 0x000fe20008011605 */
[----:B------:R-:W-:Y:S01]  /*8000*/  IMAD.MOV.U32 R25, RZ, RZ, 0x1 ;  /* 0x00000001ff197424 */ /* 0x000fe200078e00ff */
[----:B------:R-:W-:Y:S01]  /*8010*/  @P2 LOP3.LUT R16, R16, 0x2, RZ, 0xfc, !PT ;  /* 0x0000000210102812 */ /* 0x000fe200078efcff */
[----:B------:R-:W-:Y:S01]  /*8020*/  IMAD.MOV.U32 R22, RZ, RZ, RZ ;  /* 0x000000ffff167224 */ /* 0x000fe200078e00ff */
[----:B------:R-:W-:Y:S01]  /*8030*/  ULEA.HI.SX32 UR5, UR5, UR4, 0x1c ;  /* 0x0000000405057291 */ /* 0x000fe2000f8fe23f */
[----:B------:R-:W-:Y:S01]  /*8040*/  ISETP.GE.AND P2, PT, R37, UR7, PT ;  /* 0x0000000725007c0c */ /* 0x000fe2000bf46270 */
[----:B------:R-:W-:Y:S01]  /*8050*/  ULDC UR44, c[0x0][0xc] ;  /* 0x00000300002c7ab9 */ /* 0x000fe20000000800 */
[----:B------:R-:W-:Y:S01]  /*8060*/  LOP3.LUT R16, R16, 0xfffffbff, RZ, 0xc0, !PT ;  /* 0xfffffbff10107812 */ /* 0x000fe200078ec0ff */
[----:B------:R-:W-:Y:S01]  /*8070*/  UIADD3 UR43, UR5, -0x1, URZ ;  /* 0xffffffff052b7890 */ /* 0x000fe2000fffe03f */
[----:B------:R-:W-:-:S02]  /*8080*/  ULDC UR4, c[0x0][0x288] ;  /* 0x0000a20000047ab9 */ /* 0x000fc40000000800 */
[----:B------:R-:W-:Y:S01]  /*8090*/  @P1 LOP3.LUT R16, R16, 0x400, RZ, 0xfc, !PT ;  /* 0x0000040010101812 */ /* 0x000fe200078efcff */
[----:B------:R-:W-:Y:S01]  /*80a0*/  UIMAD UR40, UR40, UR4, URZ ;  /* 0x00000004282872a4 */ /* 0x000fe2000f8e023f */
[----:B------:R-:W-:Y:S01]  /*80b0*/  ISETP.GE.AND P1, PT, R2, UR8, PT ;  /* 0x0000000802007c0c */ /* 0x000fe2000bf26270 */
[----:B------:R-:W-:Y:S01]  /*80c0*/  UIADD3 UR41, UR5, -0x2, URZ ;  /* 0xfffffffe05297890 */ /* 0x000fe2000fffe03f */
[----:B------:R-:W-:Y:S02]  /*80d0*/  LOP3.LUT R16, R16, 0xffffffef, RZ, 0xc0, !PT ;  /* 0xffffffef10107812 */ /* 0x000fe400078ec0ff */
[----:B------:R-:W-:Y:S01]  /*80e0*/  MOV R3, UR43 ;  /* 0x0000002b00037c02 */ /* 0x000fe20008000f00 */
[----:B-1----:R-:W-:Y:S01]  /*80f0*/  ULEA UR39, UR6, UR39, 0x18 ;  /* 0x0000002706277291 */ /* 0x002fe2000f8ec03f */
[----:B------:R-:W-:Y:S01]  /*8100*/  @P0 LOP3.LUT R16, R16, 0x10, RZ, 0xfc, !PT ;  /* 0x0000001010100812 */ /* 0x000fe200078efcff */
[----:B------:R-:W-:Y:S01]  /*8110*/  UIMAD UR6, UR43, -0x60, UR38 ;  /* 0xffffffa02b0678a4 */ /* 0x000fe2000f8e0226 */
[----:B------:R-:W-:-:S02]  /*8120*/  ISETP.GE.AND P0, PT, R2, UR7, PT ;  /* 0x0000000702007c0c */ /* 0x000fc4000bf06270 */
[----:B------:R-:W-:Y:S02]  /*8130*/  LOP3.LUT R16, R16, 0xfffffffe, RZ, 0xc0, !PT ;  /* 0xfffffffe10107812 */ /* 0x000fe400078ec0ff */
[----:B------:R-:W-:Y:S02]  /*8140*/  LEA R0, R27, UR39, 0x1 ;  /* 0x000000271b007c11 */ /* 0x000fe4000f8e08ff */
[----:B------:R-:W-:-:S07]  /*8150*/  IADD3 R33, -R34, UR6, RZ ;  /* 0x0000000622217c10 */ /* 0x000fce000fffe1ff */
[----:B------:R-:W-:Y:S02]  /*8160*/  @P0 LOP3.LUT R16, R16, 0x1, RZ, 0xfc, !PT ;  /* 0x0000000110100812 */ /* 0x000fe400078efcff */
[----:B------:R-:W-:Y:S02]  /*8170*/  ISETP.GE.AND P0, PT, R2, UR7, PT ;  /* 0x0000000702007c0c */ /* 0x000fe4000bf06270 */
[----:B------:R-:W-:-:S04]  /*8180*/  LOP3.LUT R16, R16, 0xfffffdff, RZ, 0xc0, !PT ;  /* 0xfffffdff10107812 */ /* 0x000fc800078ec0ff */
[----:B------:R-:W-:Y:S02]  /*8190*/  @P1 LOP3.LUT R16, R16, 0x200, RZ, 0xfc, !PT ;  /* 0x0000020010101812 */ /* 0x000fe400078efcff */
[----:B------:R-:W-:Y:S02]  /*81a0*/  ISETP.GE.AND P1, PT, R37, UR7, PT ;  /* 0x0000000725007c0c */ /* 0x000fe4000bf26270 */
[----:B------:R-:W-:-:S04]  /*81b0*/  LOP3.LUT R16, R16, 0xfffffff7, RZ, 0xc0, !PT ;  /* 0xfffffff710107812 */ /* 0x000fc800078ec0ff */
[----:B------:R-:W-:-:S04]  /*81c0*/  @P0 LOP3.LUT R16, R16, 0x8, RZ, 0xfc, !PT ;  /* 0x0000000810100812 */ /* 0x000fc800078efcff */
[----:B------:R-:W-:Y:S02]  /*81d0*/  LOP3.LUT R16, R16, 0xfffffeff, RZ, 0xc0, !PT ;  /* 0xfffffeff10107812 */ /* 0x000fe400078ec0ff */
[----:B--2---:R-:W-:Y:S01]  /*81e0*/  R2UR UR10, R4 ;  /* 0x00000000040a72ca */ /* 0x004fe200000e0000 */
[----:B------:R-:W-:-:S05]  /*81f0*/  IMAD R4, R3, 0x60, R26 ;  /* 0x0000006003047824 */ /* 0x000fca00078e021a */
[----:B------:R-:W-:-:S04]  /*8200*/  ISETP.GE.AND P0, PT, R4, UR38, PT ;  /* 0x0000002604007c0c */ /* 0x000fc8000bf06270 */
[----:B------:R-:W-:-:S03]  /*8210*/  ISETP.LT.U32.AND P0, PT, R26, 0x60, !P0 ;  /* 0x000000601a00780c */ /* 0x000fc60004701070 */
[----:B------:R-:W-:-:S10]  /*8220*/  ULOP3.LUT UR42, UR10, 0x2, URZ, 0xfc, !UPT ;  /* 0x000000020a2a7892 */ /* 0x000fd4000f8efc3f */
[----:B------:R-:W-:Y:S02]  /*8230*/  @P0 LOP3.LUT R16, R16, 0x100, RZ, 0xfc, !PT ;  /* 0x0000010010100812 */ /* 0x000fe400078efcff */
[----:B------:R-:W-:Y:S02]  /*8240*/  ISETP.GE.AND P0, PT, R37, UR8, PT ;  /* 0x0000000825007c0c */ /* 0x000fe4000bf06270 */
[----:B------:R-:W-:-:S04]  /*8250*/  LOP3.LUT R16, R16, 0xfffffffb, RZ, 0xc0, !PT ;  /* 0xfffffffb10107812 */ /* 0x000fc800078ec0ff */
[----:B------:R-:W-:-:S04]  /*8260*/  @P2 LOP3.LUT R16, R16, 0x4, RZ, 0xfc, !PT ;  /* 0x0000000410102812 */ /* 0x000fc800078efcff */
[----:B------:R-:W-:-:S04]  /*8270*/  LOP3.LUT R16, R16, 0xfffff7ff, RZ, 0xc0, !PT ;  /* 0xfffff7ff10107812 */ /* 0x000fc800078ec0ff */
[----:B------:R-:W-:-:S04]  /*8280*/  LOP3.LUT R16, R16, 0xffffffdf, RZ, 0xc0, !PT ;  /* 0xffffffdf10107812 */ /* 0x000fc800078ec0ff */
[----:B------:R-:W-:-:S04]  /*8290*/  @P1 LOP3.LUT R16, R16, 0x20, RZ, 0xfc, !PT ;  /* 0x0000002010101812 */ /* 0x000fc800078efcff */
[----:B0-----:R-:W-:-:S07]  /*82a0*/  @P0 LOP3.LUT R16, R16, 0x800, RZ, 0xfc, !PT ;  /* 0x0000080010100812 */ /* 0x001fce00078efcff */
.L_x_75:
[----:B0-----:R-:W0:Y:S01]  /*82b0*/  LDC R0, c[0x0][0xc38] ;  /* 0x00030e00ff007b82 */ /* 0x001e220000000800 */
[----:B------:R-:W-:Y:S01]  /*82c0*/  MOV R24, R36 ;  /* 0x0000002400187202 */ /* 0x000fe20000000f00 */
[----:B------:R-:W-:Y:S05]  /*82d0*/  YIELD ;  /* 0x0000000000007946 */ /* 0x000fea0003800000 */
[----:B------:R-:W-:Y:S01]  /*82e0*/  ULDC.64 UR4, c[0x0][0xa28] ;  /* 0x00028a0000047ab9 */ /* 0x000fe20000000a00 */
[----:B------:R-:W-:Y:S01]  /*82f0*/  IMAD.MOV.U32 R31, RZ, RZ, RZ ;  /* 0x000000ffff1f7224 */ /* 0x000fe200078e00ff */
[----:B0-----:R-:W-:-:S13]  /*8300*/  ISETP.NE.AND P0, PT, R0, 0x1, PT ;  /* 0x000000010000780c */ /* 0x001fda0003f05270 */
[----:B------:R-:W0:Y:S08]  /*8310*/  @P0 LDC R3, c[0x0][0xc3c] ;  /* 0x00030f00ff030b82 */ /* 0x000e300000000800 */
[----:B------:R-:W1:Y:S01]  /*8320*/  @P0 LDC R5, c[0x0][0xc40] ;  /* 0x00031000ff050b82 */ /* 0x000e620000000800 */
[----:B0-----:R-:W-:-:S05]  /*8330*/  @P0 IMAD.HI.U32 R0, R36, R3, RZ ;  /* 0x0000000324000227 */ /* 0x001fca00078e00ff */
[----:B-1----:R-:W-:Y:S02]  /*8340*/  @P0 SHF.R.U32.HI R24, RZ, R5, R0 ;  /* 0x00000005ff180219 */ /* 0x002fe40000011600 */
[----:B------:R-:W0:Y:S03]  /*8350*/  LDC R0, c[0x0][0xc44] ;  /* 0x00031100ff007b82 */ /* 0x000e260000000800 */
[----:B------:R-:W-:Y:S01]  /*8360*/  IMAD.MOV.U32 R23, RZ, RZ, R24 ;  /* 0x000000ffff177224 */ /* 0x000fe200078e0018 */
[----:B0-----:R-:W-:-:S13]  /*8370*/  ISETP.NE.AND P0, PT, R0, 0x1, PT ;  /* 0x000000010000780c */ /* 0x001fda0003f05270 */
[----:B------:R-:W0:Y:S02]  /*8380*/  @P0 LDC.64 R2, c[0x0][0xc48] ;  /* 0x00031200ff020b82 */ /* 0x000e240000000a00 */
[----:B0-----:R-:W-:-:S05]  /*8390*/  @P0 IMAD.HI.U32 R0, R24, R2, RZ ;  /* 0x0000000218000227 */ /* 0x001fca00078e00ff */
[----:B------:R-:W-:Y:S02]  /*83a0*/  @P0 SHF.R.U32.HI R23, RZ, R3, R0 ;  /* 0x00000003ff170219 */ /* 0x000fe40000011600 */
[----:B------:R-:W-:-:S04]  /*83b0*/  ISETP.NE.U32.AND P0, PT, RZ, UR4, PT ;  /* 0x00000004ff007c0c */ /* 0x000fc8000bf05070 */
[----:B------:R-:W-:-:S13]  /*83c0*/  ISETP.NE.AND.EX P0, PT, RZ, UR5, PT, P0 ;  /* 0x00000005ff007c0c */ /* 0x000fda000bf05300 */
[----:B------:R-:W0:Y:S01]  /*83d0*/  @P0 LDC.64 R2, c[0x0][0xa28] ;  /* 0x00028a00ff020b82 */ /* 0x000e220000000a00 */
[----:B------:R-:W-:-:S04]  /*83e0*/  UIADD3 UR4, UR39, 0x1e400, URZ ;  /* 0x0001e40027047890 */ /* 0x000fc8000fffe03f */
[----:B------:R-:W-:Y:S01]  /*83f0*/  ULOP3.LUT UP0, URZ, UR4, 0x3ff, URZ, 0xc0, !UPT ;  /* 0x000003ff043f7892 */ /* 0x000fe2000f80c03f */
[----:B0-----:R-:W-:-:S05]  /*8400*/  @P0 IMAD.WIDE R2, R23, 0x4, R2 ;  /* 0x0000000417020825 */ /* 0x001fca00078e0202 */
[----:B------:R0:W5:Y:S01]  /*8410*/  @P0 LDG.E R31, desc[UR36][R2.64] ;  /* 0x00000024021f0981 */ /* 0x000162000c1e1900 */
[----:B------:R-:W-:-:S13]  /*8420*/  PLOP3.LUT P0, PT, PT, PT, UP0, 0x80, 0x0 ;  /* 0x000000000000781c */ /* 0x000fda0003f0f008 */
[----:B0-----:R-:W-:Y:S05]  /*8430*/  @!P0 BRA `(.L_x_41) ;  /* 0x0000000000408947 */ /* 0x001fea0003800000 */
[----:B------:R-:W-:Y:S01]  /*8440*/  MOV R2, 0x0 ;  /* 0x0000000000027802 */ /* 0x000fe20000000f00 */
[----:B------:R-:W-:Y:S01]  /*8450*/  ULDC.64 UR4, c[0x4][0x88] ;  /* 0x0100220000047ab9 */ /* 0x000fe20000000a00 */
[----:B------:R-:W-:Y:S01]  /*8460*/  ULDC.64 UR6, c[0x4][0x90] ;  /* 0x0100240000067ab9 */ /* 0x000fe20000000a00 */
[----:B------:R-:W-:Y:S01]  /*8470*/  IMAD.U32 R4, RZ, RZ, UR4 ;  /* 0x00000004ff047e24 */ /* 0x000fe2000f8e00ff */
[----:B------:R-:W-:Y:S01]  /*8480*/  MOV R5, UR5 ;  /* 0x0000000500057c02 */ /* 0x000fe20008000f00 */
[----:B------:R-:W-:Y:S01]  /*8490*/  ULDC.64 UR4, c[0x4][0x8] ;  /* 0x0100020000047ab9 */ /* 0x000fe20000000a00 */
[----:B------:R-:W0:Y:S01]  /*84a0*/  LDC.64 R2, c[0x4][R2] ;  /* 0x0100000002027b82 */ /* 0x000e220000000a00 */
[----:B------:R-:W-:Y:S01]  /*84b0*/  IMAD.U32 R6, RZ, RZ, UR6 ;  /* 0x00000006ff067e24 */ /* 0x000fe2000f8e00ff */
[----:B------:R-:W-:Y:S01]  /*84c0*/  MOV R11, UR5 ;  /* 0x00000005000b7c02 */ /* 0x000fe20008000f00 */
[----:B------:R-:W-:Y:S02]  /*84d0*/  IMAD.U32 R7, RZ, RZ, UR7 ;  /* 0x00000007ff077e24 */ /* 0x000fe4000f8e00ff */
[----:B------:R-:W-:-:S02]  /*84e0*/  IMAD.U32 R10, RZ, RZ, UR4 ;  /* 0x00000004ff0a7e24 */ /* 0x000fc4000f8e00ff */
[----:B------:R-:W-:Y:S02]  /*84f0*/  IMAD.MOV.U32 R8, RZ, RZ, 0x70 ;  /* 0x00000070ff087424 */ /* 0x000fe400078e00ff */
[----:B------:R-:W-:Y:S02]  /*8500*/  IMAD.MOV.U32 R12, RZ, RZ, 0x1 ;  /* 0x00000001ff0c7424 */ /* 0x000fe400078e00ff */
[----:B------:R-:W-:-:S07]  /*8510*/  IMAD.MOV.U32 R13, RZ, RZ, RZ ;  /* 0x000000ffff0d7224 */ /* 0x000fce00078e00ff */
[----:B------:R-:W-:-:S07]  /*8520*/  LEPC R20, `(.L_x_41) ;  /* 0x000000001014794e */ /* 0x000fce0000000000 */
[----:B0----5:R-:W-:Y:S05]  /*8530*/  CALL.ABS.NOINC R2 ;  /* 0x0000000002007343 */ /* 0x021fea0003c00000 */
.L_x_41:
[----:B------:R-:W-:-:S04]  /*8540*/  UIADD3 UR4, UR39, 0x400, URZ ;  /* 0x0000040027047890 */ /* 0x000fc8000fffe03f */
[----:B------:R-:W-:-:S06]  /*8550*/  ULOP3.LUT UP0, URZ, UR4, 0x3ff, URZ, 0xc0, !UPT ;  /* 0x000003ff043f7892 */ /* 0x000fcc000f80c03f */
[----:B------:R-:W-:-:S13]  /*8560*/  PLOP3.LUT P0, PT, PT, PT, UP0, 0x80, 0x0 ;  /* 0x000000000000781c */ /* 0x000fda0003f0f008 */
[----:B------:R-:W-:Y:S05]  /*8570*/  @!P0 BRA `(.L_x_42) ;  /* 0x00000000007c8947 */ /* 0x000fea0003800000 */
[----:B------:R-:W-:Y:S01]  /*8580*/  MOV R17, 0x0 ;  /* 0x0000000000117802 */ /* 0x000fe20000000f00 */
[----:B------:R-:W-:Y:S01]  /*8590*/  ULDC.64 UR6, c[0x4][0x88] ;  /* 0x0100220000067ab9 */ /* 0x000fe20000000a00 */
[----:B------:R-:W-:Y:S01]  /*85a0*/  ULDC.64 UR8, c[0x4][0x90] ;  /* 0x0100240000087ab9 */ /* 0x000fe20000000a00 */
[----:B------:R-:W-:Y:S01]  /*85b0*/  ULDC.64 UR4, c[0x4][0x10] ;  /* 0x0100040000047ab9 */ /* 0x000fe20000000a00 */
[----:B------:R0:W1:Y:S01]  /*85c0*/  LDC.64 R2, c[0x4][R17] ;  /* 0x0100000011027b82 */ /* 0x0000620000000a00 */
[----:B------:R-:W-:Y:S01]  /*85d0*/  MOV R4, UR6 ;  /* 0x0000000600047c02 */ /* 0x000fe20008000f00 */
[----:B------:R-:W-:Y:S01]  /*85e0*/  IMAD.U32 R5, RZ, RZ, UR7 ;  /* 0x00000007ff057e24 */ /* 0x000fe2000f8e00ff */
[----:B------:R-:W-:Y:S01]  /*85f0*/  MOV R10, UR4 ;  /* 0x00000004000a7c02 */ /* 0x000fe20008000f00 */
[----:B------:R-:W-:Y:S01]  /*8600*/  IMAD.U32 R6, RZ, RZ, UR8 ;  /* 0x00000008ff067e24 */ /* 0x000fe2000f8e00ff */
[----:B------:R-:W-:Y:S01]  /*8610*/  MOV R13, RZ ;  /* 0x000000ff000d7202 */ /* 0x000fe20000000f00 */
[----:B------:R-:W-:-:S02]  /*8620*/  IMAD.U32 R7, RZ, RZ, UR9 ;  /* 0x00000009ff077e24 */ /* 0x000fc4000f8e00ff */
[----:B------:R-:W-:Y:S02]  /*8630*/  IMAD.U32 R11, RZ, RZ, UR5 ;  /* 0x00000005ff0b7e24 */ /* 0x000fe4000f8e00ff */
[----:B------:R-:W-:Y:S02]  /*8640*/  IMAD.MOV.U32 R8, RZ, RZ, 0x70 ;  /* 0x00000070ff087424 */ /* 0x000fe400078e00ff */
[----:B0-----:R-:W-:-:S07]  /*8650*/  IMAD.MOV.U32 R12, RZ, RZ, 0x1 ;  /* 0x00000001ff0c7424 */ /* 0x001fce00078e00ff */
[----:B------:R-:W-:-:S07]  /*8660*/  LEPC R20, `(.L_x_43) ;  /* 0x000000001014794e */ /* 0x000fce0000000000 */
[----:B-1---5:R-:W-:Y:S05]  /*8670*/  CALL.ABS.NOINC R2 ;  /* 0x0000000002007343 */ /* 0x022fea0003c00000 */
.L_x_43:
[----:B------:R0:W1:Y:S01]  /*8680*/  LDC.64 R2, c[0x4][R17] ;  /* 0x0100000011027b82 */ /* 0x0000620000000a00 */
[----:B------:R-:W-:Y:S01]  /*8690*/  ULDC.64 UR4, c[0x4][0x88] ;  /* 0x0100220000047ab9 */ /* 0x000fe20000000a00 */
[----:B------:R-:W-:Y:S01]  /*86a0*/  ULDC.64 UR6, c[0x4][0x90] ;  /* 0x0100240000067ab9 */ /* 0x000fe20000000a00 */
[----:B------:R-:W-:Y:S01]  /*86b0*/  IMAD.U32 R4, RZ, RZ, UR4 ;  /* 0x00000004ff047e24 */ /* 0x000fe2000f8e00ff */
[----:B------:R-:W-:Y:S01]  /*86c0*/  MOV R7, UR7 ;  /* 0x0000000700077c02 */ /* 0x000fe20008000f00 */
[----:B------:R-:W-:Y:S01]  /*86d0*/  IMAD.U32 R5, RZ, RZ, UR5 ;  /* 0x00000005ff057e24 */ /* 0x000fe2000f8e00ff */
[----:B------:R-:W-:Y:S01]  /*86e0*/  ULDC.64 UR4, c[0x4][0x18] ;  /* 0x0100060000047ab9 */ /* 0x000fe20000000a00 */
[----:B------:R-:W-:Y:S01]  /*86f0*/  IMAD.U32 R6, RZ, RZ, UR6 ;  /* 0x00000006ff067e24 */ /* 0x000fe2000f8e00ff */
[----:B------:R-:W-:Y:S01]  /*8700*/  MOV R12, 0x1 ;  /* 0x00000001000c7802 */ /* 0x000fe20000000f00 */
[----:B------:R-:W-:Y:S02]  /*8710*/  IMAD.U32 R10, RZ, RZ, UR4 ;  /* 0x00000004ff0a7e24 */ /* 0x000fe4000f8e00ff */
[----:B------:R-:W-:-:S02]  /*8720*/  IMAD.U32 R11, RZ, RZ, UR5 ;  /* 0x00000005ff0b7e24 */ /* 0x000fc4000f8e00ff */
[----:B------:R-:W-:Y:S02]  /*8730*/  IMAD.MOV.U32 R8, RZ, RZ, 0x70 ;  /* 0x00000070ff087424 */ /* 0x000fe400078e00ff */
[----:B0-----:R-:W-:-:S07]  /*8740*/  IMAD.MOV.U32 R13, RZ, RZ, RZ ;  /* 0x000000ffff0d7224 */ /* 0x001fce00078e00ff */
[----:B------:R-:W-:-:S07]  /*8750*/  LEPC R20, `(.L_x_42) ;  /* 0x000000001014794e */ /* 0x000fce0000000000 */
[----:B-1----:R-:W-:Y:S05]  /*8760*/  CALL.ABS.NOINC R2 ;  /* 0x0000000002007343 */ /* 0x002fea0003c00000 */
.L_x_42:
[----:B------:R-:W-:Y:S01]  /*8770*/  ULDC.64 UR4, c[0x0][0x9f8] ;  /* 0x00027e0000047ab9 */ /* 0x000fe20000000a00 */
[--C-:B------:R-:W-:Y:S01]  /*8780*/  IMAD.MOV.U32 R30, RZ, RZ, R23.reuse ;  /* 0x000000ffff1e7224 */ /* 0x100fe200078e0017 */
[----:B------:R-:W-:Y:S01]  /*8790*/  ISETP.NE.U32.AND P0, PT, RZ, UR4, PT ;  /* 0x00000004ff007c0c */ /* 0x000fe2000bf05070 */
[----:B------:R-:W0:Y:S01]  /*87a0*/  LDC R8, c[0x0][0x430] ;  /* 0x00010c00ff087b82 */ /* 0x000e220000000800 */
[----:B------:R-:W-:Y:S01]  /*87b0*/  IMAD.MOV R19, RZ, RZ, -R23 ;  /* 0x000000ffff137224 */ /* 0x000fe200078e0a17 */
[----:B------:R-:W-:Y:S01]  /*87c0*/  ULDC UR4, c[0x0][0xc44] ;  /* 0x0003110000047ab9 */ /* 0x000fe20000000800 */
[----:B------:R-:W-:-:S13]  /*87d0*/  ISETP.NE.AND.EX P0, PT, RZ, UR5, PT, P0 ;  /* 0x00000005ff007c0c */ /* 0x000fda000bf05300 */
[----:B------:R-:W1:Y:S02]  /*87e0*/  @P0 LDC.64 R2, c[0x0][0x9f8] ;  /* 0x00027e00ff020b82 */ /* 0x000e640000000a00 */
[----:B-1----:R-:W-:-:S05]  /*87f0*/  @P0 IMAD.WIDE R2, R23, 0x4, R2 ;  /* 0x0000000417020825 */ /* 0x002fca00078e0202 */
[----:B------:R1:W5:Y:S01]  /*8800*/  @P0 LDG.E R30, desc[UR36][R2.64] ;  /* 0x00000024021e0981 */ /* 0x000362000c1e1900 */
[----:B------:R-:W-:Y:S01]  /*8810*/  UMOV UR5, 0xffffffff ;  /* 0xffffffff00057882 */ /* 0x000fe20000000000 */
[----:B------:R-:W-:Y:S02]  /*8820*/  IMAD R19, R19, UR4, R24 ;  /* 0x0000000413137c24 */ /* 0x000fe4000f8e0218 */
[----:B0-----:R-:W-:Y:S05]  /*8830*/  BRA.DIV UR5, `(.L_x_44) ;  /* 0x0000003205287947 */ /* 0x001fea000b800000 */
.L_x_92:
[----:B------:R-:W-:Y:S02]  /*8840*/  ISETP.NE.AND P0, PT, R8, 0x1, PT ;  /* 0x000000010800780c */ /* 0x000fe40003f05270 */
[C---:B------:R-:W-:Y:S02]  /*8850*/  LOP3.LUT P1, RZ, R16.reuse, 0x100, RZ, 0xc0, !PT ;  /* 0x0000010010ff7812 */ /* 0x040fe4000782c0ff */
[----:B------:R-:W-:Y:S02]  /*8860*/  MOV R0, UR43 ;  /* 0x0000002b00007c02 */ /* 0x000fe40008000f00 */
[----:B-----5:R-:W-:Y:S02]  /*8870*/  SHF.R.S32.HI R32, RZ, 0x1f, R30 ;  /* 0x0000001fff207819 */ /* 0x020fe4000001141e */
[----:B------:R-:W-:Y:S01]  /*8880*/  LOP3.LUT R16, R16, 0xffffff7f, RZ, 0xc0, !PT ;  /* 0xffffff7f10107812 */ /* 0x000fe200078ec0ff */
[----:B------:R-:W-:-:S04]  /*8890*/  IMAD R0, R0, 0x60, R26 ;  /* 0x0000006000007824 */ /* 0x000fc800078e021a */
[----:B-1----:R-:W0:Y:S01]  /*88a0*/  @P0 LDC R3, c[0x0][0x434] ;  /* 0x00010d00ff030b82 */ /* 0x002e220000000800 */
[----:B------:R-:W-:Y:S01]  /*88b0*/  IMAD.IADD R0, R0, 0x1, R31 ;  /* 0x0000000100007824 */ /* 0x000fe200078e021f */
[----:B------:R-:W-:-:S03]  /*88c0*/  @P0 LOP3.LUT R16, R16, 0x80, RZ, 0xfc, !PT ;  /* 0x0000008010100812 */ /* 0x000fc600078efcff */
[----:B------:R-:W-:-:S03]  /*88d0*/  IMAD.MOV.U32 R9, RZ, RZ, R0 ;  /* 0x000000ffff097224 */ /* 0x000fc600078e0000 */
[----:B------:R-:W1:Y:S08]  /*88e0*/  @P0 LDC R5, c[0x0][0x438] ;  /* 0x00010e00ff050b82 */ /* 0x000e700000000800 */
[----:B------:R-:W2:Y:S01]  /*88f0*/  @P1 LDC.64 R6, c[0x0][0x428] ;  /* 0x00010a00ff061b82 */ /* 0x000ea20000000a00 */
[----:B0-----:R-:W-:-:S05]  /*8900*/  @P0 IMAD.HI.U32 R2, R0, R3, RZ ;  /* 0x0000000300020227 */ /* 0x001fca00078e00ff */
[----:B-1----:R-:W-:Y:S02]  /*8910*/  @P0 SHF.R.U32.HI R9, RZ, R5, R2 ;  /* 0x00000005ff090219 */ /* 0x002fe40000011602 */
[----:B------:R-:W0:Y:S02]  /*8920*/  @P1 LDC.64 R4, c[0x0][0x418] ;  /* 0x00010600ff041b82 */ /* 0x000e240000000a00 */
[----:B------:R-:W-:Y:S01]  /*8930*/  @P1 SHF.R.S32.HI R3, RZ, 0x1f, R9 ;  /* 0x0000001fff031819 */ /* 0x000fe20000011409 */
[----:B--2---:R-:W-:-:S04]  /*8940*/  @P1 IMAD R2, R32, R6, RZ ;  /* 0x0000000620021224 */ /* 0x004fc800078e02ff */
[----:B------:R-:W-:Y:S02]  /*8950*/  @P1 IMAD R7, R30, R7, R2 ;  /* 0x000000071e071224 */ /* 0x000fe400078e0202 */
[----:B------:R-:W-:-:S04]  /*8960*/  @P1 IMAD.MOV.U32 R2, RZ, RZ, R9 ;  /* 0x000000ffff021224 */ /* 0x000fc800078e0009 */
[----:B------:R-:W-:-:S04]  /*8970*/  @P1 IMAD.WIDE.U32 R2, R30, R6, R2 ;  /* 0x000000061e021225 */ /* 0x000fc800078e0002 */
[----:B------:R-:W-:Y:S01]  /*8980*/  IMAD.MOV.U32 R6, RZ, RZ, RZ ;  /* 0x000000ffff067224 */ /* 0x000fe200078e00ff */
[----:B------:R-:W-:Y:S02]  /*8990*/  @P1 IADD3 R3, R3, R7, RZ ;  /* 0x0000000703031210 */ /* 0x000fe40007ffe0ff */
[----:B0-----:R-:W-:-:S04]  /*89a0*/  @P1 LEA R4, P0, R2, R4, 0x2 ;  /* 0x0000000402041211 */ /* 0x001fc800078010ff */
[----:B------:R-:W-:Y:S01]  /*89b0*/  @P1 LEA.HI.X R5, R2, R5, R3, 0x2, P0 ;  /* 0x0000000502051211 */ /* 0x000fe200000f1403 */
[----:B------:R-:W-:-:S04]  /*89c0*/  IMAD.MOV R3, RZ, RZ, -R9 ;  /* 0x000000ffff037224 */ /* 0x000fc800078e0a09 */
[----:B------:R0:W5:Y:S01]  /*89d0*/  @P1 LDG.E R6, desc[UR36][R4.64] ;  /* 0x0000002404061981 */ /* 0x000162000c1e1900 */
[----:B------:R-:W-:Y:S02]  /*89e0*/  LOP3.LUT R16, R16, 0xffffffbf, RZ, 0xc0, !PT ;  /* 0xffffffbf10107812 */ /* 0x000fe400078ec0ff */
[----:B------:R-:W-:Y:S01]  /*89f0*/  SHF.R.S32.HI R29, RZ, 0x1f, R19 ;  /* 0x0000001fff1d7819 */ /* 0x000fe20000011413 */
[----:B0-----:R-:W-:Y:S02]  /*8a00*/  IMAD R5, R8, R3, R0 ;  /* 0x0000000308057224 */ /* 0x001fe400078e0200 */
[----:B------:R-:W-:-:S05]  /*8a10*/  IMAD.U32 R0, RZ, RZ, UR42 ;  /* 0x0000002aff007e24 */ /* 0x000fca000f8e00ff */
[----:B------:R-:W-:-:S13]  /*8a20*/  ISETP.NE.AND P0, PT, R0, 0x3, PT ;  /* 0x000000030000780c */ /* 0x000fda0003f05270 */
[----:B------:R-:W-:Y:S01]  /*8a30*/  @P0 LOP3.LUT R16, R16, 0x40, RZ, 0xfc, !PT ;  /* 0x0000004010100812 */ /* 0x000fe200078efcff */
[----:B------:R-:W-:Y:S06]  /*8a40*/  @!P0 BRA `(.L_x_45) ;  /* 0x0000000000048947 */ /* 0x000fec0003800000 */
[----:B------:R-:W-:Y:S01]  /*8a50*/  BPT.TRAP 0x1 ;  /* 0x000000040000795c */ /* 0x000fe20000300000 */
.L_x_45:
[----:B------:R-:W-:Y:S01]  /*8a60*/  SHF.R.S32.HI R7, RZ, 0x1f, R5 ;  /* 0x0000001fff077819 */ /* 0x000fe20000011405 */
[----:B------:R-:W-:Y:S01]  /*8a70*/  ULDC.64 UR4, c[0x0][0x328] ;  /* 0x0000ca0000047ab9 */ /* 0x000fe20000000a00 */
[----:B-----5:R-:W-:Y:S01]  /*8a80*/  SHF.R.S32.HI R4, RZ, 0x1f, R6 ;  /* 0x0000001fff047819 */ /* 0x020fe20000011406 */
[----:B------:R-:W-:Y:S01]  /*8a90*/  IMAD.WIDE.U32 R2, R5, UR4, RZ ;  /* 0x0000000405027c25 */ /* 0x000fe2000f8e00ff */
[----:B------:R-:W-:Y:S03]  /*8aa0*/  BSSY B0, `(.L_x_46) ;  /* 0x0000015000007945 */ /* 0x000fe60003800000 */
[----:B------:R-:W-:-:S04]  /*8ab0*/  IMAD R0, R7, UR4, RZ ;  /* 0x0000000407007c24 */ /* 0x000fc8000f8e02ff */
[----:B------:R-:W-:Y:S01]  /*8ac0*/  IMAD R9, R5, UR5, R0 ;  /* 0x0000000505097c24 */ /* 0x000fe2000f8e0200 */
[----:B------:R-:W-:-:S04]  /*8ad0*/  ULDC.64 UR4, c[0x0][0x338] ;  /* 0x0000ce0000047ab9 */ /* 0x000fc80000000a00 */
[----:B------:R-:W-:Y:S01]  /*8ae0*/  IADD3 R3, R3, R9, RZ ;  /* 0x0000000903037210 */ /* 0x000fe20007ffe0ff */
[----:B------:R-:W-:-:S04]  /*8af0*/  IMAD R9, R4, UR4, RZ ;  /* 0x0000000404097c24 */ /* 0x000fc8000f8e02ff */
[C---:B------:R-:W-:Y:S02]  /*8b00*/  IMAD R9, R6.reuse, UR5, R9 ;  /* 0x0000000506097c24 */ /* 0x040fe4000f8e0209 */
[----:B------:R-:W-:Y:S01]  /*8b10*/  IMAD.WIDE.U32 R2, R6, UR4, R2 ;  /* 0x0000000406027c25 */ /* 0x000fe2000f8e0002 */
[----:B------:R-:W-:-:S03]  /*8b20*/  ULDC.64 UR4, c[0x0][0x330] ;  /* 0x0000cc0000047ab9 */ /* 0x000fc60000000a00 */
[----:B------:R-:W-:Y:S02]  /*8b30*/  IMAD.IADD R3, R3, 0x1, R9 ;  /* 0x0000000103037824 */ /* 0x000fe400078e0209 */
[----:B------:R-:W-:Y:S02]  /*8b40*/  IMAD R0, R29, UR4, RZ ;  /* 0x000000041d007c24 */ /* 0x000fe4000f8e02ff */
[----:B------:R-:W-:-:S04]  /*8b50*/  IMAD.WIDE.U32 R2, R19, UR4, R2 ;  /* 0x0000000413027c25 */ /* 0x000fc8000f8e0002 */
[----:B------:R-:W-:Y:S01]  /*8b60*/  IMAD R9, R19, UR5, R0 ;  /* 0x0000000513097c24 */ /* 0x000fe2000f8e0200 */
[----:B------:R-:W-:Y:S01]  /*8b70*/  ULDC.64 UR4, c[0x0][0x318] ;  /* 0x0000c60000047ab9 */ /* 0x000fe20000000a00 */
[----:B------:R-:W-:Y:S02]  /*8b80*/  LEA R0, R22, UR39, 0x3 ;  /* 0x0000002716007c11 */ /* 0x000fe4000f8e18ff */
[----:B------:R-:W-:Y:S01]  /*8b90*/  LEA R17, P0, R2, UR4, 0x1 ;  /* 0x0000000402117c11 */ /* 0x000fe2000f8008ff */
[----:B------:R-:W-:-:S05]  /*8ba0*/  IMAD.IADD R3, R3, 0x1, R9 ;  /* 0x0000000103037824 */ /* 0x000fca00078e0209 */
[----:B------:R-:W-:Y:S02]  /*8bb0*/  LEA.HI.X R18, R2, UR5, R3, 0x1, P0 ;  /* 0x0000000502127c11 */ /* 0x000fe400080f0c03 */
[----:B------:R-:W-:-:S04]  /*8bc0*/  SHF.L.U32 R3, R25, 0x1f, RZ ;  /* 0x0000001f19037819 */ /* 0x000fc800000006ff */
[----:B------:R-:W0:Y:S02]  /*8bd0*/  SYNCS.PHASECHK.TRANS64.TRYWAIT P0, [R0+URZ+0x30840], R3 ;  /* 0x03084003000075a7 */ /* 0x000e24000800017f */
[----:B0-----:R-:W-:Y:S05]  /*8be0*/  @!P0 BRA `(.L_x_47) ;  /* 0x0000002c00708947 */ /* 0x001fea0003800000 */
.L_x_93:
[----:B------:R-:W-:Y:S05]  /*8bf0*/  BSYNC B0 ;  /* 0x0000000000007941 */ /* 0x000fea0003800000 */
.L_x_46:
[----:B------:R-:W-:Y:S01]  /*8c00*/  ULDC.64 UR4, c[0x0][0x300] ;  /* 0x0000c00000047ab9 */ /* 0x000fe20000000a00 */
[C---:B------:R-:W-:Y:S01]  /*8c10*/  LOP3.LUT P4, RZ, R16.reuse, 0x4, RZ, 0xc0, !PT ;  /* 0x0000000410ff7812 */ /* 0x040fe2000788c0ff */
[----:B------:R-:W-:Y:S01]  /*8c20*/  IMAD R2, R7, UR4, RZ ;  /* 0x0000000407027c24 */ /* 0x000fe2000f8e02ff */
[C---:B------:R-:W-:Y:S02]  /*8c30*/  LOP3.LUT P3, RZ, R16.reuse, 0x2, RZ, 0xc0, !PT ;  /* 0x0000000210ff7812 */ /* 0x040fe4000786c0ff */
[----:B------:R-:W-:Y:S01]  /*8c40*/  LOP3.LUT P2, RZ, R16, 0x1, RZ, 0xc0, !PT ;  /* 0x0000000110ff7812 */ /* 0x000fe2000784c0ff */
[C---:B------:R-:W-:Y:S02]  /*8c50*/  IMAD R7, R5.reuse, UR5, R2 ;  /* 0x0000000505077c24 */ /* 0x040fe4000f8e0202 */
[----:B0-----:R-:W-:Y:S01]  /*8c60*/  IMAD.WIDE.U32 R2, R5, UR4, RZ ;  /* 0x0000000405027c25 */ /* 0x001fe2000f8e00ff */
[----:B------:R-:W-:-:S03]  /*8c70*/  ULDC.64 UR4, c[0x0][0x310] ;  /* 0x0000c40000047ab9 */ /* 0x000fc60000000a00 */
[----:B------:R-:W-:Y:S02]  /*8c80*/  IMAD.IADD R3, R3, 0x1, R7 ;  /* 0x0000000103037824 */ /* 0x000fe400078e0207 */
[----:B------:R-:W-:Y:S02]  /*8c90*/  IMAD R5, R4, UR4, RZ ;  /* 0x0000000404057c24 */ /* 0x000fe4000f8e02ff */
[----:B------:R-:W-:-:S04]  /*8ca0*/  IMAD.WIDE.U32 R2, R6, UR4, R2 ;  /* 0x0000000406027c25 */ /* 0x000fc8000f8e0002 */
[----:B------:R-:W-:Y:S01]  /*8cb0*/  IMAD R5, R6, UR5, R5 ;  /* 0x0000000506057c24 */ /* 0x000fe2000f8e0205 */
[----:B------:R-:W-:Y:S02]  /*8cc0*/  ULDC.64 UR4, c[0x0][0x308] ;  /* 0x0000c20000047ab9 */ /* 0x000fe40000000a00 */
[----:B------:R-:W-:Y:S02]  /*8cd0*/  IMAD R4, R29, UR4, RZ ;  /* 0x000000041d047c24 */ /* 0x000fe4000f8e02ff */
[----:B------:R-:W-:Y:S02]  /*8ce0*/  IADD3 R3, R3, R5, RZ ;  /* 0x0000000503037210 */ /* 0x000fe40007ffe0ff */
[C---:B------:R-:W-:Y:S02]  /*8cf0*/  IMAD R5, R19.reuse, UR5, R4 ;  /* 0x0000000513057c24 */ /* 0x040fe4000f8e0204 */
[----:B------:R-:W-:Y:S01]  /*8d00*/  IMAD.WIDE.U32 R2, R19, UR4, R2 ;  /* 0x0000000413027c25 */ /* 0x000fe2000f8e0002 */
[----:B------:R-:W-:-:S03]  /*8d10*/  ULDC.64 UR4, c[0x0][0x2e8] ;  /* 0x0000ba0000047ab9 */ /* 0x000fc60000000a00 */
[----:B------:R-:W-:Y:S01]  /*8d20*/  IMAD.IADD R3, R3, 0x1, R5 ;  /* 0x0000000103037824 */ /* 0x000fe200078e0205 */
[----:B------:R-:W-:Y:S01]  /*8d30*/  LEA R4, P0, R2, UR4, 0x1 ;  /* 0x0000000402047c11 */ /* 0x000fe2000f8008ff */
[----:B------:R-:W-:Y:S01]  /*8d40*/  UMOV UR4, 0xffffffff ;  /* 0xffffffff00047882 */ /* 0x000fe20000000000 */
[----:B------:R-:W-:Y:S02]  /*8d50*/  IMAD R5, R22, 0x4800, R27 ;  /* 0x0000480016057824 */ /* 0x000fe400078e021b */
[----:B------:R-:W-:Y:S01]  /*8d60*/  LEA.HI.X R6, R2, UR5, R3, 0x1, P0 ;  /* 0x0000000502067c11 */ /* 0x000fe200080f0c03 */
[----:B------:R-:W-:Y:S08]  /*8d70*/  BRA.DIV UR4, `(.L_x_48) ;  /* 0x0000002e04207947 */ /* 0x000ff0000b800000 */
[----:B------:R-:W0:Y:S01]  /*8d80*/  SHFL.IDX PT, R14, R4, RZ, 0x181f ;  /* 0x00181fff040e7589 */ /* 0x000e2200000e0000 */
[----:B------:R-:W-:-:S03]  /*8d90*/  ISETP.GE.AND P0, PT, R33, 0x1, PT ;  /* 0x000000012100780c */ /* 0x000fc60003f06270 */
[----:B------:R-:W1:Y:S04]  /*8da0*/  SHFL.IDX PT, R2, R6, RZ, 0x181f ;  /* 0x00181fff06027589 */ /* 0x000e6800000e0000 */
[----:B------:R-:W-:Y:S06]  /*8db0*/  SHFL.IDX PT, R8, R6, 0x1, 0x181f ;  /* 0x00381f0006087f89 */ /* 0x000fec00000e0000 */
[----:B------:R-:W-:-:S02]  /*8dc0*/  @P0 LEA R7, R5, UR39, 0x1 ;  /* 0x0000002705070c11 */ /* 0x000fc4000f8e08ff */
[----:B0-----:R-:W-:-:S05]  /*8dd0*/  @P0 LEA R14, P1, R37, R14, 0x1 ;  /* 0x0000000e250e0211 */ /* 0x001fca00078208ff */
[----:B-1----:R-:W-:Y:S02]  /*8de0*/  @P0 IMAD.X R3, RZ, RZ, R2, P1 ;  /* 0x000000ffff030224 */ /* 0x002fe400008e0602 */
[----:B------:R-:W-:Y:S02]  /*8df0*/  @P0 IMAD.MOV.U32 R2, RZ, RZ, R14 ;  /* 0x000000ffff020224 */ /* 0x000fe400078e000e */
[----:B------:R-:W0:Y:S04]  /*8e00*/  SHFL.IDX PT, R14, R4, 0x1, 0x181f ;  /* 0x00381f00040e7f89 */ /* 0x000e2800000e0000 */
[----:B------:R-:W-:Y:S04]  /*8e10*/  @P0 LDGSTS.E.BYPASS.LTC128B.128 [R7+0x1e400], desc[UR36][R2.64], !P4 ;  /* 0x1e40000002070fae */ /* 0x000fe8000e101d64 */
[----:B------:R-:W-:Y:S04]  /*8e20*/  @P0 LDGSTS.E.BYPASS.LTC128B.128 [R7+0x21400], desc[UR36][R2.64+0x80], !P3 ;  /* 0x2140008002070fae */ /* 0x000fe8000d901d64 */
[----:B------:R1:W-:Y:S01]  /*8e30*/  @P0 LDGSTS.E.BYPASS.LTC128B.128 [R7+0x24400], desc[UR36][R2.64+0x100], !P2 ;  /* 0x2440010002070fae */ /* 0x0003e2000d101d64 */
[----:B------:R-:W-:-:S03]  /*8e40*/  ISETP.GE.AND P0, PT, R33, 0x11, PT ;  /* 0x000000112100780c */ /* 0x000fc60003f06270 */
[----:B-1----:R-:W-:Y:S10]  /*8e50*/  SHFL.IDX PT, R7, R6, 0x2, 0x181f ;  /* 0x00581f0006077f89 */ /* 0x002ff400000e0000 */
[----:B0-----:R-:W-:-:S02]  /*8e60*/  @P0 LEA R14, P1, R37, R14, 0x1 ;  /* 0x0000000e250e0211 */ /* 0x001fc400078208ff */
[----:B------:R-:W-:Y:S02]  /*8e70*/  @P0 LEA R21, R5, UR39, 0x1 ;  /* 0x0000002705150c11 */ /* 0x000fe4000f8e08ff */
[----:B------:R-:W-:Y:S01]  /*8e80*/  @P0 IADD3.X R9, RZ, R8, RZ, P1, !PT ;  /* 0x00000008ff090210 */ /* 0x000fe20000ffe4ff */
[----:B------:R-:W-:Y:S02]  /*8e90*/  @P0 IMAD.MOV.U32 R2, RZ, RZ, R14 ;  /* 0x000000ffff020224 */ /* 0x000fe400078e000e */
[----:B------:R-:W0:Y:S02]  /*8ea0*/  SHFL.IDX PT, R14, R4, 0x2, 0x181f ;  /* 0x00581f00040e7f89 */ /* 0x000e2400000e0000 */
[----:B------:R-:W-:-:S05]  /*8eb0*/  @P0 IMAD.MOV.U32 R3, RZ, RZ, R9 ;  /* 0x000000ffff030224 */ /* 0x000fca00078e0009 */
[----:B------:R-:W-:Y:S04]  /*8ec0*/  @P0 LDGSTS.E.BYPASS.LTC128B.128 [R21+0x1ec00], desc[UR36][R2.64], !P4 ;  /* 0x1ec0000002150fae */ /* 0x000fe8000e101d64 */
[----:B------:R-:W-:Y:S04]  /*8ed0*/  @P0 LDGSTS.E.BYPASS.LTC128B.128 [R21+0x21c00], desc[UR36][R2.64+0x80], !P3 ;  /* 0x21c0008002150fae */ /* 0x000fe8000d901d64 */
[----:B------:R1:W-:Y:S01]  /*8ee0*/  @P0 LDGSTS.E.BYPASS.LTC128B.128 [R21+0x24c00], desc[UR36][R2.64+0x100], !P2 ;  /* 0x24c0010002150fae */ /* 0x0003e2000d101d64 */
[----:B------:R-:W-:-:S13]  /*8ef0*/  ISETP.GE.AND P0, PT, R33, 0x21, PT ;  /* 0x000000212100780c */ /* 0x000fda0003f06270 */
[----:B0-----:R-:W-:Y:S02]  /*8f00*/  @P0 LEA R14, P1, R37, R14, 0x1 ;  /* 0x0000000e250e0211 */ /* 0x001fe400078208ff */
[----:B------:R-:W-:Y:S02]  /*8f10*/  @P0 LEA R9, R5, UR39, 0x1 ;  /* 0x0000002705090c11 */ /* 0x000fe4000f8e08ff */
[----:B-1----:R-:W-:Y:S01]  /*8f20*/  @P0 MOV R2, R14 ;  /* 0x0000000e00020202 */ /* 0x002fe20000000f00 */
[----:B------:R-:W-:Y:S01]  /*8f30*/  @P0 IMAD.X R7, RZ, RZ, R7, P1 ;  /* 0x000000ffff070224 */ /* 0x000fe200008e0607 */
[----:B------:R-:W0:Y:S03]  /*8f40*/  SHFL.IDX PT, R14, R4, 0x3, 0x181f ;  /* 0x00781f00040e7f89 */ /* 0x000e2600000e0000 */
[----:B------:R-:W-:Y:S02]  /*8f50*/  @P0 IMAD.MOV.U32 R3, RZ, RZ, R7 ;  /* 0x000000ffff030224 */ /* 0x000fe400078e0007 */
[----:B------:R-:W1:Y:S04]  /*8f60*/  SHFL.IDX PT, R7, R6, 0x3, 0x181f ;  /* 0x00781f0006077f89 */ /* 0x000e6800000e0000 */
[----:B------:R-:W-:Y:S04]  /*8f70*/  @P0 LDGSTS.E.BYPASS.LTC128B.128 [R9+0x1f400], desc[UR36][R2.64], !P4 ;  /* 0x1f40000002090fae */ /* 0x000fe8000e101d64 */
[----:B------:R-:W-:Y:S04]  /*8f80*/  @P0 LDGSTS.E.BYPASS.LTC128B.128 [R9+0x22400], desc[UR36][R2.64+0x80], !P3 ;  /* 0x2240008002090fae */ /* 0x000fe8000d901d64 */
[----:B------:R2:W-:Y:S01]  /*8f90*/  @P0 LDGSTS.E.BYPASS.LTC128B.128 [R9+0x25400], desc[UR36][R2.64+0x100], !P2 ;  /* 0x2540010002090fae */ /* 0x0005e2000d101d64 */
[----:B------:R-:W-:-:S13]  /*8fa0*/  ISETP.GE.AND P0, PT, R33, 0x31, PT ;  /* 0x000000312100780c */ /* 0x000fda0003f06270 */
[----:B0-----:R-:W-:Y:S02]  /*8fb0*/  @P0 LEA R14, P1, R37, R14, 0x1 ;  /* 0x0000000e250e0211 */ /* 0x001fe400078208ff */
[----:B------:R-:W-:-:S03]  /*8fc0*/  @P0 LEA R21, R5, UR39, 0x1 ;  /* 0x0000002705150c11 */ /* 0x000fc6000f8e08ff */
[----:B-1----:R-:W-:Y:S02]  /*8fd0*/  @P0 IMAD.X R7, RZ, RZ, R7, P1 ;  /* 0x000000ffff070224 */ /* 0x002fe400008e0607 */
[----:B--2---:R-:W-:Y:S02]  /*8fe0*/  @P0 IMAD.MOV.U32 R2, RZ, RZ, R14 ;  /* 0x000000ffff020224 */ /* 0x004fe400078e000e */
[----:B------:R-:W0:Y:S01]  /*8ff0*/  SHFL.IDX PT, R14, R4, 0x4, 0x181f ;  /* 0x00981f00040e7f89 */ /* 0x000e2200000e0000 */
[----:B------:R-:W-:-:S03]  /*9000*/  @P0 MOV R3, R7 ;  /* 0x0000000700030202 */ /* 0x000fc60000000f00 */
        /* <DEDUP_REMOVED lines=9> */
[----:B------:R-:W-:Y:S01]  /*90a0*/  @P0 IMAD.MOV.U32 R3, RZ, RZ, R7 ;  /* 0x000000ffff030224 */ /* 0x000fe200078e0007 */
[----:B------:R0:W1:Y:S04]  /*90b0*/  SHFL.IDX PT, R14, R4, 0x5, 0x181f ;  /* 0x00b81f00040e7f89 */ /* 0x00006800000e0000 */
[----:B------:R0:W-:Y:S04]  /*90c0*/  @P0 LDGSTS.E.BYPASS.LTC128B.128 [R9+0x20400], desc[UR36][R2.64], !P4 ;  /* 0x2040000002090fae */ /* 0x0001e8000e101d64 */
[----:B------:R0:W-:Y:S04]  /*90d0*/  @P0 LDGSTS.E.BYPASS.LTC128B.128 [R9+0x23400], desc[UR36][R2.64+0x80], !P3 ;  /* 0x2340008002090fae */ /* 0x0001e8000d901d64 */
[----:B------:R0:W-:Y:S04]  /*90e0*/  @P0 LDGSTS.E.BYPASS.LTC128B.128 [R9+0x26400], desc[UR36][R2.64+0x100], !P2 ;  /* 0x2640010002090fae */ /* 0x0001e8000d101d64 */
[----:B------:R0:W2:Y:S02]  /*90f0*/  SHFL.IDX PT, R7, R6, 0x5, 0x181f ;  /* 0x00b81f0006077f89 */ /* 0x0000a400000e0000 */
.L_x_107:
[----:B------:R-:W-:-:S13]  /*9100*/  ISETP.GE.AND P0, PT, R33, 0x51, PT ;  /* 0x000000512100780c */ /* 0x000fda0003f06270 */
[----:B01----:R-:W-:Y:S02]  /*9110*/  @P0 LEA R2, P1, R37, R14, 0x1 ;  /* 0x0000000e25020211 */ /* 0x003fe400078208ff */
[----:B------:R-:W-:Y:S02]  /*9120*/  @P0 LEA R5, R5, UR39, 0x1 ;  /* 0x0000002705050c11 */ /* 0x000fe4000f8e08ff */
[----:B--2---:R-:W-:-:S05]  /*9130*/  @P0 IADD3.X R3, RZ, R7, RZ, P1, !PT ;  /* 0x00000007ff030210 */ /* 0x004fca0000ffe4ff */
[----:B------:R-:W-:Y:S01]  /*9140*/  @!PT LDS RZ, [RZ] ;  /* 0x00000000fffff984 */ /* 0x000fe20000000800 */
[----:B------:R-:W-:Y:S01]  /*9150*/  @!PT LDS RZ, [RZ] ;  /* 0x00000000fffff984 */ /* 0x000fe20000000800 */
[----:B------:R-:W-:Y:S01]  /*9160*/  @!PT LDS RZ, [RZ] ;  /* 0x00000000fffff984 */ /* 0x000fe20000000800 */
[----:B------:R0:W-:Y:S04]  /*9170*/  @P0 LDGSTS.E.BYPASS.LTC128B.128 [R5+0x20c00], desc[UR36][R2.64], !P4 ;  /* 0x20c0000002050fae */ /* 0x0001e8000e101d64 */
[----:B------:R0:W-:Y:S04]  /*9180*/  @P0 LDGSTS.E.BYPASS.LTC128B.128 [R5+0x23c00], desc[UR36][R2.64+0x80], !P3 ;  /* 0x23c0008002050fae */ /* 0x0001e8000d901d64 */
[----:B------:R0:W-:Y:S01]  /*9190*/  @P0 LDGSTS.E.BYPASS.LTC128B.128 [R5+0x26c00], desc[UR36][R2.64+0x100], !P2 ;  /* 0x26c0010002050fae */ /* 0x0001e2000d101d64 */
[----:B------:R-:W-:Y:S01]  /*91a0*/  PLOP3.LUT P0, PT, PT, PT, PT, 0x80, 0x0 ;  /* 0x000000000000781c */ /* 0x000fe20003f0f070 */
[----:B------:R-:W-:-:S12]  /*91b0*/  NOP ;  /* 0x0000000000007918 */ /* 0x000fd80000000000 */
.L_x_49:
[----:B------:R-:W-:Y:S02]  /*91c0*/  PLOP3.LUT P1, PT, P1, P0, PT, 0xa2, 0x0 ;  /* 0x000000000000781c */ /* 0x000fe40000f21472 */
[----:B------:R-:W-:-:S08]  /*91d0*/  @P0 R2UR P1, UR4, R0 ;  /* 0x00000000000402ca */ /* 0x000fd00000020000 */
[----:B------:R-:W-:-:S05]  /*91e0*/  @P0 PLOP3.LUT P0, PT, P1, PT, PT, 0x80, 0x0 ;  /* 0x000000000000081c */ /* 0x000fca0000f0f070 */
[----:B------:R-:W-:Y:S01]  /*91f0*/  @!P1 SYNCS.ARRIVE.TRANS64.RED.A0T1 RZ, [UR4+0x30830], RZ ;  /* 0x030830ffffff99a7 */ /* 0x000fe20008200404 */
[----:B------:R-:W-:Y:S07]  /*9200*/  @!P1 ARRIVES.LDGSTSBAR.64.TRANSCNT [UR4+0x30830] ;  /* 0x03083000ff0099b0 */ /* 0x000fee0008000a84 */
[----:B------:R-:W-:Y:S05]  /*9210*/  @P0 BRA.U.ANY `(.L_x_49) ;  /* 0xfffffffd00e80947 */ /* 0x000fea000393ffff */
[----:B------:R-:W-:Y:S01]  /*9220*/  NOP ;  /* 0x0000000000007918 */ /* 0x000fe20000000000 */
[----:B------:R-:W-:-:S13]  /*9230*/  LOP3.LUT P2, RZ, R16, 0x40, RZ, 0xc0, !PT ;  /* 0x0000004010ff7812 */ /* 0x000fda000784c0ff */
[----:B------:R-:W-:Y:S05]  /*9240*/  @!P2 BRA `(.L_x_50) ;  /* 0x000000000004a947 */ /* 0x000fea0003800000 */
[----:B------:R-:W-:Y:S01]  /*9250*/  BPT.TRAP 0x1 ;  /* 0x000000040000795c */ /* 0x000fe20000300000 */
.L_x_50:
[----:B------:R1:W-:Y:S02]  /*9260*/  SYNCS.ARRIVE.TRANS64.A1T0 RZ, [R0+URZ+0x30830], RZ ;  /* 0x030830ff00ff79a7 */ /* 0x0003e4000810003f */
[----:B------:R-:W-:Y:S05]  /*9270*/  WARPSYNC.ALL ;  /* 0x0000000000007948 */ /* 0x000fea0003800000 */
[----:B------:R-:W-:-:S04]  /*9280*/  UIADD3 UR4, UR39, 0x12400, URZ ;  /* 0x0001240027047890 */ /* 0x000fc8000fffe03f */
[----:B------:R-:W-:Y:S01]  /*9290*/  ULOP3.LUT UP0, URZ, UR4, 0x3ff, URZ, 0xc0, !UPT ;  /* 0x000003ff043f7892 */ /* 0x000fe2000f80c03f */
[----:B------:R-:W-:Y:S05]  /*92a0*/  BAR.SYNC.DEFER_BLOCKING 0x8, 0x180 ;  /* 0x0206000000007b1d */ /* 0x000fea0000010000 */
[----:B------:R-:W-:-:S13]  /*92b0*/  PLOP3.LUT P0, PT, PT, PT, UP0, 0x80, 0x0 ;  /* 0x000000000000781c */ /* 0x000fda0003f0f008 */
[----:B------:R-:W-:Y:S05]  /*92c0*/  @!P0 BRA `(.L_x_51) ;  /* 0x0000000000408947 */ /* 0x000fea0003800000 */
[----:B0-----:R-:W-:Y:S01]  /*92d0*/  MOV R2, 0x0 ;  /* 0x0000000000027802 */ /* 0x001fe20000000f00 */
[----:B------:R-:W-:Y:S01]  /*92e0*/  ULDC.64 UR6, c[0x4][0x88] ;  /* 0x0100220000067ab9 */ /* 0x000fe20000000a00 */
[----:B------:R-:W-:Y:S01]  /*92f0*/  ULDC.64 UR8, c[0x4][0x90] ;  /* 0x0100240000087ab9 */ /* 0x000fe20000000a00 */
[----:B------:R-:W-:Y:S01]  /*9300*/  ULDC.64 UR4, c[0x4][0x20] ;  /* 0x0100080000047ab9 */ /* 0x000fe20000000a00 */
[----:B------:R-:W-:Y:S01]  /*9310*/  IMAD.U32 R4, RZ, RZ, UR6 ;  /* 0x00000006ff047e24 */ /* 0x000fe2000f8e00ff */
[----:B------:R-:W-:Y:S01]  /*9320*/  MOV R7, UR9 ;  /* 0x0000000900077c02 */ /* 0x000fe20008000f00 */
[----:B------:R-:W0:Y:S01]  /*9330*/  LDC.64 R2, c[0x4][R2] ;  /* 0x0100000002027b82 */ /* 0x000e220000000a00 */
[----:B------:R-:W-:Y:S01]  /*9340*/  IMAD.U32 R5, RZ, RZ, UR7 ;  /* 0x00000007ff057e24 */ /* 0x000fe2000f8e00ff */
[----:B------:R-:W-:Y:S01]  /*9350*/  MOV R12, 0x1 ;  /* 0x00000001000c7802 */ /* 0x000fe20000000f00 */
[----:B------:R-:W-:Y:S02]  /*9360*/  IMAD.U32 R6, RZ, RZ, UR8 ;  /* 0x00000008ff067e24 */ /* 0x000fe4000f8e00ff */
[----:B------:R-:W-:-:S02]  /*9370*/  IMAD.U32 R10, RZ, RZ, UR4 ;  /* 0x00000004ff0a7e24 */ /* 0x000fc4000f8e00ff */
[----:B------:R-:W-:Y:S02]  /*9380*/  IMAD.U32 R11, RZ, RZ, UR5 ;  /* 0x00000005ff0b7e24 */ /* 0x000fe4000f8e00ff */
[----:B------:R-:W-:Y:S02]  /*9390*/  IMAD.MOV.U32 R8, RZ, RZ, 0x70 ;  /* 0x00000070ff087424 */ /* 0x000fe400078e00ff */
[----:B------:R-:W-:-:S07]  /*93a0*/  IMAD.MOV.U32 R13, RZ, RZ, RZ ;  /* 0x000000ffff0d7224 */ /* 0x000fce00078e00ff */
[----:B------:R-:W-:-:S07]  /*93b0*/  LEPC R20, `(.L_x_51) ;  /* 0x000000001014794e */ /* 0x000fce0000000000 */
[----:B01----:R-:W-:Y:S05]  /*93c0*/  CALL.ABS.NOINC R2 ;  /* 0x0000000002007343 */ /* 0x003fea0003c00000 */
.L_x_51:
[----:B-1----:R-:W1:Y:S01]  /*93d0*/  LDC R0, c[0x0][0x448] ;  /* 0x00011200ff007b82 */ /* 0x002e620000000800 */
[----:B0-----:R-:W-:Y:S01]  /*93e0*/  IMAD.MOV R3, RZ, RZ, -R24 ;  /* 0x000000ffff037224 */ /* 0x001fe200078e0a18 */
[----:B------:R-:W-:Y:S01]  /*93f0*/  ULDC UR4, c[0x0][0xc38] ;  /* 0x00030e0000047ab9 */ /* 0x000fe20000000800 */
[----:B------:R-:W-:Y:S02]  /*9400*/  SHF.R.S32.HI R6, RZ, 0x1f, R23 ;  /* 0x0000001fff067819 */ /* 0x000fe40000011417 */
[----:B------:R-:W-:Y:S01]  /*9410*/  IMAD R4, R3, UR4, R36 ;  /* 0x0000000403047c24 */ /* 0x000fe2000f8e0224 */
[----:B------:R-:W-:Y:S01]  /*9420*/  ULDC.64 UR4, c[0x0][0x2d8] ;  /* 0x0000b60000047ab9 */ /* 0x000fe20000000a00 */
[----:B------:R-:W-:Y:S02]  /*9430*/  LOP3.LUT P3, RZ, R16, 0x800, RZ, 0xc0, !PT ;  /* 0x0000080010ff7812 */ /* 0x000fe4000786c0ff */
[----:B------:R-:W-:Y:S01]  /*9440*/  IMAD.SHL.U32 R4, R4, 0x80, RZ ;  /* 0x0000008004047824 */ /* 0x000fe200078e00ff */
[----:B------:R-:W-:-:S02]  /*9450*/  LOP3.LUT P4, RZ, R16, 0x400, RZ, 0xc0, !PT ;  /* 0x0000040010ff7812 */ /* 0x000fc4000788c0ff */
[----:B------:R-:W-:Y:S02]  /*9460*/  LOP3.LUT P5, RZ, R16, 0x200, RZ, 0xc0, !PT ;  /* 0x0000020010ff7812 */ /* 0x000fe400078ac0ff */
[----:B------:R-:W-:Y:S02]  /*9470*/  LOP3.LUT R7, R26, R4, RZ, 0xfc, !PT ;  /* 0x000000041a077212 */ /* 0x000fe400078efcff */
[----:B------:R-:W-:Y:S02]  /*9480*/  LEA R20, R27, UR39, 0x1 ;  /* 0x000000271b147c11 */ /* 0x000fe4000f8e08ff */
[----:B------:R-:W-:Y:S02]  /*9490*/  MOV R5, R7 ;  /* 0x0000000700057202 */ /* 0x000fe40000000f00 */
[----:B-1----:R-:W-:-:S13]  /*94a0*/  ISETP.NE.AND P0, PT, R0, 0x1, PT ;  /* 0x000000010000780c */ /* 0x002fda0003f05270 */
[----:B------:R-:W0:Y:S08]  /*94b0*/  @P0 LDC R2, c[0x0][0x44c] ;  /* 0x00011300ff020b82 */ /* 0x000e300000000800 */
[----:B------:R-:W1:Y:S01]  /*94c0*/  @P0 LDC R9, c[0x0][0x450] ;  /* 0x00011400ff090b82 */ /* 0x000e620000000800 */
[----:B0-----:R-:W-:-:S05]  /*94d0*/  @P0 IMAD.HI.U32 R2, R7, R2, RZ ;  /* 0x0000000207020227 */ /* 0x001fca00078e00ff */
[----:B-1----:R-:W-:Y:S01]  /*94e0*/  @P0 SHF.R.U32.HI R5, RZ, R9, R2 ;  /* 0x00000009ff050219 */ /* 0x002fe20000011602 */
[----:B------:R-:W-:-:S04]  /*94f0*/  IMAD R2, R29, UR4, RZ ;  /* 0x000000041d027c24 */ /* 0x000fc8000f8e02ff */
[C---:B------:R-:W-:Y:S02]  /*9500*/  IMAD R9, R19.reuse, UR5, R2 ;  /* 0x0000000513097c24 */ /* 0x040fe4000f8e0202 */
[----:B------:R-:W-:Y:S01]  /*9510*/  IMAD.WIDE.U32 R2, R19, UR4, RZ ;  /* 0x0000000413027c25 */ /* 0x000fe2000f8e00ff */
[----:B------:R-:W-:-:S03]  /*9520*/  ULDC.64 UR4, c[0x0][0x2e0] ;  /* 0x0000b80000047ab9 */ /* 0x000fc60000000a00 */
[----:B------:R-:W-:Y:S02]  /*9530*/  IMAD R6, R6, UR4, RZ ;  /* 0x0000000406067c24 */ /* 0x000fe4000f8e02ff */
[----:B------:R-:W-:Y:S02]  /*9540*/  IMAD.IADD R3, R3, 0x1, R9 ;  /* 0x0000000103037824 */ /* 0x000fe400078e0209 */
[C---:B------:R-:W-:Y:S02]  /*9550*/  IMAD R9, R23.reuse, UR5, R6 ;  /* 0x0000000517097c24 */ /* 0x040fe4000f8e0206 */
[----:B------:R-:W-:Y:S02]  /*9560*/  IMAD.MOV R6, RZ, RZ, -R5 ;  /* 0x000000ffff067224 */ /* 0x000fe400078e0a05 */
[----:B------:R-:W-:Y:S01]  /*9570*/  IMAD.WIDE.U32 R2, R23, UR4, R2 ;  /* 0x0000000417027c25 */ /* 0x000fe2000f8e0002 */
[----:B------:R-:W-:-:S03]  /*9580*/  ULDC.64 UR4, c[0x0][0x2d0] ;  /* 0x0000b40000047ab9 */ /* 0x000fc60000000a00 */
[----:B------:R-:W-:Y:S01]  /*9590*/  IMAD R7, R0, R6, R7 ;  /* 0x0000000600077224 */ /* 0x000fe200078e0207 */
[----:B------:R-:W-:Y:S01]  /*95a0*/  SHF.R.S32.HI R0, RZ, 0x1f, R5 ;  /* 0x0000001fff007819 */ /* 0x000fe20000011405 */
[----:B------:R-:W-:-:S04]  /*95b0*/  IMAD.IADD R3, R3, 0x1, R9 ;  /* 0x0000000103037824 */ /* 0x000fc800078e0209 */
[----:B------:R-:W-:Y:S02]  /*95c0*/  IMAD R0, R0, UR4, RZ ;  /* 0x0000000400007c24 */ /* 0x000fe4000f8e02ff */
[----:B------:R-:W-:-:S04]  /*95d0*/  IMAD.WIDE.U32 R2, R5, UR4, R2 ;  /* 0x0000000405027c25 */ /* 0x000fc8000f8e0002 */
[----:B------:R-:W-:Y:S01]  /*95e0*/  IMAD R5, R5, UR5, R0 ;  /* 0x0000000505057c24 */ /* 0x000fe2000f8e0200 */
[----:B------:R-:W-:Y:S01]  /*95f0*/  SHF.R.S32.HI R0, RZ, 0x1f, R7 ;  /* 0x0000001fff007819 */ /* 0x000fe20000011407 */
[----:B------:R-:W-:-:S03]  /*9600*/  ULDC.64 UR4, c[0x0][0x2c8] ;  /* 0x0000b20000047ab9 */ /* 0x000fc60000000a00 */
[----:B------:R-:W-:Y:S01]  /*9610*/  IADD3 R3, R3, R5, RZ ;  /* 0x0000000503037210 */ /* 0x000fe20007ffe0ff */
[----:B------:R-:W-:-:S04]  /*9620*/  IMAD R0, R0, UR4, RZ ;  /* 0x0000000400007c24 */ /* 0x000fc8000f8e02ff */
[C---:B------:R-:W-:Y:S02]  /*9630*/  IMAD R5, R7.reuse, UR5, R0 ;  /* 0x0000000507057c24 */ /* 0x040fe4000f8e0200 */
[----:B------:R-:W-:Y:S01]  /*9640*/  IMAD.WIDE.U32 R2, R7, UR4, R2 ;  /* 0x0000000407027c25 */ /* 0x000fe2000f8e0002 */
[----:B------:R-:W-:-:S03]  /*9650*/  ULDC.64 UR4, c[0x0][0x280] ;  /* 0x0000a00000047ab9 */ /* 0x000fc60000000a00 */
[----:B------:R-:W-:Y:S01]  /*9660*/  IMAD.IADD R5, R3, 0x1, R5 ;  /* 0x0000000103057824 */ /* 0x000fe200078e0205 */
[----:B------:R-:W-:Y:S01]  /*9670*/  LEA R0, P0, R2, UR4, 0x1 ;  /* 0x0000000402007c11 */ /* 0x000fe2000f8008ff */
[----:B------:R-:W-:-:S03]  /*9680*/  UMOV UR4, 0xffffffff ;  /* 0xffffffff00047882 */ /* 0x000fc60000000000 */
[----:B------:R-:W-:Y:S01]  /*9690*/  LEA.HI.X R5, R2, UR5, R5, 0x1, P0 ;  /* 0x0000000502057c11 */ /* 0x000fe200080f0c05 */
[----:B------:R-:W-:Y:S08]  /*96a0*/  BRA.DIV UR4, `(.L_x_52) ;  /* 0x0000002a04d07947 */ /* 0x000ff0000b800000 */
[----:B------:R-:W0:Y:S01]  /*96b0*/  SHFL.IDX PT, R14, R0, RZ, 0x181f ;  /* 0x00181fff000e7589 */ /* 0x000e2200000e0000 */
[----:B------:R-:W-:-:S03]  /*96c0*/  IMAD.IADD R4, R34, 0x1, R4 ;  /* 0x0000000122047824 */ /* 0x000fc600078e0204 */
[----:B------:R-:W1:Y:S01]  /*96d0*/  SHFL.IDX PT, R2, R5, RZ, 0x181f ;  /* 0x00181fff05027589 */ /* 0x000e6200000e0000 */
[C---:B------:R-:W-:Y:S01]  /*96e0*/  VIADD R7, R4.reuse, 0x10 ;  /* 0x0000001004077836 */ /* 0x040fe20000000000 */
[----:B------:R-:W-:Y:S02]  /*96f0*/  ISETP.GE.AND P0, PT, R4, UR40, PT ;  /* 0x0000002804007c0c */ /* 0x000fe4000bf06270 */
[----:B------:R-:W-:Y:S11]  /*9700*/  SHFL.IDX PT, R6, R5, 0x1, 0x181f ;  /* 0x00381f0005067f89 */ /* 0x000ff600000e0000 */
[----:B0-----:R-:W-:-:S05]  /*9710*/  @!P0 LEA R14, P1, R37, R14, 0x1 ;  /* 0x0000000e250e8211 */ /* 0x001fca00078208ff */
[----:B-1----:R-:W-:Y:S01]  /*9720*/  @!P0 IMAD.X R3, RZ, RZ, R2, P1 ;  /* 0x000000ffff038224 */ /* 0x002fe200008e0602 */
[----:B------:R-:W-:Y:S02]  /*9730*/  @!P0 MOV R2, R14 ;  /* 0x0000000e00028202 */ /* 0x000fe40000000f00 */
[----:B------:R-:W0:Y:S04]  /*9740*/  SHFL.IDX PT, R14, R0, 0x1, 0x181f ;  /* 0x00381f00000e7f89 */ /* 0x000e2800000e0000 */
[----:B------:R-:W-:Y:S04]  /*9750*/  @!P0 LDGSTS.E.BYPASS.LTC128B.128 [R20+0x12400], desc[UR36][R2.64], !P3 ;  /* 0x1240000002148fae */ /* 0x000fe8000d901d64 */
[----:B------:R-:W-:Y:S04]  /*9760*/  @!P0 LDGSTS.E.BYPASS.LTC128B.128 [R20+0x16400], desc[UR36][R2.64+0x80], !P4 ;  /* 0x1640008002148fae */ /* 0x000fe8000e101d64 */
[----:B------:R1:W-:Y:S01]  /*9770*/  @!P0 LDGSTS.E.BYPASS.LTC128B.128 [R20+0x1a400], desc[UR36][R2.64+0x100], !P5 ;  /* 0x1a40010002148fae */ /* 0x0003e2000e901d64 */
[----:B------:R-:W-:-:S13]  /*9780*/  ISETP.GE.AND P0, PT, R7, UR40, PT ;  /* 0x0000002807007c0c */ /* 0x000fda000bf06270 */
[----:B0-----:R-:W-:-:S05]  /*9790*/  @!P0 LEA R14, P1, R37, R14, 0x1 ;  /* 0x0000000e250e8211 */ /* 0x001fca00078208ff */
[----:B------:R-:W-:Y:S02]  /*97a0*/  @!P0 IMAD.X R7, RZ, RZ, R6, P1 ;  /* 0x000000ffff078224 */ /* 0x000fe400008e0606 */
[----:B-1----:R-:W-:Y:S01]  /*97b0*/  @!P0 IMAD.MOV.U32 R2, RZ, RZ, R14 ;  /* 0x000000ffff028224 */ /* 0x002fe200078e000e */
[----:B------:R-:W-:Y:S02]  /*97c0*/  SHFL.IDX PT, R6, R5, 0x2, 0x181f ;  /* 0x00581f0005067f89 */ /* 0x000fe400000e0000 */
[----:B------:R-:W-:Y:S01]  /*97d0*/  @!P0 MOV R3, R7 ;  /* 0x0000000700038202 */ /* 0x000fe20000000f00 */
[----:B------:R-:W-:Y:S01]  /*97e0*/  VIADD R7, R4, 0x20 ;  /* 0x0000002004077836 */ /* 0x000fe20000000000 */
        /* <DEDUP_REMOVED lines=52> */
[----:B------:R0:W1:Y:S02]  /*9b30*/  SHFL.IDX PT, R6, R5, 0x7, 0x181f ;  /* 0x00f81f0005067f89 */ /* 0x00006400000e0000 */
[----:B------:R-:W-:Y:S02]  /*9b40*/  @!P0 MOV R3, R7 ;  /* 0x0000000700038202 */ /* 0x000fe40000000f00 */
[----:B------:R0:W2:Y:S04]  /*9b50*/  SHFL.IDX PT, R14, R0, 0x7, 0x181f ;  /* 0x00f81f00000e7f89 */ /* 0x0000a800000e0000 */
[----:B------:R0:W-:Y:S04]  /*9b60*/  @!P0 LDGSTS.E.BYPASS.LTC128B.128 [R20+0x15400], desc[UR36][R2.64], !P3 ;  /* 0x1540000002148fae */ /* 0x0001e8000d901d64 */
[----:B------:R0:W-:Y:S04]  /*9b70*/  @!P0 LDGSTS.E.BYPASS.LTC128B.128 [R20+0x19400], desc[UR36][R2.64+0x80], !P4 ;  /* 0x1940008002148fae */ /* 0x0001e8000e101d64 */
[----:B------:R0:W-:Y:S02]  /*9b80*/  @!P0 LDGSTS.E.BYPASS.LTC128B.128 [R20+0x1d400], desc[UR36][R2.64+0x100], !P5 ;  /* 0x1d40010002148fae */ /* 0x0001e4000e901d64 */
.L_x_124:
[----:B0-----:R-:W3:Y:S01]  /*9b90*/  LDL R0, [R1] ;  /* 0x0000000001007983 */ /* 0x001ee20000100800 */
[----:B------:R-:W-:-:S05]  /*9ba0*/  VIADD R4, R4, 0x70 ;  /* 0x0000007004047836 */ /* 0x000fca0000000000 */
[----:B------:R-:W-:-:S13]  /*9bb0*/  ISETP.GE.AND P0, PT, R4, UR40, PT ;  /* 0x0000002804007c0c */ /* 0x000fda000bf06270 */
[----:B--2---:R-:W-:-:S05]  /*9bc0*/  @!P0 LEA R2, P1, R37, R14, 0x1 ;  /* 0x0000000e25028211 */ /* 0x004fca00078208ff */
[----:B-1----:R-:W-:-:S05]  /*9bd0*/  @!P0 IMAD.X R3, RZ, RZ, R6, P1 ;  /* 0x000000ffff038224 */ /* 0x002fca00008e0606 */
[----:B------:R-:W-:Y:S01]  /*9be0*/  @!PT LDS RZ, [RZ] ;  /* 0x00000000fffff984 */ /* 0x000fe20000000800 */
[----:B------:R-:W-:Y:S01]  /*9bf0*/  @!PT LDS RZ, [RZ] ;  /* 0x00000000fffff984 */ /* 0x000fe20000000800 */
[----:B------:R-:W-:Y:S01]  /*9c00*/  @!PT LDS RZ, [RZ] ;  /* 0x00000000fffff984 */ /* 0x000fe20000000800 */
[----:B------:R0:W-:Y:S04]  /*9c10*/  @!P0 LDGSTS.E.BYPASS.LTC128B.128 [R20+0x15c00], desc[UR36][R2.64], !P3 ;  /* 0x15c0000002148fae */ /* 0x0001e8000d901d64 */
[----:B------:R0:W-:Y:S04]  /*9c20*/  @!P0 LDGSTS.E.BYPASS.LTC128B.128 [R20+0x19c00], desc[UR36][R2.64+0x80], !P4 ;  /* 0x19c0008002148fae */ /* 0x0001e8000e101d64 */
[----:B------:R0:W-:Y:S01]  /*9c30*/  @!P0 LDGSTS.E.BYPASS.LTC128B.128 [R20+0x1dc00], desc[UR36][R2.64+0x100], !P5 ;  /* 0x1dc0010002148fae */ /* 0x0001e2000e901d64 */
[----:B------:R-:W-:Y:S01]  /*9c40*/  NOP ;  /* 0x0000000000007918 */ /* 0x000fe20000000000 */
[----:B------:R-:W-:Y:S02]  /*9c50*/  SYNCS.ARRIVE.TRANS64.RED.A0T1 RZ, [UR39+0x30800], RZ ;  /* 0x030800ffffff79a7 */ /* 0x000fe40008200427 */
[----:B------:R-:W-:Y:S01]  /*9c60*/  ARRIVES.LDGSTSBAR.64.TRANSCNT [UR39+0x30800] ;  /* 0x03080000ff0079b0 */ /* 0x000fe20008000aa7 */
[----:B---3--:R-:W-:-:S04]  /*9c70*/  LOP3.LUT R0, R0, 0x1, RZ, 0xc, !PT ;  /* 0x0000000100007812 */ /* 0x008fc800078e0cff */
[----:B------:R-:W-:Y:S01]  /*9c80*/  SHF.L.U32 R0, R0, 0x1f, RZ ;  /* 0x0000001f00007819 */ /* 0x000fe200000006ff */
[----:B------:R-:W-:Y:S01]  /*9c90*/  NOP ;  /* 0x0000000000007918 */ /* 0x000fe20000000000 */
[----:B------:R-:W-:Y:S01]  /*9ca0*/  SYNCS.ARRIVE.TRANS64.A1T0 RZ, [UR39+0x30800], RZ ;  /* 0x030800ffffff79a7 */ /* 0x000fe20008100027 */
[----:B------:R-:W-:Y:S01]  /*9cb0*/  BSSY B0, `(.L_x_53) ;  /* 0x0000003000007945 */ /* 0x000fe20003800000 */
[----:B------:R-:W1:Y:S03]  /*9cc0*/  SYNCS.PHASECHK.TRANS64.TRYWAIT P0, [UR39+0x30820], R0 ;  /* 0x03082000ff0075a7 */ /* 0x000e660008000167 */
[----:B01----:R-:W-:Y:S05]  /*9cd0*/  @!P0 BRA `(.L_x_54) ;  /* 0x0000002c00dc8947 */ /* 0x003fea0003800000 */
.L_x_125:
[----:B------:R-:W-:Y:S05]  /*9ce0*/  BSYNC B0 ;  /* 0x0000000000007941 */ /* 0x000fea0003800000 */
.L_x_53:
[----:B------:R-:W-:Y:S01]  /*9cf0*/  UISETP.GE.AND UP0, UPT, UR38, 0x61, UPT ;  /* 0x000000612600788c */ /* 0x000fe2000bf06270 */
[----:B------:R-:W-:-:S05]  /*9d00*/  IMAD.U32 R20, RZ, RZ, UR43 ;  /* 0x0000002bff147e24 */ /* 0x000fca000f8e00ff */
[----:B------:R-:W-:-:S13]  /*9d10*/  PLOP3.LUT P0, PT, PT, PT, UP0, 0x40, 0x0 ;  /* 0x000000000000781c */ /* 0x000fda0003f0e808 */
[----:B------:R-:W-:Y:S05]  /*9d20*/  @P0 BRA `(.L_x_55) ;  /* 0x0000000c00e80947 */ /* 0x000fea0003800000 */
[----:B------:R-:W-:Y:S01]  /*9d30*/  BSSY B0, `(.L_x_55) ;  /* 0x00000f9000007945 */ /* 0x000fe20003800000 */
[----:B------:R-:W-:Y:S01]  /*9d40*/  MOV R21, R25 ;  /* 0x0000001900157202 */ /* 0x000fe20000000f00 */
[----:B------:R-:W-:Y:S02]  /*9d50*/  IMAD.MOV.U32 R7, RZ, RZ, R22 ;  /* 0x000000ffff077224 */ /* 0x000fe400078e0016 */
[----:B------:R-:W-:Y:S02]  /*9d60*/  IMAD.U32 R6, RZ, RZ, UR41 ;  /* 0x00000029ff067e24 */ /* 0x000fe4000f8e00ff */
[----:B------:R-:W-:-:S07]  /*9d70*/  IMAD.U32 R28, RZ, RZ, UR43 ;  /* 0x0000002bff1c7e24 */ /* 0x000fce000f8e00ff */
.L_x_68:
[----:B0-----:R-:W0:Y:S01]  /*9d80*/  LDC R0, c[0x0][0x430] ;  /* 0x00010c00ff007b82 */ /* 0x001e220000000800 */
[----:B------:R-:W-:Y:S01]  /*9d90*/  ISETP.GT.U32.AND P0, PT, R26, 0x5f, PT ;  /* 0x0000005f1a00780c */ /* 0x000fe20003f04070 */
[----:B------:R-:W-:Y:S01]  /*9da0*/  IMAD R3, R6, 0x60, R31 ;  /* 0x0000006006037824 */ /* 0x000fe200078e021f */
[----:B------:R-:W-:Y:S01]  /*9db0*/  LOP3.LUT P2, RZ, R16, 0x40, RZ, 0xc0, !PT ;  /* 0x0000004010ff7812 */ /* 0x000fe2000784c0ff */
[----:B------:R-:W-:Y:S01]  /*9dc0*/  VIADD R22, R7, 0x1 ;  /* 0x0000000107167836 */ /* 0x000fe20000000000 */
[----:B------:R-:W-:Y:S02]  /*9dd0*/  ULDC UR4, c[0x0][0x430] ;  /* 0x00010c0000047ab9 */ /* 0x000fe40000000800 */
[----:B------:R-:W-:-:S05]  /*9de0*/  IADD3 R10, R26, R3, RZ ;  /* 0x000000031a0a7210 */ /* 0x000fca0007ffe0ff */
[----:B------:R-:W-:Y:S02]  /*9df0*/  IMAD.MOV.U32 R11, RZ, RZ, R10 ;  /* 0x000000ffff0b7224 */ /* 0x000fe400078e000a */
[----:B------:R-:W1:Y:S01]  /*9e00*/  @!P0 LDC.64 R8, c[0x0][0x428] ;  /* 0x00010a00ff088b82 */ /* 0x000e620000000a00 */
[----:B0-----:R-:W-:-:S13]  /*9e10*/  ISETP.NE.AND P1, PT, R0, 0x1, PT ;  /* 0x000000010000780c */ /* 0x001fda0003f25270 */
[----:B------:R-:W0:Y:S08]  /*9e20*/  @P1 LDC R5, c[0x0][0x434] ;  /* 0x00010d00ff051b82 */ /* 0x000e300000000800 */
[----:B------:R-:W2:Y:S01]  /*9e30*/  @P1 LDC R3, c[0x0][0x438] ;  /* 0x00010e00ff031b82 */ /* 0x000ea20000000800 */
[----:B0-----:R-:W-:-:S07]  /*9e40*/  @P1 IMAD.HI.U32 R0, R10, R5, RZ ;  /* 0x000000050a001227 */ /* 0x001fce00078e00ff */
[----:B------:R-:W0:Y:S01]  /*9e50*/  @!P0 LDC.64 R4, c[0x0][0x418] ;  /* 0x00010600ff048b82 */ /* 0x000e220000000a00 */
[----:B--2---:R-:W-:Y:S01]  /*9e60*/  @P1 SHF.R.U32.HI R11, RZ, R3, R0 ;  /* 0x00000003ff0b1219 */ /* 0x004fe20000011600 */
[----:B-1----:R-:W-:-:S03]  /*9e70*/  @!P0 IMAD R0, R32, R8, RZ ;  /* 0x0000000820008224 */ /* 0x002fc600078e02ff */
[--C-:B------:R-:W-:Y:S01]  /*9e80*/  @!P0 SHF.R.S32.HI R3, RZ, 0x1f, R11.reuse ;  /* 0x0000001fff038819 */ /* 0x100fe2000001140b */
[----:B------:R-:W-:Y:S02]  /*9e90*/  @!P0 IMAD.MOV.U32 R2, RZ, RZ, R11 ;  /* 0x000000ffff028224 */ /* 0x000fe400078e000b */
[C---:B------:R-:W-:Y:S02]  /*9ea0*/  @!P0 IMAD R9, R30.reuse, R9, R0 ;  /* 0x000000091e098224 */ /* 0x040fe400078e0200 */
[----:B------:R-:W-:-:S04]  /*9eb0*/  @!P0 IMAD.WIDE.U32 R2, R30, R8, R2 ;  /* 0x000000081e028225 */ /* 0x000fc800078e0002 */
[----:B------:R-:W-:Y:S01]  /*9ec0*/  @!P0 IMAD.IADD R0, R9, 0x1, R3 ;  /* 0x0000000109008824 */ /* 0x000fe200078e0203 */
[----:B0-----:R-:W-:-:S04]  /*9ed0*/  @!P0 LEA R4, P1, R2, R4, 0x2 ;  /* 0x0000000402048211 */ /* 0x001fc800078210ff */
[----:B------:R-:W-:Y:S02]  /*9ee0*/  @!P0 LEA.HI.X R5, R2, R5, R0, 0x2, P1 ;  /* 0x0000000502058211 */ /* 0x000fe400008f1400 */
[----:B------:R-:W-:Y:S01]  /*9ef0*/  MOV R0, RZ ;  /* 0x000000ff00007202 */ /* 0x000fe20000000f00 */
[----:B------:R-:W-:-:S05]  /*9f00*/  IMAD.MOV R3, RZ, RZ, -R11 ;  /* 0x000000ffff037224 */ /* 0x000fca00078e0a0b */
[----:B------:R0:W5:Y:S01]  /*9f10*/  @!P0 LDG.E R0, desc[UR36][R4.64] ;  /* 0x0000002404008981 */ /* 0x000162000c1e1900 */
[----:B------:R-:W-:Y:S01]  /*9f20*/  ISETP.NE.AND P0, PT, R22, 0x2, PT ;  /* 0x000000021600780c */ /* 0x000fe20003f05270 */
[----:B------:R-:W-:-:S03]  /*9f30*/  IMAD.MOV.U32 R20, RZ, RZ, R6 ;  /* 0x000000ffff147224 */ /* 0x000fc600078e0006 */
[----:B------:R-:W-:Y:S02]  /*9f40*/  SEL R2, RZ, 0x1, P0 ;  /* 0x00000001ff027807 */ /* 0x000fe40000000000 */
[----:B------:R-:W-:Y:S02]  /*9f50*/  SEL R22, R22, RZ, P0 ;  /* 0x000000ff16167207 */ /* 0x000fe40000000000 */
[----:B------:R-:W-:Y:S01]  /*9f60*/  LOP3.LUT R25, R21, R2, RZ, 0x3c, !PT ;  /* 0x0000000215197212 */ /* 0x000fe200078e3cff */
[----:B0-----:R-:W-:Y:S01]  /*9f70*/  IMAD R5, R3, UR4, R10 ;  /* 0x0000000403057c24 */ /* 0x001fe2000f8e020a */
[----:B------:R-:W-:Y:S06]  /*9f80*/  @!P2 BRA `(.L_x_56) ;  /* 0x000000000004a947 */ /* 0x000fec0003800000 */
[----:B------:R-:W-:Y:S01]  /*9f90*/  BPT.TRAP 0x1 ;  /* 0x000000040000795c */ /* 0x000fe20000300000 */
.L_x_56:
[----:B------:R-:W-:Y:S01]  /*9fa0*/  LEA R6, R22, UR39, 0x3 ;  /* 0x0000002716067c11 */ /* 0x000fe2000f8e18ff */
[----:B------:R-:W-:Y:S01]  /*9fb0*/  BSSY B1, `(.L_x_57) ;  /* 0x0000004000017945 */ /* 0x000fe20003800000 */
[----:B------:R-:W-:-:S04]  /*9fc0*/  SHF.L.U32 R3, R25, 0x1f, RZ ;  /* 0x0000001f19037819 */ /* 0x000fc800000006ff */
[----:B------:R-:W0:Y:S02]  /*9fd0*/  SYNCS.PHASECHK.TRANS64.TRYWAIT P0, [R6+URZ+0x30840], R3 ;  /* 0x03084003060075a7 */ /* 0x000e24000800017f */
[----:B0-----:R-:W-:Y:S05]  /*9fe0*/  @!P0 BRA `(.L_x_58) ;  /* 0x0000002c00308947 */ /* 0x001fea0003800000 */
.L_x_126:
[----:B------:R-:W-:Y:S05]  /*9ff0*/  BSYNC B1 ;  /* 0x0000000000017941 */ /* 0x000fea0003800000 */
.L_x_57:
[----:B------:R-:W-:Y:S01]  /*a000*/  SHF.R.S32.HI R23, RZ, 0x1f, R5 ;  /* 0x0000001fff177819 */ /* 0x000fe20000011405 */
[----:B------:R-:W-:Y:S01]  /*a010*/  ULDC.64 UR4, c[0x0][0x300] ;  /* 0x0000c00000047ab9 */ /* 0x000fe20000000a00 */
[----:B-----5:R-:W-:Y:S02]  /*a020*/  SHF.R.S32.HI R24, RZ, 0x1f, R0 ;  /* 0x0000001fff187819 */ /* 0x020fe40000011400 */
[C---:B------:R-:W-:Y:S01]  /*a030*/  LOP3.LUT P3, RZ, R16.reuse, 0x4, RZ, 0xc0, !PT ;  /* 0x0000000410ff7812 */ /* 0x040fe2000786c0ff */
[----:B------:R-:W-:Y:S01]  /*a040*/  IMAD R2, R23, UR4, RZ ;  /* 0x0000000417027c24 */ /* 0x000fe2000f8e02ff */
[C---:B------:R-:W-:Y:S02]  /*a050*/  LOP3.LUT P2, RZ, R16.reuse, 0x2, RZ, 0xc0, !PT ;  /* 0x0000000210ff7812 */ /* 0x040fe4000784c0ff */
[----:B------:R-:W-:Y:S01]  /*a060*/  LOP3.LUT P1, RZ, R16, 0x1, RZ, 0xc0, !PT ;  /* 0x0000000110ff7812 */ /* 0x000fe2000782c0ff */
[C---:B------:R-:W-:Y:S02]  /*a070*/  IMAD R9, R5.reuse, UR5, R2 ;  /* 0x0000000505097c24 */ /* 0x040fe4000f8e0202 */
[----:B0-----:R-:W-:Y:S01]  /*a080*/  IMAD.WIDE.U32 R2, R5, UR4, RZ ;  /* 0x0000000405027c25 */ /* 0x001fe2000f8e00ff */
        /* <DEDUP_REMOVED lines=10> */
[----:B------:R-:W-:Y:S02]  /*a130*/  ULDC.64 UR4, c[0x0][0x2e8] ;  /* 0x0000ba0000047ab9 */ /* 0x000fe40000000a00 */
[----:B------:R-:W-:Y:S01]  /*a140*/  LEA R8, P0, R2, UR4, 0x1 ;  /* 0x0000000402087c11 */ /* 0x000fe2000f8008ff */
[----:B------:R-:W-:Y:S01]  /*a150*/  IMAD.IADD R3, R9, 0x1, R3 ;  /* 0x0000000109037824 */ /* 0x000fe200078e0203 */
[----:B------:R-:W-:Y:S01]  /*a160*/  UMOV UR4, 0xffffffff ;  /* 0xffffffff00047882 */ /* 0x000fe20000000000 */
[----:B------:R-:W-:-:S03]  /*a170*/  IMAD R9, R22, 0x4800, R27 ;  /* 0x0000480016097824 */ /* 0x000fc600078e021b */
[----:B------:R-:W-:Y:S01]  /*a180*/  LEA.HI.X R10, R2, UR5, R3, 0x1, P0 ;  /* 0x00000005020a7c11 */ /* 0x000fe200080f0c03 */
[----:B------:R-:W-:Y:S06]  /*a190*/  BRA.DIV UR4, `(.L_x_59) ;  /* 0x0000002a04d87947 */ /* 0x000fec000b800000 */
[----:B------:R-:W0:Y:S01]  /*a1a0*/  SHFL.IDX PT, R14, R8, RZ, 0x181f ;  /* 0x00181fff080e7589 */ /* 0x000e2200000e0000 */
[----:B------:R-:W-:Y:S01]  /*a1b0*/  IMAD.SHL.U32 R4, R37, 0x2, RZ ;  /* 0x0000000225047824 */ /* 0x000fe200078e00ff */
[----:B------:R-:W-:Y:S02]  /*a1c0*/  LEA R9, R9, UR39, 0x1 ;  /* 0x0000002709097c11 */ /* 0x000fe4000f8e08ff */
[----:B------:R-:W1:Y:S04]  /*a1d0*/  SHFL.IDX PT, R3, R10, RZ, 0x181f ;  /* 0x00181fff0a037589 */ /* 0x000e6800000e0000 */
[----:B------:R-:W-:Y:S01]  /*a1e0*/  SHFL.IDX PT, R35, R10, 0x2, 0x181f ;  /* 0x00581f000a237f89 */ /* 0x000fe200000e0000 */
[----:B0-----:R-:W-:-:S03]  /*a1f0*/  IADD3 R2, P0, R14, R4, RZ ;  /* 0x000000040e027210 */ /* 0x001fc60007f1e0ff */
[----:B------:R-:W0:Y:S01]  /*a200*/  SHFL.IDX PT, R14, R8, 0x1, 0x181f ;  /* 0x00381f00080e7f89 */ /* 0x000e2200000e0000 */
[----:B-1----:R-:W-:-:S05]  /*a210*/  IADD3.X R3, RZ, R3, RZ, P0, !PT ;  /* 0x00000003ff037210 */ /* 0x002fca00007fe4ff */
[----:B------:R-:W-:Y:S04]  /*a220*/  LDGSTS.E.BYPASS.LTC128B.128 [R9+0x1e400], desc[UR36][R2.64], !P3 ;  /* 0x1e40000002097fae */ /* 0x000fe8000d901d64 */
[----:B------:R-:W-:Y:S04]  /*a230*/  LDGSTS.E.BYPASS.LTC128B.128 [R9+0x21400], desc[UR36][R2.64+0x80], !P2 ;  /* 0x2140008002097fae */ /* 0x000fe8000d101d64 */
[----:B------:R1:W-:Y:S04]  /*a240*/  LDGSTS.E.BYPASS.LTC128B.128 [R9+0x24400], desc[UR36][R2.64+0x100], !P1 ;  /* 0x2440010002097fae */ /* 0x0003e8000c901d64 */
[----:B-1----:R-:W1:Y:S01]  /*a250*/  SHFL.IDX PT, R3, R10, 0x1, 0x181f ;  /* 0x00381f000a037f89 */ /* 0x002e6200000e0000 */
[----:B0-----:R-:W-:-:S03]  /*a260*/  IADD3 R2, P0, R14, R4, RZ ;  /* 0x000000040e027210 */ /* 0x001fc60007f1e0ff */
[----:B------:R-:W0:Y:S02]  /*a270*/  SHFL.IDX PT, R14, R8, 0x2, 0x181f ;  /* 0x00581f00080e7f89 */ /* 0x000e2400000e0000 */
[----:B-1----:R-:W-:-:S05]  /*a280*/  IMAD.X R3, RZ, RZ, R3, P0 ;  /* 0x000000ffff037224 */ /* 0x002fca00000e0603 */
[----:B------:R-:W-:Y:S04]  /*a290*/  LDGSTS.E.BYPASS.LTC128B.128 [R9+0x1ec00], desc[UR36][R2.64], !P3 ;  /* 0x1ec0000002097fae */ /* 0x000fe8000d901d64 */
[----:B------:R-:W-:Y:S04]  /*a2a0*/  LDGSTS.E.BYPASS.LTC128B.128 [R9+0x21c00], desc[UR36][R2.64+0x80], !P2 ;  /* 0x21c0008002097fae */ /* 0x000fe8000d101d64 */
[----:B------:R0:W-:Y:S02]  /*a2b0*/  LDGSTS.E.BYPASS.LTC128B.128 [R9+0x24c00], desc[UR36][R2.64+0x100], !P1 ;  /* 0x24c0010002097fae */ /* 0x0001e4000c901d64 */
[----:B0-----:R-:W-:-:S02]  /*a2c0*/  IADD3 R2, P0, R14, R4, RZ ;  /* 0x000000040e027210 */ /* 0x001fc40007f1e0ff */
[----:B------:R-:W0:Y:S03]  /*a2d0*/  SHFL.IDX PT, R14, R8, 0x3, 0x181f ;  /* 0x00781f00080e7f89 */ /* 0x000e2600000e0000 */
[----:B------:R-:W-:Y:S02]  /*a2e0*/  IMAD.X R3, RZ, RZ, R35, P0 ;  /* 0x000000ffff037224 */ /* 0x000fe400000e0623 */
[----:B------:R-:W1:Y:S04]  /*a2f0*/  SHFL.IDX PT, R35, R10, 0x3, 0x181f ;  /* 0x00781f000a237f89 */ /* 0x000e6800000e0000 */
[----:B------:R-:W-:Y:S04]  /*a300*/  LDGSTS.E.BYPASS.LTC128B.128 [R9+0x1f400], desc[UR36][R2.64], !P3 ;  /* 0x1f40000002097fae */ /* 0x000fe8000d901d64 */
[----:B------:R-:W-:Y:S04]  /*a310*/  LDGSTS.E.BYPASS.LTC128B.128 [R9+0x22400], desc[UR36][R2.64+0x80], !P2 ;  /* 0x2240008002097fae */ /* 0x000fe8000d101d64 */
[----:B------:R0:W-:Y:S02]  /*a320*/  LDGSTS.E.BYPASS.LTC128B.128 [R9+0x25400], desc[UR36][R2.64+0x100], !P1 ;  /* 0x2540010002097fae */ /* 0x0001e4000c901d64 */
[----:B0-----:R-:W-:-:S02]  /*a330*/  IADD3 R2, P0, R14, R4, RZ ;  /* 0x000000040e027210 */ /* 0x001fc40007f1e0ff */
[----:B------:R-:W0:Y:S03]  /*a340*/  SHFL.IDX PT, R14, R8, 0x4, 0x181f ;  /* 0x00981f00080e7f89 */ /* 0x000e2600000e0000 */
[----:B-1----:R-:W-:Y:S02]  /*a350*/  IMAD.X R3, RZ, RZ, R35, P0 ;  /* 0x000000ffff037224 */ /* 0x002fe400000e0623 */
[----:B------:R-:W1:Y:S04]  /*a360*/  SHFL.IDX PT, R35, R10, 0x4, 0x181f ;  /* 0x00981f000a237f89 */ /* 0x000e6800000e0000 */
[----:B------:R-:W-:Y:S04]  /*a370*/  LDGSTS.E.BYPASS.LTC128B.128 [R9+0x1fc00], desc[UR36][R2.64], !P3 ;  /* 0x1fc0000002097fae */ /* 0x000fe8000d901d64 */
[----:B------:R-:W-:Y:S04]  /*a380*/  LDGSTS.E.BYPASS.LTC128B.128 [R9+0x22c00], desc[UR36][R2.64+0x80], !P2 ;  /* 0x22c0008002097fae */ /* 0x000fe8000d101d64 */
[----:B------:R0:W-:Y:S02]  /*a390*/  LDGSTS.E.BYPASS.LTC128B.128 [R9+0x25c00], desc[UR36][R2.64+0x100], !P1 ;  /* 0x25c0010002097fae */ /* 0x0001e4000c901d64 */
[----:B0-----:R-:W-:-:S02]  /*a3a0*/  IADD3 R2, P0, R14, R4, RZ ;  /* 0x000000040e027210 */ /* 0x001fc40007f1e0ff */
[----:B------:R0:W2:Y:S02]  /*a3b0*/  SHFL.IDX PT, R14, R8, 0x5, 0x181f ;  /* 0x00b81f00080e7f89 */ /* 0x0000a400000e0000 */
[----:B-1----:R-:W-:Y:S02]  /*a3c0*/  IADD3.X R3, RZ, R35, RZ, P0, !PT ;  /* 0x00000023ff037210 */ /* 0x002fe400007fe4ff */
[----:B------:R0:W1:Y:S04]  /*a3d0*/  SHFL.IDX PT, R35, R10, 0x5, 0x181f ;  /* 0x00b81f000a237f89 */ /* 0x00006800000e0000 */
[----:B------:R0:W-:Y:S04]  /*a3e0*/  LDGSTS.E.BYPASS.LTC128B.128 [R9+0x20400], desc[UR36][R2.64], !P3 ;  /* 0x2040000002097fae */ /* 0x0001e8000d901d64 */
[----:B------:R0:W-:Y:S04]  /*a3f0*/  LDGSTS.E.BYPASS.LTC128B.128 [R9+0x23400], desc[UR36][R2.64+0x80], !P2 ;  /* 0x2340008002097fae */ /* 0x0001e8000d101d64 */
[----:B------:R0:W-:Y:S02]  /*a400*/  LDGSTS.E.BYPASS.LTC128B.128 [R9+0x26400], desc[UR36][R2.64+0x100], !P1 ;  /* 0x2640010002097fae */ /* 0x0001e4000c901d64 */
.L_x_140:
[----:B0-2---:R-:W-:-:S05]  /*a410*/  IADD3 R2, P0, R14, R4, RZ ;  /* 0x000000040e027210 */ /* 0x005fca0007f1e0ff */
[----:B-1----:R-:W-:Y:S01]  /*a420*/  IMAD.X R3, RZ, RZ, R35, P0 ;  /* 0x000000ffff037224 */ /* 0x002fe200000e0623 */
[----:B------:R-:W-:-:S04]  /*a430*/  PLOP3.LUT P0, PT, PT, PT, PT, 0x80, 0x0 ;  /* 0x000000000000781c */ /* 0x000fc80003f0f070 */
[----:B------:R-:W-:Y:S01]  /*a440*/  @!PT LDS RZ, [RZ] ;  /* 0x00000000fffff984 */ /* 0x000fe20000000800 */
[----:B------:R-:W-:Y:S01]  /*a450*/  @!PT LDS RZ, [RZ] ;  /* 0x00000000fffff984 */ /* 0x000fe20000000800 */
[----:B------:R-:W-:Y:S01]  /*a460*/  @!PT LDS RZ, [RZ] ;  /* 0x00000000fffff984 */ /* 0x000fe20000000800 */
[----:B------:R0:W-:Y:S04]  /*a470*/  LDGSTS.E.BYPASS.LTC128B.128 [R9+0x20c00], desc[UR36][R2.64], !P3 ;  /* 0x20c0000002097fae */ /* 0x0001e8000d901d64 */
[----:B------:R0:W-:Y:S04]  /*a480*/  LDGSTS.E.BYPASS.LTC128B.128 [R9+0x23c00], desc[UR36][R2.64+0x80], !P2 ;  /* 0x23c0008002097fae */ /* 0x0001e8000d101d64 */
[----:B------:R0:W-:Y:S01]  /*a490*/  LDGSTS.E.BYPASS.LTC128B.128 [R9+0x26c00], desc[UR36][R2.64+0x100], !P1 ;  /* 0x26c0010002097fae */ /* 0x0001e2000c901d64 */
[----:B------:R-:W-:Y:S01]  /*a4a0*/  NOP ;  /* 0x0000000000007918 */ /* 0x000fe20000000000 */
.L_x_60:
        /* <DEDUP_REMOVED lines=10> */
.L_x_61:
[----:B------:R1:W-:Y:S01]  /*a550*/  SYNCS.ARRIVE.TRANS64.A1T0 RZ, [R6+URZ+0x30830], RZ ;  /* 0x030830ff06ff79a7 */ /* 0x0003e2000810003f */
[----:B------:R-:W-:Y:S05]  /*a560*/  @!P2 BRA `(.L_x_62) ;  /* 0x000000000004a947 */ /* 0x000fea0003800000 */
[----:B------:R-:W-:Y:S01]  /*a570*/  BPT.TRAP 0x1 ;  /* 0x000000040000795c */ /* 0x000fe20000300000 */
.L_x_62:
[----:B0-----:R-:W-:Y:S01]  /*a580*/  SHF.L.U32 R9, R21, 0x1f, RZ ;  /* 0x0000001f15097819 */ /* 0x001fe200000006ff */
[----:B------:R-:W-:Y:S01]  /*a590*/  IMAD.MOV.U32 R3, RZ, RZ, -0x60 ;  /* 0xffffffa0ff037424 */ /* 0x000fe200078e00ff */
[----:B-1----:R-:W-:Y:S01]  /*a5a0*/  LEA R6, R7, UR39, 0x3 ;  /* 0x0000002707067c11 */ /* 0x002fe2000f8e18ff */
[----:B------:R-:W-:Y:S02]  /*a5b0*/  BSSY B1, `(.L_x_63) ;  /* 0x0000004000017945 */ /* 0x000fe40003800000 */
[----:B------:R-:W-:Y:S01]  /*a5c0*/  IMAD R3, R28, R3, UR38 ;  /* 0x000000261c037e24 */ /* 0x000fe2000f8e0203 */
[----:B------:R-:W0:Y:S02]  /*a5d0*/  SYNCS.PHASECHK.TRANS64.TRYWAIT P0, [R6+URZ+0x30860], R9 ;  /* 0x03086009060075a7 */ /* 0x000e24000800017f */
[----:B0-----:R-:W-:Y:S05]  /*a5e0*/  @!P0 BRA `(.L_x_64) ;  /* 0x0000002c007c8947 */ /* 0x001fea0003800000 */
.L_x_141:
[----:B------:R-:W-:Y:S05]  /*a5f0*/  BSYNC B1 ;  /* 0x0000000000017941 */ /* 0x000fea0003800000 */
.L_x_63:
[----:B------:R-:W-:Y:S01]  /*a600*/  UMOV UR4, 0xffffffff ;  /* 0xffffffff00047882 */ /* 0x000fe20000000000 */
[C---:B------:R-:W-:Y:S01]  /*a610*/  LOP3.LUT P3, RZ, R16.reuse, 0x20, RZ, 0xc0, !PT ;  /* 0x0000002010ff7812 */ /* 0x040fe2000786c0ff */
[----:B------:R-:W-:Y:S01]  /*a620*/  IMAD R7, R7, 0x4800, R27 ;  /* 0x0000480007077824 */ /* 0x000fe200078e021b */
[C---:B------:R-:W-:Y:S01]  /*a630*/  LOP3.LUT P2, RZ, R16.reuse, 0x10, RZ, 0xc0, !PT ;  /* 0x0000001010ff7812 */ /* 0x040fe2000784c0ff */
[----:B------:R-:W-:Y:S01]  /*a640*/  IMAD.IADD R8, R3, 0x1, -R34 ;  /* 0x0000000103087824 */ /* 0x000fe200078e0a22 */
[----:B------:R-:W-:Y:S01]  /*a650*/  LOP3.LUT P1, RZ, R16, 0x8, RZ, 0xc0, !PT ;  /* 0x0000000810ff7812 */ /* 0x000fe2000782c0ff */
[----:B------:R-:W-:-:S12]  /*a660*/  BRA.DIV UR4, `(.L_x_65) ;  /* 0x0000002e04707947 */ /* 0x000fd8000b800000 */
[----:B------:R-:W1:Y:S01]  /*a670*/  SHFL.IDX PT, R14, R17, RZ, 0x181f ;  /* 0x00181fff110e7589 */ /* 0x000e6200000e0000 */
[----:B------:R-:W-:-:S03]  /*a680*/  LEA R7, R7, UR39, 0x1 ;  /* 0x0000002707077c11 */ /* 0x000fc6000f8e08ff */
[----:B------:R-:W2:Y:S01]  /*a690*/  SHFL.IDX PT, R3, R18, RZ, 0x181f ;  /* 0x00181fff12037589 */ /* 0x000ea200000e0000 */
[----:B-1----:R-:W-:-:S03]  /*a6a0*/  IADD3 R2, P0, R14, R4, RZ ;  /* 0x000000040e027210 */ /* 0x002fc60007f1e0ff */
[----:B------:R-:W1:Y:S01]  /*a6b0*/  SHFL.IDX PT, R14, R17, 0x1, 0x181f ;  /* 0x00381f00110e7f89 */ /* 0x000e6200000e0000 */
[----:B--2---:R-:W-:Y:S02]  /*a6c0*/  IADD3.X R3, RZ, R3, RZ, P0, !PT ;  /* 0x00000003ff037210 */ /* 0x004fe400007fe4ff */
[----:B------:R-:W-:-:S13]  /*a6d0*/  ISETP.LT.OR P0, PT, R8, 0x1, P3 ;  /* 0x000000010800780c */ /* 0x000fda0001f01670 */
[----:B------:R-:W-:Y:S01]  /*a6e0*/  LDGSTS.E.BYPASS.LTC128B.128 [R7+0x400], desc[UR36][R2.64], !P0 ;  /* 0x0040000002077fae */ /* 0x000fe2000c101d64 */
[----:B------:R-:W-:-:S13]  /*a6f0*/  ISETP.LT.OR P0, PT, R8, 0x1, P2 ;  /* 0x000000010800780c */ /* 0x000fda0001701670 */
[----:B------:R-:W-:Y:S01]  /*a700*/  LDGSTS.E.BYPASS.LTC128B.128 [R7+0x3400], desc[UR36][R2.64+0x80], !P0 ;  /* 0x0340008002077fae */ /* 0x000fe2000c101d64 */
[----:B------:R-:W-:-:S13]  /*a710*/  ISETP.LT.OR P0, PT, R8, 0x1, P1 ;  /* 0x000000010800780c */ /* 0x000fda0000f01670 */
[----:B------:R2:W-:Y:S04]  /*a720*/  LDGSTS.E.BYPASS.LTC128B.128 [R7+0x6400], desc[UR36][R2.64+0x100], !P0 ;  /* 0x0640010002077fae */ /* 0x0005e8000c101d64 */
[----:B--2---:R-:W2:Y:S01]  /*a730*/  SHFL.IDX PT, R3, R18, 0x1, 0x181f ;  /* 0x00381f0012037f89 */ /* 0x004ea200000e0000 */
[----:B-1----:R-:W-:-:S03]  /*a740*/  IADD3 R2, P0, R14, R4, RZ ;  /* 0x000000040e027210 */ /* 0x002fc60007f1e0ff */
[----:B------:R-:W1:Y:S02]  /*a750*/  SHFL.IDX PT, R14, R17, 0x2, 0x181f ;  /* 0x00581f00110e7f89 */ /* 0x000e6400000e0000 */
[----:B--2---:R-:W-:Y:S01]  /*a760*/  IMAD.X R3, RZ, RZ, R3, P0 ;  /* 0x000000ffff037224 */ /* 0x004fe200000e0603 */
        /* <DEDUP_REMOVED lines=28> */
[----:B------:R-:W1:Y:S04]  /*a930*/  SHFL.IDX PT, R18, R18, 0x5, 0x181f ;  /* 0x00b81f0012127f89 */ /* 0x000e6800000e0000 */
[----:B------:R3:W4:Y:S01]  /*a940*/  SHFL.IDX PT, R14, R17, 0x5, 0x181f ;  /* 0x00b81f00110e7f89 */ /* 0x00072200000e0000 */
[----:B--2---:R-:W-:Y:S02]  /*a950*/  IADD3.X R3, RZ, R3, RZ, P0, !PT ;  /* 0x00000003ff037210 */ /* 0x004fe400007fe4ff */
[----:B------:R-:W-:-:S13]  /*a960*/  ISETP.LT.OR P0, PT, R8, 0x41, P3 ;  /* 0x000000410800780c */ /* 0x000fda0001f01670 */
[----:B------:R3:W-:Y:S01]  /*a970*/  LDGSTS.E.BYPASS.LTC128B.128 [R7+0x2400], desc[UR36][R2.64], !P0 ;  /* 0x0240000002077fae */ /* 0x0007e2000c101d64 */
[----:B------:R-:W-:-:S13]  /*a980*/  ISETP.LT.OR P0, PT, R8, 0x41, P2 ;  /* 0x000000410800780c */ /* 0x000fda0001701670 */
[----:B------:R3:W-:Y:S01]  /*a990*/  LDGSTS.E.BYPASS.LTC128B.128 [R7+0x5400], desc[UR36][R2.64+0x80], !P0 ;  /* 0x0540008002077fae */ /* 0x0007e2000c101d64 */
[----:B------:R-:W-:-:S13]  /*a9a0*/  ISETP.LT.OR P0, PT, R8, 0x41, P1 ;  /* 0x000000410800780c */ /* 0x000fda0000f01670 */
[----:B-1--4-:R3:W-:Y:S02]  /*a9b0*/  LDGSTS.E.BYPASS.LTC128B.128 [R7+0x8400], desc[UR36][R2.64+0x100], !P0 ;  /* 0x0840010002077fae */ /* 0x0127e4000c101d64 */
.L_x_155:
[----:B0--3--:R-:W-:Y:S01]  /*a9c0*/  IADD3 R2, P0, R14, R4, RZ ;  /* 0x000000040e027210 */ /* 0x009fe20007f1e0ff */
[----:B------:R-:W-:Y:S02]  /*a9d0*/  ULDC.64 UR4, c[0x0][0x328] ;  /* 0x0000ca0000047ab9 */ /* 0x000fe40000000a00 */
[----:B------:R-:W-:Y:S02]  /*a9e0*/  IMAD R4, R23, UR4, RZ ;  /* 0x0000000417047c24 */ /* 0x000fe4000f8e02ff */
[----:B------:R-:W-:Y:S01]  /*a9f0*/  IMAD.X R3, RZ, RZ, R18, P0 ;  /* 0x000000ffff037224 */ /* 0x000fe200000e0612 */
[----:B------:R-:W-:Y:S01]  /*aa00*/  ISETP.LT.OR P0, PT, R8, 0x51, P3 ;  /* 0x000000510800780c */ /* 0x000fe20001f01670 */
[----:B------:R-:W-:-:S12]  /*aa10*/  IMAD R9, R5, UR5, R4 ;  /* 0x0000000505097c24 */ /* 0x000fd8000f8e0204 */
[----:B------:R-:W-:Y:S01]  /*aa20*/  @!PT LDS RZ, [RZ] ;  /* 0x00000000fffff984 */ /* 0x000fe20000000800 */
[----:B------:R-:W-:Y:S01]  /*aa30*/  @!PT LDS RZ, [RZ] ;  /* 0x00000000fffff984 */ /* 0x000fe20000000800 */
[----:B------:R-:W-:Y:S01]  /*aa40*/  @!PT LDS RZ, [RZ] ;  /* 0x00000000fffff984 */ /* 0x000fe20000000800 */
[----:B------:R-:W-:Y:S01]  /*aa50*/  LDGSTS.E.BYPASS.LTC128B.128 [R7+0x2c00], desc[UR36][R2.64], !P0 ;  /* 0x02c0000002077fae */ /* 0x000fe2000c101d64 */
[----:B------:R-:W-:-:S13]  /*aa60*/  ISETP.LT.OR P0, PT, R8, 0x51, P2 ;  /* 0x000000510800780c */ /* 0x000fda0001701670 */
[----:B------:R-:W-:Y:S01]  /*aa70*/  LDGSTS.E.BYPASS.LTC128B.128 [R7+0x5c00], desc[UR36][R2.64+0x80], !P0 ;  /* 0x05c0008002077fae */ /* 0x000fe2000c101d64 */
[----:B------:R-:W-:-:S13]  /*aa80*/  ISETP.LT.OR P0, PT, R8, 0x51, P1 ;  /* 0x000000510800780c */ /* 0x000fda0000f01670 */
[----:B------:R0:W-:Y:S02]  /*aa90*/  LDGSTS.E.BYPASS.LTC128B.128 [R7+0x8c00], desc[UR36][R2.64+0x100], !P0 ;  /* 0x08c0010002077fae */ /* 0x0001e4000c101d64 */
        /* <DEDUP_REMOVED lines=8> */
[----:B------:R-:W-:Y:S02]  /*ab20*/  IMAD.IADD R3, R3, 0x1, R5 ;  /* 0x0000000103037824 */ /* 0x000fe400078e0205 */
[C---:B------:R-:W-:Y:S01]  /*ab30*/  IMAD R5, R19.reuse, UR5, R0 ;  /* 0x0000000513057c24 */ /* 0x040fe2000f8e0200 */
[----:B------:R-:W-:Y:S01]  /*ab40*/  NOP ;  /* 0x0000000000007918 */ /* 0x000fe20000000000 */
[----:B------:R-:W-:Y:S01]  /*ab50*/  IMAD.WIDE.U32 R2, R19, UR4, R2 ;  /* 0x0000000413027c25 */ /* 0x000fe2000f8e0002 */
[----:B------:R-:W-:-:S04]  /*ab60*/  ULDC.64 UR4, c[0x0][0x318] ;  /* 0x0000c60000047ab9 */ /* 0x000fc80000000a00 */
[----:B------:R-:W-:Y:S02]  /*ab70*/  IADD3 R3, R5, R3, RZ ;  /* 0x0000000305037210 */ /* 0x000fe40007ffe0ff */
[----:B------:R-:W-:-:S04]  /*ab80*/  LEA R17, P0, R2, UR4, 0x1 ;  /* 0x0000000402117c11 */ /* 0x000fc8000f8008ff */
[----:B------:R-:W-:Y:S02]  /*ab90*/  LEA.HI.X R18, R2, UR5, R3, 0x1, P0 ;  /* 0x0000000502127c11 */ /* 0x000fe400080f0c03 */
[----:B------:R-:W-:-:S13]  /*aba0*/  PLOP3.LUT P0, PT, PT, PT, PT, 0x80, 0x0 ;  /* 0x000000000000781c */ /* 0x000fda0003f0f070 */
.L_x_66:
        /* <DEDUP_REMOVED lines=10> */
.L_x_67:
[C---:B------:R-:W-:Y:S01]  /*ac50*/  ISETP.GT.AND P0, PT, R20.reuse, RZ, PT ;  /* 0x000000ff1400720c */ /* 0x040fe20003f04270 */
[----:B------:R0:W-:Y:S01]  /*ac60*/  SYNCS.ARRIVE.TRANS64.A1T0 RZ, [R6+URZ+0x30850], RZ ;  /* 0x030850ff06ff79a7 */ /* 0x0001e2000810003f */
[----:B------:R-:W-:Y:S01]  /*ac70*/  IMAD.MOV.U32 R21, RZ, RZ, R25 ;  /* 0x000000ffff157224 */ /* 0x000fe200078e0019 */
[----:B------:R-:W-:Y:S01]  /*ac80*/  MOV R28, R20 ;  /* 0x00000014001c7202 */ /* 0x000fe20000000f00 */
[----:B------:R-:W-:Y:S02]  /*ac90*/  IMAD.MOV.U32 R7, RZ, RZ, R22 ;  /* 0x000000ffff077224 */ /* 0x000fe400078e0016 */
[----:B0-----:R-:W-:-:S07]  /*aca0*/  VIADD R6, R20, 0xffffffff ;  /* 0xffffffff14067836 */ /* 0x001fce0000000000 */
[----:B------:R-:W-:Y:S05]  /*acb0*/  @P0 BRA `(.L_x_68) ;  /* 0xfffffff000300947 */ /* 0x000fea000383ffff */
[----:B------:R-:W-:Y:S05]  /*acc0*/  BSYNC B0 ;  /* 0x0000000000007941 */ /* 0x000fea0003800000 */
.L_x_55:
[----:B------:R-:W-:-:S13]  /*acd0*/  LOP3.LUT P0, RZ, R16, 0x40, RZ, 0xc0, !PT ;  /* 0x0000004010ff7812 */ /* 0x000fda000780c0ff */
[----:B------:R-:W-:Y:S05]  /*ace0*/  @!P0 BRA `(.L_x_69) ;  /* 0x0000000000048947 */ /* 0x000fea0003800000 */
[----:B------:R-:W-:Y:S01]  /*acf0*/  BPT.TRAP 0x1 ;  /* 0x000000040000795c */ /* 0x000fe20000300000 */
.L_x_69:
[----:B------:R-:W-:Y:S01]  /*ad00*/  LEA R4, R22, UR39, 0x3 ;  /* 0x0000002716047c11 */ /* 0x000fe2000f8e18ff */
[----:B------:R-:W-:Y:S01]  /*ad10*/  IMAD.MOV.U32 R5, RZ, RZ, -0x60 ;  /* 0xffffffa0ff057424 */ /* 0x000fe200078e00ff */
[----:B0-----:R-:W-:Y:S01]  /*ad20*/  SHF.L.U32 R3, R25, 0x1f, RZ ;  /* 0x0000001f19037819 */ /* 0x001fe200000006ff */
[----:B------:R-:W-:Y:S02]  /*ad30*/  BSSY B0, `(.L_x_70) ;  /* 0x0000004000007945 */ /* 0x000fe40003800000 */
[----:B------:R-:W-:Y:S01]  /*ad40*/  IMAD R5, R20, R5, UR38 ;  /* 0x0000002614057e24 */ /* 0x000fe2000f8e0205 */
[----:B------:R-:W0:Y:S02]  /*ad50*/  SYNCS.PHASECHK.TRANS64.TRYWAIT P0, [R4+URZ+0x30860], R3 ;  /* 0x03086003040075a7 */ /* 0x000e24000800017f */
[----:B0-----:R-:W-:Y:S05]  /*ad60*/  @!P0 BRA `(.L_x_71) ;  /* 0x0000002c00ac8947 */ /* 0x001fea0003800000 */
.L_x_156:
[----:B------:R-:W-:Y:S05]  /*ad70*/  BSYNC B0 ;  /* 0x0000000000007941 */ /* 0x000fea0003800000 */
.L_x_70:
[----:B------:R-:W-:Y:S01]  /*ad80*/  UMOV UR4, 0xffffffff ;  /* 0xffffffff00047882 */ /* 0x000fe20000000000 */
[----:B------:R-:W-:Y:S01]  /*ad90*/  LOP3.LUT P3, RZ, R16, 0x20, RZ, 0xc0, !PT ;  /* 0x0000002010ff7812 */ /* 0x000fe2000786c0ff */
[----:B------:R-:W-:Y:S01]  /*ada0*/  IMAD R7, R22, 0x4800, R27 ;  /* 0x0000480016077824 */ /* 0x000fe200078e021b */
[C---:B------:R-:W-:Y:S01]  /*adb0*/  LOP3.LUT P2, RZ, R16.reuse, 0x10, RZ, 0xc0, !PT ;  /* 0x0000001010ff7812 */ /* 0x040fe2000784c0ff */
[----:B------:R-:W-:Y:S01]  /*adc0*/  IMAD.IADD R5, R5, 0x1, -R34 ;  /* 0x0000000105057824 */ /* 0x000fe200078e0a22 */
[----:B------:R-:W-:Y:S01]  /*add0*/  LOP3.LUT P1, RZ, R16, 0x8, RZ, 0xc0, !PT ;  /* 0x0000000810ff7812 */ /* 0x000fe2000782c0ff */
[----:B------:R-:W-:-:S12]  /*ade0*/  BRA.DIV UR4, `(.L_x_72) ;  /* 0x0000002e04a07947 */ /* 0x000fd8000b800000 */
[----:B------:R-:W1:Y:S01]  /*adf0*/  SHFL.IDX PT, R14, R17, RZ, 0x181f ;  /* 0x00181fff110e7589 */ /* 0x000e6200000e0000 */
[----:B------:R-:W-:-:S03]  /*ae00*/  IMAD.SHL.U32 R6, R37, 0x2, RZ ;  /* 0x0000000225067824 */ /* 0x000fc600078e00ff */
[----:B------:R-:W0:Y:S02]  /*ae10*/  SHFL.IDX PT, R0, R18, RZ, 0x181f ;  /* 0x00181fff12007589 */ /* 0x000e2400000e0000 */
[----:B-1----:R-:W-:Y:S02]  /*ae20*/  IADD3 R2, P0, R14, R6, RZ ;  /* 0x000000060e027210 */ /* 0x002fe40007f1e0ff */
[----:B------:R-:W1:Y:S02]  /*ae30*/  SHFL.IDX PT, R14, R17, 0x1, 0x181f ;  /* 0x00381f00110e7f89 */ /* 0x000e6400000e0000 */
[----:B0-----:R-:W-:Y:S02]  /*ae40*/  IADD3.X R3, RZ, R0, RZ, P0, !PT ;  /* 0x00000000ff037210 */ /* 0x001fe400007fe4ff */
[----:B------:R-:W-:Y:S02]  /*ae50*/  ISETP.LT.OR P0, PT, R5, 0x1, P3 ;  /* 0x000000010500780c */ /* 0x000fe40001f01670 */
[----:B------:R-:W-:-:S02]  /*ae60*/  LEA R0, R7, UR39, 0x1 ;  /* 0x0000002707007c11 */ /* 0x000fc4000f8e08ff */
[----:B------:R-:W0:Y:S09]  /*ae70*/  SHFL.IDX PT, R7, R18, 0x1, 0x181f ;  /* 0x00381f0012077f89 */ /* 0x000e3200000e0000 */
[----:B------:R-:W-:Y:S01]  /*ae80*/  LDGSTS.E.BYPASS.LTC128B.128 [R0+0x400], desc[UR36][R2.64], !P0 ;  /* 0x0040000002007fae */ /* 0x000fe2000c101d64 */
[----:B------:R-:W-:-:S13]  /*ae90*/  ISETP.LT.OR P0, PT, R5, 0x1, P2 ;  /* 0x000000010500780c */ /* 0x000fda0001701670 */
[----:B------:R-:W-:Y:S01]  /*aea0*/  LDGSTS.E.BYPASS.LTC128B.128 [R0+0x3400], desc[UR36][R2.64+0x80], !P0 ;  /* 0x0340008002007fae */ /* 0x000fe2000c101d64 */
[----:B------:R-:W-:-:S13]  /*aeb0*/  ISETP.LT.OR P0, PT, R5, 0x1, P1 ;  /* 0x000000010500780c */ /* 0x000fda0000f01670 */
[----:B------:R1:W-:Y:S02]  /*aec0*/  LDGSTS.E.BYPASS.LTC128B.128 [R0+0x6400], desc[UR36][R2.64+0x100], !P0 ;  /* 0x0640010002007fae */ /* 0x0003e4000c101d64 */
[----:B-1----:R-:W-:Y:S02]  /*aed0*/  IADD3 R2, P0, R14, R6, RZ ;  /* 0x000000060e027210 */ /* 0x002fe40007f1e0ff */
[----:B------:R-:W1:Y:S03]  /*aee0*/  SHFL.IDX PT, R14, R17, 0x2, 0x181f ;  /* 0x00581f00110e7f89 */ /* 0x000e6600000e0000 */
[----:B0-----:R-:W-:Y:S01]  /*aef0*/  IMAD.X R3, RZ, RZ, R7, P0 ;  /* 0x000000ffff037224 */ /* 0x001fe200000e0607 */
[----:B------:R-:W-:Y:S01]  /*af00*/  ISETP.LT.OR P0, PT, R5, 0x11, P3 ;  /* 0x000000110500780c */ /* 0x000fe20001f01670 */
[----:B------:R-:W0:-:S12]  /*af10*/  SHFL.IDX PT, R7, R18, 0x2, 0x181f ;  /* 0x00581f0012077f89 */ /* 0x000e1800000e0000 */
        /* <DEDUP_REMOVED lines=26> */
[----:B------:R1:W2:Y:S02]  /*b0c0*/  SHFL.IDX PT, R14, R17, 0x5, 0x181f ;  /* 0x00b81f00110e7f89 */ /* 0x0002a400000e0000 */
[----:B0-----:R-:W-:Y:S02]  /*b0d0*/  IADD3.X R3, RZ, R7, RZ, P0, !PT ;  /* 0x00000007ff037210 */ /* 0x001fe400007fe4ff */
[----:B------:R-:W-:Y:S01]  /*b0e0*/  ISETP.LT.OR P0, PT, R5, 0x41, P3 ;  /* 0x000000410500780c */ /* 0x000fe20001f01670 */
[----:B------:R1:W3:-:S12]  /*b0f0*/  SHFL.IDX PT, R7, R18, 0x5, 0x181f ;  /* 0x00b81f0012077f89 */ /* 0x0002d800000e0000 */
[----:B------:R1:W-:Y:S01]  /*b100*/  LDGSTS.E.BYPASS.LTC128B.128 [R0+0x2400], desc[UR36][R2.64], !P0 ;  /* 0x0240000002007fae */ /* 0x0003e2000c101d64 */
[----:B------:R-:W-:-:S13]  /*b110*/  ISETP.LT.OR P0, PT, R5, 0x41, P2 ;  /* 0x000000410500780c */ /* 0x000fda0001701670 */
[----:B------:R1:W-:Y:S01]  /*b120*/  LDGSTS.E.BYPASS.LTC128B.128 [R0+0x5400], desc[UR36][R2.64+0x80], !P0 ;  /* 0x0540008002007fae */ /* 0x0003e2000c101d64 */
[----:B------:R-:W-:-:S13]  /*b130*/  ISETP.LT.OR P0, PT, R5, 0x41, P1 ;  /* 0x000000410500780c */ /* 0x000fda0000f01670 */
[----:B--23--:R1:W-:Y:S02]  /*b140*/  LDGSTS.E.BYPASS.LTC128B.128 [R0+0x8400], desc[UR36][R2.64+0x100], !P0 ;  /* 0x0840010002007fae */ /* 0x00c3e4000c101d64 */
.L_x_170:
[----:B01----:R-:W-:-:S05]  /*b150*/  IADD3 R2, P0, R14, R6, RZ ;  /* 0x000000060e027210 */ /* 0x003fca0007f1e0ff */
[----:B------:R-:W-:Y:S01]  /*b160*/  IMAD.X R3, RZ, RZ, R7, P0 ;  /* 0x000000ffff037224 */ /* 0x000fe200000e0607 */
[----:B------:R-:W-:-:S13]  /*b170*/  ISETP.LT.OR P0, PT, R5, 0x51, P3 ;  /* 0x000000510500780c */ /* 0x000fda0001f01670 */
[----:B------:R-:W-:Y:S01]  /*b180*/  @!PT LDS RZ, [RZ] ;  /* 0x00000000fffff984 */ /* 0x000fe20000000800 */
[----:B------:R-:W-:Y:S01]  /*b190*/  @!PT LDS RZ, [RZ] ;  /* 0x00000000fffff984 */ /* 0x000fe20000000800 */
[----:B------:R-:W-:Y:S01]  /*b1a0*/  @!PT LDS RZ, [RZ] ;  /* 0x00000000fffff984 */ /* 0x000fe20000000800 */
[----:B------:R0:W-:Y:S01]  /*b1b0*/  LDGSTS.E.BYPASS.LTC128B.128 [R0+0x2c00], desc[UR36][R2.64], !P0 ;  /* 0x02c0000002007fae */ /* 0x0001e2000c101d64 */
[----:B------:R-:W-:-:S13]  /*b1c0*/  ISETP.LT.OR P0, PT, R5, 0x51, P2 ;  /* 0x000000510500780c */ /* 0x000fda0001701670 */
[----:B------:R0:W-:Y:S01]  /*b1d0*/  LDGSTS.E.BYPASS.LTC128B.128 [R0+0x5c00], desc[UR36][R2.64+0x80], !P0 ;  /* 0x05c0008002007fae */ /* 0x0001e2000c101d64 */
[----:B------:R-:W-:-:S13]  /*b1e0*/  ISETP.LT.OR P0, PT, R5, 0x51, P1 ;  /* 0x000000510500780c */ /* 0x000fda0000f01670 */
[----:B------:R0:W-:Y:S01]  /*b1f0*/  LDGSTS.E.BYPASS.LTC128B.128 [R0+0x8c00], desc[UR36][R2.64+0x100], !P0 ;  /* 0x08c0010002007fae */ /* 0x0001e2000c101d64 */
[----:B------:R-:W-:Y:S01]  /*b200*/  PLOP3.LUT P0, PT, PT, PT, PT, 0x80, 0x0 ;  /* 0x000000000000781c */ /* 0x000fe20003f0f070 */
[----:B------:R-:W-:-:S12]  /*b210*/  NOP ;  /* 0x0000000000007918 */ /* 0x000fd80000000000 */
.L_x_73:
        /* <DEDUP_REMOVED lines=10> */
.L_x_74:
[----:B0-----:R-:W2:Y:S01]  /*b2c0*/  LDL.LU R2, [R1] ;  /* 0x0000000001027983 */ /* 0x001ea20000300800 */
[----:B------:R-:W-:Y:S01]  /*b2d0*/  VIADD R22, R22, 0x1 ;  /* 0x0000000116167836 */ /* 0x000fe20000000000 */
[----:B------:R-:W-:Y:S01]  /*b2e0*/  ULDC UR4, c[0x0][0xc34] ;  /* 0x00030d0000047ab9 */ /* 0x000fe20000000800 */
[----:B------:R-:W-:Y:S01]  /*b2f0*/  VIADD R36, R36, UR44 ;  /* 0x0000002c24247c36 */ /* 0x000fe20008000000 */
[----:B------:R0:W-:Y:S02]  /*b300*/  SYNCS.ARRIVE.TRANS64.A1T0 RZ, [R4+URZ+0x30850], RZ ;  /* 0x030850ff04ff79a7 */ /* 0x0001e4000810003f */
[----:B------:R-:W-:-:S04]  /*b310*/  ISETP.NE.AND P0, PT, R22, 0x2, PT ;  /* 0x000000021600780c */ /* 0x000fc80003f05270 */
[----:B------:R-:W-:Y:S02]  /*b320*/  SEL R22, R22, RZ, P0 ;  /* 0x000000ff16167207 */ /* 0x000fe40000000000 */
[----:B------:R-:W-:Y:S02]  /*b330*/  SEL R0, RZ, 0x1, P0 ;  /* 0x00000001ff007807 */ /* 0x000fe40000000000 */
[----:B------:R-:W-:Y:S02]  /*b340*/  ISETP.GE.AND P0, PT, R36, UR4, PT ;  /* 0x0000000424007c0c */ /* 0x000fe4000bf06270 */
[----:B------:R-:W-:Y:S02]  /*b350*/  LOP3.LUT R25, R25, R0, RZ, 0x3c, !PT ;  /* 0x0000000019197212 */ /* 0x000fe400078e3cff */
[----:B--2---:R-:W-:-:S05]  /*b360*/  IADD3 R2, R2, 0x1, RZ ;  /* 0x0000000102027810 */ /* 0x004fca0007ffe0ff */
[----:B------:R0:W-:Y:S04]  /*b370*/  STL [R1], R2 ;  /* 0x0000000201007387 */ /* 0x0001e80000100800 */
[----:B------:R-:W-:Y:S05]  /*b380*/  @!P0 BRA `(.L_x_75) ;  /* 0xffffffcc00c88947 */ /* 0x000fea000383ffff */
[----:B------:R-:W-:-:S07]  /*b390*/  LOP3.LUT R0, R2, 0x1, RZ, 0xc, !PT ;  /* 0x0000000102007812 */ /* 0x000fce00078e0cff */
.L_x_40:
[----:B------:R-:W1:Y:S01]  /*b3a0*/  S2R R3, SR_CgaCtaId ;  /* 0x0000000000037919 */ /* 0x000e620000008800 */
[----:B0-----:R-:W-:Y:S01]  /*b3b0*/  MOV R2, 0x400 ;  /* 0x0000040000027802 */ /* 0x001fe20000000f00 */
[----:B------:R-:W-:Y:S01]  /*b3c0*/  BSSY B0, `(.L_x_76) ;  /* 0x0000005000007945 */ /* 0x000fe20003800000 */
[----:B------:R-:W-:Y:S02]  /*b3d0*/  SHF.L.U32 R0, R0, 0x1f, RZ ;  /* 0x0000001f00007819 */ /* 0x000fe400000006ff */
[----:B-1----:R-:W-:-:S04]  /*b3e0*/  LEA R5, R3, R2, 0x18 ;  /* 0x0000000203057211 */ /* 0x002fc800078ec0ff */
[----:B------:R-:W0:Y:S02]  /*b3f0*/  SYNCS.PHASECHK.TRANS64.TRYWAIT P0, [R5+URZ+0x30820], R0 ;  /* 0x03082000050075a7 */ /* 0x000e24000800017f */
[----:B0-----:R-:W-:Y:S05]  /*b400*/  @!P0 BRA `(.L_x_77) ;  /* 0x0000003000488947 */ /* 0x001fea0003800000 */
.L_x_171:
[----:B------:R-:W-:Y:S05]  /*b410*/  BSYNC B0 ;  /* 0x0000000000007941 */ /* 0x000fea0003800000 */
.L_x_76:
[----:B------:R-:W-:-:S03]  /*b420*/  UMOV UR4, 0xffffffff ;  /* 0xffffffff00047882 */ /* 0x000fc60000000000 */
[----:B------:R-:W-:Y:S05]  /*b430*/  BRA.DIV UR4, `(.L_x_78) ;  /* 0x0000003204507947 */ /* 0x000fea000b800000 */
[----:B0-----:R-:W0:Y:S02]  /*b440*/  S2R R0, SR_TID.X ;  /* 0x0000000000007919 */ /* 0x001e240000002100 */
[----:B0-----:R-:W-:-:S04]  /*b450*/  SHF.R.U32.HI R0, RZ, 0x5, R0 ;  /* 0x00000005ff007819 */ /* 0x001fc80000011600 */
[----:B------:R-:W-:-:S05]  /*b460*/  LOP3.LUT R0, R0, 0x3, RZ, 0xc0, !PT ;  /* 0x0000000300007812 */ /* 0x000fca00078ec0ff */
[----:B------:R0:W1:Y:S02]  /*b470*/  SHFL.IDX PT, R14, R0, RZ, 0x1f ;  /* 0x00001fff000e7589 */ /* 0x00006400000e0000 */
.L_x_174:
[----:B-1----:R-:W-:Y:S01]  /*b480*/  ISETP.NE.AND P0, PT, R14, RZ, PT ;  /* 0x000000ff0e00720c */ /* 0x002fe20003f05270 */
[----:B------:R-:W-:-:S12]  /*b490*/  BSSY B0, `(.L_x_79) ;  /* 0x0000026000007945 */ /* 0x000fd80003800000 */
[----:B------:R-:W-:Y:S05]  /*b4a0*/  @P0 BRA `(.L_x_80) ;  /* 0x0000000000900947 */ /* 0x000fea0003800000 */
[----:B------:R-:W-:-:S03]  /*b4b0*/  UMOV UR4, 0xffffffff ;  /* 0xffffffff00047882 */ /* 0x000fc60000000000 */
[----:B------:R-:W-:Y:S05]  /*b4c0*/  BRA.DIV UR4, `(.L_x_81) ;  /* 0x0000003204607947 */ /* 0x000fea000b800000 */
[----:B------:R-:W-:-:S13]  /*b4d0*/  ELECT P6, URZ, PT ;  /* 0x00000000003f782f */ /* 0x000fda00038c0000 */
.L_x_177:
[----:B------:R-:W-:Y:S05]  /*b4e0*/  @!P6 BRA `(.L_x_80) ;  /* 0x000000000080e947 */ /* 0x000fea0003800000 */
[----:B0-----:R-:W2:Y:S02]  /*b4f0*/  LDL R0, [R1+0x4] ;  /* 0x0000040001007983 */ /* 0x001ea40000100800 */
[----:B--2---:R-:W-:-:S13]  /*b500*/  R2UR UR4, R0 ;  /* 0x00000000000472ca */ /* 0x004fda00000e0000 */
[----:B------:R-:W-:-:S06]  /*b510*/  ULOP3.LUT UR4, UR4, 0x2, URZ, 0xfc, !UPT ;  /* 0x0000000204047892 */ /* 0x000fcc000f8efc3f */
[----:B------:R-:W-:-:S05]  /*b520*/  IMAD.U32 R0, RZ, RZ, UR4 ;  /* 0x00000004ff007e24 */ /* 0x000fca000f8e00ff */
[----:B------:R-:W-:-:S13]  /*b530*/  ISETP.NE.AND P0, PT, R0, 0x3, PT ;  /* 0x000000030000780c */ /* 0x000fda0003f05270 */
[----:B------:R-:W-:Y:S05]  /*b540*/  @!P0 BRA `(.L_x_82) ;  /* 0x0000000000048947 */ /* 0x000fea0003800000 */
[----:B------:R-:W-:Y:S01]  /*b550*/  BPT.TRAP 0x1 ;  /* 0x000000040000795c */ /* 0x000fe20000300000 */
.L_x_82:
[C---:B------:R-:W-:Y:S01]  /*b560*/  IMAD R3, R22.reuse, 0x8, R5 ;  /* 0x0000000816037824 */ /* 0x040fe200078e0205 */
[----:B------:R-:W-:Y:S01]  /*b570*/  SHF.L.U32 R2, R25, 0x1f, RZ ;  /* 0x0000001f19027819 */ /* 0x000fe200000006ff */
[----:B------:R-:W-:-:S03]  /*b580*/  VIADD R22, R22, 0x1 ;  /* 0x0000000116167836 */ /* 0x000fc60000000000 */
[----:B------:R-:W0:Y:S02]  /*b590*/  SYNCS.PHASECHK.TRANS64.TRYWAIT P1, [R3+URZ+0x30840], R2 ;  /* 0x03084002030075a7 */ /* 0x000e24000802017f */
[----:B------:R-:W-:-:S04]  /*b5a0*/  ISETP.NE.AND P2, PT, R22, 0x2, PT ;  /* 0x000000021600780c */ /* 0x000fc80003f45270 */
[----:B------:R-:W-:Y:S01]  /*b5b0*/  SEL R0, RZ, 0x1, P2 ;  /* 0x00000001ff007807 */ /* 0x000fe20001000000 */
[----:B0-----:R-:W-:Y:S08]  /*b5c0*/  @!P1 BRA `(.L_x_83) ;  /* 0x0000003000409947 */ /* 0x001ff00003800000 */
.L_x_178:
[----:B------:R-:W-:Y:S02]  /*b5d0*/  SEL R22, R22, RZ, P2 ;  /* 0x000000ff16167207 */ /* 0x000fe40001000000 */
[----:B------:R-:W-:Y:S01]  /*b5e0*/  LOP3.LUT R0, R25, R0, RZ, 0x3c, !PT ;  /* 0x0000000019007212 */ /* 0x000fe200078e3cff */
[----:B------:R-:W-:Y:S06]  /*b5f0*/  @!P0 BRA `(.L_x_84) ;  /* 0x0000000000048947 */ /* 0x000fec0003800000 */
[----:B------:R-:W-:Y:S01]  /*b600*/  BPT.TRAP 0x1 ;  /* 0x000000040000795c */ /* 0x000fe20000300000 */
.L_x_84:
[----:B------:R-:W-:Y:S02]  /*b610*/  LEA R5, R22, R5, 0x3 ;  /* 0x0000000516057211 */ /* 0x000fe400078e18ff */
[----:B------:R-:W-:-:S04]  /*b620*/  SHF.L.U32 R0, R0, 0x1f, RZ ;  /* 0x0000001f00007819 */ /* 0x000fc800000006ff */
[----:B------:R-:W1:Y:S02]  /*b630*/  SYNCS.PHASECHK.TRANS64.TRYWAIT P1, [R5+URZ+0x30840], R0 ;  /* 0x03084000050075a7 */ /* 0x000e64000802017f */
[----:B-1----:R-:W-:Y:S05]  /*b640*/  @!P1 BRA `(.L_x_85) ;  /* 0x0000003000349947 */ /* 0x002fea0003800000 */
.L_x_179:
[----:B------:R-:W-:Y:S05]  /*b650*/  @!P0 BRA `(.L_x_86) ;  /* 0x0000000000048947 */ /* 0x000fea0003800000 */
[----:B------:R-:W-:Y:S01]  /*b660*/  BPT.TRAP 0x1 ;  /* 0x000000040000795c */ /* 0x000fe20000300000 */
.L_x_86:
[----:B------:R-:W2:Y:S02]  /*b670*/  SYNCS.PHASECHK.TRANS64.TRYWAIT P1, [R3+URZ+0x30860], R2 ;  /* 0x03086002030075a7 */ /* 0x000ea4000802017f */
[----:B--2---:R-:W-:Y:S05]  /*b680*/  @!P1 BRA `(.L_x_87) ;  /* 0x0000003000389947 */ /* 0x004fea0003800000 */
.L_x_180:
[----:B------:R-:W-:Y:S05]  /*b690*/  @!P0 BRA `(.L_x_88) ;  /* 0x0000000000048947 */ /* 0x000fea0003800000 */
[----:B------:R-:W-:Y:S01]  /*b6a0*/  BPT.TRAP 0x1 ;  /* 0x000000040000795c */ /* 0x000fe20000300000 */
.L_x_88:
[----:B---3--:R3:W4:Y:S02]  /*b6b0*/  SYNCS.PHASECHK.TRANS64.TRYWAIT P0, [R5+URZ+0x30860], R0 ;  /* 0x03086000050075a7 */ /* 0x008724000800017f */
[----:B----4-:R-:W-:Y:S05]  /*b6c0*/  @!P0 NANOSLEEP.SYNCS 0x989680 ;  /* 0x009896800000895d */ /* 0x010fea0003900000 */
[----:B------:R-:W4:Y:S02]  /*b6d0*/  @!P0 SYNCS.PHASECHK.TRANS64 P0, [R5+URZ+0x30860], R0 ;  /* 0x03086000050085a7 */ /* 0x000f24000800007f */
[----:B----4-:R-:W-:Y:S05]  /*b6e0*/  @!P0 BRA `(.L_x_88) ;  /* 0xfffffffc00f08947 */ /* 0x010fea000383ffff */
.L_x_80:
[----:B------:R-:W-:Y:S05]  /*b6f0*/  BSYNC B0 ;  /* 0x0000000000007941 */ /* 0x000fea0003800000 */
.L_x_79:
[----:B------:R-:W-:Y:S05]  /*b700*/  EXIT ;  /* 0x000000000000794d */ /* 0x000fea0003800000 */
.L_x_8:
[----:B0-----:R-:W-:-:S04]  /*b710*/  IMAD.U32 R3, RZ, RZ, UR43 ;  /* 0x0000002bff037e24 */ /* 0x001fc8000f8e00ff */
[----:B------:R0:W1:Y:S03]  /*b720*/  SYNCS.PHASECHK.TRANS64.TRYWAIT P1, [R3+URZ+0x30800], R0 ;  /* 0x03080000030075a7 */ /* 0x000066000802017f */
[----:B-1----:R-:W-:Y:S05]  /*b730*/  @!P1 NANOSLEEP.SYNCS 0x989680 ;  /* 0x009896800000995d */ /* 0x002fea0003900000 */
[----:B------:R-:W1:Y:S02]  /*b740*/  @!P1 SYNCS.PHASECHK.TRANS64 P1, [R3+URZ+0x30800], R0 ;  /* 0x03080000030095a7 */ /* 0x000e64000802007f */
[----:B-1----:R-:W-:Y:S05]  /*b750*/  @!P1 BRA `(.L_x_8) ;  /* 0xfffffffc00ec9947 */ /* 0x002fea000383ffff */
[----:B------:R-:W-:Y:S05]  /*b760*/  BRA `(.L_x_89) ;  /* 0xffffff58006c7947 */ /* 0x000fea000383ffff */
.L_x_12:
[----:B-1----:R1:W2:Y:S02]  /*b770*/  SYNCS.PHASECHK.TRANS64.TRYWAIT P1, [R2+URZ+0x30830], R3 ;  /* 0x03083003020075a7 */ /* 0x0022a4000802017f */
[----:B--2---:R-:W-:Y:S05]  /*b780*/  @!P1 NANOSLEEP.SYNCS 0x989680 ;  /* 0x009896800000995d */ /* 0x004fea0003900000 */
[----:B------:R-:W2:Y:S02]  /*b790*/  @!P1 SYNCS.PHASECHK.TRANS64 P1, [R2+URZ+0x30830], R3 ;  /* 0x03083003020095a7 */ /* 0x000ea4000802007f */
[----:B--2---:R-:W-:Y:S05]  /*b7a0*/  @!P1 BRA `(.L_x_12) ;  /* 0xfffffffc00f09947 */ /* 0x004fea000383ffff */
[----:B------:R-:W-:Y:S05]  /*b7b0*/  BRA `(.L_x_11) ;  /* 0xffffff58008c7947 */ /* 0x000fea000383ffff */
.L_x_18:
[----:B-1----:R-:W-:-:S04]  /*b7c0*/  IMAD.U32 R3, RZ, RZ, UR8 ;  /* 0x00000008ff037e24 */ /* 0x002fc8000f8e00ff */
[----:B------:R1:W2:Y:S03]  /*b7d0*/  SYNCS.PHASECHK.TRANS64.TRYWAIT P1, [R3+URZ+0x30830], R0 ;  /* 0x03083000030075a7 */ /* 0x0002a6000802017f */
[----:B--2---:R-:W-:Y:S05]  /*b7e0*/  @!P1 NANOSLEEP.SYNCS 0x989680 ;  /* 0x009896800000995d */ /* 0x004fea0003900000 */
[----:B------:R-:W2:Y:S02]  /*b7f0*/  @!P1 SYNCS.PHASECHK.TRANS64 P1, [R3+URZ+0x30830], R0 ;  /* 0x03083000030095a7 */ /* 0x000ea4000802007f */
[----:B--2---:R-:W-:Y:S05]  /*b800*/  @!P1 BRA `(.L_x_18) ;  /* 0xfffffffc00ec9947 */ /* 0x004fea000383ffff */
[----:B------:R-:W-:Y:S05]  /*b810*/  BRA `(.L_x_17) ;  /* 0xffffff7c008c7947 */ /* 0x000fea000383ffff */
.L_x_22:
[----:B-1----:R-:W-:-:S04]  /*b820*/  IMAD.U32 R3, RZ, RZ, UR9 ;  /* 0x00000009ff037e24 */ /* 0x002fc8000f8e00ff */
[----:B------:R1:W2:Y:S03]  /*b830*/  SYNCS.PHASECHK.TRANS64.TRYWAIT P1, [R3+URZ+0x30850], R0 ;  /* 0x03085000030075a7 */ /* 0x0002a6000802017f */
[----:B--2---:R-:W-:Y:S05]  /*b840*/  @!P1 NANOSLEEP.SYNCS 0x989680 ;  /* 0x009896800000995d */ /* 0x004fea0003900000 */
[----:B------:R-:W2:Y:S02]  /*b850*/  @!P1 SYNCS.PHASECHK.TRANS64 P1, [R3+URZ+0x30850], R0 ;  /* 0x03085000030095a7 */ /* 0x000ea4000802007f */
[----:B--2---:R-:W-:Y:S05]  /*b860*/  @!P1 BRA `(.L_x_22) ;  /* 0xfffffffc00ec9947 */ /* 0x004fea000383ffff */
[----:B------:R-:W-:Y:S05]  /*b870*/  BRA `(.L_x_21) ;  /* 0xffffff8800447947 */ /* 0x000fea000383ffff */
.L_x_29:
[----:B-1----:R-:W-:-:S04]  /*b880*/  MOV R7, UR10 ;  /* 0x0000000a00077c02 */ /* 0x002fc80008000f00 */
[----:B------:R1:W2:Y:S03]  /*b890*/  SYNCS.PHASECHK.TRANS64.TRYWAIT P1, [R7+URZ+0x30850], R2 ;  /* 0x03085002070075a7 */ /* 0x0002a6000802017f */
[----:B--2---:R-:W-:Y:S05]  /*b8a0*/  @!P1 NANOSLEEP.SYNCS 0x989680 ;  /* 0x009896800000995d */ /* 0x004fea0003900000 */
[----:B------:R-:W2:Y:S02]  /*b8b0*/  @!P1 SYNCS.PHASECHK.TRANS64 P1, [R7+URZ+0x30850], R2 ;  /* 0x03085002070095a7 */ /* 0x000ea4000802007f */
[----:B--2---:R-:W-:Y:S05]  /*b8c0*/  @!P1 BRA `(.L_x_29) ;  /* 0xfffffffc00ec9947 */ /* 0x004fea000383ffff */
[----:B------:R-:W-:Y:S05]  /*b8d0*/  BRA `(.L_x_28) ;  /* 0xffffffa0005c7947 */ /* 0x000fea000383ffff */
.L_x_44:
[----:B------:R-:W0:Y:S01]  /*b8e0*/  S2R R17, SR_TID.X ;  /* 0x0000000000117919 */ /* 0x000e220000002100 */
[----:B------:R-:W-:Y:S01]  /*b8f0*/  BSSY B0, `(.L_x_90) ;  /* 0x000000a000007945 */ /* 0x000fe20003800000 */
[----:B------:R-:W-:Y:S01]  /*b900*/  IMAD.MOV.U32 R12, RZ, RZ, RZ ;  /* 0x000000ffff0c7224 */ /* 0x000fe200078e00ff */
[----:B------:R-:W-:Y:S01]  /*b910*/  MOV R15, 0xffffffff ;  /* 0xffffffff000f7802 */ /* 0x000fe20000000f00 */
[----:B------:R-:W-:Y:S01]  /*b920*/  IMAD.MOV.U32 R11, RZ, RZ, 0x1f ;  /* 0x0000001fff0b7424 */ /* 0x000fe200078e00ff */
[----:B0-----:R-:W-:-:S04]  /*b930*/  SHF.R.U32.HI R17, RZ, 0x5, R17 ;  /* 0x00000005ff117819 */ /* 0x001fc80000011611 */
[----:B------:R-:W-:-:S05]  /*b940*/  LOP3.LUT R17, R17, 0x3, RZ, 0xc0, !PT ;  /* 0x0000000311117812 */ /* 0x000fca00078ec0ff */
[----:B------:R-:W-:-:S07]  /*b950*/  IMAD.MOV.U32 R13, RZ, RZ, R17 ;  /* 0x000000ffff0d7224 */ /* 0x000fce00078e0011 */
[----:B-1---5:R-:W-:Y:S05]  /*b960*/  WARPSYNC.COLLECTIVE R15, `(.L_x_91) ;  /* 0x000000000f087348 */ /* 0x022fea0003c00000 */
[----:B------:R0:W2:Y:S02]  /*b970*/  SHFL.IDX P6, R14, R13, R12, R11 ;  /* 0x0000000c0d0e7389 */ /* 0x0000a400000c000b */
[----:B012--5:R-:W-:Y:S01]  /*b980*/  ENDCOLLECTIVE ;  /* 0x000000000000791b */ /* 0x027fe20003800000 */
.L_x_91:
[----:B------:R-:W-:Y:S05]  /*b990*/  BSYNC B0 ;  /* 0x0000000000007941 */ /* 0x000fea0003800000 */
.L_x_90:
[----:B------:R-:W-:Y:S05]  /*b9a0*/  BRA `(.L_x_92) ;  /* 0xffffffcc00a47947 */ /* 0x000fea000383ffff */
.L_x_47:
[----:B0-----:R0:W1:Y:S02]  /*b9b0*/  SYNCS.PHASECHK.TRANS64.TRYWAIT P0, [R0+URZ+0x30840], R3 ;  /* 0x03084003000075a7 */ /* 0x001064000800017f */
[----:B-1----:R-:W-:Y:S05]  /*b9c0*/  @!P0 NANOSLEEP.SYNCS 0x989680 ;  /* 0x009896800000895d */ /* 0x002fea0003900000 */
[----:B------:R-:W1:Y:S02]  /*b9d0*/  @!P0 SYNCS.PHASECHK.TRANS64 P0, [R0+URZ+0x30840], R3 ;  /* 0x03084003000085a7 */ /* 0x000e64000800007f */
[----:B-1----:R-:W-:Y:S05]  /*b9e0*/  @!P0 BRA `(.L_x_47) ;  /* 0xfffffffc00f08947 */ /* 0x002fea000383ffff */
[----:B------:R-:W-:Y:S05]  /*b9f0*/  BRA `(.L_x_93) ;  /* 0xffffffd0007c7947 */ /* 0x000fea000383ffff */
.L_x_48:
[----:B------:R-:W-:Y:S01]  /*ba00*/  BSSY B0, `(.L_x_94) ;  /* 0x0000008000007945 */ /* 0x000fe20003800000 */
[----:B------:R-:W-:Y:S01]  /*ba10*/  IMAD.MOV.U32 R13, RZ, RZ, R6 ;  /* 0x000000ffff0d7224 */ /* 0x000fe200078e0006 */
[----:B------:R-:W-:Y:S01]  /*ba20*/  MOV R15, 0xffffffff ;  /* 0xffffffff000f7802 */ /* 0x000fe20000000f00 */
[----:B------:R-:W-:Y:S02]  /*ba30*/  IMAD.MOV.U32 R12, RZ, RZ, RZ ;  /* 0x000000ffff0c7224 */ /* 0x000fe400078e00ff */
[----:B------:R-:W-:-:S07]  /*ba40*/  IMAD.MOV.U32 R11, RZ, RZ, 0x181f ;  /* 0x0000181fff0b7424 */ /* 0x000fce00078e00ff */
[----:B------:R-:W-:Y:S05]  /*ba50*/  WARPSYNC.COLLECTIVE R15, `(.L_x_95) ;  /* 0x000000000f087348 */ /* 0x000fea0003c00000 */
[----:B------:R0:W1:Y:S02]  /*ba60*/  SHFL.IDX P6, R14, R13, R12, R11 ;  /* 0x0000000c0d0e7389 */ /* 0x00006400000c000b */
[----:B01----:R-:W-:Y:S01]  /*ba70*/  ENDCOLLECTIVE ;  /* 0x000000000000791b */ /* 0x003fe20003800000 */
.L_x_95:
[----:B------:R-:W-:Y:S05]  /*ba80*/  BSYNC B0 ;  /* 0x0000000000007941 */ /* 0x000fea0003800000 */
.L_x_94:
[----:B------:R-:W-:Y:S01]  /*ba90*/  IMAD.MOV.U32 R13, RZ, RZ, R4 ;  /* 0x000000ffff0d7224 */ /* 0x000fe200078e0004 */
[----:B------:R-:W-:Y:S01]  /*baa0*/  MOV R11, 0x181f ;  /* 0x0000181f000b7802 */ /* 0x000fe20000000f00 */
[----:B------:R-:W-:Y:S01]  /*bab0*/  IMAD.MOV.U32 R12, RZ, RZ, RZ ;  /* 0x000000ffff0c7224 */ /* 0x000fe200078e00ff */
[----:B------:R-:W-:Y:S01]  /*bac0*/  ISETP.GE.AND P0, PT, R33, 0x1, PT ;  /* 0x000000012100780c */ /* 0x000fe20003f06270 */
[----:B------:R-:W-:Y:S02]  /*bad0*/  IMAD.MOV.U32 R15, RZ, RZ, -0x1 ;  /* 0xffffffffff0f7424 */ /* 0x000fe400078e00ff */
[----:B------:R-:W-:-:S10]  /*bae0*/  IMAD.MOV.U32 R2, RZ, RZ, R14 ;  /* 0x000000ffff027224 */ /* 0x000fd400078e000e */
[----:B------:R-:W-:Y:S05]  /*baf0*/  WARPSYNC.COLLECTIVE R15, `(.L_x_96) ;  /* 0x000000000f087348 */ /* 0x000fea0003c00000 */
[----:B------:R0:W1:Y:S02]  /*bb00*/  SHFL.IDX P6, R14, R13, R12, R11 ;  /* 0x0000000c0d0e7389 */ /* 0x00006400000c000b */
[----:B01----:R-:W-:Y:S01]  /*bb10*/  ENDCOLLECTIVE ;  /* 0x000000000000791b */ /* 0x003fe20003800000 */
.L_x_96:
[----:B------:R-:W-:Y:S02]  /*bb20*/  @P0 LEA R7, R5, UR39, 0x1 ;  /* 0x0000002705070c11 */ /* 0x000fe4000f8e08ff */
[----:B------:R-:W-:Y:S01]  /*bb30*/  MOV R13, R6 ;  /* 0x00000006000d7202 */ /* 0x000fe20000000f00 */
[----:B------:R-:W-:Y:S01]  /*bb40*/  IMAD.MOV.U32 R12, RZ, RZ, 0x1 ;  /* 0x00000001ff0c7424 */ /* 0x000fe200078e00ff */
[----:B------:R-:W-:-:S05]  /*bb50*/  @P0 LEA R14, P1, R37, R14, 0x1 ;  /* 0x0000000e250e0211 */ /* 0x000fca00078208ff */
[----:B------:R-:W-:Y:S02]  /*bb60*/  @P0 IMAD.X R3, RZ, RZ, R2, P1 ;  /* 0x000000ffff030224 */ /* 0x000fe400008e0602 */
[----:B------:R-:W-:-:S07]  /*bb70*/  @P0 IMAD.MOV.U32 R2, RZ, RZ, R14 ;  /* 0x000000ffff020224 */ /* 0x000fce00078e000e */
[----:B------:R-:W-:Y:S05]  /*bb80*/  WARPSYNC.COLLECTIVE R15, `(.L_x_97) ;  /* 0x000000000f087348 */ /* 0x000fea0003c00000 */
[----:B------:R0:W1:Y:S02]  /*bb90*/  SHFL.IDX P6, R14, R13, R12, R11 ;  /* 0x0000000c0d0e7389 */ /* 0x00006400000c000b */
[----:B01----:R-:W-:Y:S01]  /*bba0*/  ENDCOLLECTIVE ;  /* 0x000000000000791b */ /* 0x003fe20003800000 */
.L_x_97:
[----:B------:R-:W-:Y:S01]  /*bbb0*/  @!PT LDS RZ, [RZ] ;  /* 0x00000000fffff984 */ /* 0x000fe20000000800 */
[----:B------:R-:W-:Y:S01]  /*bbc0*/  @!PT LDS RZ, [RZ] ;  /* 0x00000000fffff984 */ /* 0x000fe20000000800 */
[----:B------:R-:W-:Y:S01]  /*bbd0*/  @!PT LDS RZ, [RZ] ;  /* 0x00000000fffff984 */ /* 0x000fe20000000800 */
[----:B------:R0:W-:Y:S04]  /*bbe0*/  @P0 LDGSTS.E.BYPASS.LTC128B.128 [R7+0x1e400], desc[UR36][R2.64], !P4 ;  /* 0x1e40000002070fae */ /* 0x0001e8000e101d64 */
[----:B------:R0:W-:Y:S04]  /*bbf0*/  @P0 LDGSTS.E.BYPASS.LTC128B.128 [R7+0x21400], desc[UR36][R2.64+0x80], !P3 ;  /* 0x2140008002070fae */ /* 0x0001e8000d901d64 */
[----:B------:R0:W-:Y:S01]  /*bc00*/  @P0 LDGSTS.E.BYPASS.LTC128B.128 [R7+0x24400], desc[UR36][R2.64+0x100], !P2 ;  /* 0x2440010002070fae */ /* 0x0001e2000d101d64 */
[----:B------:R-:W-:Y:S01]  /*bc10*/  ISETP.GE.AND P0, PT, R33, 0x11, PT ;  /* 0x000000112100780c */ /* 0x000fe20003f06270 */
[----:B------:R-:W-:-:S02]  /*bc20*/  IMAD.MOV.U32 R13, RZ, RZ, R4 ;  /* 0x000000ffff0d7224 */ /* 0x000fc400078e0004 */
[----:B------:R-:W-:-:S10]  /*bc30*/  IMAD.MOV.U32 R8, RZ, RZ, R14 ;  /* 0x000000ffff087224 */ /* 0x000fd400078e000e */
[----:B0-----:R-:W-:Y:S05]  /*bc40*/  WARPSYNC.COLLECTIVE R15, `(.L_x_98) ;  /* 0x000000000f087348 */ /* 0x001fea0003c00000 */
[----:B------:R1:W2:Y:S02]  /*bc50*/  SHFL.IDX P6, R14, R13, R12, R11 ;  /* 0x0000000c0d0e7389 */ /* 0x0002a400000c000b */
[----:B012---:R-:W-:Y:S01]  /*bc60*/  ENDCOLLECTIVE ;  /* 0x000000000000791b */ /* 0x007fe20003800000 */
.L_x_98:
[----:B------:R-:W-:Y:S01]  /*bc70*/  @P0 LEA R21, R5, UR39, 0x1 ;  /* 0x0000002705150c11 */ /* 0x000fe2000f8e08ff */
[----:B------:R-:W-:Y:S01]  /*bc80*/  IMAD.MOV.U32 R13, RZ, RZ, R6 ;  /* 0x000000ffff0d7224 */ /* 0x000fe200078e0006 */
[----:B------:R-:W-:Y:S02]  /*bc90*/  MOV R12, 0x2 ;  /* 0x00000002000c7802 */ /* 0x000fe40000000f00 */
[----:B------:R-:W-:-:S04]  /*bca0*/  @P0 LEA R14, P1, R37, R14, 0x1 ;  /* 0x0000000e250e0211 */ /* 0x000fc800078208ff */
[----:B------:R-:W-:Y:S01]  /*bcb0*/  @P0 IADD3.X R9, RZ, R8, RZ, P1, !PT ;  /* 0x00000008ff090210 */ /* 0x000fe20000ffe4ff */
[----:B------:R-:W-:-:S08]  /*bcc0*/  @P0 IMAD.MOV.U32 R2, RZ, RZ, R14 ;  /* 0x000000ffff020224 */ /* 0x000fd000078e000e */
[----:B------:R-:W-:Y:S05]  /*bcd0*/  WARPSYNC.COLLECTIVE R15, `(.L_x_99) ;  /* 0x000000000f087348 */ /* 0x000fea0003c00000 */
[----:B------:R0:W1:Y:S02]  /*bce0*/  SHFL.IDX P6, R14, R13, R12, R11 ;  /* 0x0000000c0d0e7389 */ /* 0x00006400000c000b */
[----:B01----:R-:W-:Y:S01]  /*bcf0*/  ENDCOLLECTIVE ;  /* 0x000000000000791b */ /* 0x003fe20003800000 */
.L_x_99:
[----:B------:R-:W-:-:S05]  /*bd00*/  @P0 IMAD.MOV.U32 R3, RZ, RZ, R9 ;  /* 0x000000ffff030224 */ /* 0x000fca00078e0009 */
[----:B------:R-:W-:Y:S01]  /*bd10*/  @!PT LDS RZ, [RZ] ;  /* 0x00000000fffff984 */ /* 0x000fe20000000800 */
[----:B------:R-:W-:Y:S01]  /*bd20*/  @!PT LDS RZ, [RZ] ;  /* 0x00000000fffff984 */ /* 0x000fe20000000800 */
[----:B------:R-:W-:Y:S01]  /*bd30*/  @!PT LDS RZ, [RZ] ;  /* 0x00000000fffff984 */ /* 0x000fe20000000800 */
[----:B------:R0:W-:Y:S04]  /*bd40*/  @P0 LDGSTS.E.BYPASS.LTC128B.128 [R21+0x1ec00], desc[UR36][R2.64], !P4 ;  /* 0x1ec0000002150fae */ /* 0x0001e8000e101d64 */
[----:B------:R0:W-:Y:S01]  /*bd50*/  @P0 LDGSTS.E.BYPASS.LTC128B.128 [R21+0x21c00], desc[UR36][R2.64+0x80], !P3 ;  /* 0x21c0008002150fae */ /* 0x0001e2000d901d64 */
[----:B------:R-:W-:-:S03]  /*bd60*/  IMAD.MOV.U32 R13, RZ, RZ, R4 ;  /* 0x000000ffff0d7224 */ /* 0x000fc600078e0004 */
[----:B------:R0:W-:Y:S01]  /*bd70*/  @P0 LDGSTS.E.BYPASS.LTC128B.128 [R21+0x24c00], desc[UR36][R2.64+0x100], !P2 ;  /* 0x24c0010002150fae */ /* 0x0001e2000d101d64 */
[----:B------:R-:W-:Y:S01]  /*bd80*/  ISETP.GE.AND P0, PT, R33, 0x21, PT ;  /* 0x000000212100780c */ /* 0x000fe20003f06270 */
[----:B------:R-:W-:-:S12]  /*bd90*/  IMAD.MOV.U32 R7, RZ, RZ, R14 ;  /* 0x000000ffff077224 */ /* 0x000fd800078e000e */
[----:B0-----:R-:W-:Y:S05]  /*bda0*/  WARPSYNC.COLLECTIVE R15, `(.L_x_100) ;  /* 0x000000000f087348 */ /* 0x001fea0003c00000 */
[----:B------:R1:W2:Y:S02]  /*bdb0*/  SHFL.IDX P6, R14, R13, R12, R11 ;  /* 0x0000000c0d0e7389 */ /* 0x0002a400000c000b */
[----:B012---:R-:W-:Y:S01]  /*bdc0*/  ENDCOLLECTIVE ;  /* 0x000000000000791b */ /* 0x007fe20003800000 */
.L_x_100:
[----:B------:R-:W-:Y:S01]  /*bdd0*/  @P0 LEA R9, R5, UR39, 0x1 ;  /* 0x0000002705090c11 */ /* 0x000fe2000f8e08ff */
[----:B------:R-:W-:Y:S02]  /*bde0*/  IMAD.MOV.U32 R13, RZ, RZ, R6 ;  /* 0x000000ffff0d7224 */ /* 0x000fe400078e0006 */
[----:B------:R-:W-:Y:S01]  /*bdf0*/  IMAD.MOV.U32 R12, RZ, RZ, 0x3 ;  /* 0x00000003ff0c7424 */ /* 0x000fe200078e00ff */
[----:B------:R-:W-:-:S04]  /*be00*/  @P0 LEA R14, P1, R37, R14, 0x1 ;  /* 0x0000000e250e0211 */ /* 0x000fc800078208ff */
[----:B------:R-:W-:Y:S01]  /*be10*/  @P0 MOV R2, R14 ;  /* 0x0000000e00020202 */ /* 0x000fe20000000f00 */
[----:B------:R-:W-:-:S08]  /*be20*/  @P0 IMAD.X R7, RZ, RZ, R7, P1 ;  /* 0x000000ffff070224 */ /* 0x000fd000008e0607 */
[----:B------:R-:W-:Y:S05]  /*be30*/  WARPSYNC.COLLECTIVE R15, `(.L_x_101) ;  /* 0x000000000f087348 */ /* 0x000fea0003c00000 */
[----:B------:R0:W1:Y:S02]  /*be40*/  SHFL.IDX P6, R14, R13, R12, R11 ;  /* 0x0000000c0d0e7389 */ /* 0x00006400000c000b */
[----:B01----:R-:W-:Y:S01]  /*be50*/  ENDCOLLECTIVE ;  /* 0x000000000000791b */ /* 0x003fe20003800000 */
.L_x_101:
        /* <DEDUP_REMOVED lines=8> */
[----:B------:R-:W-:Y:S02]  /*bee0*/  ISETP.GE.AND P0, PT, R33, 0x31, PT ;  /* 0x000000312100780c */ /* 0x000fe40003f06270 */
[----:B------:R-:W-:-:S11]  /*bef0*/  MOV R7, R14 ;  /* 0x0000000e00077202 */ /* 0x000fd60000000f00 */
[----:B0-----:R-:W-:Y:S05]  /*bf00*/  WARPSYNC.COLLECTIVE R15, `(.L_x_102) ;  /* 0x000000000f087348 */ /* 0x001fea0003c00000 */
[----:B------:R1:W2:Y:S02]  /*bf10*/  SHFL.IDX P6, R14, R13, R12, R11 ;  /* 0x0000000c0d0e7389 */ /* 0x0002a400000c000b */
[----:B012---:R-:W-:Y:S01]  /*bf20*/  ENDCOLLECTIVE ;  /* 0x000000000000791b */ /* 0x007fe20003800000 */
.L_x_102:
[----:B------:R-:W-:Y:S01]  /*bf30*/  @P0 LEA R21, R5, UR39, 0x1 ;  /* 0x0000002705150c11 */ /* 0x000fe2000f8e08ff */
[----:B------:R-:W-:Y:S02]  /*bf40*/  IMAD.MOV.U32 R13, RZ, RZ, R6 ;  /* 0x000000ffff0d7224 */ /* 0x000fe400078e0006 */
[----:B------:R-:W-:Y:S01]  /*bf50*/  IMAD.MOV.U32 R12, RZ, RZ, 0x4 ;  /* 0x00000004ff0c7424 */ /* 0x000fe200078e00ff */
[----:B------:R-:W-:-:S05]  /*bf60*/  @P0 LEA R14, P1, R37, R14, 0x1 ;  /* 0x0000000e250e0211 */ /* 0x000fca00078208ff */
[----:B------:R-:W-:-:S08]  /*bf70*/  @P0 IMAD.MOV.U32 R2, RZ, RZ, R14 ;  /* 0x000000ffff020224 */ /* 0x000fd000078e000e */
[----:B------:R-:W-:Y:S05]  /*bf80*/  WARPSYNC.COLLECTIVE R15, `(.L_x_103) ;  /* 0x000000000f087348 */ /* 0x000fea0003c00000 */
[----:B------:R0:W1:Y:S02]  /*bf90*/  SHFL.IDX P6, R14, R13, R12, R11 ;  /* 0x0000000c0d0e7389 */ /* 0x00006400000c000b */
[----:B01----:R-:W-:Y:S01]  /*bfa0*/  ENDCOLLECTIVE ;  /* 0x000000000000791b */ /* 0x003fe20003800000 */
.L_x_103:
[----:B------:R-:W-:-:S05]  /*bfb0*/  @P0 IMAD.X R7, RZ, RZ, R7, P1 ;  /* 0x000000ffff070224 */ /* 0x000fca00008e0607 */
[----:B------:R-:W-:-:S05]  /*bfc0*/  @P0 MOV R3, R7 ;  /* 0x0000000700030202 */ /* 0x000fca0000000f00 */
[----:B------:R-:W-:Y:S01]  /*bfd0*/  @!PT LDS RZ, [RZ] ;  /* 0x00000000fffff984 */ /* 0x000fe20000000800 */
[----:B------:R-:W-:Y:S01]  /*bfe0*/  @!PT LDS RZ, [RZ] ;  /* 0x00000000fffff984 */ /* 0x000fe20000000800 */
[----:B------:R-:W-:Y:S01]  /*bff0*/  @!PT LDS RZ, [RZ] ;  /* 0x00000000fffff984 */ /* 0x000fe20000000800 */
[----:B------:R0:W-:Y:S01]  /*c000*/  @P0 LDGSTS.E.BYPASS.LTC128B.128 [R21+0x1fc00], desc[UR36][R2.64], !P4 ;  /* 0x1fc0000002150fae */ /* 0x0001e2000e101d64 */
[----:B------:R-:W-:-:S03]  /*c010*/  MOV R13, R4 ;  /* 0x00000004000d7202 */ /* 0x000fc60000000f00 */
[----:B------:R0:W-:Y:S04]  /*c020*/  @P0 LDGSTS.E.BYPASS.LTC128B.128 [R21+0x22c00], desc[UR36][R2.64+0x80], !P3 ;  /* 0x22c0008002150fae */ /* 0x0001e8000d901d64 */
[----:B------:R0:W-:Y:S01]  /*c030*/  @P0 LDGSTS.E.BYPASS.LTC128B.128 [R21+0x25c00], desc[UR36][R2.64+0x100], !P2 ;  /* 0x25c0010002150fae */ /* 0x0001e2000d101d64 */
[----:B------:R-:W-:Y:S01]  /*c040*/  ISETP.GE.AND P0, PT, R33, 0x41, PT ;  /* 0x000000412100780c */ /* 0x000fe20003f06270 */
[----:B------:R-:W-:-:S12]  /*c050*/  IMAD.MOV.U32 R7, RZ, RZ, R14 ;  /* 0x000000ffff077224 */ /* 0x000fd800078e000e */
[----:B0-----:R-:W-:Y:S05]  /*c060*/  WARPSYNC.COLLECTIVE R15, `(.L_x_104) ;  /* 0x000000000f087348 */ /* 0x001fea0003c00000 */
[----:B------:R1:W2:Y:S02]  /*c070*/  SHFL.IDX P6, R14, R13, R12, R11 ;  /* 0x0000000c0d0e7389 */ /* 0x0002a400000c000b */
[----:B012---:R-:W-:Y:S01]  /*c080*/  ENDCOLLECTIVE ;  /* 0x000000000000791b */ /* 0x007fe20003800000 */
.L_x_104:
[----:B------:R-:W-:Y:S02]  /*c090*/  @P0 LEA R9, R5, UR39, 0x1 ;  /* 0x0000002705090c11 */ /* 0x000fe4000f8e08ff */
[----:B------:R-:W-:Y:S01]  /*c0a0*/  MOV R13, R6 ;  /* 0x00000006000d7202 */ /* 0x000fe20000000f00 */
[----:B------:R-:W-:Y:S01]  /*c0b0*/  IMAD.MOV.U32 R12, RZ, RZ, 0x5 ;  /* 0x00000005ff0c7424 */ /* 0x000fe200078e00ff */
[----:B------:R-:W-:-:S05]  /*c0c0*/  @P0 LEA R14, P1, R37, R14, 0x1 ;  /* 0x0000000e250e0211 */ /* 0x000fca00078208ff */
[----:B------:R-:W-:-:S08]  /*c0d0*/  @P0 IMAD.MOV.U32 R2, RZ, RZ, R14 ;  /* 0x000000ffff020224 */ /* 0x000fd000078e000e */
[----:B------:R-:W-:Y:S05]  /*c0e0*/  WARPSYNC.COLLECTIVE R15, `(.L_x_105) ;  /* 0x000000000f087348 */ /* 0x000fea0003c00000 */
[----:B------:R0:W1:Y:S02]  /*c0f0*/  SHFL.IDX P6, R14, R13, R12, R11 ;  /* 0x0000000c0d0e7389 */ /* 0x00006400000c000b */
[----:B01----:R-:W-:Y:S01]  /*c100*/  ENDCOLLECTIVE ;  /* 0x000000000000791b */ /* 0x003fe20003800000 */
.L_x_105:
[----:B------:R-:W-:-:S04]  /*c110*/  @P0 IMAD.X R7, RZ, RZ, R7, P1 ;  /* 0x000000ffff070224 */ /* 0x000fc800008e0607 */
[----:B------:R-:W-:-:S05]  /*c120*/  @P0 IMAD.MOV.U32 R3, RZ, RZ, R7 ;  /* 0x000000ffff030224 */ /* 0x000fca00078e0007 */
[----:B------:R-:W-:Y:S01]  /*c130*/  @!PT LDS RZ, [RZ] ;  /* 0x00000000fffff984 */ /* 0x000fe20000000800 */
[----:B------:R-:W-:Y:S01]  /*c140*/  @!PT LDS RZ, [RZ] ;  /* 0x00000000fffff984 */ /* 0x000fe20000000800 */
[----:B------:R-:W-:Y:S01]  /*c150*/  @!PT LDS RZ, [RZ] ;  /* 0x00000000fffff984 */ /* 0x000fe20000000800 */
[----:B------:R0:W-:Y:S01]  /*c160*/  @P0 LDGSTS.E.BYPASS.LTC128B.128 [R9+0x20400], desc[UR36][R2.64], !P4 ;  /* 0x2040000002090fae */ /* 0x0001e2000e101d64 */
[----:B------:R-:W-:-:S03]  /*c170*/  IMAD.MOV.U32 R13, RZ, RZ, R4 ;  /* 0x000000ffff0d7224 */ /* 0x000fc600078e0004 */
[----:B------:R0:W-:Y:S04]  /*c180*/  @P0 LDGSTS.E.BYPASS.LTC128B.128 [R9+0x23400], desc[UR36][R2.64+0x80], !P3 ;  /* 0x2340008002090fae */ /* 0x0001e8000d901d64 */
[----:B------:R0:W-:Y:S01]  /*c190*/  @P0 LDGSTS.E.BYPASS.LTC128B.128 [R9+0x26400], desc[UR36][R2.64+0x100], !P2 ;  /* 0x2640010002090fae */ /* 0x0001e2000d101d64 */
[----:B------:R-:W-:-:S07]  /*c1a0*/  IMAD.MOV.U32 R7, RZ, RZ, R14 ;  /* 0x000000ffff077224 */ /* 0x000fce00078e000e */
[----:B0-----:R-:W-:Y:S05]  /*c1b0*/  WARPSYNC.COLLECTIVE R15, `(.L_x_106) ;  /* 0x000000000f087348 */ /* 0x001fea0003c00000 */
[----:B------:R1:W2:Y:S02]  /*c1c0*/  SHFL.IDX P6, R14, R13, R12, R11 ;  /* 0x0000000c0d0e7389 */ /* 0x0002a400000c000b */
[----:B012---:R-:W-:Y:S01]  /*c1d0*/  ENDCOLLECTIVE ;  /* 0x000000000000791b */ /* 0x007fe20003800000 */
.L_x_106:
[----:B------:R-:W-:Y:S05]  /*c1e0*/  BRA `(.L_x_107) ;  /* 0xffffffcc00c47947 */ /* 0x000fea000383ffff */
.L_x_52:
[----:B------:R-:W-:Y:S01]  /*c1f0*/  MOV R13, R5 ;  /* 0x00000005000d7202 */ /* 0x000fe20000000f00 */
[----:B------:R-:W-:Y:S02]  /*c200*/  IMAD.MOV.U32 R12, RZ, RZ, RZ ;  /* 0x000000ffff0c7224 */ /* 0x000fe400078e00ff */
[----:B------:R-:W-:Y:S02]  /*c210*/  IMAD.MOV.U32 R11, RZ, RZ, 0x181f ;  /* 0x0000181fff0b7424 */ /* 0x000fe400078e00ff */
[----:B------:R-:W-:Y:S02]  /*c220*/  IMAD.MOV.U32 R15, RZ, RZ, -0x1 ;  /* 0xffffffffff0f7424 */ /* 0x000fe400078e00ff */
[----:B------:R-:W-:-:S07]  /*c230*/  IMAD.IADD R4, R34, 0x1, R4 ;  /* 0x0000000122047824 */ /* 0x000fce00078e0204 */
[----:B------:R-:W-:Y:S05]  /*c240*/  WARPSYNC.COLLECTIVE R15, `(.L_x_108) ;  /* 0x000000000f087348 */ /* 0x000fea0003c00000 */
[----:B------:R0:W1:Y:S02]  /*c250*/  SHFL.IDX P6, R14, R13, R12, R11 ;  /* 0x0000000c0d0e7389 */ /* 0x00006400000c000b */
[----:B01----:R-:W-:Y:S01]  /*c260*/  ENDCOLLECTIVE ;  /* 0x000000000000791b */ /* 0x003fe20003800000 */
.L_x_108:
[C---:B------:R-:W-:Y:S01]  /*c270*/  VIADD R6, R4.reuse, 0x10 ;  /* 0x0000001004067836 */ /* 0x040fe20000000000 */
[----:B------:R-:W-:Y:S01]  /*c280*/  ISETP.GE.AND P0, PT, R4, UR40, PT ;  /* 0x0000002804007c0c */ /* 0x000fe2000bf06270 */
[----:B------:R-:W-:Y:S01]  /*c290*/  IMAD.MOV.U32 R13, RZ, RZ, R0 ;  /* 0x000000ffff0d7224 */ /* 0x000fe200078e0000 */
[----:B------:R-:W-:-:S11]  /*c2a0*/  MOV R2, R14 ;  /* 0x0000000e00027202 */ /* 0x000fd60000000f00 */
[----:B------:R-:W-:Y:S05]  /*c2b0*/  WARPSYNC.COLLECTIVE R15, `(.L_x_109) ;  /* 0x000000000f087348 */ /* 0x000fea0003c00000 */
[----:B------:R0:W1:Y:S02]  /*c2c0*/  SHFL.IDX P6, R14, R13, R12, R11 ;  /* 0x0000000c0d0e7389 */ /* 0x00006400000c000b */
[----:B01----:R-:W-:Y:S01]  /*c2d0*/  ENDCOLLECTIVE ;  /* 0x000000000000791b */ /* 0x003fe20003800000 */
.L_x_109:
[----:B------:R-:W-:Y:S02]  /*c2e0*/  IMAD.MOV.U32 R13, RZ, RZ, R5 ;  /* 0x000000ffff0d7224 */ /* 0x000fe400078e0005 */
[----:B------:R-:W-:Y:S01]  /*c2f0*/  IMAD.MOV.U32 R12, RZ, RZ, 0x1 ;  /* 0x00000001ff0c7424 */ /* 0x000fe200078e00ff */
[----:B------:R-:W-:-:S05]  /*c300*/  @!P0 LEA R14, P1, R37, R14, 0x1 ;  /* 0x0000000e250e8211 */ /* 0x000fca00078208ff */
[----:B------:R-:W-:Y:S01]  /*c310*/  @!P0 IMAD.X R3, RZ, RZ, R2, P1 ;  /* 0x000000ffff038224 */ /* 0x000fe200008e0602 */
[----:B------:R-:W-:-:S07]  /*c320*/  @!P0 MOV R2, R14 ;  /* 0x0000000e00028202 */ /* 0x000fce0000000f00 */
[----:B------:R-:W-:Y:S05]  /*c330*/  WARPSYNC.COLLECTIVE R15, `(.L_x_110) ;  /* 0x000000000f087348 */ /* 0x000fea0003c00000 */
[----:B------:R0:W1:Y:S02]  /*c340*/  SHFL.IDX P6, R14, R13, R12, R11 ;  /* 0x0000000c0d0e7389 */ /* 0x00006400000c000b */
[----:B01----:R-:W-:Y:S01]  /*c350*/  ENDCOLLECTIVE ;  /* 0x000000000000791b */ /* 0x003fe20003800000 */
.L_x_110:
[----:B------:R-:W-:Y:S01]  /*c360*/  @!PT LDS RZ, [RZ] ;  /* 0x00000000fffff984 */ /* 0x000fe20000000800 */
[----:B------:R-:W-:Y:S01]  /*c370*/  @!PT LDS RZ, [RZ] ;  /* 0x00000000fffff984 */ /* 0x000fe20000000800 */
[----:B------:R-:W-:Y:S01]  /*c380*/  @!PT LDS RZ, [RZ] ;  /* 0x00000000fffff984 */ /* 0x000fe20000000800 */
[----:B------:R0:W-:Y:S04]  /*c390*/  @!P0 LDGSTS.E.BYPASS.LTC128B.128 [R20+0x12400], desc[UR36][R2.64], !P3 ;  /* 0x1240000002148fae */ /* 0x0001e8000d901d64 */
[----:B------:R0:W-:Y:S04]  /*c3a0*/  @!P0 LDGSTS.E.BYPASS.LTC128B.128 [R20+0x16400], desc[UR36][R2.64+0x80], !P4 ;  /* 0x1640008002148fae */ /* 0x0001e8000e101d64 */
[----:B------:R0:W-:Y:S01]  /*c3b0*/  @!P0 LDGSTS.E.BYPASS.LTC128B.128 [R20+0x1a400], desc[UR36][R2.64+0x100], !P5 ;  /* 0x1a40010002148fae */ /* 0x0001e2000e901d64 */
[----:B------:R-:W-:Y:S01]  /*c3c0*/  ISETP.GE.AND P0, PT, R6, UR40, PT ;  /* 0x0000002806007c0c */ /* 0x000fe2000bf06270 */
[----:B------:R-:W-:Y:S01]  /*c3d0*/  IMAD.MOV.U32 R13, RZ, RZ, R0 ;  /* 0x000000ffff0d7224 */ /* 0x000fe200078e0000 */
[----:B------:R-:W-:-:S11]  /*c3e0*/  MOV R6, R14 ;  /* 0x0000000e00067202 */ /* 0x000fd60000000f00 */
[----:B0-----:R-:W-:Y:S05]  /*c3f0*/  WARPSYNC.COLLECTIVE R15, `(.L_x_111) ;  /* 0x000000000f087348 */ /* 0x001fea0003c00000 */
[----:B------:R1:W2:Y:S02]  /*c400*/  SHFL.IDX P6, R14, R13, R12, R11 ;  /* 0x0000000c0d0e7389 */ /* 0x0002a400000c000b */
[----:B012---:R-:W-:Y:S01]  /*c410*/  ENDCOLLECTIVE ;  /* 0x000000000000791b */ /* 0x007fe20003800000 */
.L_x_111:
[----:B------:R-:W-:Y:S02]  /*c420*/  IMAD.MOV.U32 R13, RZ, RZ, R5 ;  /* 0x000000ffff0d7224 */ /* 0x000fe400078e0005 */
[----:B------:R-:W-:Y:S01]  /*c430*/  IMAD.MOV.U32 R12, RZ, RZ, 0x2 ;  /* 0x00000002ff0c7424 */ /* 0x000fe200078e00ff */
[----:B------:R-:W-:-:S05]  /*c440*/  @!P0 LEA R14, P1, R37, R14, 0x1 ;  /* 0x0000000e250e8211 */ /* 0x000fca00078208ff */
[----:B------:R-:W-:-:S08]  /*c450*/  @!P0 IMAD.MOV.U32 R2, RZ, RZ, R14 ;  /* 0x000000ffff028224 */ /* 0x000fd000078e000e */
[----:B------:R-:W-:Y:S05]  /*c460*/  WARPSYNC.COLLECTIVE R15, `(.L_x_112) ;  /* 0x000000000f087348 */ /* 0x000fea0003c00000 */
[----:B------:R0:W1:Y:S02]  /*c470*/  SHFL.IDX P6, R14, R13, R12, R11 ;  /* 0x0000000c0d0e7389 */ /* 0x00006400000c000b */
[----:B01----:R-:W-:Y:S01]  /*c480*/  ENDCOLLECTIVE ;  /* 0x000000000000791b */ /* 0x003fe20003800000 */
.L_x_112:
[----:B------:R-:W-:Y:S02]  /*c490*/  @!P0 IMAD.X R7, RZ, RZ, R6, P1 ;  /* 0x000000ffff078224 */ /* 0x000fe400008e0606 */
[----:B------:R-:W-:-:S03]  /*c4a0*/  VIADD R6, R4, 0x20 ;  /* 0x0000002004067836 */ /* 0x000fc60000000000 */
[----:B------:R-:W-:-:S05]  /*c4b0*/  @!P0 MOV R3, R7 ;  /* 0x0000000700038202 */ /* 0x000fca0000000f00 */
[----:B------:R-:W-:Y:S01]  /*c4c0*/  @!PT LDS RZ, [RZ] ;  /* 0x00000000fffff984 */ /* 0x000fe20000000800 */
[----:B------:R-:W-:Y:S01]  /*c4d0*/  @!PT LDS RZ, [RZ] ;  /* 0x00000000fffff984 */ /* 0x000fe20000000800 */
[----:B------:R-:W-:Y:S01]  /*c4e0*/  @!PT LDS RZ, [RZ] ;  /* 0x00000000fffff984 */ /* 0x000fe20000000800 */
[----:B------:R0:W-:Y:S01]  /*c4f0*/  @!P0 LDGSTS.E.BYPASS.LTC128B.128 [R20+0x12c00], desc[UR36][R2.64], !P3 ;  /* 0x12c0000002148fae */ /* 0x0001e2000d901d64 */
[----:B------:R-:W-:-:S03]  /*c500*/  IMAD.MOV.U32 R13, RZ, RZ, R0 ;  /* 0x000000ffff0d7224 */ /* 0x000fc600078e0000 */
[----:B------:R0:W-:Y:S04]  /*c510*/  @!P0 LDGSTS.E.BYPASS.LTC128B.128 [R20+0x16c00], desc[UR36][R2.64+0x80], !P4 ;  /* 0x16c0008002148fae */ /* 0x0001e8000e101d64 */
[----:B------:R0:W-:Y:S01]  /*c520*/  @!P0 LDGSTS.E.BYPASS.LTC128B.128 [R20+0x1ac00], desc[UR36][R2.64+0x100], !P5 ;  /* 0x1ac0010002148fae */ /* 0x0001e2000e901d64 */
[----:B------:R-:W-:Y:S02]  /*c530*/  ISETP.GE.AND P0, PT, R6, UR40, PT ;  /* 0x0000002806007c0c */ /* 0x000fe4000bf06270 */
[----:B------:R-:W-:-:S11]  /*c540*/  MOV R6, R14 ;  /* 0x0000000e00067202 */ /* 0x000fd60000000f00 */
[----:B0-----:R-:W-:Y:S05]  /*c550*/  WARPSYNC.COLLECTIVE R15, `(.L_x_113) ;  /* 0x000000000f087348 */ /* 0x001fea0003c00000 */
[----:B------:R1:W2:Y:S02]  /*c560*/  SHFL.IDX P6, R14, R13, R12, R11 ;  /* 0x0000000c0d0e7389 */ /* 0x0002a400000c000b */
[----:B012---:R-:W-:Y:S01]  /*c570*/  ENDCOLLECTIVE ;  /* 0x000000000000791b */ /* 0x007fe20003800000 */
.L_x_113:
[----:B------:R-:W-:Y:S02]  /*c580*/  IMAD.MOV.U32 R13, RZ, RZ, R5 ;  /* 0x000000ffff0d7224 */ /* 0x000fe400078e0005 */
[----:B------:R-:W-:Y:S01]  /*c590*/  IMAD.MOV.U32 R12, RZ, RZ, 0x3 ;  /* 0x00000003ff0c7424 */ /* 0x000fe200078e00ff */
[----:B------:R-:W-:-:S05]  /*c5a0*/  @!P0 LEA R14, P1, R37, R14, 0x1 ;  /* 0x0000000e250e8211 */ /* 0x000fca00078208ff */
[----:B------:R-:W-:-:S08]  /*c5b0*/  @!P0 IMAD.MOV.U32 R2, RZ, RZ, R14 ;  /* 0x000000ffff028224 */ /* 0x000fd000078e000e */
[----:B------:R-:W-:Y:S05]  /*c5c0*/  WARPSYNC.COLLECTIVE R15, `(.L_x_114) ;  /* 0x000000000f087348 */ /* 0x000fea0003c00000 */
[----:B------:R0:W1:Y:S02]  /*c5d0*/  SHFL.IDX P6, R14, R13, R12, R11 ;  /* 0x0000000c0d0e7389 */ /* 0x00006400000c000b */
[----:B01----:R-:W-:Y:S01]  /*c5e0*/  ENDCOLLECTIVE ;  /* 0x000000000000791b */ /* 0x003fe20003800000 */
.L_x_114:
        /* <DEDUP_REMOVED lines=15> */
.L_x_115:
[----:B------:R-:W-:Y:S02]  /*c6e0*/  IMAD.MOV.U32 R13, RZ, RZ, R5 ;  /* 0x000000ffff0d7224 */ /* 0x000fe400078e0005 */
[----:B------:R-:W-:Y:S01]  /*c6f0*/  IMAD.MOV.U32 R12, RZ, RZ, 0x4 ;  /* 0x00000004ff0c7424 */ /* 0x000fe200078e00ff */
[----:B------:R-:W-:-:S05]  /*c700*/  @!P0 LEA R14, P1, R37, R14, 0x1 ;  /* 0x0000000e250e8211 */ /* 0x000fca00078208ff */
[----:B------:R-:W-:-:S08]  /*c710*/  @!P0 IMAD.MOV.U32 R2, RZ, RZ, R14 ;  /* 0x000000ffff028224 */ /* 0x000fd000078e000e */
[----:B------:R-:W-:Y:S05]  /*c720*/  WARPSYNC.COLLECTIVE R15, `(.L_x_116) ;  /* 0x000000000f087348 */ /* 0x000fea0003c00000 */
[----:B------:R0:W1:Y:S02]  /*c730*/  SHFL.IDX P6, R14, R13, R12, R11 ;  /* 0x0000000c0d0e7389 */ /* 0x00006400000c000b */
[----:B01----:R-:W-:Y:S01]  /*c740*/  ENDCOLLECTIVE ;  /* 0x000000000000791b */ /* 0x003fe20003800000 */
.L_x_116:
        /* <DEDUP_REMOVED lines=15> */
.L_x_117:
[----:B------:R-:W-:Y:S02]  /*c840*/  IMAD.MOV.U32 R13, RZ, RZ, R5 ;  /* 0x000000ffff0d7224 */ /* 0x000fe400078e0005 */
[----:B------:R-:W-:Y:S01]  /*c850*/  IMAD.MOV.U32 R12, RZ, RZ, 0x5 ;  /* 0x00000005ff0c7424 */ /* 0x000fe200078e00ff */
[----:B------:R-:W-:-:S05]  /*c860*/  @!P0 LEA R14, P1, R37, R14, 0x1 ;  /* 0x0000000e250e8211 */ /* 0x000fca00078208ff */
[----:B------:R-:W-:-:S08]  /*c870*/  @!P0 IMAD.MOV.U32 R2, RZ, RZ, R14 ;  /* 0x000000ffff028224 */ /* 0x000fd000078e000e */
[----:B------:R-:W-:Y:S05]  /*c880*/  WARPSYNC.COLLECTIVE R15, `(.L_x_118) ;  /* 0x000000000f087348 */ /* 0x000fea0003c00000 */
[----:B------:R0:W1:Y:S02]  /*c890*/  SHFL.IDX P6, R14, R13, R12, R11 ;  /* 0x0000000c0d0e7389 */ /* 0x00006400000c000b */
[----:B01----:R-:W-:Y:S01]  /*c8a0*/  ENDCOLLECTIVE ;  /* 0x000000000000791b */ /* 0x003fe20003800000 */
.L_x_118:
        /* <DEDUP_REMOVED lines=15> */
.L_x_119:
[----:B------:R-:W-:Y:S02]  /*c9a0*/  IMAD.MOV.U32 R13, RZ, RZ, R5 ;  /* 0x000000ffff0d7224 */ /* 0x000fe400078e0005 */
[----:B------:R-:W-:Y:S01]  /*c9b0*/  IMAD.MOV.U32 R12, RZ, RZ, 0x6 ;  /* 0x00000006ff0c7424 */ /* 0x000fe200078e00ff */
[----:B------:R-:W-:-:S05]  /*c9c0*/  @!P0 LEA R14, P1, R37, R14, 0x1 ;  /* 0x0000000e250e8211 */ /* 0x000fca00078208ff */
[----:B------:R-:W-:-:S08]  /*c9d0*/  @!P0 IMAD.MOV.U32 R2, RZ, RZ, R14 ;  /* 0x000000ffff028224 */ /* 0x000fd000078e000e */
[----:B------:R-:W-:Y:S05]  /*c9e0*/  WARPSYNC.COLLECTIVE R15, `(.L_x_120) ;  /* 0x000000000f087348 */ /* 0x000fea0003c00000 */
[----:B------:R0:W1:Y:S02]  /*c9f0*/  SHFL.IDX P6, R14, R13, R12, R11 ;  /* 0x0000000c0d0e7389 */ /* 0x00006400000c000b */
[----:B01----:R-:W-:Y:S01]  /*ca00*/  ENDCOLLECTIVE ;  /* 0x000000000000791b */ /* 0x003fe20003800000 */
.L_x_120:
        /* <DEDUP_REMOVED lines=15> */
.L_x_121:
[----:B------:R-:W-:Y:S02]  /*cb00*/  IMAD.MOV.U32 R13, RZ, RZ, R5 ;  /* 0x000000ffff0d7224 */ /* 0x000fe400078e0005 */
[----:B------:R-:W-:Y:S01]  /*cb10*/  IMAD.MOV.U32 R12, RZ, RZ, 0x7 ;  /* 0x00000007ff0c7424 */ /* 0x000fe200078e00ff */
[----:B------:R-:W-:-:S05]  /*cb20*/  @!P0 LEA R14, P1, R37, R14, 0x1 ;  /* 0x0000000e250e8211 */ /* 0x000fca00078208ff */
[----:B------:R-:W-:-:S08]  /*cb30*/  @!P0 IMAD.MOV.U32 R2, RZ, RZ, R14 ;  /* 0x000000ffff028224 */ /* 0x000fd000078e000e */
[----:B------:R-:W-:Y:S05]  /*cb40*/  WARPSYNC.COLLECTIVE R15, `(.L_x_122) ;  /* 0x000000000f087348 */ /* 0x000fea0003c00000 */
[----:B------:R0:W1:Y:S02]  /*cb50*/  SHFL.IDX P6, R14, R13, R12, R11 ;  /* 0x0000000c0d0e7389 */ /* 0x00006400000c000b */
[----:B01----:R-:W-:Y:S01]  /*cb60*/  ENDCOLLECTIVE ;  /* 0x000000000000791b */ /* 0x003fe20003800000 */
.L_x_122:
[----:B------:R-:W-:-:S05]  /*cb70*/  @!P0 IMAD.X R7, RZ, RZ, R6, P1 ;  /* 0x000000ffff078224 */ /* 0x000fca00008e0606 */
[----:B------:R-:W-:-:S05]  /*cb80*/  @!P0 MOV R3, R7 ;  /* 0x0000000700038202 */ /* 0x000fca0000000f00 */
[----:B------:R-:W-:Y:S01]  /*cb90*/  @!PT LDS RZ, [RZ] ;  /* 0x00000000fffff984 */ /* 0x000fe20000000800 */
[----:B------:R-:W-:Y:S01]  /*cba0*/  @!PT LDS RZ, [RZ] ;  /* 0x00000000fffff984 */ /* 0x000fe20000000800 */
[----:B------:R-:W-:Y:S01]  /*cbb0*/  @!PT LDS RZ, [RZ] ;  /* 0x00000000fffff984 */ /* 0x000fe20000000800 */
[----:B------:R0:W-:Y:S01]  /*cbc0*/  @!P0 LDGSTS.E.BYPASS.LTC128B.128 [R20+0x15400], desc[UR36][R2.64], !P3 ;  /* 0x1540000002148fae */ /* 0x0001e2000d901d64 */
[----:B------:R-:W-:-:S03]  /*cbd0*/  MOV R13, R0 ;  /* 0x00000000000d7202 */ /* 0x000fc60000000f00 */
[----:B------:R0:W-:Y:S04]  /*cbe0*/  @!P0 LDGSTS.E.BYPASS.LTC128B.128 [R20+0x19400], desc[UR36][R2.64+0x80], !P4 ;  /* 0x1940008002148fae */ /* 0x0001e8000e101d64 */
[----:B------:R0:W-:Y:S01]  /*cbf0*/  @!P0 LDGSTS.E.BYPASS.LTC128B.128 [R20+0x1d400], desc[UR36][R2.64+0x100], !P5 ;  /* 0x1d40010002148fae */ /* 0x0001e2000e901d64 */
[----:B------:R-:W-:-:S07]  /*cc00*/  IMAD.MOV.U32 R6, RZ, RZ, R14 ;  /* 0x000000ffff067224 */ /* 0x000fce00078e000e */
[----:B0-----:R-:W-:Y:S05]  /*cc10*/  WARPSYNC.COLLECTIVE R15, `(.L_x_123) ;  /* 0x000000000f087348 */ /* 0x001fea0003c00000 */
[----:B------:R1:W2:Y:S02]  /*cc20*/  SHFL.IDX P6, R14, R13, R12, R11 ;  /* 0x0000000c0d0e7389 */ /* 0x0002a400000c000b */
[----:B012---:R-:W-:Y:S01]  /*cc30*/  ENDCOLLECTIVE ;  /* 0x000000000000791b */ /* 0x007fe20003800000 */
.L_x_123:
[----:B------:R-:W-:Y:S05]  /*cc40*/  BRA `(.L_x_124) ;  /* 0xffffffcc00d07947 */ /* 0x000fea000383ffff */
.L_x_54:
[----:B0-----:R-:W-:-:S04]  /*cc50*/  IMAD.U32 R3, RZ, RZ, UR39 ;  /* 0x00000027ff037e24 */ /* 0x001fc8000f8e00ff */
[----:B------:R0:W1:Y:S03]  /*cc60*/  SYNCS.PHASECHK.TRANS64.TRYWAIT P0, [R3+URZ+0x30820], R0 ;  /* 0x03082000030075a7 */ /* 0x000066000800017f */
[----:B-1----:R-:W-:Y:S05]  /*cc70*/  @!P0 NANOSLEEP.SYNCS 0x989680 ;  /* 0x009896800000895d */ /* 0x002fea0003900000 */
[----:B------:R-:W1:Y:S02]  /*cc80*/  @!P0 SYNCS.PHASECHK.TRANS64 P0, [R3+URZ+0x30820], R0 ;  /* 0x03082000030085a7 */ /* 0x000e64000800007f */
[----:B-1----:R-:W-:Y:S05]  /*cc90*/  @!P0 BRA `(.L_x_54) ;  /* 0xfffffffc00ec8947 */ /* 0x002fea000383ffff */
[----:B------:R-:W-:Y:S05]  /*cca0*/  BRA `(.L_x_125) ;  /* 0xffffffd0000c7947 */ /* 0x000fea000383ffff */
.L_x_58:
[----:B0-----:R0:W1:Y:S02]  /*ccb0*/  SYNCS.PHASECHK.TRANS64.TRYWAIT P0, [R6+URZ+0x30840], R3 ;  /* 0x03084003060075a7 */ /* 0x001064000800017f */
[----:B-1----:R-:W-:Y:S05]  /*ccc0*/  @!P0 NANOSLEEP.SYNCS 0x989680 ;  /* 0x009896800000895d */ /* 0x002fea0003900000 */
[----:B------:R-:W1:Y:S02]  /*ccd0*/  @!P0 SYNCS.PHASECHK.TRANS64 P0, [R6+URZ+0x30840], R3 ;  /* 0x03084003060085a7 */ /* 0x000e64000800007f */
[----:B-1----:R-:W-:Y:S05]  /*cce0*/  @!P0 BRA `(.L_x_58) ;  /* 0xfffffffc00f08947 */ /* 0x002fea000383ffff */
[----:B------:R-:W-:Y:S05]  /*ccf0*/  BRA `(.L_x_126) ;  /* 0xffffffd000bc7947 */ /* 0x000fea000383ffff */
.L_x_59:
[----:B------:R-:W-:Y:S01]  /*cd00*/  BSSY B1, `(.L_x_127) ;  /* 0x0000008000017945 */ /* 0x000fe20003800000 */
[----:B------:R-:W-:Y:S01]  /*cd10*/  IMAD.MOV.U32 R13, RZ, RZ, R10 ;  /* 0x000000ffff0d7224 */ /* 0x000fe200078e000a */
[----:B------:R-:W-:Y:S01]  /*cd20*/  MOV R11, 0x181f ;  /* 0x0000181f000b7802 */ /* 0x000fe20000000f00 */
[----:B------:R-:W-:Y:S02]  /*cd30*/  IMAD.MOV.U32 R12, RZ, RZ, RZ ;  /* 0x000000ffff0c7224 */ /* 0x000fe400078e00ff */
[----:B------:R-:W-:-:S07]  /*cd40*/  IMAD.MOV.U32 R15, RZ, RZ, -0x1 ;  /* 0xffffffffff0f7424 */ /* 0x000fce00078e00ff */
[----:B------:R-:W-:Y:S05]  /*cd50*/  WARPSYNC.COLLECTIVE R15, `(.L_x_128) ;  /* 0x000000000f087348 */ /* 0x000fea0003c00000 */
[----:B------:R0:W1:Y:S02]  /*cd60*/  SHFL.IDX P6, R14, R13, R12, R11 ;  /* 0x0000000c0d0e7389 */ /* 0x00006400000c000b */
[----:B01----:R-:W-:Y:S01]  /*cd70*/  ENDCOLLECTIVE ;  /* 0x000000000000791b */ /* 0x003fe20003800000 */
.L_x_128:
[----:B------:R-:W-:Y:S05]  /*cd80*/  BSYNC B1 ;  /* 0x0000000000017941 */ /* 0x000fea0003800000 */
.L_x_127:
[----:B------:R-:W-:Y:S01]  /*cd90*/  IMAD.MOV.U32 R13, RZ, RZ, R8 ;  /* 0x000000ffff0d7224 */ /* 0x000fe200078e0008 */
[----:B------:R-:W-:Y:S01]  /*cda0*/  MOV R12, RZ ;  /* 0x000000ff000c7202 */ /* 0x000fe20000000f00 */
[----:B------:R-:W-:Y:S01]  /*cdb0*/  IMAD.MOV.U32 R11, RZ, RZ, 0x181f ;  /* 0x0000181fff0b7424 */ /* 0x000fe200078e00ff */
[----:B------:R-:W-:Y:S01]  /*cdc0*/  LEA R9, R9, UR39, 0x1 ;  /* 0x0000002709097c11 */ /* 0x000fe2000f8e08ff */
[----:B------:R-:W-:Y:S02]  /*cdd0*/  IMAD.MOV.U32 R15, RZ, RZ, -0x1 ;  /* 0xffffffffff0f7424 */ /* 0x000fe400078e00ff */
[----:B------:R-:W-:Y:S02]  /*cde0*/  IMAD.MOV.U32 R3, RZ, RZ, R14 ;  /* 0x000000ffff037224 */ /* 0x000fe400078e000e */
[----:B------:R-:W-:-:S07]  /*cdf0*/  IMAD.SHL.U32 R4, R37, 0x2, RZ ;  /* 0x0000000225047824 */ /* 0x000fce00078e00ff */
[----:B------:R-:W-:Y:S05]  /*ce00*/  WARPSYNC.COLLECTIVE R15, `(.L_x_129) ;  /* 0x000000000f087348 */ /* 0x000fea0003c00000 */
[----:B------:R0:W1:Y:S02]  /*ce10*/  SHFL.IDX P6, R14, R13, R12, R11 ;  /* 0x0000000c0d0e7389 */ /* 0x00006400000c000b */
[----:B01----:R-:W-:Y:S01]  /*ce20*/  ENDCOLLECTIVE ;  /* 0x000000000000791b */ /* 0x003fe20003800000 */
.L_x_129:
[----:B------:R-:W-:Y:S02]  /*ce30*/  IMAD.MOV.U32 R13, RZ, RZ, R10 ;  /* 0x000000ffff0d7224 */ /* 0x000fe400078e000a */
[----:B------:R-:W-:Y:S01]  /*ce40*/  IMAD.MOV.U32 R12, RZ, RZ, 0x1 ;  /* 0x00000001ff0c7424 */ /* 0x000fe200078e00ff */
[----:B------:R-:W-:-:S13]  /*ce50*/  IADD3 R2, P0, R14, R4, RZ ;  /* 0x000000040e027210 */ /* 0x000fda0007f1e0ff */
[----:B------:R-:W-:Y:S05]  /*ce60*/  WARPSYNC.COLLECTIVE R15, `(.L_x_130) ;  /* 0x000000000f087348 */ /* 0x000fea0003c00000 */
[----:B------:R0:W1:Y:S02]  /*ce70*/  SHFL.IDX P6, R14, R13, R12, R11 ;  /* 0x0000000c0d0e7389 */ /* 0x00006400000c000b */
[----:B01----:R-:W-:Y:S01]  /*ce80*/  ENDCOLLECTIVE ;  /* 0x000000000000791b */ /* 0x003fe20003800000 */
.L_x_130:
[----:B------:R-:W-:-:S05]  /*ce90*/  IADD3.X R3, RZ, R3, RZ, P0, !PT ;  /* 0x00000003ff037210 */ /* 0x000fca00007fe4ff */
[----:B------:R-:W-:Y:S01]  /*cea0*/  @!PT LDS RZ, [RZ] ;  /* 0x00000000fffff984 */ /* 0x000fe20000000800 */
[----:B------:R-:W-:Y:S01]  /*ceb0*/  @!PT LDS RZ, [RZ] ;  /* 0x00000000fffff984 */ /* 0x000fe20000000800 */
[----:B------:R-:W-:Y:S01]  /*cec0*/  @!PT LDS RZ, [RZ] ;  /* 0x00000000fffff984 */ /* 0x000fe20000000800 */
[----:B------:R-:W-:Y:S04]  /*ced0*/  LDGSTS.E.BYPASS.LTC128B.128 [R9+0x1e400], desc[UR36][R2.64], !P3 ;  /* 0x1e40000002097fae */ /* 0x000fe8000d901d64 */
[----:B------:R-:W-:Y:S01]  /*cee0*/  LDGSTS.E.BYPASS.LTC128B.128 [R9+0x21400], desc[UR36][R2.64+0x80], !P2 ;  /* 0x2140008002097fae */ /* 0x000fe2000d101d64 */
[----:B------:R-:W-:-:S03]  /*cef0*/  MOV R13, R8 ;  /* 0x00000008000d7202 */ /* 0x000fc60000000f00 */
[----:B------:R0:W-:Y:S02]  /*cf00*/  LDGSTS.E.BYPASS.LTC128B.128 [R9+0x24400], desc[UR36][R2.64+0x100], !P1 ;  /* 0x2440010002097fae */ /* 0x0001e4000c901d64 */
[----:B0-----:R-:W-:-:S07]  /*cf10*/  IMAD.MOV.U32 R3, RZ, RZ, R14 ;  /* 0x000000ffff037224 */ /* 0x001fce00078e000e */
[----:B------:R-:W-:Y:S05]  /*cf20*/  WARPSYNC.COLLECTIVE R15, `(.L_x_131) ;  /* 0x000000000f087348 */ /* 0x000fea0003c00000 */
[----:B------:R0:W1:Y:S02]  /*cf30*/  SHFL.IDX P6, R14, R13, R12, R11 ;  /* 0x0000000c0d0e7389 */ /* 0x00006400000c000b */
[----:B01----:R-:W-:Y:S01]  /*cf40*/  ENDCOLLECTIVE ;  /* 0x000000000000791b */ /* 0x003fe20003800000 */
.L_x_131:
[----:B------:R-:W-:Y:S02]  /*cf50*/  IMAD.MOV.U32 R13, RZ, RZ, R10 ;  /* 0x000000ffff0d7224 */ /* 0x000fe400078e000a */
[----:B------:R-:W-:Y:S01]  /*cf60*/  IMAD.MOV.U32 R12, RZ, RZ, 0x2 ;  /* 0x00000002ff0c7424 */ /* 0x000fe200078e00ff */
[----:B------:R-:W-:-:S13]  /*cf70*/  IADD3 R2, P0, R14, R4, RZ ;  /* 0x000000040e027210 */ /* 0x000fda0007f1e0ff */
[----:B------:R-:W-:Y:S05]  /*cf80*/  WARPSYNC.COLLECTIVE R15, `(.L_x_132) ;  /* 0x000000000f087348 */ /* 0x000fea0003c00000 */
[----:B------:R0:W1:Y:S02]  /*cf90*/  SHFL.IDX P6, R14, R13, R12, R11 ;  /* 0x0000000c0d0e7389 */ /* 0x00006400000c000b */
[----:B01----:R-:W-:Y:S01]  /*cfa0*/  ENDCOLLECTIVE ;  /* 0x000000000000791b */ /* 0x003fe20003800000 */
.L_x_132:
[----:B------:R-:W-:-:S05]  /*cfb0*/  IMAD.X R3, RZ, RZ, R3, P0 ;  /* 0x000000ffff037224 */ /* 0x000fca00000e0603 */
[----:B------:R-:W-:Y:S01]  /*cfc0*/  @!PT LDS RZ, [RZ] ;  /* 0x00000000fffff984 */ /* 0x000fe20000000800 */
[----:B------:R-:W-:Y:S01]  /*cfd0*/  @!PT LDS RZ, [RZ] ;  /* 0x00000000fffff984 */ /* 0x000fe20000000800 */
[----:B------:R-:W-:Y:S01]  /*cfe0*/  @!PT LDS RZ, [RZ] ;  /* 0x00000000fffff984 */ /* 0x000fe20000000800 */
[----:B------:R0:W-:Y:S04]  /*cff0*/  LDGSTS.E.BYPASS.LTC128B.128 [R9+0x1ec00], desc[UR36][R2.64], !P3 ;  /* 0x1ec0000002097fae */ /* 0x0001e8000d901d64 */
[----:B------:R0:W-:Y:S01]  /*d000*/  LDGSTS.E.BYPASS.LTC128B.128 [R9+0x21c00], desc[UR36][R2.64+0x80], !P2 ;  /* 0x21c0008002097fae */ /* 0x0001e2000d101d64 */
[----:B------:R-:W-:-:S03]  /*d010*/  IMAD.MOV.U32 R13, RZ, RZ, R8 ;  /* 0x000000ffff0d7224 */ /* 0x000fc600078e0008 */
[----:B------:R0:W-:Y:S01]  /*d020*/  LDGSTS.E.BYPASS.LTC128B.128 [R9+0x24c00], desc[UR36][R2.64+0x100], !P1 ;  /* 0x24c0010002097fae */ /* 0x0001e2000c901d64 */
[----:B------:R-:W-:-:S07]  /*d030*/  MOV R35, R14 ;  /* 0x0000000e00237202 */ /* 0x000fce0000000f00 */
[----:B0-----:R-:W-:Y:S05]  /*d040*/  WARPSYNC.COLLECTIVE R15, `(.L_x_133) ;  /* 0x000000000f087348 */ /* 0x001fea0003c00000 */
[----:B------:R1:W2:Y:S02]  /*d050*/  SHFL.IDX P6, R14, R13, R12, R11 ;  /* 0x0000000c0d0e7389 */ /* 0x0002a400000c000b */
[----:B012---:R-:W-:Y:S01]  /*d060*/  ENDCOLLECTIVE ;  /* 0x000000000000791b */ /* 0x007fe20003800000 */
.L_x_133:
[----:B------:R-:W-:Y:S01]  /*d070*/  IMAD.MOV.U32 R13, RZ, RZ, R10 ;  /* 0x000000ffff0d7224 */ /* 0x000fe200078e000a */
[----:B------:R-:W-:Y:S02]  /*d080*/  MOV R12, 0x3 ;  /* 0x00000003000c7802 */ /* 0x000fe40000000f00 */
[----:B------:R-:W-:-:S13]  /*d090*/  IADD3 R2, P0, R14, R4, RZ ;  /* 0x000000040e027210 */ /* 0x000fda0007f1e0ff */
[----:B------:R-:W-:Y:S05]  /*d0a0*/  WARPSYNC.COLLECTIVE R15, `(.L_x_134) ;  /* 0x000000000f087348 */ /* 0x000fea0003c00000 */
[----:B------:R0:W1:Y:S02]  /*d0b0*/  SHFL.IDX P6, R14, R13, R12, R11 ;  /* 0x0000000c0d0e7389 */ /* 0x00006400000c000b */
[----:B01----:R-:W-:Y:S01]  /*d0c0*/  ENDCOLLECTIVE ;  /* 0x000000000000791b */ /* 0x003fe20003800000 */
.L_x_134:
        /* <DEDUP_REMOVED lines=8> */
[----:B------:R-:W-:-:S07]  /*d150*/  IMAD.MOV.U32 R35, RZ, RZ, R14 ;  /* 0x000000ffff237224 */ /* 0x000fce00078e000e */
[----:B0-----:R-:W-:Y:S05]  /*d160*/  WARPSYNC.COLLECTIVE R15, `(.L_x_135) ;  /* 0x000000000f087348 */ /* 0x001fea0003c00000 */
[----:B------:R1:W2:Y:S02]  /*d170*/  SHFL.IDX P6, R14, R13, R12, R11 ;  /* 0x0000000c0d0e7389 */ /* 0x0002a400000c000b */
[----:B012---:R-:W-:Y:S01]  /*d180*/  ENDCOLLECTIVE ;  /* 0x000000000000791b */ /* 0x007fe20003800000 */
.L_x_135:
[----:B------:R-:W-:Y:S01]  /*d190*/  MOV R13, R10 ;  /* 0x0000000a000d7202 */ /* 0x000fe20000000f00 */
[----:B------:R-:W-:Y:S01]  /*d1a0*/  IMAD.MOV.U32 R12, RZ, RZ, 0x4 ;  /* 0x00000004ff0c7424 */ /* 0x000fe200078e00ff */
[----:B------:R-:W-:-:S13]  /*d1b0*/  IADD3 R2, P0, R14, R4, RZ ;  /* 0x000000040e027210 */ /* 0x000fda0007f1e0ff */
[----:B------:R-:W-:Y:S05]  /*d1c0*/  WARPSYNC.COLLECTIVE R15, `(.L_x_136) ;  /* 0x000000000f087348 */ /* 0x000fea0003c00000 */
[----:B------:R0:W1:Y:S02]  /*d1d0*/  SHFL.IDX P6, R14, R13, R12, R11 ;  /* 0x0000000c0d0e7389 */ /* 0x00006400000c000b */
[----:B01----:R-:W-:Y:S01]  /*d1e0*/  ENDCOLLECTIVE ;  /* 0x000000000000791b */ /* 0x003fe20003800000 */
.L_x_136:
        /* <DEDUP_REMOVED lines=12> */
.L_x_137:
[----:B------:R-:W-:Y:S02]  /*d2b0*/  IMAD.MOV.U32 R13, RZ, RZ, R10 ;  /* 0x000000ffff0d7224 */ /* 0x000fe400078e000a */
[----:B------:R-:W-:Y:S01]  /*d2c0*/  IMAD.MOV.U32 R12, RZ, RZ, 0x5 ;  /* 0x00000005ff0c7424 */ /* 0x000fe200078e00ff */
[----:B------:R-:W-:-:S13]  /*d2d0*/  IADD3 R2, P0, R14, R4, RZ ;  /* 0x000000040e027210 */ /* 0x000fda0007f1e0ff */
[----:B------:R-:W-:Y:S05]  /*d2e0*/  WARPSYNC.COLLECTIVE R15, `(.L_x_138) ;  /* 0x000000000f087348 */ /* 0x000fea0003c00000 */
[----:B------:R0:W1:Y:S02]  /*d2f0*/  SHFL.IDX P6, R14, R13, R12, R11 ;  /* 0x0000000c0d0e7389 */ /* 0x00006400000c000b */
[----:B01----:R-:W-:Y:S01]  /*d300*/  ENDCOLLECTIVE ;  /* 0x000000000000791b */ /* 0x003fe20003800000 */
.L_x_138:
[----:B------:R-:W-:-:S05]  /*d310*/  IADD3.X R3, RZ, R35, RZ, P0, !PT ;  /* 0x00000023ff037210 */ /* 0x000fca00007fe4ff */
[----:B------:R-:W-:Y:S01]  /*d320*/  @!PT LDS RZ, [RZ] ;  /* 0x00000000fffff984 */ /* 0x000fe20000000800 */
[----:B------:R-:W-:Y:S01]  /*d330*/  @!PT LDS RZ, [RZ] ;  /* 0x00000000fffff984 */ /* 0x000fe20000000800 */
[----:B------:R-:W-:Y:S01]  /*d340*/  @!PT LDS RZ, [RZ] ;  /* 0x00000000fffff984 */ /* 0x000fe20000000800 */
[----:B------:R0:W-:Y:S04]  /*d350*/  LDGSTS.E.BYPASS.LTC128B.128 [R9+0x20400], desc[UR36][R2.64], !P3 ;  /* 0x2040000002097fae */ /* 0x0001e8000d901d64 */
[----:B------:R0:W-:Y:S01]  /*d360*/  LDGSTS.E.BYPASS.LTC128B.128 [R9+0x23400], desc[UR36][R2.64+0x80], !P2 ;  /* 0x2340008002097fae */ /* 0x0001e2000d101d64 */
[----:B------:R-:W-:-:S03]  /*d370*/  MOV R13, R8 ;  /* 0x00000008000d7202 */ /* 0x000fc60000000f00 */
[----:B------:R0:W-:Y:S01]  /*d380*/  LDGSTS.E.BYPASS.LTC128B.128 [R9+0x26400], desc[UR36][R2.64+0x100], !P1 ;  /* 0x2640010002097fae */ /* 0x0001e2000c901d64 */
[----:B------:R-:W-:-:S07]  /*d390*/  IMAD.MOV.U32 R35, RZ, RZ, R14 ;  /* 0x000000ffff237224 */ /* 0x000fce00078e000e */
[----:B0-----:R-:W-:Y:S05]  /*d3a0*/  WARPSYNC.COLLECTIVE R15, `(.L_x_139) ;  /* 0x000000000f087348 */ /* 0x001fea0003c00000 */
[----:B------:R1:W2:Y:S02]  /*d3b0*/  SHFL.IDX P6, R14, R13, R12, R11 ;  /* 0x0000000c0d0e7389 */ /* 0x0002a400000c000b */
[----:B012---:R-:W-:Y:S01]  /*d3c0*/  ENDCOLLECTIVE ;  /* 0x000000000000791b */ /* 0x007fe20003800000 */
.L_x_139:
[----:B------:R-:W-:Y:S05]  /*d3d0*/  BRA `(.L_x_140) ;  /* 0xffffffd0000c7947 */ /* 0x000fea000383ffff */
.L_x_64:
[----:B0-----:R0:W1:Y:S02]  /*d3e0*/  SYNCS.PHASECHK.TRANS64.TRYWAIT P0, [R6+URZ+0x30860], R9 ;  /* 0x03086009060075a7 */ /* 0x001064000800017f */
[----:B-1----:R-:W-:Y:S05]  /*d3f0*/  @!P0 NANOSLEEP.SYNCS 0x989680 ;  /* 0x009896800000895d */ /* 0x002fea0003900000 */
[----:B------:R-:W1:Y:S02]  /*d400*/  @!P0 SYNCS.PHASECHK.TRANS64 P0, [R6+URZ+0x30860], R9 ;  /* 0x03086009060085a7 */ /* 0x000e64000800007f */
[----:B-1----:R-:W-:Y:S05]  /*d410*/  @!P0 BRA `(.L_x_64) ;  /* 0xfffffffc00f08947 */ /* 0x002fea000383ffff */
[----:B------:R-:W-:Y:S05]  /*d420*/  BRA `(.L_x_141) ;  /* 0xffffffd000707947 */ /* 0x000fea000383ffff */
.L_x_65:
[----:B------:R-:W-:Y:S01]  /*d430*/  BSSY B1, `(.L_x_142) ;  /* 0x0000008000017945 */ /* 0x000fe20003800000 */
[----:B------:R-:W-:Y:S01]  /*d440*/  IMAD.MOV.U32 R13, RZ, RZ, R18 ;  /* 0x000000ffff0d7224 */ /* 0x000fe200078e0012 */
[----:B------:R-:W-:Y:S01]  /*d450*/  MOV R15, 0xffffffff ;  /* 0xffffffff000f7802 */ /* 0x000fe20000000f00 */
[----:B------:R-:W-:Y:S02]  /*d460*/  IMAD.MOV.U32 R12, RZ, RZ, RZ ;  /* 0x000000ffff0c7224 */ /* 0x000fe400078e00ff */
[----:B------:R-:W-:-:S07]  /*d470*/  IMAD.MOV.U32 R11, RZ, RZ, 0x181f ;  /* 0x0000181fff0b7424 */ /* 0x000fce00078e00ff */
[----:B0-----:R-:W-:Y:S05]  /*d480*/  WARPSYNC.COLLECTIVE R15, `(.L_x_143) ;  /* 0x000000000f087348 */ /* 0x001fea0003c00000 */
[----:B------:R1:W2:Y:S02]  /*d490*/  SHFL.IDX P6, R14, R13, R12, R11 ;  /* 0x0000000c0d0e7389 */ /* 0x0002a400000c000b */
[----:B012---:R-:W-:Y:S01]  /*d4a0*/  ENDCOLLECTIVE ;  /* 0x000000000000791b */ /* 0x007fe20003800000 */
.L_x_143:
[----:B------:R-:W-:Y:S05]  /*d4b0*/  BSYNC B1 ;  /* 0x0000000000017941 */ /* 0x000fea0003800000 */
.L_x_142:
[----:B------:R-:W-:Y:S01]  /*d4c0*/  IMAD.MOV.U32 R13, RZ, RZ, R17 ;  /* 0x000000ffff0d7224 */ /* 0x000fe200078e0011 */
[----:B------:R-:W-:Y:S01]  /*d4d0*/  MOV R11, 0x181f ;  /* 0x0000181f000b7802 */ /* 0x000fe20000000f00 */
[----:B------:R-:W-:Y:S01]  /*d4e0*/  IMAD.MOV.U32 R12, RZ, RZ, RZ ;  /* 0x000000ffff0c7224 */ /* 0x000fe200078e00ff */
[----:B------:R-:W-:Y:S01]  /*d4f0*/  LEA R7, R7, UR39, 0x1 ;  /* 0x0000002707077c11 */ /* 0x000fe2000f8e08ff */
[----:B------:R-:W-:Y:S02]  /*d500*/  IMAD.MOV.U32 R15, RZ, RZ, -0x1 ;  /* 0xffffffffff0f7424 */ /* 0x000fe400078e00ff */
[----:B------:R-:W-:-:S07]  /*d510*/  IMAD.MOV.U32 R3, RZ, RZ, R14 ;  /* 0x000000ffff037224 */ /* 0x000fce00078e000e */
[----:B------:R-:W-:Y:S05]  /*d520*/  WARPSYNC.COLLECTIVE R15, `(.L_x_144) ;  /* 0x000000000f087348 */ /* 0x000fea0003c00000 */
[----:B------:R0:W1:Y:S02]  /*d530*/  SHFL.IDX P6, R14, R13, R12, R11 ;  /* 0x0000000c0d0e7389 */ /* 0x00006400000c000b */
[----:B01----:R-:W-:Y:S01]  /*d540*/  ENDCOLLECTIVE ;  /* 0x000000000000791b */ /* 0x003fe20003800000 */
.L_x_144:
[----:B------:R-:W-:Y:S01]  /*d550*/  IMAD.MOV.U32 R13, RZ, RZ, R18 ;  /* 0x000000ffff0d7224 */ /* 0x000fe200078e0012 */
[----:B------:R-:W-:Y:S02]  /*d560*/  MOV R12, 0x1 ;  /* 0x00000001000c7802 */ /* 0x000fe40000000f00 */
[----:B------:R-:W-:-:S13]  /*d570*/  IADD3 R2, P0, R14, R4, RZ ;  /* 0x000000040e027210 */ /* 0x000fda0007f1e0ff */
[----:B------:R-:W-:Y:S05]  /*d580*/  WARPSYNC.COLLECTIVE R15, `(.L_x_145) ;  /* 0x000000000f087348 */ /* 0x000fea0003c00000 */
[----:B------:R0:W1:Y:S02]  /*d590*/  SHFL.IDX P6, R14, R13, R12, R11 ;  /* 0x0000000c0d0e7389 */ /* 0x00006400000c000b */
[----:B01----:R-:W-:Y:S01]  /*d5a0*/  ENDCOLLECTIVE ;  /* 0x000000000000791b */ /* 0x003fe20003800000 */
.L_x_145:
[----:B------:R-:W-:Y:S01]  /*d5b0*/  IMAD.X R3, RZ, RZ, R3, P0 ;  /* 0x000000ffff037224 */ /* 0x000fe200000e0603 */
[----:B------:R-:W-:Y:S01]  /*d5c0*/  ISETP.LT.OR P0, PT, R8, 0x1, P3 ;  /* 0x000000010800780c */ /* 0x000fe20001f01670 */
[----:B------:R-:W-:-:S12]  /*d5d0*/  IMAD.MOV.U32 R13, RZ, RZ, R17 ;  /* 0x000000ffff0d7224 */ /* 0x000fd800078e0011 */
        /* <DEDUP_REMOVED lines=8> */
[----:B0-----:R-:W-:-:S07]  /*d660*/  IMAD.MOV.U32 R3, RZ, RZ, R14 ;  /* 0x000000ffff037224 */ /* 0x001fce00078e000e */
[----:B------:R-:W-:Y:S05]  /*d670*/  WARPSYNC.COLLECTIVE R15, `(.L_x_146) ;  /* 0x000000000f087348 */ /* 0x000fea0003c00000 */
[----:B------:R0:W1:Y:S02]  /*d680*/  SHFL.IDX P6, R14, R13, R12, R11 ;  /* 0x0000000c0d0e7389 */ /* 0x00006400000c000b */
[----:B01----:R-:W-:Y:S01]  /*d690*/  ENDCOLLECTIVE ;  /* 0x000000000000791b */ /* 0x003fe20003800000 */
.L_x_146:
[----:B------:R-:W-:Y:S01]  /*d6a0*/  MOV R13, R18 ;  /* 0x00000012000d7202 */ /* 0x000fe20000000f00 */
[----:B------:R-:W-:Y:S01]  /*d6b0*/  IMAD.MOV.U32 R12, RZ, RZ, 0x2 ;  /* 0x00000002ff0c7424 */ /* 0x000fe200078e00ff */
[----:B------:R-:W-:-:S13]  /*d6c0*/  IADD3 R2, P0, R14, R4, RZ ;  /* 0x000000040e027210 */ /* 0x000fda0007f1e0ff */
[----:B------:R-:W-:Y:S05]  /*d6d0*/  WARPSYNC.COLLECTIVE R15, `(.L_x_147) ;  /* 0x000000000f087348 */ /* 0x000fea0003c00000 */
[----:B------:R0:W1:Y:S02]  /*d6e0*/  SHFL.IDX P6, R14, R13, R12, R11 ;  /* 0x0000000c0d0e7389 */ /* 0x00006400000c000b */
[----:B01----:R-:W-:Y:S01]  /*d6f0*/  ENDCOLLECTIVE ;  /* 0x000000000000791b */ /* 0x003fe20003800000 */
.L_x_147:
        /* <DEDUP_REMOVED lines=15> */
.L_x_148:
[----:B------:R-:W-:Y:S02]  /*d7f0*/  IMAD.MOV.U32 R13, RZ, RZ, R18 ;  /* 0x000000ffff0d7224 */ /* 0x000fe400078e0012 */
[----:B------:R-:W-:Y:S01]  /*d800*/  IMAD.MOV.U32 R12, RZ, RZ, 0x3 ;  /* 0x00000003ff0c7424 */ /* 0x000fe200078e00ff */
[----:B------:R-:W-:-:S13]  /*d810*/  IADD3 R2, P0, R14, R4, RZ ;  /* 0x000000040e027210 */ /* 0x000fda0007f1e0ff */
[----:B------:R-:W-:Y:S05]  /*d820*/  WARPSYNC.COLLECTIVE R15, `(.L_x_149) ;  /* 0x000000000f087348 */ /* 0x000fea0003c00000 */
[----:B------:R0:W1:Y:S02]  /*d830*/  SHFL.IDX P6, R14, R13, R12, R11 ;  /* 0x0000000c0d0e7389 */ /* 0x00006400000c000b */
[----:B01----:R-:W-:Y:S01]  /*d840*/  ENDCOLLECTIVE ;  /* 0x000000000000791b */ /* 0x003fe20003800000 */
.L_x_149:
[----:B------:R-:W-:Y:S02]  /*d850*/  IADD3.X R3, RZ, R3, RZ, P0, !PT ;  /* 0x00000003ff037210 */ /* 0x000fe400007fe4ff */
[----:B------:R-:W-:Y:S02]  /*d860*/  ISETP.LT.OR P0, PT, R8, 0x21, P3 ;  /* 0x000000210800780c */ /* 0x000fe40001f01670 */
[----:B------:R-:W-:-:S11]  /*d870*/  MOV R13, R17 ;  /* 0x00000011000d7202 */ /* 0x000fd60000000f00 */
        /* <DEDUP_REMOVED lines=12> */
.L_x_150:
[----:B------:R-:W-:Y:S02]  /*d940*/  IMAD.MOV.U32 R13, RZ, RZ, R18 ;  /* 0x000000ffff0d7224 */ /* 0x000fe400078e0012 */
[----:B------:R-:W-:Y:S01]  /*d950*/  IMAD.MOV.U32 R12, RZ, RZ, 0x4 ;  /* 0x00000004ff0c7424 */ /* 0x000fe200078e00ff */
[----:B------:R-:W-:-:S13]  /*d960*/  IADD3 R2, P0, R14, R4, RZ ;  /* 0x000000040e027210 */ /* 0x000fda0007f1e0ff */
[----:B------:R-:W-:Y:S05]  /*d970*/  WARPSYNC.COLLECTIVE R15, `(.L_x_151) ;  /* 0x000000000f087348 */ /* 0x000fea0003c00000 */
[----:B------:R0:W1:Y:S02]  /*d980*/  SHFL.IDX P6, R14, R13, R12, R11 ;  /* 0x0000000c0d0e7389 */ /* 0x00006400000c000b */
[----:B01----:R-:W-:Y:S01]  /*d990*/  ENDCOLLECTIVE ;  /* 0x000000000000791b */ /* 0x003fe20003800000 */
.L_x_151:
        /* <DEDUP_REMOVED lines=11> */
[----:B0-----:R-:W-:-:S07]  /*da50*/  MOV R3, R14 ;  /* 0x0000000e00037202 */ /* 0x001fce0000000f00 */
[----:B------:R-:W-:Y:S05]  /*da60*/  WARPSYNC.COLLECTIVE R15, `(.L_x_152) ;  /* 0x000000000f087348 */ /* 0x000fea0003c00000 */
[----:B------:R0:W1:Y:S02]  /*da70*/  SHFL.IDX P6, R14, R13, R12, R11 ;  /* 0x0000000c0d0e7389 */ /* 0x00006400000c000b */
[----:B01----:R-:W-:Y:S01]  /*da80*/  ENDCOLLECTIVE ;  /* 0x000000000000791b */ /* 0x003fe20003800000 */
.L_x_152:
[----:B------:R-:W-:Y:S01]  /*da90*/  IMAD.MOV.U32 R13, RZ, RZ, R18 ;  /* 0x000000ffff0d7224 */ /* 0x000fe200078e0012 */
[----:B------:R-:W-:Y:S02]  /*daa0*/  MOV R12, 0x5 ;  /* 0x00000005000c7802 */ /* 0x000fe40000000f00 */
[----:B------:R-:W-:-:S13]  /*dab0*/  IADD3 R2, P0, R14, R4, RZ ;  /* 0x000000040e027210 */ /* 0x000fda0007f1e0ff */
[----:B------:R-:W-:Y:S05]  /*dac0*/  WARPSYNC.COLLECTIVE R15, `(.L_x_153) ;  /* 0x000000000f087348 */ /* 0x000fea0003c00000 */
[----:B------:R0:W1:Y:S02]  /*dad0*/  SHFL.IDX P6, R14, R13, R12, R11 ;  /* 0x0000000c0d0e7389 */ /* 0x00006400000c000b */
[----:B01----:R-:W-:Y:S01]  /*dae0*/  ENDCOLLECTIVE ;  /* 0x000000000000791b */ /* 0x003fe20003800000 */
.L_x_153:
[----:B------:R-:W-:Y:S01]  /*daf0*/  IMAD.X R3, RZ, RZ, R3, P0 ;  /* 0x000000ffff037224 */ /* 0x000fe200000e0603 */
[----:B------:R-:W-:Y:S01]  /*db00*/  ISETP.LT.OR P0, PT, R8, 0x41, P3 ;  /* 0x000000410800780c */ /* 0x000fe20001f01670 */
[----:B------:R-:W-:-:S12]  /*db10*/  IMAD.MOV.U32 R13, RZ, RZ, R17 ;  /* 0x000000ffff0d7224 */ /* 0x000fd800078e0011 */
[----:B------:R-:W-:Y:S01]  /*db20*/  @!PT LDS RZ, [RZ] ;  /* 0x00000000fffff984 */ /* 0x000fe20000000800 */
[----:B------:R-:W-:Y:S01]  /*db30*/  @!PT LDS RZ, [RZ] ;  /* 0x00000000fffff984 */ /* 0x000fe20000000800 */
[----:B------:R-:W-:Y:S01]  /*db40*/  @!PT LDS RZ, [RZ] ;  /* 0x00000000fffff984 */ /* 0x000fe20000000800 */
[----:B------:R0:W-:Y:S01]  /*db50*/  LDGSTS.E.BYPASS.LTC128B.128 [R7+0x2400], desc[UR36][R2.64], !P0 ;  /* 0x0240000002077fae */ /* 0x0001e2000c101d64 */
[----:B------:R-:W-:Y:S01]  /*db60*/  ISETP.LT.OR P0, PT, R8, 0x41, P2 ;  /* 0x000000410800780c */ /* 0x000fe20001701670 */
[----:B------:R-:W-:-:S12]  /*db70*/  IMAD.MOV.U32 R18, RZ, RZ, R14 ;  /* 0x000000ffff127224 */ /* 0x000fd800078e000e */
[----:B0-----:R-:W-:Y:S05]  /*db80*/  WARPSYNC.COLLECTIVE R15, `(.L_x_154) ;  /* 0x000000000f087348 */ /* 0x001fea0003c00000 */
[----:B------:R1:W2:Y:S02]  /*db90*/  SHFL.IDX P6, R14, R13, R12, R11 ;  /* 0x0000000c0d0e7389 */ /* 0x0002a400000c000b */
[----:B012---:R-:W-:Y:S01]  /*dba0*/  ENDCOLLECTIVE ;  /* 0x000000000000791b */ /* 0x007fe20003800000 */
.L_x_154:
[----:B------:R-:W-:Y:S01]  /*dbb0*/  @!PT LDS RZ, [RZ] ;  /* 0x00000000fffff984 */ /* 0x000fe20000000800 */
[----:B------:R-:W-:Y:S01]  /*dbc0*/  @!PT LDS RZ, [RZ] ;  /* 0x00000000fffff984 */ /* 0x000fe20000000800 */
[----:B------:R-:W-:Y:S01]  /*dbd0*/  @!PT LDS RZ, [RZ] ;  /* 0x00000000fffff984 */ /* 0x000fe20000000800 */
[----:B------:R0:W-:Y:S01]  /*dbe0*/  LDGSTS.E.BYPASS.LTC128B.128 [R7+0x5400], desc[UR36][R2.64+0x80], !P0 ;  /* 0x0540008002077fae */ /* 0x0001e2000c101d64 */
[----:B------:R-:W-:-:S13]  /*dbf0*/  ISETP.LT.OR P0, PT, R8, 0x41, P1 ;  /* 0x000000410800780c */ /* 0x000fda0000f01670 */
[----:B------:R0:W-:Y:S01]  /*dc00*/  LDGSTS.E.BYPASS.LTC128B.128 [R7+0x8400], desc[UR36][R2.64+0x100], !P0 ;  /* 0x0840010002077fae */ /* 0x0001e2000c101d64 */
[----:B------:R-:W-:Y:S05]  /*dc10*/  BRA `(.L_x_155) ;  /* 0xffffffcc00687947 */ /* 0x000fea000383ffff */
.L_x_71:
[----:B0-----:R0:W1:Y:S02]  /*dc20*/  SYNCS.PHASECHK.TRANS64.TRYWAIT P0, [R4+URZ+0x30860], R3 ;  /* 0x03086003040075a7 */ /* 0x001064000800017f */
[----:B-1----:R-:W-:Y:S05]  /*dc30*/  @!P0 NANOSLEEP.SYNCS 0x989680 ;  /* 0x009896800000895d */ /* 0x002fea0003900000 */
[----:B------:R-:W1:Y:S02]  /*dc40*/  @!P0 SYNCS.PHASECHK.TRANS64 P0, [R4+URZ+0x30860], R3 ;  /* 0x03086003040085a7 */ /* 0x000e64000800007f */
[----:B-1----:R-:W-:Y:S05]  /*dc50*/  @!P0 BRA `(.L_x_71) ;  /* 0xfffffffc00f08947 */ /* 0x002fea000383ffff */
[----:B------:R-:W-:Y:S05]  /*dc60*/  BRA `(.L_x_156) ;  /* 0xffffffd000407947 */ /* 0x000fea000383ffff */
.L_x_72:
[----:B------:R-:W-:Y:S01]  /*dc70*/  BSSY B0, `(.L_x_157) ;  /* 0x0000008000007945 */ /* 0x000fe20003800000 */
[----:B------:R-:W-:Y:S01]  /*dc80*/  IMAD.MOV.U32 R13, RZ, RZ, R18 ;  /* 0x000000ffff0d7224 */ /* 0x000fe200078e0012 */
[----:B------:R-:W-:Y:S01]  /*dc90*/  MOV R12, RZ ;  /* 0x000000ff000c7202 */ /* 0x000fe20000000f00 */
[----:B------:R-:W-:Y:S02]  /*dca0*/  IMAD.MOV.U32 R11, RZ, RZ, 0x181f ;  /* 0x0000181fff0b7424 */ /* 0x000fe400078e00ff */
[----:B------:R-:W-:-:S07]  /*dcb0*/  IMAD.MOV.U32 R15, RZ, RZ, -0x1 ;  /* 0xffffffffff0f7424 */ /* 0x000fce00078e00ff */
[----:B0-----:R-:W-:Y:S05]  /*dcc0*/  WARPSYNC.COLLECTIVE R15, `(.L_x_158) ;  /* 0x000000000f087348 */ /* 0x001fea0003c00000 */
[----:B------:R1:W2:Y:S02]  /*dcd0*/  SHFL.IDX P6, R14, R13, R12, R11 ;  /* 0x0000000c0d0e7389 */ /* 0x0002a400000c000b */
[----:B012---:R-:W-:Y:S01]  /*dce0*/  ENDCOLLECTIVE ;  /* 0x000000000000791b */ /* 0x007fe20003800000 */
.L_x_158:
[----:B------:R-:W-:Y:S05]  /*dcf0*/  BSYNC B0 ;  /* 0x0000000000007941 */ /* 0x000fea0003800000 */
.L_x_157:
[----:B------:R-:W-:Y:S01]  /*dd00*/  MOV R13, R17 ;  /* 0x00000011000d7202 */ /* 0x000fe20000000f00 */
[----:B------:R-:W-:Y:S01]  /*dd10*/  IMAD.MOV.U32 R12, RZ, RZ, RZ ;  /* 0x000000ffff0c7224 */ /* 0x000fe200078e00ff */
[----:B------:R-:W-:Y:S01]  /*dd20*/  SHF.L.U32 R6, R37, 0x1, RZ ;  /* 0x0000000125067819 */ /* 0x000fe200000006ff */
[----:B------:R-:W-:Y:S02]  /*dd30*/  IMAD.MOV.U32 R11, RZ, RZ, 0x181f ;  /* 0x0000181fff0b7424 */ /* 0x000fe400078e00ff */
[----:B------:R-:W-:Y:S02]  /*dd40*/  IMAD.MOV.U32 R15, RZ, RZ, -0x1 ;  /* 0xffffffffff0f7424 */ /* 0x000fe400078e00ff */
[----:B------:R-:W-:-:S07]  /*dd50*/  IMAD.MOV.U32 R0, RZ, RZ, R14 ;  /* 0x000000ffff007224 */ /* 0x000fce00078e000e */
[----:B------:R-:W-:Y:S05]  /*dd60*/  WARPSYNC.COLLECTIVE R15, `(.L_x_159) ;  /* 0x000000000f087348 */ /* 0x000fea0003c00000 */
[----:B------:R0:W1:Y:S02]  /*dd70*/  SHFL.IDX P6, R14, R13, R12, R11 ;  /* 0x0000000c0d0e7389 */ /* 0x00006400000c000b */
[----:B01----:R-:W-:Y:S01]  /*dd80*/  ENDCOLLECTIVE ;  /* 0x000000000000791b */ /* 0x003fe20003800000 */
.L_x_159:
[----:B------:R-:W-:Y:S02]  /*dd90*/  IMAD.MOV.U32 R13, RZ, RZ, R18 ;  /* 0x000000ffff0d7224 */ /* 0x000fe400078e0012 */
[----:B------:R-:W-:Y:S01]  /*dda0*/  IMAD.MOV.U32 R12, RZ, RZ, 0x1 ;  /* 0x00000001ff0c7424 */ /* 0x000fe200078e00ff */
[----:B------:R-:W-:-:S13]  /*ddb0*/  IADD3 R2, P0, R14, R6, RZ ;  /* 0x000000060e027210 */ /* 0x000fda0007f1e0ff */
[----:B------:R-:W-:Y:S05]  /*ddc0*/  WARPSYNC.COLLECTIVE R15, `(.L_x_160) ;  /* 0x000000000f087348 */ /* 0x000fea0003c00000 */
[----:B------:R0:W1:Y:S02]  /*ddd0*/  SHFL.IDX P6, R14, R13, R12, R11 ;  /* 0x0000000c0d0e7389 */ /* 0x00006400000c000b */
[----:B01----:R-:W-:Y:S01]  /*dde0*/  ENDCOLLECTIVE ;  /* 0x000000000000791b */ /* 0x003fe20003800000 */
.L_x_160:
[----:B------:R-:W-:Y:S01]  /*ddf0*/  IMAD.X R3, RZ, RZ, R0, P0 ;  /* 0x000000ffff037224 */ /* 0x000fe200000e0600 */
[----:B------:R-:W-:Y:S02]  /*de00*/  ISETP.LT.OR P0, PT, R5, 0x1, P3 ;  /* 0x000000010500780c */ /* 0x000fe40001f01670 */
[----:B------:R-:W-:Y:S01]  /*de10*/  LEA R0, R7, UR39, 0x1 ;  /* 0x0000002707007c11 */ /* 0x000fe2000f8e08ff */
[----:B------:R-:W-:-:S10]  /*de20*/  IMAD.MOV.U32 R13, RZ, RZ, R17 ;  /* 0x000000ffff0d7224 */ /* 0x000fd400078e0011 */
[----:B------:R-:W-:Y:S01]  /*de30*/  @!PT LDS RZ, [RZ] ;  /* 0x00000000fffff984 */ /* 0x000fe20000000800 */
[----:B------:R-:W-:Y:S01]  /*de40*/  @!PT LDS RZ, [RZ] ;  /* 0x00000000fffff984 */ /* 0x000fe20000000800 */
[----:B------:R-:W-:Y:S01]  /*de50*/  @!PT LDS RZ, [RZ] ;  /* 0x00000000fffff984 */ /* 0x000fe20000000800 */
[----:B------:R0:W-:Y:S01]  /*de60*/  LDGSTS.E.BYPASS.LTC128B.128 [R0+0x400], desc[UR36][R2.64], !P0 ;  /* 0x0040000002007fae */ /* 0x0001e2000c101d64 */
[----:B------:R-:W-:Y:S02]  /*de70*/  ISETP.LT.OR P0, PT, R5, 0x1, P2 ;  /* 0x000000010500780c */ /* 0x000fe40001701670 */
[----:B------:R-:W-:-:S11]  /*de80*/  MOV R7, R14 ;  /* 0x0000000e00077202 */ /* 0x000fd60000000f00 */
[----:B0-----:R-:W-:Y:S05]  /*de90*/  WARPSYNC.COLLECTIVE R15, `(.L_x_161) ;  /* 0x000000000f087348 */ /* 0x001fea0003c00000 */
[----:B------:R1:W2:Y:S02]  /*dea0*/  SHFL.IDX P6, R14, R13, R12, R11 ;  /* 0x0000000c0d0e7389 */ /* 0x0002a400000c000b */
[----:B012---:R-:W-:Y:S01]  /*deb0*/  ENDCOLLECTIVE ;  /* 0x000000000000791b */ /* 0x007fe20003800000 */
.L_x_161:
[----:B------:R-:W-:Y:S01]  /*dec0*/  @!PT LDS RZ, [RZ] ;  /* 0x00000000fffff984 */ /* 0x000fe20000000800 */
[----:B------:R-:W-:Y:S01]  /*ded0*/  @!PT LDS RZ, [RZ] ;  /* 0x00000000fffff984 */ /* 0x000fe20000000800 */
[----:B------:R-:W-:Y:S01]  /*dee0*/  @!PT LDS RZ, [RZ] ;  /* 0x00000000fffff984 */ /* 0x000fe20000000800 */
[----:B------:R-:W-:Y:S01]  /*def0*/  LDGSTS.E.BYPASS.LTC128B.128 [R0+0x3400], desc[UR36][R2.64+0x80], !P0 ;  /* 0x0340008002007fae */ /* 0x000fe2000c101d64 */
[----:B------:R-:W-:Y:S01]  /*df00*/  ISETP.LT.OR P0, PT, R5, 0x1, P1 ;  /* 0x000000010500780c */ /* 0x000fe20000f01670 */
[----:B------:R-:W-:Y:S01]  /*df10*/  IMAD.MOV.U32 R13, RZ, RZ, R18 ;  /* 0x000000ffff0d7224 */ /* 0x000fe200078e0012 */
[----:B------:R-:W-:-:S11]  /*df20*/  MOV R12, 0x2 ;  /* 0x00000002000c7802 */ /* 0x000fd60000000f00 */
[----:B------:R0:W-:Y:S02]  /*df30*/  LDGSTS.E.BYPASS.LTC128B.128 [R0+0x6400], desc[UR36][R2.64+0x100], !P0 ;  /* 0x0640010002007fae */ /* 0x0001e4000c101d64 */
[----:B0-----:R-:W-:-:S13]  /*df40*/  IADD3 R2, P0, R14, R6, RZ ;  /* 0x000000060e027210 */ /* 0x001fda0007f1e0ff */
[----:B------:R-:W-:Y:S05]  /*df50*/  WARPSYNC.COLLECTIVE R15, `(.L_x_162) ;  /* 0x000000000f087348 */ /* 0x000fea0003c00000 */
[----:B------:R0:W1:Y:S02]  /*df60*/  SHFL.IDX P6, R14, R13, R12, R11 ;  /* 0x0000000c0d0e7389 */ /* 0x00006400000c000b */
[----:B01----:R-:W-:Y:S01]  /*df70*/  ENDCOLLECTIVE ;  /* 0x000000000000791b */ /* 0x003fe20003800000 */
.L_x_162:
        /* <DEDUP_REMOVED lines=12> */
.L_x_163:
[----:B------:R-:W-:Y:S01]  /*e040*/  @!PT LDS RZ, [RZ] ;  /* 0x00000000fffff984 */ /* 0x000fe20000000800 */
[----:B------:R-:W-:Y:S01]  /*e050*/  @!PT LDS RZ, [RZ] ;  /* 0x00000000fffff984 */ /* 0x000fe20000000800 */
[----:B------:R-:W-:Y:S01]  /*e060*/  @!PT LDS RZ, [RZ] ;  /* 0x00000000fffff984 */ /* 0x000fe20000000800 */
[----:B------:R-:W-:Y:S01]  /*e070*/  LDGSTS.E.BYPASS.LTC128B.128 [R0+0x3c00], desc[UR36][R2.64+0x80], !P0 ;  /* 0x03c0008002007fae */ /* 0x000fe2000c101d64 */
[----:B------:R-:W-:Y:S02]  /*e080*/  ISETP.LT.OR P0, PT, R5, 0x11, P1 ;  /* 0x000000110500780c */ /* 0x000fe40000f01670 */
[----:B------:R-:W-:Y:S01]  /*e090*/  MOV R13, R18 ;  /* 0x00000012000d7202 */ /* 0x000fe20000000f00 */
[----:B------:R-:W-:-:S10]  /*e0a0*/  IMAD.MOV.U32 R12, RZ, RZ, 0x3 ;  /* 0x00000003ff0c7424 */ /* 0x000fd400078e00ff */
[----:B------:R0:W-:Y:S02]  /*e0b0*/  LDGSTS.E.BYPASS.LTC128B.128 [R0+0x6c00], desc[UR36][R2.64+0x100], !P0 ;  /* 0x06c0010002007fae */ /* 0x0001e4000c101d64 */
[----:B0-----:R-:W-:-:S13]  /*e0c0*/  IADD3 R2, P0, R14, R6, RZ ;  /* 0x000000060e027210 */ /* 0x001fda0007f1e0ff */
[----:B------:R-:W-:Y:S05]  /*e0d0*/  WARPSYNC.COLLECTIVE R15, `(.L_x_164) ;  /* 0x000000000f087348 */ /* 0x000fea0003c00000 */
[----:B------:R0:W1:Y:S02]  /*e0e0*/  SHFL.IDX P6, R14, R13, R12, R11 ;  /* 0x0000000c0d0e7389 */ /* 0x00006400000c000b */
[----:B01----:R-:W-:Y:S01]  /*e0f0*/  ENDCOLLECTIVE ;  /* 0x000000000000791b */ /* 0x003fe20003800000 */
.L_x_164:
        /* <DEDUP_REMOVED lines=12> */
.L_x_165:
[----:B------:R-:W-:Y:S01]  /*e1c0*/  @!PT LDS RZ, [RZ] ;  /* 0x00000000fffff984 */ /* 0x000fe20000000800 */
[----:B------:R-:W-:Y:S01]  /*e1d0*/  @!PT LDS RZ, [RZ] ;  /* 0x00000000fffff984 */ /* 0x000fe20000000800 */
[----:B------:R-:W-:Y:S01]  /*e1e0*/  @!PT LDS RZ, [RZ] ;  /* 0x00000000fffff984 */ /* 0x000fe20000000800 */
[----:B------:R-:W-:Y:S01]  /*e1f0*/  LDGSTS.E.BYPASS.LTC128B.128 [R0+0x4400], desc[UR36][R2.64+0x80], !P0 ;  /* 0x0440008002007fae */ /* 0x000fe2000c101d64 */
[----:B------:R-:W-:Y:S01]  /*e200*/  ISETP.LT.OR P0, PT, R5, 0x21, P1 ;  /* 0x000000210500780c */ /* 0x000fe20000f01670 */
[----:B------:R-:W-:Y:S02]  /*e210*/  IMAD.MOV.U32 R13, RZ, RZ, R18 ;  /* 0x000000ffff0d7224 */ /* 0x000fe400078e0012 */
[----:B------:R-:W-:-:S10]  /*e220*/  IMAD.MOV.U32 R12, RZ, RZ, 0x4 ;  /* 0x00000004ff0c7424 */ /* 0x000fd400078e00ff */
[----:B------:R0:W-:Y:S02]  /*e230*/  LDGSTS.E.BYPASS.LTC128B.128 [R0+0x7400], desc[UR36][R2.64+0x100], !P0 ;  /* 0x0740010002007fae */ /* 0x0001e4000c101d64 */
[----:B0-----:R-:W-:-:S13]  /*e240*/  IADD3 R2, P0, R14, R6, RZ ;  /* 0x000000060e027210 */ /* 0x001fda0007f1e0ff */
[----:B------:R-:W-:Y:S05]  /*e250*/  WARPSYNC.COLLECTIVE R15, `(.L_x_166) ;  /* 0x000000000f087348 */ /* 0x000fea0003c00000 */
[----:B------:R0:W1:Y:S02]  /*e260*/  SHFL.IDX P6, R14, R13, R12, R11 ;  /* 0x0000000c0d0e7389 */ /* 0x00006400000c000b */
[----:B01----:R-:W-:Y:S01]  /*e270*/  ENDCOLLECTIVE ;  /* 0x000000000000791b */ /* 0x003fe20003800000 */
.L_x_166:
[----:B------:R-:W-:Y:S02]  /*e280*/  IADD3.X R3, RZ, R7, RZ, P0, !PT ;  /* 0x00000007ff037210 */ /* 0x000fe400007fe4ff */
[----:B------:R-:W-:Y:S02]  /*e290*/  ISETP.LT.OR P0, PT, R5, 0x31, P3 ;  /* 0x000000310500780c */ /* 0x000fe40001f01670 */
[----:B------:R-:W-:-:S11]  /*e2a0*/  MOV R13, R17 ;  /* 0x00000011000d7202 */ /* 0x000fd60000000f00 */
        /* <DEDUP_REMOVED lines=9> */
.L_x_167:
        /* <DEDUP_REMOVED lines=12> */
.L_x_168:
[----:B------:R-:W-:Y:S01]  /*e400*/  IMAD.X R3, RZ, RZ, R7, P0 ;  /* 0x000000ffff037224 */ /* 0x000fe200000e0607 */
[----:B------:R-:W-:Y:S01]  /*e410*/  ISETP.LT.OR P0, PT, R5, 0x41, P3 ;  /* 0x000000410500780c */ /* 0x000fe20001f01670 */
[----:B------:R-:W-:-:S12]  /*e420*/  IMAD.MOV.U32 R13, RZ, RZ, R17 ;  /* 0x000000ffff0d7224 */ /* 0x000fd800078e0011 */
        /* <DEDUP_REMOVED lines=9> */
.L_x_169:
[----:B------:R-:W-:Y:S01]  /*e4c0*/  @!PT LDS RZ, [RZ] ;  /* 0x00000000fffff984 */ /* 0x000fe20000000800 */
[----:B------:R-:W-:Y:S01]  /*e4d0*/  @!PT LDS RZ, [RZ] ;  /* 0x00000000fffff984 */ /* 0x000fe20000000800 */
[----:B------:R-:W-:Y:S01]  /*e4e0*/  @!PT LDS RZ, [RZ] ;  /* 0x00000000fffff984 */ /* 0x000fe20000000800 */
[----:B------:R0:W-:Y:S01]  /*e4f0*/  LDGSTS.E.BYPASS.LTC128B.128 [R0+0x5400], desc[UR36][R2.64+0x80], !P0 ;  /* 0x0540008002007fae */ /* 0x0001e2000c101d64 */
[----:B------:R-:W-:-:S13]  /*e500*/  ISETP.LT.OR P0, PT, R5, 0x41, P1 ;  /* 0x000000410500780c */ /* 0x000fda0000f01670 */
[----:B------:R0:W-:Y:S01]  /*e510*/  LDGSTS.E.BYPASS.LTC128B.128 [R0+0x8400], desc[UR36][R2.64+0x100], !P0 ;  /* 0x0840010002007fae */ /* 0x0001e2000c101d64 */
[----:B------:R-:W-:Y:S05]  /*e520*/  BRA `(.L_x_170) ;  /* 0xffffffcc00087947 */ /* 0x000fea000383ffff */
.L_x_77:
[----:B0-----:R0:W1:Y:S02]  /*e530*/  SYNCS.PHASECHK.TRANS64.TRYWAIT P0, [R5+URZ+0x30820], R0 ;  /* 0x03082000050075a7 */ /* 0x001064000800017f */
[----:B-1----:R-:W-:Y:S05]  /*e540*/  @!P0 NANOSLEEP.SYNCS 0x989680 ;  /* 0x009896800000895d */ /* 0x002fea0003900000 */
[----:B------:R-:W1:Y:S02]  /*e550*/  @!P0 SYNCS.PHASECHK.TRANS64 P0, [R5+URZ+0x30820], R0 ;  /* 0x03082000050085a7 */ /* 0x000e64000800007f */
[----:B-1----:R-:W-:Y:S05]  /*e560*/  @!P0 BRA `(.L_x_77) ;  /* 0xfffffffc00f08947 */ /* 0x002fea000383ffff */
[----:B------:R-:W-:Y:S05]  /*e570*/  BRA `(.L_x_171) ;  /* 0xffffffcc00a47947 */ /* 0x000fea000383ffff */
.L_x_78:
[----:B------:R-:W1:Y:S01]  /*e580*/  S2R R2, SR_TID.X ;  /* 0x0000000000027919 */ /* 0x000e620000002100 */
[----:B------:R-:W-:Y:S01]  /*e590*/  BSSY B0, `(.L_x_172) ;  /* 0x000000a000007945 */ /* 0x000fe20003800000 */
[----:B------:R-:W-:Y:S01]  /*e5a0*/  IMAD.MOV.U32 R12, RZ, RZ, RZ ;  /* 0x000000ffff0c7224 */ /* 0x000fe200078e00ff */
[----:B------:R-:W-:Y:S01]  /*e5b0*/  MOV R11, 0x1f ;  /* 0x0000001f000b7802 */ /* 0x000fe20000000f00 */
[----:B------:R-:W-:Y:S01]  /*e5c0*/  IMAD.MOV.U32 R15, RZ, RZ, -0x1 ;  /* 0xffffffffff0f7424 */ /* 0x000fe200078e00ff */
[----:B-1----:R-:W-:-:S04]  /*e5d0*/  SHF.R.U32.HI R2, RZ, 0x5, R2 ;  /* 0x00000005ff027819 */ /* 0x002fc80000011602 */
[----:B------:R-:W-:-:S05]  /*e5e0*/  LOP3.LUT R2, R2, 0x3, RZ, 0xc0, !PT ;  /* 0x0000000302027812 */ /* 0x000fca00078ec0ff */
[----:B------:R-:W-:-:S07]  /*e5f0*/  IMAD.MOV.U32 R13, RZ, RZ, R2 ;  /* 0x000000ffff0d7224 */ /* 0x000fce00078e0002 */
[----:B0-----:R-:W-:Y:S05]  /*e600*/  WARPSYNC.COLLECTIVE R15, `(.L_x_173) ;  /* 0x000000000f087348 */ /* 0x001fea0003c00000 */
[----:B------:R1:W2:Y:S02]  /*e610*/  SHFL.IDX P6, R14, R13, R12, R11 ;  /* 0x0000000c0d0e7389 */ /* 0x0002a400000c000b */
[----:B012---:R-:W-:Y:S01]  /*e620*/  ENDCOLLECTIVE ;  /* 0x000000000000791b */ /* 0x007fe20003800000 */
.L_x_173:
[----:B------:R-:W-:Y:S05]  /*e630*/  BSYNC B0 ;  /* 0x0000000000007941 */ /* 0x000fea0003800000 */
.L_x_172:
[----:B------:R-:W-:Y:S05]  /*e640*/  BRA `(.L_x_174) ;  /* 0xffffffcc008c7947 */ /* 0x000fea000383ffff */
.L_x_81:
[----:B------:R-:W-:Y:S01]  /*e650*/  BSSY B1, `(.L_x_175) ;  /* 0x0000006000017945 */ /* 0x000fe20003800000 */
[----:B------:R-:W-:-:S07]  /*e660*/  IMAD.MOV.U32 R15, RZ, RZ, -0x1 ;  /* 0xffffffffff0f7424 */ /* 0x000fce00078e00ff */
[----:B0-----:R-:W-:Y:S05]  /*e670*/  WARPSYNC.COLLECTIVE R15, `(.L_x_176) ;  /* 0x000000000f0c7348 */ /* 0x001fea0003c00000 */
[----:B------:R-:W-:Y:S02]  /*e680*/  ELECT P6, UR62, PT ;  /* 0x00000000003e782f */ /* 0x000fe400038c0000 */
[----:B------:R-:W-:Y:S01]  /*e690*/  MOV R14, UR62 ;  /* 0x0000003e000e7c02 */ /* 0x000fe20008000f00 */
[----:B0-----:R-:W-:Y:S10]  /*e6a0*/  ENDCOLLECTIVE ;  /* 0x000000000000791b */ /* 0x001ff40003800000 */
.L_x_176:
[----:B------:R-:W-:Y:S05]  /*e6b0*/  BSYNC B1 ;  /* 0x0000000000017941 */ /* 0x000fea0003800000 */
.L_x_175:
[----:B------:R-:W-:Y:S05]  /*e6c0*/  BRA `(.L_x_177) ;  /* 0xffffffcc00847947 */ /* 0x000fea000383ffff */
.L_x_83:
[----:B0-----:R0:W1:Y:S02]  /*e6d0*/  SYNCS.PHASECHK.TRANS64.TRYWAIT P1, [R3+URZ+0x30840], R2 ;  /* 0x03084002030075a7 */ /* 0x001064000802017f */
[----:B-1----:R-:W-:Y:S05]  /*e6e0*/  @!P1 NANOSLEEP.SYNCS 0x989680 ;  /* 0x009896800000995d */ /* 0x002fea0003900000 */
[----:B------:R-:W1:Y:S02]  /*e6f0*/  @!P1 SYNCS.PHASECHK.TRANS64 P1, [R3+URZ+0x30840], R2 ;  /* 0x03084002030095a7 */ /* 0x000e64000802007f */
[----:B-1----:R-:W-:Y:S05]  /*e700*/  @!P1 BRA `(.L_x_83) ;  /* 0xfffffffc00f09947 */ /* 0x002fea000383ffff */
[----:B------:R-:W-:Y:S05]  /*e710*/  BRA `(.L_x_178) ;  /* 0xffffffcc00ac7947 */ /* 0x000fea000383ffff */
.L_x_85:
[----:B-1----:R1:W2:Y:S02]  /*e720*/  SYNCS.PHASECHK.TRANS64.TRYWAIT P1, [R5+URZ+0x30840], R0 ;  /* 0x03084000050075a7 */ /* 0x0022a4000802017f */
[----:B--2---:R-:W-:Y:S05]  /*e730*/  @!P1 NANOSLEEP.SYNCS 0x989680 ;  /* 0x009896800000995d */ /* 0x004fea0003900000 */
[----:B------:R-:W2:Y:S02]  /*e740*/  @!P1 SYNCS.PHASECHK.TRANS64 P1, [R5+URZ+0x30840], R0 ;  /* 0x03084000050095a7 */ /* 0x000ea4000802007f */
[----:B--2---:R-:W-:Y:S05]  /*e750*/  @!P1 BRA `(.L_x_85) ;  /* 0xfffffffc00f09947 */ /* 0x004fea000383ffff */
[----:B------:R-:W-:Y:S05]  /*e760*/  BRA `(.L_x_179) ;  /* 0xffffffcc00b87947 */ /* 0x000fea000383ffff */
.L_x_87:
[----:B--2---:R2:W3:Y:S02]  /*e770*/  SYNCS.PHASECHK.TRANS64.TRYWAIT P1, [R3+URZ+0x30860], R2 ;  /* 0x03086002030075a7 */ /* 0x0044e4000802017f */
[----:B---3--:R-:W-:Y:S05]  /*e780*/  @!P1 NANOSLEEP.SYNCS 0x989680 ;  /* 0x009896800000995d */ /* 0x008fea0003900000 */
[----:B------:R-:W3:Y:S02]  /*e790*/  @!P1 SYNCS.PHASECHK.TRANS64 P1, [R3+URZ+0x30860], R2 ;  /* 0x03086002030095a7 */ /* 0x000ee4000802007f */
[----:B---3--:R-:W-:Y:S05]  /*e7a0*/  @!P1 BRA `(.L_x_87) ;  /* 0xfffffffc00f09947 */ /* 0x008fea000383ffff */
[----:B------:R-:W-:Y:S05]  /*e7b0*/  BRA `(.L_x_180) ;  /* 0xffffffcc00b47947 */ /* 0x000fea000383ffff */
.L_x_181:
[----:B------:R-:W-:-:S00]  /*e7c0*/  BRA `(.L_x_181) ;  /* 0xfffffffc00fc7947 */ /* 0x000fc0000383ffff */
[----:B------:R-:W-:-:S00]  /*e7d0*/  NOP ;  /* 0x0000000000007918 */ /* 0x000fc00000000000 */
        /* <DEDUP_REMOVED lines=10> */
.L_x_3232:


//--------------------- .text._ZN7cutlass13device_kernelIN5flash11enable_sm90INS1_16FlashAttnFwdSm90INS1_25CollectiveMainloopFwdSm90ILi2EN4cute5tupleIJNS5_1CILi1EEES8_S8_EEENS6_IJNS7_ILi128EEENS7_ILi96EEENS7_ILi192EEEEEELi192ENS_10bfloat16_tEfNS_4arch4Sm90ELb0ELb0ELb0ELb1ELb1ELb0ELb0ELb1ELb1ELb1ELb0ELb0EEENS1_21CollectiveEpilogueFwdINS6_IJSA_SC_SB_EEES9_SE_SG_Li256ELb1ELb1ELb0ELb0EEENS1_36VarlenDynamicPersistentTileSchedulerILi128ELi96ELi256ELi128ELb0ELb1ELb1ELb0ELb1ELb1EEEEEEEEEvNT_6ParamsE --------------------------
	.section	.text._ZN7cutlass13device_kernelIN5flash11enable_sm90INS1_16FlashAttnFwdSm90INS1_25CollectiveMainloopFwdSm90ILi2EN4cute5tupleIJNS5_1CILi1EEES8_S8_EEENS6_IJNS7_ILi128EEENS7_ILi96EEENS7_ILi192EEEEEELi192ENS_10bfloat16_tEfNS_4arch4Sm90ELb0ELb0ELb0ELb1ELb1ELb0ELb0ELb1ELb1ELb1ELb0ELb0EEENS1_21CollectiveEpilogueFwdINS6_IJSA_SC_SB_EEES9_SE_SG_Li256ELb1ELb1ELb0ELb0EEENS1_36VarlenDynamicPersistentTileSchedulerILi128ELi96ELi256ELi128ELb0ELb1ELb1ELb0ELb1ELb1EEEEEEEEEvNT_6ParamsE,"ax",@progbits
	.align	128
.text._ZN7cutlass13device_kernelIN5flash11enable_sm90INS1_16FlashAttnFwdSm90INS1_25CollectiveMainloopFwdSm90ILi2EN4cute5tupleIJNS5_1CILi1EEES8_S8_EEENS6_IJNS7_ILi128EEENS7_ILi96EEENS7_ILi192EEEEEELi192ENS_10bfloat16_tEfNS_4arch4Sm90ELb0ELb0ELb0ELb1ELb1ELb0ELb0ELb1ELb1ELb1ELb0ELb0EEENS1_21CollectiveEpilogueFwdINS6_IJSA_SC_SB_EEES9_SE_SG_Li256ELb1ELb1ELb0ELb0EEENS1_36VarlenDynamicPersistentTileSchedulerILi128ELi96ELi256ELi128ELb0ELb1ELb1ELb0ELb1ELb1EEEEEEEEEvNT_6ParamsE:
        .type           _ZN7cutlass13device_kernelIN5flash11enable_sm90INS1_16FlashAttnFwdSm90INS1_25CollectiveMainloopFwdSm90ILi2EN4cute5tupleIJNS5_1CILi1EEES8_S8_EEENS6_IJNS7_ILi128EEENS7_ILi96EEENS7_ILi192EEEEEELi192ENS_10bfloat16_tEfNS_4arch4Sm90ELb0ELb0ELb0ELb1ELb1ELb0ELb0ELb1ELb1ELb1ELb0ELb0EEENS1_21CollectiveEpilogueFwdINS6_IJSA_SC_SB_EEES9_SE_SG_Li256ELb1ELb1ELb0ELb0EEENS1_36VarlenDynamicPersistentTileSchedulerILi128ELi96ELi256ELi128ELb0ELb1ELb1ELb0ELb1ELb1EEEEEEEEEvNT_6ParamsE,@function
        .size           _ZN7cutlass13device_kernelIN5flash11enable_sm90INS1_16FlashAttnFwdSm90INS1_25CollectiveMainloopFwdSm90ILi2EN4cute5tupleIJNS5_1CILi1EEES8_S8_EEENS6_IJNS7_ILi128EEENS7_ILi96EEENS7_ILi192EEEEEELi192ENS_10bfloat16_tEfNS_4arch4Sm90ELb0ELb0ELb0ELb1ELb1ELb0ELb0ELb1ELb1ELb1ELb0ELb0EEENS1_21CollectiveEpilogueFwdINS6_IJSA_SC_SB_EEES9_SE_SG_Li256ELb1ELb1ELb0ELb0EEENS1_36VarlenDynamicPersistentTileSchedulerILi128ELi96ELi256ELi128ELb0ELb1ELb1ELb0ELb1ELb1EEEEEEEEEvNT_6ParamsE,(.L_x_3233 - _ZN7cutlass13device_kernelIN5flash11enable_sm90INS1_16FlashAttnFwdSm90INS1_25CollectiveMainloopFwdSm90ILi2EN4cute5tupleIJNS5_1CILi1EEES8_S8_EEENS6_IJNS7_ILi128EEENS7_ILi96EEENS7_ILi192EEEEEELi192ENS_10bfloat16_tEfNS_4arch4Sm90ELb0ELb0ELb0ELb1ELb1ELb0ELb0ELb1ELb1ELb1ELb0ELb0EEENS1_21CollectiveEpilogueFwdINS6_IJSA_SC_SB_EEES9_SE_SG_Li256ELb1ELb1ELb0ELb0EEENS1_36VarlenDynamicPersistentTileSchedulerILi128ELi96ELi256ELi128ELb0ELb1ELb1ELb0ELb1ELb1EEEEEEEEEvNT_6ParamsE)
        .other          _ZN7cutlass13device_kernelIN5flash11enable_sm90INS1_16FlashAttnFwdSm90INS1_25CollectiveMainloopFwdSm90ILi2EN4cute5tupleIJNS5_1CILi1EEES8_S8_EEENS6_IJNS7_ILi128EEENS7_ILi96EEENS7_ILi192EEEEEELi192ENS_10bfloat16_tEfNS_4arch4Sm90ELb0ELb0ELb0ELb1ELb1ELb0ELb0ELb1ELb1ELb1ELb0ELb0EEENS1_21CollectiveEpilogueFwdINS6_IJSA_SC_SB_EEES9_SE_SG_Li256ELb1ELb1ELb0ELb0EEENS1_36VarlenDynamicPersistentTileSchedulerILi128ELi96ELi256ELi128ELb0ELb1ELb1ELb0ELb1ELb1EEEEEEEEEvNT_6ParamsE,@"STO_CUDA_ENTRY STV_DEFAULT"
_ZN7cutlass13device_kernelIN5flash11enable_sm90INS1_16FlashAttnFwdSm90INS1_25CollectiveMainloopFwdSm90ILi2EN4cute5tupleIJNS5_1CILi1EEES8_S8_EEENS6_IJNS7_ILi128EEENS7_ILi96EEENS7_ILi192EEEEEELi192ENS_10bfloat16_tEfNS_4arch4Sm90ELb0ELb0ELb0ELb1ELb1ELb0ELb0ELb1ELb1ELb1ELb0ELb0EEENS1_21CollectiveEpilogueFwdINS6_IJSA_SC_SB_EEES9_SE_SG_Li256ELb1ELb1ELb0ELb0EEENS1_36VarlenDynamicPersistentTileSchedulerILi128ELi96ELi256ELi128ELb0ELb1ELb1ELb0ELb1ELb1EEEEEEEEEvNT_6ParamsE:
        /* <DEDUP_REMOVED lines=45> */
.L_x_182:
        /* <DEDUP_REMOVED lines=22> */
.L_x_183:
        /* <DEDUP_REMOVED lines=18> */
.L_x_184:
        /* <DEDUP_REMOVED lines=22> */
.L_x_185:
        /* <DEDUP_REMOVED lines=23> */
.L_x_186:
        /* <DEDUP_REMOVED lines=10> */
.L_x_188:
[----:B------:R-:W-:-:S08]  /*08c0*/  NOP ;  /* 0x0000000000007918 */ /* 0x000fd00000000000 */
[----:B------:R-:W1:Y:S02]  /*08d0*/  USETMAXREG.TRY_ALLOC.CTAPOOL UP0, 0xe8 ;  /* 0x000000e8000079c8 */ /* 0x000e640008000600 */
[----:B-1----:R-:W-:-:S13]  /*08e0*/  PLOP3.LUT P0, PT, PT, PT, UP0, 0x80, 0x0 ;  /* 0x000000000000781c */ /* 0x002fda0003f0f008 */
[----:B------:R-:W-:Y:S05]  /*08f0*/  @!P0 BRA `(.L_x_188) ;  /* 0xfffffffc00f08947 */ /* 0x000fea000383ffff */
[----:B------:R-:W1:Y:S08]  /*0900*/  S2UR UR5, SR_CgaCtaId ;  /* 0x00000000000579c3 */ /* 0x000e700000008800 */
[----:B------:R-:W-:Y:S06]  /*0910*/  BAR.ARV 0x8, 0x180 ;  /* 0x0206000000007b1d */ /* 0x000fec0000002000 */
[----:B------:R-:W-:-:S02]  /*0920*/  UMOV UR4, 0x400 ;  /* 0x0000040000047882 */ /* 0x000fc40000000000 */
[----:B------:R-:W-:Y:S01]  /*0930*/  BAR.SYNC.DEFER_BLOCKING 0x5, 0x180 ;  /* 0x0146000000007b1d */ /* 0x000fe20000010000 */
[----:B-1----:R-:W-:-:S09]  /*0940*/  ULEA UR4, UR5, UR4, 0x18 ;  /* 0x0000000405047291 */ /* 0x002fd2000f8ec03f */
[----:B------:R-:W1:Y:S01]  /*0950*/  LDS.128 R40, [UR4+0x308d0] ;  /* 0x0308d004ff287984 */ /* 0x000e620008000c00 */
[----:B------:R-:W-:Y:S01]  /*0960*/  ULDC UR4, c[0x0][0xc3c] ;  /* 0x00030f0000047ab9 */ /* 0x000fe20000000800 */
[----:B------:R-:W-:Y:S06]  /*0970*/  BAR.ARV 0x4, 0x180 ;  /* 0x0106000000007b1d */ /* 0x000fec0000002000 */
[----:B-1----:R-:W-:-:S13]  /*0980*/  ISETP.GE.AND P0, PT, R43, UR4, PT ;  /* 0x000000042b007c0c */ /* 0x002fda000bf06270 */
[----:B------:R-:W-:Y:S05]  /*0990*/  @P0 EXIT ;  /* 0x000000000000094d */ /* 0x000fea0003800000 */
[----:B0-----:R-:W2:Y:S01]  /*09a0*/  LDL R2, [R1+0x28] ;  /* 0x0000280001027983 */ /* 0x001ea20000100800 */
[----:B------:R-:W-:Y:S01]  /*09b0*/  R2UR UR5, R41 ;  /* 0x00000000290572ca */ /* 0x000fe200000e0000 */
[----:B------:R-:W-:Y:S01]  /*09c0*/  UMOV UR39, URZ ;  /* 0x0000003f00277c82 */ /* 0x000fe20008000000 */
[----:B------:R-:W-:Y:S01]  /*09d0*/  R2UR UR6, R42 ;  /* 0x000000002a0672ca */ /* 0x000fe200000e0000 */
[----:B------:R-:W0:Y:S01]  /*09e0*/  S2R R0, SR_TID.X ;  /* 0x0000000000007919 */ /* 0x000e220000002100 */
[----:B------:R-:W-:Y:S01]  /*09f0*/  UMOV UR38, URZ ;  /* 0x0000003f00267c82 */ /* 0x000fe20008000000 */
[----:B0-----:R-:W-:-:S05]  /*0a00*/  VIADD R204, R0, 0xffffff80 ;  /* 0xffffff8000cc7836 */ /* 0x001fca0000000000 */
[----:B------:R-:W-:-:S04]  /*0a10*/  SHF.R.S32.HI R3, RZ, 0x1f, R204 ;  /* 0x0000001fff037819 */ /* 0x000fc800000114cc */
[CC--:B------:R-:W-:Y:S02]  /*0a20*/  LEA.HI R0, R3.reuse, R204.reuse, RZ, 0x7 ;  /* 0x000000cc03007211 */ /* 0x0c0fe400078f38ff */
[----:B------:R-:W-:Y:S02]  /*0a30*/  LEA.HI R4, R3, R204, RZ, 0x5 ;  /* 0x000000cc03047211 */ /* 0x000fe400078f28ff */
[----:B------:R-:W-:Y:S02]  /*0a40*/  LOP3.LUT R5, R0, 0xffffff80, RZ, 0xc0, !PT ;  /* 0xffffff8000057812 */ /* 0x000fe400078ec0ff */
[----:B------:R-:W-:Y:S01]  /*0a50*/  SHF.R.S32.HI R195, RZ, 0x7, R0 ;  /* 0x00000007ffc37819 */ /* 0x000fe20000011400 */
[----:B------:R-:W-:Y:S02]  /*0a60*/  IMAD.SHL.U32 R4, R4, 0x20, RZ ;  /* 0x0000002004047824 */ /* 0x000fe400078e00ff */
[----:B------:R-:W-:Y:S01]  /*0a70*/  IMAD.IADD R194, R204, 0x1, -R5 ;  /* 0x00000001ccc27824 */ /* 0x000fe200078e0a05 */
[----:B------:R-:W-:-:S02]  /*0a80*/  LEA.HI R0, R0, R195, RZ, 0x1 ;  /* 0x000000c300007211 */ /* 0x000fc400078f08ff */
[----:B------:R-:W-:Y:S02]  /*0a90*/  LOP3.LUT R4, R4, 0xfffffc00, RZ, 0xc0, !PT ;  /* 0xfffffc0004047812 */ /* 0x000fe400078ec0ff */
[----:B------:R-:W-:Y:S02]  /*0aa0*/  SHF.R.S32.HI R9, RZ, 0x1f, R194 ;  /* 0x0000001fff097819 */ /* 0x000fe400000114c2 */
[----:B------:R-:W-:Y:S02]  /*0ab0*/  LOP3.LUT R0, R0, 0x3fffffe, RZ, 0xc0, !PT ;  /* 0x03fffffe00007812 */ /* 0x000fe400078ec0ff */
[CC--:B------:R-:W-:Y:S02]  /*0ac0*/  LEA.HI R6, R9.reuse, R194.reuse, RZ, 0x2 ;  /* 0x000000c209067211 */ /* 0x0c0fe400078f10ff */
[----:B------:R-:W-:Y:S01]  /*0ad0*/  LEA.HI R9, R9, R194, RZ, 0x5 ;  /* 0x000000c209097211 */ /* 0x000fe200078f28ff */
[----:B------:R-:W-:Y:S01]  /*0ae0*/  IMAD.IADD R0, R195, 0x1, -R0 ;  /* 0x00000001c3007824 */ /* 0x000fe200078e0a00 */
[----:B------:R-:W-:-:S02]  /*0af0*/  SHF.R.S32.HI R8, RZ, 0x2, R6 ;  /* 0x00000002ff087819 */ /* 0x000fc40000011406 */
[----:B------:R-:W-:Y:S02]  /*0b00*/  SHF.R.S32.HI R11, RZ, 0x1f, R6 ;  /* 0x0000001fff0b7819 */ /* 0x000fe40000011406 */
[----:B------:R-:W-:Y:S02]  /*0b10*/  SHF.R.S32.HI R9, RZ, 0x5, R9 ;  /* 0x00000005ff097819 */ /* 0x000fe40000011409 */
[----:B------:R-:W-:-:S04]  /*0b20*/  LEA.HI R11, R11, R8, RZ, 0x3 ;  /* 0x000000080b0b7211 */ /* 0x000fc800078f18ff */
[----:B------:R-:W-:-:S05]  /*0b30*/  LOP3.LUT R11, R11, 0xfffffff8, RZ, 0xc0, !PT ;  /* 0xfffffff80b0b7812 */ /* 0x000fca00078ec0ff */
[----:B------:R-:W-:-:S05]  /*0b40*/  IMAD.IADD R8, R8, 0x1, -R11 ;  /* 0x0000000108087824 */ /* 0x000fca00078e0a0b */
[----:B------:R-:W-:-:S05]  /*0b50*/  LEA R9, R9, R8, 0x4 ;  /* 0x0000000809097211 */ /* 0x000fca00078e20ff */
[----:B------:R-:W-:Y:S01]  /*0b60*/  IMAD R196, R0, 0x40, R9 ;  /* 0x0000004000c47824 */ /* 0x000fe200078e0209 */
[----:B--2---:R-:W-:Y:S02]  /*0b70*/  R2UR UR4, R2 ;  /* 0x00000000020472ca */ /* 0x004fe400000e0000 */
[----:B------:R-:W-:-:S04]  /*0b80*/  LEA.HI R2, R3, R204, RZ, 0x4 ;  /* 0x000000cc03027211 */ /* 0x000fc800078f20ff */
[----:B------:R-:W-:Y:S02]  /*0b90*/  SHF.R.S32.HI R7, RZ, 0x4, R2 ;  /* 0x00000004ff077819 */ /* 0x000fe40000011402 */
[C---:B------:R-:W-:Y:S02]  /*0ba0*/  LOP3.LUT R5, R2.reuse, 0x3fffff0, RZ, 0xc0, !PT ;  /* 0x03fffff002057812 */ /* 0x040fe400078ec0ff */
[----:B------:R-:W-:-:S03]  /*0bb0*/  LEA.HI R2, R2, R7, RZ, 0x1 ;  /* 0x0000000702027211 */ /* 0x000fc600078f08ff */
[----:B------:R-:W-:Y:S01]  /*0bc0*/  IMAD.IADD R5, R204, 0x1, -R5 ;  /* 0x00000001cc057824 */ /* 0x000fe200078e0a05 */
[----:B------:R-:W-:Y:S01]  /*0bd0*/  LOP3.LUT R2, R2, 0x1ffffffe, RZ, 0xc0, !PT ;  /* 0x1ffffffe02027812 */ /* 0x000fe200078ec0ff */
[----:B------:R-:W-:-:S03]  /*0be0*/  ULOP3.LUT UR7, UR4, 0x1, URZ, 0xfc, !UPT ;  /* 0x0000000104077892 */ /* 0x000fc6000f8efc3f */
[----:B------:R-:W-:Y:S01]  /*0bf0*/  LEA R5, R5, R4, 0x6 ;  /* 0x0000000405057211 */ /* 0x000fe200078e30ff */
[----:B------:R-:W-:Y:S01]  /*0c00*/  IMAD.IADD R2, R7, 0x1, -R2 ;  /* 0x0000000107027824 */ /* 0x000fe200078e0a02 */
[CC--:B------:R-:W-:Y:S01]  /*0c10*/  LEA.HI R4, R3.reuse, R204.reuse, RZ, 0x2 ;  /* 0x000000cc03047211 */ /* 0x0c0fe200078f10ff */
[----:B------:R-:W-:Y:S01]  /*0c20*/  UMOV UR4, URZ ;  /* 0x0000003f00047c82 */ /* 0x000fe20008000000 */
[----:B------:R-:W-:Y:S01]  /*0c30*/  LEA.HI R3, R3, R204, RZ, 0x3 ;  /* 0x000000cc03037211 */ /* 0x000fe200078f18ff */
[----:B------:R-:W-:Y:S01]  /*0c40*/  IMAD R199, R2, 0x8, R5 ;  /* 0x0000000802c77824 */ /* 0x000fe200078e0205 */
[----:B------:R-:W-:Y:S01]  /*0c50*/  LOP3.LUT R5, R4, 0xfffffffc, RZ, 0xc0, !PT ;  /* 0xfffffffc04057812 */ /* 0x000fe200078ec0ff */
[----:B------:R-:W-:Y:S01]  /*0c60*/  IMAD.MOV.U32 R4, RZ, RZ, -0x2 ;  /* 0xfffffffeff047424 */ /* 0x000fe200078e00ff */
[----:B------:R-:W-:Y:S01]  /*0c70*/  LOP3.LUT R19, R3, 0xfffffff8, RZ, 0xc0, !PT ;  /* 0xfffffff803137812 */ /* 0x000fe200078ec0ff */
[----:B------:R-:W-:Y:S01]  /*0c80*/  IMAD.U32 R193, RZ, RZ, UR4 ;  /* 0x00000004ffc17e24 */ /* 0x000fe2000f8e00ff */
[----:B------:R-:W-:Y:S01]  /*0c90*/  LOP3.LUT R7, R6, 0x7ffffffc, RZ, 0xc0, !PT ;  /* 0x7ffffffc06077812 */ /* 0x000fe200078ec0ff */
[C---:B------:R-:W-:Y:S01]  /*0ca0*/  IMAD.IADD R5, R204.reuse, 0x1, -R5 ;  /* 0x00000001cc057824 */ /* 0x040fe200078e0a05 */
[----:B------:R-:W-:Y:S01]  /*0cb0*/  MOV R200, UR7 ;  /* 0x0000000700c87c02 */ /* 0x000fe20008000f00 */
[----:B------:R-:W-:Y:S01]  /*0cc0*/  IMAD.IADD R19, R204, 0x1, -R19 ;  /* 0x00000001cc137824 */ /* 0x000fe200078e0a13 */
[----:B------:R-:W-:Y:S01]  /*0cd0*/  SHF.R.S32.HI R23, RZ, 0x3, R3 ;  /* 0x00000003ff177819 */ /* 0x000fe20000011403 */
[----:B------:R-:W-:Y:S01]  /*0ce0*/  IMAD.IADD R7, R194, 0x1, -R7 ;  /* 0x00000001c2077824 */ /* 0x000fe200078e0a07 */
[----:B------:R-:W-:Y:S01]  /*0cf0*/  LEA.HI R2, R5, R5, RZ, 0x1 ;  /* 0x0000000505027211 */ /* 0x000fe200078f08ff */
[----:B------:R-:W-:-:S02]  /*0d00*/  IMAD.SHL.U32 R16, R19, 0x8, RZ ;  /* 0x0000000813107824 */ /* 0x000fc400078e00ff */
[----:B------:R-:W-:Y:S01]  /*0d10*/  IMAD R197, R7, R4, 0x60 ;  /* 0x0000006007c57424 */ /* 0x000fe200078e0204 */
[----:B------:R-:W-:Y:S01]  /*0d20*/  LOP3.LUT R2, R2, 0x1ffffffe, RZ, 0xc0, !PT ;  /* 0x1ffffffe02027812 */ /* 0x000fe200078ec0ff */
[C---:B------:R-:W-:Y:S01]  /*0d30*/  VIADD R17, R16.reuse, 0x40 ;  /* 0x0000004010117836 */ /* 0x040fe20000000000 */
[----:B------:R-:W-:Y:S01]  /*0d40*/  SHF.R.S32.HI R203, RZ, 0x1f, R16 ;  /* 0x0000001fffcb7819 */ /* 0x000fe20000011410 */
[----:B------:R-:W-:Y:S02]  /*0d50*/  VIADD R18, R16, 0x80 ;  /* 0x0000008010127836 */ /* 0x000fe40000000000 */
[----:B------:R-:W-:Y:S01]  /*0d60*/  IMAD.IADD R5, R5, 0x1, -R2 ;  /* 0x0000000105057824 */ /* 0x000fe200078e0a02 */
[----:B------:R-:W-:Y:S02]  /*0d70*/  SHF.R.S32.HI R202, RZ, 0x1f, R17 ;  /* 0x0000001fffca7819 */ /* 0x000fe40000011411 */
[----:B------:R-:W-:Y:S01]  /*0d80*/  SHF.R.S32.HI R201, RZ, 0x1f, R18 ;  /* 0x0000001fffc97819 */ /* 0x000fe20000011412 */
[----:B------:R-:W-:-:S07]  /*0d90*/  IMAD R198, R5, 0x8, R196 ;  /* 0x0000000805c67824 */ /* 0x000fce00078e02c4 */
.L_x_234:
[----:B012---:R-:W0:Y:S01]  /*0da0*/  LDC.64 R2, c[0x0][0xc88] ;  /* 0x00032200ff027b82 */ /* 0x007e220000000a00 */
[----:B------:R-:W-:Y:S01]  /*0db0*/  ULDC.64 UR8, c[0x0][0xa28] ;  /* 0x00028a0000087ab9 */ /* 0x000fe20000000a00 */
[----:B------:R-:W-:Y:S01]  /*0dc0*/  ULDC.64 UR10, c[0x0][0xa20] ;  /* 0x00028800000a7ab9 */ /* 0x000fe20000000a00 */
[----:B0-----:R-:W-:-:S06]  /*0dd0*/  IMAD.WIDE R2, R43, 0x4, R2 ;  /* 0x000000042b027825 */ /* 0x001fcc00078e0202 */
[----:B------:R-:W2:Y:S01]  /*0de0*/  LDG.E R2, desc[UR36][R2.64] ;  /* 0x0000002402027981 */ /* 0x000ea2000c1e1900 */
[----:B------:R-:W-:Y:S02]  /*0df0*/  UISETP.NE.U32.AND UP0, UPT, UR8, URZ, UPT ;  /* 0x0000003f0800728c */ /* 0x000fe4000bf05070 */
[----:B------:R-:W-:Y:S02]  /*0e00*/  UISETP.NE.U32.AND UP1, UPT, UR10, URZ, UPT ;  /* 0x0000003f0a00728c */ /* 0x000fe4000bf25070 */
[----:B------:R-:W-:Y:S02]  /*0e10*/  UISETP.NE.AND.EX UP0, UPT, UR9, URZ, UPT, UP0 ;  /* 0x0000003f0900728c */ /* 0x000fe4000bf05300 */
[----:B------:R-:W-:-:S04]  /*0e20*/  UISETP.NE.AND.EX UP1, UPT, UR11, URZ, UPT, UP1 ;  /* 0x0000003f0b00728c */ /* 0x000fc8000bf25310 */
[----:B------:R-:W-:Y:S02]  /*0e30*/  PLOP3.LUT P0, PT, PT, PT, UP0, 0x80, 0x0 ;  /* 0x000000000000781c */ /* 0x000fe40003f0f008 */
[----:B------:R-:W-:Y:S02]  /*0e40*/  PLOP3.LUT P1, PT, PT, PT, UP1, 0x80, 0x0 ;  /* 0x000000000000781c */ /* 0x000fe40003f2f018 */
[----:B--2---:R-:W-:-:S13]  /*0e50*/  R2UR UR60, R2 ;  /* 0x00000000023c72ca */ /* 0x004fda00000e0000 */
[----:B------:R-:W-:Y:S02]  /*0e60*/  USHF.R.S32.HI UR4, URZ, 0x1f, UR60 ;  /* 0x0000001f3f047899 */ /* 0x000fe4000801143c */
[----:B------:R-:W-:Y:S02]  /*0e70*/  @UP0 ULEA UR8, UP2, UR60, UR8, 0x2 ;  /* 0x000000083c080291 */ /* 0x000fe4000f84103f */
[----:B------:R-:W-:Y:S02]  /*0e80*/  @UP1 ULEA UR10, UP3, UR60, UR10, 0x2 ;  /* 0x0000000a3c0a1291 */ /* 0x000fe4000f86103f */
[----:B------:R-:W-:Y:S02]  /*0e90*/  @UP0 ULEA.HI.X UR9, UR60, UR9, UR4, 0x2, UP2 ;  /* 0x000000093c090291 */ /* 0x000fe400090f1404 */
[----:B------:R-:W-:Y:S01]  /*0ea0*/  IMAD.U32 R192, RZ, RZ, UR4 ;  /* 0x00000004ffc07e24 */ /* 0x000fe2000f8e00ff */
[----:B------:R-:W-:Y:S01]  /*0eb0*/  @UP1 ULEA.HI.X UR11, UR60, UR11, UR4, 0x2, UP3 ;  /* 0x0000000b3c0b1291 */ /* 0x000fe200098f1404 */
[----:B------:R-:W-:Y:S01]  /*0ec0*/  IMAD.U32 R2, RZ, RZ, UR8 ;  /* 0x00000008ff027e24 */ /* 0x000fe2000f8e00ff */
[----:B------:R-:W-:Y:S01]  /*0ed0*/  MOV R4, UR10 ;  /* 0x0000000a00047c02 */ /* 0x000fe20008000f00 */
[----:B------:R-:W-:Y:S01]  /*0ee0*/  ULDC UR4, c[0x0][0x424] ;  /* 0x0001090000047ab9 */ /* 0x000fe20000000800 */
[----:B------:R-:W-:Y:S01]  /*0ef0*/  IMAD.U32 R3, RZ, RZ, UR9 ;  /* 0x00000009ff037e24 */ /* 0x000fe2000f8e00ff */
[----:B------:R-:W-:Y:S01]  /*0f00*/  ULDC.64 UR8, c[0x0][0x418] ;  /* 0x0001060000087ab9 */ /* 0x000fe20000000a00 */
[----:B------:R-:W-:-:S03]  /*0f10*/  IMAD.U32 R5, RZ, RZ, UR11 ;  /* 0x0000000bff057e24 */ /* 0x000fc6000f8e00ff */
[----:B------:R-:W2:Y:S04]  /*0f20*/  @P0 LDG.E R2, desc[UR36][R2.64] ;  /* 0x0000002402020981 */ /* 0x000ea8000c1e1900 */
[----:B---3--:R-:W3:Y:S01]  /*0f30*/  @P1 LDG.E R4, desc[UR36][R4.64] ;  /* 0x0000002404041981 */ /* 0x008ee2000c1e1900 */
[----:B------:R-:W-:Y:S01]  /*0f40*/  UISETP.NE.U32.AND UP0, UPT, UR8, URZ, UPT ;  /* 0x0000003f0800728c */ /* 0x000fe2000bf05070 */
[----:B------:R-:W-:Y:S01]  /*0f50*/  IMAD.U32 R22, RZ, RZ, UR5 ;  /* 0x00000005ff167e24 */ /* 0x000fe2000f8e00ff */
[----:B------:R-:W-:Y:S01]  /*0f60*/  ULDC UR5, c[0x0][0x2f0] ;  /* 0x0000bc0000057ab9 */ /* 0x000fe20000000800 */
[----:B------:R-:W-:Y:S01]  /*0f70*/  UMOV UR40, URZ ;  /* 0x0000003f00287c82 */ /* 0x000fe20008000000 */
[----:B------:R-:W-:Y:S01]  /*0f80*/  UISETP.NE.AND.EX UP0, UPT, UR9, URZ, UPT, UP0 ;  /* 0x0000003f0900728c */ /* 0x000fe2000bf05300 */
[----:B------:R-:W-:Y:S01]  /*0f90*/  IMAD.MOV.U32 R20, RZ, RZ, RZ ;  /* 0x000000ffff147224 */ /* 0x000fe200078e00ff */
[----:B------:R-:W-:Y:S01]  /*0fa0*/  UMOV UR61, UR6 ;  /* 0x00000006003d7c82 */ /* 0x000fe20008000000 */
[----:B------:R-:W-:Y:S01]  /*0fb0*/  CS2R R118, SRZ ;  /* 0x0000000000767805 */ /* 0x000fe2000001ff00 */
[----:B------:R-:W-:Y:S01]  /*0fc0*/  USEL UR4, UR4, 0x1, UP0 ;  /* 0x0000000104047887 */ /* 0x000fe20008000000 */
[----:B------:R-:W-:-:S02]  /*0fd0*/  CS2R R116, SRZ ;  /* 0x0000000000747805 */ /* 0x000fc4000001ff00 */
[----:B------:R-:W-:Y:S02]  /*0fe0*/  CS2R R114, SRZ ;  /* 0x0000000000727805 */ /* 0x000fe4000001ff00 */
[----:B------:R-:W-:Y:S01]  /*0ff0*/  CS2R R112, SRZ ;  /* 0x0000000000707805 */ /* 0x000fe2000001ff00 */
[----:B------:R-:W-:Y:S01]  /*1000*/  UIMAD UR4, UR4, UR5, URZ ;  /* 0x00000005040472a4 */ /* 0x000fe2000f8e023f */
[----:B------:R-:W-:Y:S02]  /*1010*/  CS2R R110, SRZ ;  /* 0x00000000006e7805 */ /* 0x000fe4000001ff00 */
[----:B------:R-:W-:Y:S02]  /*1020*/  CS2R R108, SRZ ;  /* 0x00000000006c7805 */ /* 0x000fe4000001ff00 */
[----:B------:R-:W-:Y:S02]  /*1030*/  CS2R R106, SRZ ;  /* 0x00000000006a7805 */ /* 0x000fe4000001ff00 */
[----:B------:R-:W-:Y:S01]  /*1040*/  CS2R R104, SRZ ;  /* 0x0000000000687805 */ /* 0x000fe2000001ff00 */
[----:B------:R-:W-:Y:S01]  /*1050*/  IMAD.MOV.U32 R50, RZ, RZ, RZ ;  /* 0x000000ffff327224 */ /* 0x000fe200078e00ff */
[----:B------:R-:W-:-:S02]  /*1060*/  CS2R R98, SRZ ;  /* 0x0000000000627805 */ /* 0x000fc4000001ff00 */
[----:B------:R-:W-:Y:S01]  /*1070*/  CS2R R100, SRZ ;  /* 0x0000000000647805 */ /* 0x000fe2000001ff00 */
[----:B------:R-:W-:Y:S01]  /*1080*/  IMAD.MOV.U32 R47, RZ, RZ, RZ ;  /* 0x000000ffff2f7224 */ /* 0x000fe200078e00ff */
        /* <DEDUP_REMOVED lines=24> */
[----:B------:R-:W-:Y:S02]  /*1210*/  MOV R125, RZ ;  /* 0x000000ff007d7202 */ /* 0x000fe40000000f00 */
[----:B------:R-:W-:Y:S02]  /*1220*/  CS2R R48, SRZ ;  /* 0x0000000000307805 */ /* 0x000fe4000001ff00 */
[----:B------:R-:W-:Y:S02]  /*1230*/  CS2R R126, SRZ ;  /* 0x00000000007e7805 */ /* 0x000fe4000001ff00 */
[----:B------:R-:W-:Y:S01]  /*1240*/  CS2R R44, SRZ ;  /* 0x00000000002c7805 */ /* 0x000fe2000001ff00 */
[----:B------:R-:W-:Y:S02]  /*1250*/  IMAD.MOV.U32 R130, RZ, RZ, RZ ;  /* 0x000000ffff827224 */ /* 0x000fe400078e00ff */
[----:B------:R-:W-:Y:S01]  /*1260*/  IMAD.MOV.U32 R121, RZ, RZ, RZ ;  /* 0x000000ffff797224 */ /* 0x000fe200078e00ff */
[----:B--2---:R-:W-:Y:S01]  /*1270*/  @P0 R2UR UR40, R2 ;  /* 0x00000000022802ca */ /* 0x004fe200000e0000 */
[----:B------:R-:W-:Y:S01]  /*1280*/  IMAD.MOV.U32 R2, RZ, RZ, RZ ;  /* 0x000000ffff027224 */ /* 0x000fe200078e00ff */
[----:B------:R-:W-:-:S02]  /*1290*/  PLOP3.LUT P0, PT, PT, PT, PT, 0x80, 0x0 ;  /* 0x000000000000781c */ /* 0x000fc40003f0f070 */
[----:B---3--:R-:W-:Y:S01]  /*12a0*/  @P1 R2UR UR4, R4 ;  /* 0x00000000040412ca */ /* 0x008fe200000e0000 */
[----:B----4-:R-:W-:-:S14]  /*12b0*/  @P1 BRA `(.L_x_189) ;  /* 0x0000000000341947 */ /* 0x010fdc0003800000 */
[----:B------:R-:W-:Y:S02]  /*12c0*/  ULDC.64 UR6, c[0x0][0xa08] ;  /* 0x0002820000067ab9 */ /* 0x000fe40000000a00 */
[----:B------:R-:W-:-:S04]  /*12d0*/  ISETP.NE.U32.AND P1, PT, RZ, UR6, PT ;  /* 0x00000006ff007c0c */ /* 0x000fc8000bf25070 */
[----:B------:R-:W-:-:S13]  /*12e0*/  ISETP.NE.AND.EX P1, PT, RZ, UR7, PT, P1 ;  /* 0x00000007ff007c0c */ /* 0x000fda000bf25310 */
[----:B------:R-:W-:Y:S05]  /*12f0*/  @!P1 BRA `(.L_x_189) ;  /* 0x0000000000249947 */ /* 0x000fea0003800000 */
[----:B------:R-:W-:Y:S02]  /*1300*/  ULDC.64 UR4, c[0x0][0xa08] ;  /* 0x0002820000047ab9 */ /* 0x000fe40000000a00 */
[----:B------:R-:W-:-:S06]  /*1310*/  UIMAD.WIDE UR4, UR60, 0x4, UR4 ;  /* 0x000000043c0478a5 */ /* 0x000fcc000f8e0204 */
[----:B------:R-:W-:Y:S02]  /*1320*/  IMAD.U32 R4, RZ, RZ, UR4 ;  /* 0x00000004ff047e24 */ /* 0x000fe4000f8e00ff */
[----:B------:R-:W-:-:S05]  /*1330*/  IMAD.U32 R5, RZ, RZ, UR5 ;  /* 0x00000005ff057e24 */ /* 0x000fca000f8e00ff */
[----:B------:R-:W2:Y:S04]  /*1340*/  LDG.E R3, desc[UR36][R4.64] ;  /* 0x0000002404037981 */ /* 0x000ea8000c1e1900 */
[----:B------:R-:W3:Y:S01]  /*1350*/  LDG.E R0, desc[UR36][R4.64+0x4] ;  /* 0x0000042404007981 */ /* 0x000ee2000c1e1900 */
[----:B--2---:R-:W-:Y:S02]  /*1360*/  R2UR UR4, R3 ;  /* 0x00000000030472ca */ /* 0x004fe400000e0000 */
[----:B---3--:R-:W-:-:S13]  /*1370*/  R2UR UR5, R0 ;  /* 0x00000000000572ca */ /* 0x008fda00000e0000 */
[----:B------:R-:W-:-:S12]  /*1380*/  UIADD3 UR4, -UR4, UR5, URZ ;  /* 0x0000000504047290 */ /* 0x000fd8000fffe13f */
.L_x_189:
[----:B------:R-:W-:Y:S01]  /*1390*/  UIADD3 UR40, -UR40, UR4, URZ ;  /* 0x0000000428287290 */ /* 0x000fe2000fffe13f */
[----:B------:R-:W-:Y:S01]  /*13a0*/  IMAD.MOV.U32 R0, RZ, RZ, RZ ;  /* 0x000000ffff007224 */ /* 0x000fe200078e00ff */
[----:B------:R-:W-:Y:S01]  /*13b0*/  CS2R R134, SRZ ;  /* 0x0000000000867805 */ /* 0x000fe2000001ff00 */
[----:B------:R-:W-:Y:S01]  /*13c0*/  IMAD.MOV.U32 R131, RZ, RZ, RZ ;  /* 0x000000ffff837224 */ /* 0x000fe200078e00ff */
[----:B------:R-:W-:Y:S01]  /*13d0*/  UISETP.GE.AND UP0, UPT, UR40, 0x1, UPT ;  /* 0x000000012800788c */ /* 0x000fe2000bf06270 */
[----:B------:R-:W-:Y:S01]  /*13e0*/  MOV R120, RZ ;  /* 0x000000ff00787202 */ /* 0x000fe20000000f00 */
[----:B------:R-:W-:Y:S01]  /*13f0*/  UIADD3 UR4, UR40, 0x5f, URZ ;  /* 0x0000005f28047890 */ /* 0x000fe2000fffe03f */
[----:B------:R-:W-:Y:S01]  /*1400*/  IMAD.MOV.U32 R3, RZ, RZ, RZ ;  /* 0x000000ffff037224 */ /* 0x000fe200078e00ff */
[----:B------:R-:W-:Y:S02]  /*1410*/  CS2R R132, SRZ ;  /* 0x0000000000847805 */ /* 0x000fe4000001ff00 */
[----:B------:R-:W-:-:S02]  /*1420*/  CS2R R122, SRZ ;  /* 0x00000000007a7805 */ /* 0x000fc4000001ff00 */
[----:B------:R-:W-:Y:S01]  /*1430*/  PLOP3.LUT P1, PT, PT, PT, UP0, 0x80, 0x0 ;  /* 0x000000000000781c */ /* 0x000fe20003f2f008 */
[----:B------:R-:W-:Y:S01]  /*1440*/  UIMAD.WIDE UR4, UR4, 0x2aaaaaab, URZ ;  /* 0x2aaaaaab040478a5 */ /* 0x000fe2000f8e023f */
[----:B------:R-:W-:Y:S01]  /*1450*/  IMAD.MOV.U32 R21, RZ, RZ, RZ ;  /* 0x000000ffff157224 */ /* 0x000fe200078e00ff */
[----:B------:R-:W-:Y:S01]  /*1460*/  CS2R R6, SRZ ;  /* 0x0000000000067805 */ /* 0x000fe2000001ff00 */
[----:B------:R-:W-:Y:S01]  /*1470*/  IMAD.MOV.U32 R28, RZ, RZ, RZ ;  /* 0x000000ffff1c7224 */ /* 0x000fe200078e00ff */
[----:B------:R-:W-:Y:S01]  /*1480*/  USHF.R.U32.HI UR41, URZ, 0x1f, UR5 ;  /* 0x0000001f3f297899 */ /* 0x000fe20008011605 */
[----:B------:R-:W-:Y:S01]  /*1490*/  CS2R R136, SRZ ;  /* 0x0000000000887805 */ /* 0x000fe2000001ff00 */
[----:B------:R-:W-:Y:S02]  /*14a0*/  IMAD.MOV.U32 R124, RZ, RZ, RZ ;  /* 0x000000ffff7c7224 */ /* 0x000fe400078e00ff */
[----:B------:R-:W-:-:S04]  /*14b0*/  ULEA.HI.SX32 UR41, UR5, UR41, 0x1c ;  /* 0x0000002905297291 */ /* 0x000fc8000f8fe23f */
[----:B------:R-:W-:Y:S08]  /*14c0*/  @!P1 BRA `(.L_x_190) ;  /* 0x0000005400ac9947 */ /* 0x000ff00003800000 */
[----:B------:R-:W0:Y:S01]  /*14d0*/  SHFL.IDX PT, R0, R195, RZ, 0x1f ;  /* 0x00001fffc3007589 */ /* 0x000e2200000e0000 */
[----:B------:R-:W1:Y:S01]  /*14e0*/  S2UR UR42, SR_CgaCtaId ;  /* 0x00000000002a79c3 */ /* 0x000e620000008800 */
[----:B------:R-:W-:Y:S01]  /*14f0*/  UMOV UR43, 0x400 ;  /* 0x00000400002b7882 */ /* 0x000fe20000000000 */
[----:B0-----:R-:W-:Y:S01]  /*1500*/  R2UR UR4, R0 ;  /* 0x00000000000472ca */ /* 0x001fe200000e0000 */
[----:B-1----:R-:W-:-:S04]  /*1510*/  ULEA UR43, UR42, UR43, 0x18 ;  /* 0x0000002b2a2b7291 */ /* 0x002fc8000f8ec03f */
[----:B------:R-:W-:-:S04]  /*1520*/  UIADD3 UR6, UR43, 0x12400, URZ ;  /* 0x000124002b067890 */ /* 0x000fc8000fffe03f */
[----:B------:R-:W-:-:S04]  /*1530*/  ULOP3.LUT UP0, URZ, UR6, 0x1bf, URZ, 0xc0, !UPT ;  /* 0x000001bf063f7892 */ /* 0x000fc8000f80c03f */
[----:B------:R-:W-:Y:S02]  /*1540*/  ULEA.HI UR5, UR4, UR4, URZ, 0x1 ;  /* 0x0000000404057291 */ /* 0x000fe4000f8f083f */
[----:B------:R-:W-:Y:S02]  /*1550*/  PLOP3.LUT P0, PT, PT, PT, UP0, 0x80, 0x0 ;  /* 0x000000000000781c */ /* 0x000fe40003f0f008 */
[----:B------:R-:W-:-:S04]  /*1560*/  ULOP3.LUT UR5, UR5, 0x1e, URZ, 0xc0, !UPT ;  /* 0x0000001e05057892 */ /* 0x000fc8000f8ec03f */
[----:B------:R-:W-:-:S04]  /*1570*/  UIADD3 UR5, UR4, -UR5, URZ ;  /* 0x8000000504057290 */ /* 0x000fc8000fffe03f */
[----:B------:R-:W-:-:S04]  /*1580*/  ULEA UR5, UR5, UR6, 0xd ;  /* 0x0000000605057291 */ /* 0x000fc8000f8e683f */
[----:B------:R-:W-:-:S04]  /*1590*/  USHF.R.U32.HI UR5, URZ, 0x4, UR5 ;  /* 0x000000043f057899 */ /* 0x000fc80008011605 */
[----:B------:R-:W-:Y:S01]  /*15a0*/  ULOP3.LUT UR44, UR5, 0x3fff, URZ, 0xc0, !UPT ;  /* 0x00003fff052c7892 */ /* 0x000fe2000f8ec03f */
[----:B------:R-:W-:Y:S11]  /*15b0*/  @!P0 BRA `(.L_x_191) ;  /* 0x0000000000408947 */ /* 0x000ff60003800000 */
[----:B------:R-:W-:Y:S01]  /*15c0*/  MOV R0, 0x0 ;  /* 0x0000000000007802 */ /* 0x000fe20000000f00 */
[----:B------:R-:W-:Y:S01]  /*15d0*/  ULDC.64 UR4, c[0x4][0x88] ;  /* 0x0100220000047ab9 */ /* 0x000fe20000000a00 */
[----:B------:R-:W-:Y:S01]  /*15e0*/  ULDC.64 UR6, c[0x4][0x28] ;  /* 0x01000a0000067ab9 */ /* 0x000fe20000000a00 */
[----:B------:R-:W-:Y:S01]  /*15f0*/  IMAD.U32 R4, RZ, RZ, UR4 ;  /* 0x00000004ff047e24 */ /* 0x000fe2000f8e00ff */
[----:B------:R0:W1:Y:S01]  /*1600*/  LDC.64 R2, c[0x4][R0] ;  /* 0x0100000000027b82 */ /* 0x0000620000000a00 */
[----:B------:R-:W-:Y:S01]  /*1610*/  IMAD.U32 R5, RZ, RZ, UR5 ;  /* 0x00000005ff057e24 */ /* 0x000fe2000f8e00ff */
        /* <DEDUP_REMOVED lines=10> */
.L_x_191:
[----:B------:R-:W-:Y:S02]  /*16c0*/  R2UR UR6, R193 ;  /* 0x00000000c10672ca */ /* 0x000fe400000e0000 */
[----:B------:R-:W-:-:S11]  /*16d0*/  R2UR UR5, R200 ;  /* 0x00000000c80572ca */ /* 0x000fd600000e0000 */
[----:B------:R-:W-:Y:S02]  /*16e0*/  ULEA.HI UR4, UR6, UR6, URZ, 0x1 ;  /* 0x0000000606047291 */ /* 0x000fe4000f8f083f */
[----:B------:R-:W-:Y:S02]  /*16f0*/  IMAD.U32 R2, RZ, RZ, UR5 ;  /* 0x00000005ff027e24 */ /* 0x000fe4000f8e00ff */
[----:B------:R-:W-:-:S03]  /*1700*/  ULOP3.LUT UR4, UR4, 0xfffffffe, URZ, 0xc0, !UPT ;  /* 0xfffffffe04047892 */ /* 0x000fc6000f8ec03f */
[----:B------:R-:W-:Y:S01]  /*1710*/  ISETP.NE.AND P0, PT, R2, 0x3, PT ;  /* 0x000000030200780c */ /* 0x000fe20003f05270 */
[----:B------:R-:W-:-:S06]  /*1720*/  UIADD3 UR4, UR6, -UR4, URZ ;  /* 0x8000000406047290 */ /* 0x000fcc000fffe03f */
[----:B------:R-:W-:-:S04]  /*1730*/  MOV R0, UR4 ;  /* 0x0000000400007c02 */ /* 0x000fc80008000f00 */
[----:B------:R-:W-:-:S04]  /*1740*/  SHF.L.U32 R0, R0, 0x1f, RZ ;  /* 0x0000001f00007819 */ /* 0x000fc800000006ff */
[----:B------:R-:W0:Y:S02]  /*1750*/  SYNCS.PHASECHK.TRANS64.TRYWAIT P1, [UR43+0x30800], R0 ;  /* 0x03080000ff0075a7 */ /* 0x000e24000802016b */
[----:B0-----:R-:W-:Y:S05]  /*1760*/  @!P1 BRA `(.L_x_192) ;  /* 0x000000d000289947 */ /* 0x001fea0003800000 */
.L_x_321:
[----:B------:R-:W-:Y:S05]  /*1770*/  @!P0 BRA `(.L_x_193) ;  /* 0x0000000000048947 */ /* 0x000fea0003800000 */
[----:B------:R-:W-:Y:S01]  /*1780*/  BPT.TRAP 0x1 ;  /* 0x000000040000795c */ /* 0x000fe20000300000 */
.L_x_193:
[----:B------:R-:W-:Y:S02]  /*1790*/  IMAD.U32 R2, RZ, RZ, UR38 ;  /* 0x00000026ff027e24 */ /* 0x000fe4000f8e00ff */
[----:B0-----:R-:W-:-:S03]  /*17a0*/  IMAD.U32 R3, RZ, RZ, UR39 ;  /* 0x00000027ff037e24 */ /* 0x001fc6000f8e00ff */
[----:B------:R-:W-:Y:S02]  /*17b0*/  LEA R2, R2, UR43, 0x3 ;  /* 0x0000002b02027c11 */ /* 0x000fe4000f8e18ff */
[----:B------:R-:W-:-:S04]  /*17c0*/  SHF.L.U32 R3, R3, 0x1f, RZ ;  /* 0x0000001f03037819 */ /* 0x000fc800000006ff */
[----:B------:R0:W1:Y:S01]  /*17d0*/  SYNCS.PHASECHK.TRANS64.TRYWAIT P1, [R2+URZ+0x30830], R3 ;  /* 0x03083003020075a7 */ /* 0x000062000802017f */
[----:B------:R-:W-:Y:S05]  /*17e0*/  @!P0 BRA `(.L_x_194) ;  /* 0x0000000000048947 */ /* 0x000fea0003800000 */
[----:B------:R-:W-:Y:S01]  /*17f0*/  BPT.TRAP 0x1 ;  /* 0x000000040000795c */ /* 0x000fe20000300000 */
.L_x_194:
[----:B------:R-:W-:Y:S01]  /*1800*/  IMAD.MOV.U32 R119, RZ, RZ, RZ ;  /* 0x000000ffff777224 */ /* 0x000fe200078e00ff */
[----:B-1----:R-:W-:Y:S06]  /*1810*/  @P1 BRA `(.L_x_195) ;  /* 0x0000000000081947 */ /* 0x002fec0003800000 */
[----:B------:R-:W1:Y:S02]  /*1820*/  SYNCS.PHASECHK.TRANS64.TRYWAIT P1, [R2+URZ+0x30830], R3 ;  /* 0x03083003020075a7 */ /* 0x000e64000802017f */
[----:B-1----:R-:W-:Y:S05]  /*1830*/  @!P1 BRA `(.L_x_196) ;  /* 0x000000d0000c9947 */ /* 0x002fea0003800000 */
.L_x_195:
        /* <DEDUP_REMOVED lines=27> */
[----:B------:R-:W-:Y:S01]  /*19f0*/  MOV R6, UR12 ;  /* 0x0000000c00067c02 */ /* 0x000fe20008000f00 */
[----:B------:R-:W-:Y:S01]  /*1a00*/  UMOV UR53, 0x40000040 ;  /* 0x4000004000357882 */ /* 0x000fe20000000000 */
[----:B------:R-:W-:Y:S01]  /*1a10*/  UMOV UR55, 0x40000040 ;  /* 0x4000004000377882 */ /* 0x000fe20000000000 */
[----:B------:R-:W-:Y:S01]  /*1a20*/  UIADD3 UR48, UR4, 0x400, URZ ;  /* 0x0000040004307890 */ /* 0x000fe2000fffe03f */
[----:B------:R-:W-:Y:S01]  /*1a30*/  IMAD.U32 R7, RZ, RZ, UR13 ;  /* 0x0000000dff077e24 */ /* 0x000fe2000f8e00ff */
        /* <DEDUP_REMOVED lines=67> */
.L_x_197:
[----:B------:R-:W-:Y:S01]  /*1e70*/  VIADD R0, R197, UR40 ;  /* 0x00000028c5007c36 */ /* 0x000fe20008000000 */
[----:B------:R-:W-:Y:S01]  /*1e80*/  ULDC UR4, c[0x0][0x988] ;  /* 0x0002620000047ab9 */ /* 0x000fe20000000800 */
[----:B01----:R-:W-:Y:S01]  /*1e90*/  IMAD.U32 R3, RZ, RZ, UR41 ;  /* 0x00000029ff037e24 */ /* 0x003fe2000f8e00ff */
[----:B------:R-:W-:Y:S01]  /*1ea0*/  P2R R20, PR, RZ, 0x1 ;  /* 0x00000001ff147803 */ /* 0x000fe20000000000 */
[----:B------:R-:W-:Y:S01]  /*1eb0*/  UISETP.GE.AND UP0, UPT, UR40, 0x61, UPT ;  /* 0x000000612800788c */ /* 0x000fe2000bf06270 */
        /* <DEDUP_REMOVED lines=36> */
[C---:B------:R-:W-:Y:S01]  /*2100*/  ISETP.GT.AND P6, PT, R0.reuse, 0x18, PT ;  /* 0x000000180000780c */ /* 0x040fe20003fc4270 */
        /* <DEDUP_REMOVED lines=29> */
[----:B------:R-:W-:Y:S01]  /*22e0*/  FSEL R81, R44, -INF , P2 ;  /* 0xff8000002c517808 */ /* 0x000fe20001000000 */
[----:B------:R-:W-:Y:S01]  /*22f0*/  IMAD.MOV.U32 R44, RZ, RZ, R119 ;  /* 0x000000ffff2c7224 */ /* 0x000fe200078e0077 */
[----:B------:R-:W-:-:S02]  /*2300*/  FMNMX.FTZ R4, R79, R4, !PT ;  /* 0x000000044f047209 */ /* 0x000fc40007810000 */
[----:B------:R-:W-:Y:S02]  /*2310*/  FSEL R37, R38, -INF , P6 ;  /* 0xff80000026257808 */ /* 0x000fe40003000000 */
[C---:B------:R-:W-:Y:S02]  /*2320*/  ISETP.GT.AND P6, PT, R0.reuse, 0x30, PT ;  /* 0x000000300000780c */ /* 0x040fe40003fc4270 */
[----:B------:R-:W-:Y:S02]  /*2330*/  FSEL R83, R45, -INF , P1 ;  /* 0xff8000002d537808 */ /* 0x000fe40000800000 */
[----:B------:R-:W-:Y:S02]  /*2340*/  FMNMX.FTZ R4, R81, R4, !PT ;  /* 0x0000000451047209 */ /* 0x000fe40007810000 */
[----:B------:R-:W-:Y:S02]  /*2350*/  FSEL R39, R39, -INF , P5 ;  /* 0xff80000027277808 */ /* 0x000fe40002800000 */
[----:B------:R-:W-:-:S02]  /*2360*/  ISETP.GT.AND P5, PT, R0, 0x31, PT ;  /* 0x000000310000780c */ /* 0x000fc40003fa4270 */
[----:B------:R-:W-:Y:S02]  /*2370*/  FSEL R85, R48, -INF , P6 ;  /* 0xff80000030557808 */ /* 0x000fe40003000000 */
[----:B------:R-:W-:Y:S02]  /*2380*/  FMNMX.FTZ R4, R83, R4, !PT ;  /* 0x0000000453047209 */ /* 0x000fe40007810000 */
[----:B------:R-:W-:Y:S02]  /*2390*/  FSEL R41, R42, -INF , P4 ;  /* 0xff8000002a297808 */ /* 0x000fe40002000000 */
[----:B------:R-:W-:Y:S02]  /*23a0*/  ISETP.GT.AND P4, PT, R0, 0x38, PT ;  /* 0x000000380000780c */ /* 0x000fe40003f84270 */
[----:B------:R-:W-:Y:S02]  /*23b0*/  FSEL R87, R49, -INF , P5 ;  /* 0xff80000031577808 */ /* 0x000fe40002800000 */
[----:B------:R-:W-:-:S02]  /*23c0*/  FMNMX.FTZ R4, R85, R4, !PT ;  /* 0x0000000455047209 */ /* 0x000fc40007810000 */
[----:B------:R-:W-:Y:S02]  /*23d0*/  FSEL R43, R43, -INF , P3 ;  /* 0xff8000002b2b7808 */ /* 0x000fe40001800000 */
[----:B------:R-:W-:Y:S02]  /*23e0*/  ISETP.GT.AND P3, PT, R0, 0x39, PT ;  /* 0x000000390000780c */ /* 0x000fe40003f64270 */
[----:B------:R-:W-:Y:S01]  /*23f0*/  FSEL R89, R52, -INF , P4 ;  /* 0xff80000034597808 */ /* 0x000fe20002000000 */
[--C-:B------:R-:W-:Y:S01]  /*2400*/  IMAD.MOV.U32 R52, RZ, RZ, R119.reuse ;  /* 0x000000ffff347224 */ /* 0x100fe200078e0077 */
        /* <DEDUP_REMOVED lines=8> */
[----:B------:R-:W-:Y:S01]  /*2490*/  FSEL R93, R56, -INF , P2 ;  /* 0xff800000385d7808 */ /* 0x000fe20001000000 */
[----:B------:R-:W-:Y:S01]  /*24a0*/  IMAD.MOV.U32 R56, RZ, RZ, R119 ;  /* 0x000000ffff387224 */ /* 0x000fe200078e0077 */
[----:B------:R-:W-:-:S02]  /*24b0*/  FMNMX.FTZ R4, R91, R4, !PT ;  /* 0x000000045b047209 */ /* 0x000fc40007810000 */
[----:B------:R-:W-:Y:S01]  /*24c0*/  FSEL R49, R50, -INF , P6 ;  /* 0xff80000032317808 */ /* 0x000fe20003000000 */
[----:B------:R-:W-:Y:S01]  /*24d0*/  IMAD.MOV.U32 R50, RZ, RZ, R119 ;  /* 0x000000ffff327224 */ /* 0x000fe200078e0077 */
[C---:B------:R-:W-:Y:S02]  /*24e0*/  ISETP.GT.AND P6, PT, R0.reuse, 0x48, PT ;  /* 0x000000480000780c */ /* 0x040fe40003fc4270 */
[----:B------:R-:W-:Y:S02]  /*24f0*/  FSEL R95, R57, -INF , P1 ;  /* 0xff800000395f7808 */ /* 0x000fe40000800000 */
[----:B------:R-:W-:Y:S02]  /*2500*/  FMNMX.FTZ R4, R93, R4, !PT ;  /* 0x000000045d047209 */ /* 0x000fe40007810000 */
[----:B------:R-:W-:Y:S02]  /*2510*/  FSEL R51, R51, -INF , P5 ;  /* 0xff80000033337808 */ /* 0x000fe40002800000 */
[----:B------:R-:W-:-:S02]  /*2520*/  ISETP.GT.AND P5, PT, R0, 0x49, PT ;  /* 0x000000490000780c */ /* 0x000fc40003fa4270 */
[----:B------:R-:W-:Y:S01]  /*2530*/  FSEL R97, R60, -INF , P6 ;  /* 0xff8000003c617808 */ /* 0x000fe20003000000 */
[--C-:B------:R-:W-:Y:S01]  /*2540*/  IMAD.MOV.U32 R60, RZ, RZ, R119.reuse ;  /* 0x000000ffff3c7224 */ /* 0x100fe200078e0077 */
[----:B------:R-:W-:Y:S02]  /*2550*/  FMNMX.FTZ R4, R95, R4, !PT ;  /* 0x000000045f047209 */ /* 0x000fe40007810000 */
[----:B------:R-:W-:Y:S01]  /*2560*/  FSEL R53, R54, -INF , P4 ;  /* 0xff80000036357808 */ /* 0x000fe20002000000 */
[----:B------:R-:W-:Y:S01]  /*2570*/  IMAD.MOV.U32 R54, RZ, RZ, R119 ;  /* 0x000000ffff367224 */ /* 0x000fe200078e0077 */
        /* <DEDUP_REMOVED lines=14> */
[----:B------:R-:W-:Y:S01]  /*2660*/  ISETP.GT.AND P1, PT, R0, 0x59, PT ;  /* 0x000000590000780c */ /* 0x000fe20003f24270 */
[----:B------:R-:W-:Y:S01]  /*2670*/  IMAD.U32 R0, RZ, RZ, UR4 ;  /* 0x00000004ff007e24 */ /* 0x000fe2000f8e00ff */
[----:B------:R-:W-:Y:S01]  /*2680*/  FSEL R101, R68, -INF , P2 ;  /* 0xff80000044657808 */ /* 0x000fe20001000000 */
[----:B------:R-:W-:Y:S01]  /*2690*/  IMAD.MOV.U32 R68, RZ, RZ, R119 ;  /* 0x000000ffff447224 */ /* 0x000fe200078e0077 */
[----:B------:R-:W-:-:S02]  /*26a0*/  FMNMX.FTZ R4, R65, R4, !PT ;  /* 0x0000000441047209 */ /* 0x000fc40007810000 */
[----:B------:R-:W-:Y:S02]  /*26b0*/  FSEL R69, R69, -INF , P1 ;  /* 0xff80000045457808 */ /* 0x000fe40000800000 */
[----:B------:R-:W-:Y:S02]  /*26c0*/  FMNMX.FTZ R4, R101, R4, !PT ;  /* 0x0000000465047209 */ /* 0x000fe40007810000 */
[----:B------:R-:W-:Y:S02]  /*26d0*/  FSEL R63, R63, -INF , P5 ;  /* 0xff8000003f3f7808 */ /* 0x000fe40002800000 */
[----:B------:R-:W-:Y:S02]  /*26e0*/  FMNMX.FTZ R12, R69, R4, !PT ;  /* 0x00000004450c7209 */ /* 0x000fe40007810000 */
[----:B------:R-:W-:Y:S02]  /*26f0*/  FSEL R67, R67, -INF , P3 ;  /* 0xff80000043437808 */ /* 0x000fe40001800000 */
[----:B------:R-:W-:Y:S01]  /*2700*/  FSEL R71, R71, -INF , P1 ;  /* 0xff80000047477808 */ /* 0x000fe20000800000 */
[----:B------:R-:W0:Y:S01]  /*2710*/  SHFL.BFLY PT, R103, R12, 0x2, 0x1f ;  /* 0x0c401f000c677f89 */ /* 0x000e2200000e0000 */
[----:B------:R-:W-:-:S02]  /*2720*/  R2UR UR4, R2 ;  /* 0x00000000020472ca */ /* 0x000fc400000e0000 */
[-C--:B------:R-:W-:Y:S02]  /*2730*/  MOV R90, R119.reuse ;  /* 0x00000077005a7202 */ /* 0x080fe40000000f00 */
[-C--:B------:R-:W-:Y:S02]  /*2740*/  MOV R76, R119.reuse ;  /* 0x00000077004c7202 */ /* 0x080fe40000000f00 */
[----:B------:R-:W-:-:S07]  /*2750*/  MOV R48, R119 ;  /* 0x0000007700307202 */ /* 0x000fce0000000f00 */
[----:B------:R-:W-:-:S04]  /*2760*/  UIADD3 UR4, UR4, 0x30840, URZ ;  /* 0x0003084004047890 */ /* 0x000fc8000fffe03f */
[----:B------:R-:W-:Y:S01]  /*2770*/  UPRMT UR4, UR42, 0x654, UR4 ;  /* 0x000006542a047896 */ /* 0x000fe20008000004 */
[----:B0-----:R-:W-:-:S08]  /*2780*/  FMNMX.FTZ R103, R12, R103, !PT ;  /* 0x000000670c677209 */ /* 0x001fd00007810000 */
[----:B------:R-:W-:Y:S01]  /*2790*/  SYNCS.ARRIVE.TRANS64.RED.A1T0 RZ, [UR4], RZ ;  /* 0x000000ffffff79a7 */ /* 0x000fe20008100404 */
[----:B------:R-:W0:Y:S02]  /*27a0*/  SHFL.BFLY PT, R4, R103, 0x1, 0x1f ;  /* 0x0c201f0067047f89 */ /* 0x000e2400000e0000 */
        /* <DEDUP_REMOVED lines=52> */
[----:B------:R-:W-:Y:S01]  /*2af0*/  IMAD.MOV.U32 R66, RZ, RZ, R119 ;  /* 0x000000ffff427224 */ /* 0x000fe200078e0077 */
[----:B------:R-:W-:-:S02]  /*2b00*/  MOV R69, R119 ;  /* 0x0000007700457202 */ /* 0x000fc40000000f00 */
[----:B------:R-:W-:Y:S02]  /*2b10*/  FMNMX.FTZ R10, R53, R10, !PT ;  /* 0x0000000a350a7209 */ /* 0x000fe40007810000 */
[----:B------:R-:W-:Y:S01]  /*2b20*/  MOV R62, R119 ;  /* 0x00000077003e7202 */ /* 0x000fe20000000f00 */
        /* <DEDUP_REMOVED lines=19> */
[----:B---3--:R-:W-:-:S07]  /*2c60*/  MOV R83, R119 ;  /* 0x0000007700537202 */ /* 0x008fce0000000f00 */
        /* <DEDUP_REMOVED lines=109> */
[----:B0-----:R-:W-:-:S02]  /*3340*/  IMAD.MOV.U32 R47, RZ, RZ, R119 ;  /* 0x000000ffff2f7224 */ /* 0x001fc400078e0077 */
[----:B------:R-:W-:-:S04]  /*3350*/  IMAD.MOV.U32 R28, RZ, RZ, R119 ;  /* 0x000000ffff1c7224 */ /* 0x000fc800078e0077 */
[----:B------:R0:W2:Y:S01]  /*3360*/  MUFU.EX2 R32, R51 ;  /* 0x0000003300207308 */ /* 0x0000a20000000800 */
[C---:B---3--:R-:W-:Y:S01]  /*3370*/  FADD.FTZ R38, R30.reuse, R27 ;  /* 0x0000001b1e267221 */ /* 0x048fe20000010000 */
[----:B------:R-:W-:Y:S01]  /*3380*/  F2FP.BF16.F32.PACK_AB R183, R30, R45 ;  /* 0x0000002d1eb7723e */ /* 0x000fe200000010ff */
[----:B------:R-:W-:Y:S01]  /*3390*/  IMAD.MOV.U32 R45, RZ, RZ, R119 ;  /* 0x000000ffff2d7224 */ /* 0x000fe200078e0077 */
[----:B------:R-:W-:-:S04]  /*33a0*/  MOV R30, R119 ;  /* 0x00000077001e7202 */ /* 0x000fc80000000f00 */
        /* <DEDUP_REMOVED lines=14> */
[-C--:B------:R-:W-:Y:S01]  /*3490*/  MOV R97, R119.reuse ;  /* 0x0000007700617202 */ /* 0x080fe20000000f00 */
[----:B------:R-:W2:Y:S01]  /*34a0*/  MUFU.EX2 R57, R57 ;  /* 0x0000003900397308 */ /* 0x000ea20000000800 */
[----:B---3--:R-:W-:Y:S01]  /*34b0*/  FADD.FTZ R27, R53, R10 ;  /* 0x0000000a351b7221 */ /* 0x008fe20000010000 */
[----:B0-----:R-:W-:Y:S01]  /*34c0*/  MOV R55, R119 ;  /* 0x0000007700377202 */ /* 0x001fe20000000f00 */
[----:B------:R-:W-:-:S05]  /*34d0*/  IMAD.MOV.U32 R32, RZ, RZ, R119 ;  /* 0x000000ffff207224 */ /* 0x000fca00078e0077 */
        /* <DEDUP_REMOVED lines=28> */
[----:B------:R-:W-:Y:S02]  /*36a0*/  IMAD.MOV.U32 R2, RZ, RZ, 0x3f800000 ;  /* 0x3f800000ff027424 */ /* 0x000fe400078e00ff */
[----:B------:R-:W-:-:S03]  /*36b0*/  IMAD.MOV.U32 R27, RZ, RZ, R119 ;  /* 0x000000ffff1b7224 */ /* 0x000fc600078e0077 */
[----:B------:R-:W3:Y:S01]  /*36c0*/  MUFU.EX2 R25, R25 ;  /* 0x0000001900197308 */ /* 0x000ee20000000800 */
[----:B0-----:R-:W-:Y:S01]  /*36d0*/  FADD.FTZ R5, R21, R42 ;  /* 0x0000002a15057221 */ /* 0x001fe20000010000 */
[----:B-1----:R-:W-:Y:S01]  /*36e0*/  IMAD.MOV.U32 R67, RZ, RZ, R119 ;  /* 0x000000ffff437224 */ /* 0x002fe200078e0077 */
[----:B------:R-:W-:-:S05]  /*36f0*/  MOV R42, R119 ;  /* 0x00000077002a7202 */ /* 0x000fca0000000f00 */
        /* <DEDUP_REMOVED lines=13> */
[----:B------:R-:W-:-:S02]  /*37d0*/  IMAD.MOV.U32 R40, RZ, RZ, R119 ;  /* 0x000000ffff287224 */ /* 0x000fc400078e0077 */
[----:B------:R-:W-:Y:S01]  /*37e0*/  IMAD.MOV.U32 R25, RZ, RZ, R119 ;  /* 0x000000ffff197224 */ /* 0x000fe200078e0077 */
        /* <DEDUP_REMOVED lines=55> */
.L_x_209:
[----:B------:R-:W-:-:S04]  /*3b60*/  UISETP.NE.AND UP0, UPT, UR6, 0x1, UPT ;  /* 0x000000010600788c */ /* 0x000fc8000bf05270 */
[----:B------:R-:W-:-:S04]  /*3b70*/  USEL UR39, URZ, 0x1, UP0 ;  /* 0x000000013f277887 */ /* 0x000fc80008000000 */
[----:B------:R-:W-:Y:S01]  /*3b80*/  ULOP3.LUT UR39, UR5, UR39, URZ, 0x3c, !UPT ;  /* 0x0000002705277292 */ /* 0x000fe2000f8e3c3f */
[----:B------:R-:W-:Y:S11]  /*3b90*/  @!P0 BRA `(.L_x_199) ;  /* 0x0000000000048947 */ /* 0x000ff60003800000 */
[----:B------:R-:W-:Y:S01]  /*3ba0*/  BPT.TRAP 0x1 ;  /* 0x000000040000795c */ /* 0x000fe20000300000 */
.L_x_199:
[----:B------:R-:W0:Y:S01]  /*3bb0*/  S2UR UR11, SR_CgaCtaId ;  /* 0x00000000000b79c3 */ /* 0x000e220000008800 */
[----:B------:R-:W-:Y:S01]  /*3bc0*/  UIADD3 UR38, UR6, 0x1, URZ ;  /* 0x0000000106267890 */ /* 0x000fe2000fffe03f */
[----:B------:R-:W-:Y:S01]  /*3bd0*/  IMAD.U32 R0, RZ, RZ, UR39 ;  /* 0x00000027ff007e24 */ /* 0x000fe2000f8e00ff */
[----:B------:R-:W-:Y:S02]  /*3be0*/  UMOV UR7, 0x400 ;  /* 0x0000040000077882 */ /* 0x000fe40000000000 */
[----:B------:R-:W-:Y:S02]  /*3bf0*/  UISETP.NE.AND UP0, UPT, UR38, 0x2, UPT ;  /* 0x000000022600788c */ /* 0x000fe4000bf05270 */
[----:B------:R-:W-:Y:S02]  /*3c00*/  SHF.L.U32 R0, R0, 0x1f, RZ ;  /* 0x0000001f00007819 */ /* 0x000fe400000006ff */
[----:B------:R-:W-:Y:S02]  /*3c10*/  USEL UR38, UR38, URZ, UP0 ;  /* 0x0000003f26267287 */ /* 0x000fe40008000000 */
[----:B0-----:R-:W-:-:S04]  /*3c20*/  ULEA UR7, UR11, UR7, 0x18 ;  /* 0x000000070b077291 */ /* 0x001fc8000f8ec03f */
[----:B------:R-:W-:-:S09]  /*3c30*/  ULEA UR8, UR38, UR7, 0x3 ;  /* 0x0000000726087291 */ /* 0x000fd2000f8e183f */
[----:B------:R0:W1:Y:S01]  /*3c40*/  SYNCS.PHASECHK.TRANS64.TRYWAIT P1, [UR8+0x30830], R0 ;  /* 0x03083000ff0075a7 */ /* 0x0000620008020148 */
[----:B------:R-:W-:Y:S05]  /*3c50*/  @!P0 BRA `(.L_x_200) ;  /* 0x0000000000048947 */ /* 0x000fea0003800000 */
[----:B------:R-:W-:Y:S01]  /*3c60*/  BPT.TRAP 0x1 ;  /* 0x000000040000795c */ /* 0x000fe20000300000 */
.L_x_200:
[----:B-1----:R-:W-:Y:S05]  /*3c70*/  @P1 BRA `(.L_x_201) ;  /* 0x0000000000081947 */ /* 0x002fea0003800000 */
[----:B------:R-:W1:Y:S02]  /*3c80*/  SYNCS.PHASECHK.TRANS64.TRYWAIT P1, [UR8+0x30830], R0 ;  /* 0x03083000ff0075a7 */ /* 0x000e640008020148 */
[----:B-1----:R-:W-:Y:S05]  /*3c90*/  @!P1 BRA `(.L_x_202) ;  /* 0x000000ac00089947 */ /* 0x002fea0003800000 */
.L_x_201:
        /* <DEDUP_REMOVED lines=171> */
.L_x_203:
[----:B------:R-:W-:Y:S01]  /*4750*/  ULEA UR9, UR6, UR7, 0x3 ;  /* 0x0000000706097291 */ /* 0x000fe2000f8e183f */
[----:B01----:R-:W-:-:S05]  /*4760*/  IMAD.U32 R0, RZ, RZ, UR5 ;  /* 0x00000005ff007e24 */ /* 0x003fca000f8e00ff */
[----:B------:R-:W-:-:S04]  /*4770*/  SHF.L.U32 R0, R0, 0x1f, RZ ;  /* 0x0000001f00007819 */ /* 0x000fc800000006ff */
[----:B------:R0:W1:Y:S01]  /*4780*/  SYNCS.PHASECHK.TRANS64.TRYWAIT P1, [UR9+0x30850], R0 ;  /* 0x03085000ff0075a7 */ /* 0x0000620008020149 */
[----:B------:R-:W-:Y:S05]  /*4790*/  @!P0 BRA `(.L_x_204) ;  /* 0x0000000000048947 */ /* 0x000fea0003800000 */
[----:B------:R-:W-:Y:S01]  /*47a0*/  BPT.TRAP 0x1 ;  /* 0x000000040000795c */ /* 0x000fe20000300000 */
.L_x_204:
[----:B-1----:R-:W-:Y:S05]  /*47b0*/  @P1 BRA `(.L_x_205) ;  /* 0x0000000000081947 */ /* 0x002fea0003800000 */
[----:B------:R-:W1:Y:S02]  /*47c0*/  SYNCS.PHASECHK.TRANS64.TRYWAIT P1, [UR9+0x30850], R0 ;  /* 0x03085000ff0075a7 */ /* 0x000e640008020149 */
[----:B-1----:R-:W-:Y:S05]  /*47d0*/  @!P1 BRA `(.L_x_206) ;  /* 0x000000a000509947 */ /* 0x002fea0003800000 */
.L_x_205:
        /* <DEDUP_REMOVED lines=37> */
.L_x_207:
        /* <DEDUP_REMOVED lines=111> */
[-C--:B------:R-:W-:Y:S01]  /*5120*/  FFMA.FTZ R175, R158, R0.reuse, -R157 ;  /* 0x000000009eaf7223 */ /* 0x080fe2000001089d */
[-C--:B------:R-:W-:Y:S01]  /*5130*/  FFMA.FTZ R168, R160, R0.reuse, -R169 ;  /* 0x00000000a0a87223 */ /* 0x080fe200000108a9 */
[-C--:B------:R-:W-:Y:S01]  /*5140*/  FFMA.FTZ R162, R162, R0.reuse, -R157 ;  /* 0x00000000a2a27223 */ /* 0x080fe2000001089d */
[----:B------:R-:W0:Y:S01]  /*5150*/  MUFU.EX2 R190, R190 ;  /* 0x000000be00be7308 */ /* 0x000e220000000800 */
[----:B-1----:R-:W-:Y:S01]  /*5160*/  FADD.FTZ R123, R13, R10 ;  /* 0x0000000a0d7b7221 */ /* 0x002fe20000010000 */
[-C--:B------:R-:W-:Y:S01]  /*5170*/  FFMA.FTZ R149, R161, R0.reuse, -R169 ;  /* 0x00000000a1957223 */ /* 0x080fe200000108a9 */
[-C--:B------:R-:W-:Y:S01]  /*5180*/  FFMA.FTZ R163, R163, R0.reuse, -R157 ;  /* 0x00000000a3a37223 */ /* 0x080fe2000001089d */
[-C--:B------:R-:W-:Y:S01]  /*5190*/  FFMA.FTZ R170, R164, R0.reuse, -R169 ;  /* 0x00000000a4aa7223 */ /* 0x080fe200000108a9 */
[-C--:B------:R-:W-:Y:S01]  /*51a0*/  FFMA.FTZ R166, R166, R0.reuse, -R157 ;  /* 0x00000000a6a67223 */ /* 0x080fe2000001089d */
[----:B------:R-:W-:-:S02]  /*51b0*/  FFMA.FTZ R153, R165, R0, -R169 ;  /* 0x00000000a5997223 */ /* 0x000fc400000108a9 */
        /* <DEDUP_REMOVED lines=16> */
[----:B------:R-:W-:-:S06]  /*52c0*/  FFMA.FTZ R130, R155, R0, -R157 ;  /* 0x000000009b827223 */ /* 0x000fcc000001089d */
        /* <DEDUP_REMOVED lines=16> */
[-CC-:B------:R-:W-:Y:S01]  /*53d0*/  FFMA.FTZ R132, R159, R0.reuse, -R157.reuse ;  /* 0x000000009f847223 */ /* 0x180fe2000001089d */
[----:B------:R-:W-:-:S05]  /*53e0*/  FFMA.FTZ R157, R167, R0, -R157 ;  /* 0x00000000a79d7223 */ /* 0x000fca000001089d */
        /* <DEDUP_REMOVED lines=58> */
.L_x_208:
        /* <DEDUP_REMOVED lines=10> */
[----:B------:R-:W-:-:S02]  /*5830*/  F2FP.BF16.F32.PACK_AB R191, R14, R191 ;  /* 0x000000bf0ebf723e */ /* 0x000fc400000010ff */
[----:B------:R-:W-:Y:S01]  /*5840*/  F2FP.BF16.F32.PACK_AB R184, R21, R184 ;  /* 0x000000b815b8723e */ /* 0x000fe200000010ff */
[----:B------:R-:W-:Y:S01]  /*5850*/  SYNCS.ARRIVE.TRANS64.RED.A1T0 RZ, [UR9], RZ ;  /* 0x000000ffffff79a7 */ /* 0x000fe20008100409 */
        /* <DEDUP_REMOVED lines=19> */
[----:B------:R-:W-:Y:S01]  /*5990*/  MOV R12, R3 ;  /* 0x00000003000c7202 */ /* 0x000fe20000000f00 */
[----:B------:R-:W-:Y:S06]  /*59a0*/  @P1 BRA `(.L_x_209) ;  /* 0xffffffe0006c1947 */ /* 0x000fec000383ffff */
.L_x_198:
        /* <DEDUP_REMOVED lines=99> */
.L_x_210:
[----:B------:R-:W0:Y:S01]  /*5fe0*/  S2UR UR7, SR_CgaCtaId ;  /* 0x00000000000779c3 */ /* 0x000e220000008800 */
[----:B------:R-:W-:Y:S01]  /*5ff0*/  UMOV UR4, 0x400 ;  /* 0x0000040000047882 */ /* 0x000fe20000000000 */
[----:B------:R-:W-:-:S05]  /*6000*/  IMAD.U32 R2, RZ, RZ, UR39 ;  /* 0x00000027ff027e24 */ /* 0x000fca000f8e00ff */
[----:B------:R-:W-:Y:S01]  /*6010*/  SHF.L.U32 R2, R2, 0x1f, RZ ;  /* 0x0000001f02027819 */ /* 0x000fe200000006ff */
[----:B0-----:R-:W-:-:S04]  /*6020*/  ULEA UR4, UR7, UR4, 0x18 ;  /* 0x0000000407047291 */ /* 0x001fc8000f8ec03f */
[----:B------:R-:W-:-:S09]  /*6030*/  ULEA UR5, UR38, UR4, 0x3 ;  /* 0x0000000426057291 */ /* 0x000fd2000f8e183f */
[----:B------:R0:W1:Y:S01]  /*6040*/  SYNCS.PHASECHK.TRANS64.TRYWAIT P1, [UR5+0x30850], R2 ;  /* 0x03085002ff0075a7 */ /* 0x0000620008020145 */
[----:B------:R-:W-:Y:S05]  /*6050*/  @!P0 BRA `(.L_x_211) ;  /* 0x0000000000048947 */ /* 0x000fea0003800000 */
[----:B------:R-:W-:Y:S01]  /*6060*/  BPT.TRAP 0x1 ;  /* 0x000000040000795c */ /* 0x000fe20000300000 */
.L_x_211:
[----:B-1----:R-:W-:Y:S05]  /*6070*/  @P1 BRA `(.L_x_212) ;  /* 0x0000000000081947 */ /* 0x002fea0003800000 */
[----:B------:R-:W1:Y:S02]  /*6080*/  SYNCS.PHASECHK.TRANS64.TRYWAIT P1, [UR5+0x30850], R2 ;  /* 0x03085002ff0075a7 */ /* 0x000e640008020145 */
[----:B-1----:R-:W-:Y:S05]  /*6090*/  @!P1 BRA `(.L_x_213) ;  /* 0x0000008800389947 */ /* 0x002fea0003800000 */
.L_x_212:
[----:B------:R-:W-:Y:S01]  /*60a0*/  UIADD3 UR4, UR4, 0x400, URZ ;  /* 0x0000040004047890 */ /* 0x000fe2000fffe03f */
[----:B------:R-:W-:Y:S01]  /*60b0*/  WARPGROUP.ARRIVE ;  /* 0x00000000000079c5 */ /* 0x000fe20000000000 */
[----:B------:R-:W-:Y:S01]  /*60c0*/  UMOV UR11, 0x40000040 ;  /* 0x40000040000b7882 */ /* 0x000fe20000000000 */
[----:B-1----:R-:W1:Y:S01]  /*60d0*/  SHFL.BFLY PT, R7, R10, 0x2, 0x1f ;  /* 0x0c401f000a077f89 */ /* 0x002e6200000e0000 */
[----:B------:R-:W-:Y:S01]  /*60e0*/  USHF.R.U32.HI UR4, URZ, 0x4, UR4 ;  /* 0x000000043f047899 */ /* 0x000fe20008011604 */
[----:B------:R-:W-:Y:S02]  /*60f0*/  MOV R20, 0xff800000 ;  /* 0xff80000000147802 */ /* 0x000fe40000000f00 */
[----:B0-----:R-:W0:Y:S01]  /*6100*/  SHFL.BFLY PT, R2, R5, 0x2, 0x1f ;  /* 0x0c401f0005027f89 */ /* 0x001e2200000e0000 */
[----:B------:R-:W-:-:S04]  /*6110*/  ULOP3.LUT UR4, UR4, 0x3fff, URZ, 0xc0, !UPT ;  /* 0x00003fff04047892 */ /* 0x000fc8000f8ec03f */
[----:B------:R-:W-:-:S04]  /*6120*/  ULOP3.LUT UR4, UR4, 0x3000000, URZ, 0xfc, !UPT ;  /* 0x0300000004047892 */ /* 0x000fc8000f8efc3f */
[----:B------:R-:W-:-:S04]  /*6130*/  UIMAD UR4, UR38, 0x900, UR4 ;  /* 0x00000900260478a4 */ /* 0x000fc8000f8e0204 */
[----:B------:R-:W-:-:S03]  /*6140*/  UIADD3 UR6, UR4, 0x80, URZ ;  /* 0x0000008004067890 */ /* 0x000fc6000fffe03f */
[----:B------:R-:W-:Y:S02]  /*6150*/  UMOV UR10, UR4 ;  /* 0x00000004000a7c82 */ /* 0x000fe40008000000 */
[----:B------:R-:W-:Y:S01]  /*6160*/  HGMMA.64x192x16.F32.BF16 R24, R188, gdesc[UR8].tnspB, R24, gsb0 ;  /* 0x42e00008bc187df0 */ /* 0x000fe20008001818 */
[----:B------:R-:W-:Y:S01]  /*6170*/  UMOV UR11, 0x40000040 ;  /* 0x40000040000b7882 */ /* 0x000fe20000000000 */
[----:B------:R-:W-:Y:S01]  /*6180*/  UMOV UR10, UR6 ;  /* 0x00000006000a7c82 */ /* 0x000fe20008000000 */
[----:B------:R-:W-:Y:S01]  /*6190*/  UIADD3 UR6, UR4, 0x100, URZ ;  /* 0x0000010004067890 */ /* 0x000fe2000fffe03f */
[----:B-1----:R-:W-:Y:S01]  /*61a0*/  FADD.FTZ R7, R7, R10 ;  /* 0x0000000a07077221 */ /* 0x002fe20000010000 */
[----:B0-----:R-:W-:Y:S01]  /*61b0*/  FADD.FTZ R6, R2, R5 ;  /* 0x0000000502067221 */ /* 0x001fe20000010000 */
[----:B------:R-:W-:-:S03]  /*61c0*/  IMAD.MOV.U32 R5, RZ, RZ, RZ ;  /* 0x000000ffff057224 */ /* 0x000fc600078e00ff */
[----:B------:R-:W0:Y:S04]  /*61d0*/  SHFL.BFLY PT, R2, R7, 0x1, 0x1f ;  /* 0x0c201f0007027f89 */ /* 0x000e2800000e0000 */
[----:B------:R-:W1:Y:S01]  /*61e0*/  SHFL.BFLY PT, R9, R6, 0x1, 0x1f ;  /* 0x0c201f0006097f89 */ /* 0x000e6200000e0000 */
[----:B0-----:R-:W-:Y:S01]  /*61f0*/  FADD.FTZ R11, R7, R2 ;  /* 0x00000002070b7221 */ /* 0x001fe20000010000 */
[----:B------:R-:W-:Y:S02]  /*6200*/  IMAD.MOV.U32 R2, RZ, RZ, -0x800000 ;  /* 0xff800000ff027424 */ /* 0x000fe400078e00ff */
[----:B-1----:R-:W-:Y:S02]  /*6210*/  FADD.FTZ R12, R6, R9 ;  /* 0x00000009060c7221 */ /* 0x002fe40000010000 */
[----:B------:R-:W-:Y:S01]  /*6220*/  FSETP.NE.FTZ.AND P1, PT, R11, RZ, PT ;  /* 0x000000ff0b00720b */ /* 0x000fe20003f35000 */
[----:B------:R-:W-:-:S02]  /*6230*/  IMAD.MOV.U32 R9, RZ, RZ, RZ ;  /* 0x000000ffff097224 */ /* 0x000fc400078e00ff */
[----:B------:R-:W-:-:S10]  /*6240*/  FSETP.NE.FTZ.AND P2, PT, R12, RZ, PT ;  /* 0x000000ff0c00720b */ /* 0x000fd40003f55000 */
[----:B------:R-:W0:Y:S01]  /*6250*/  @P1 MUFU.LG2 R8, R11 ;  /* 0x0000000b00081308 */ /* 0x000e220000000c00 */
[C---:B------:R-:W-:Y:S02]  /*6260*/  @P1 FMUL.FTZ R7, R0.reuse, 0.69314718246459960938 ;  /* 0x3f31721800071820 */ /* 0x040fe40000410000 */
[----:B------:R-:W-:-:S05]  /*6270*/  @P2 FMUL.FTZ R13, R0, 0.69314718246459960938 ;  /* 0x3f317218000d2820 */ /* 0x000fca0000410000 */
        /* <DEDUP_REMOVED lines=27> */
[----:B------:R-:W-:Y:S01]  /*6430*/  HGMMA.64x192x16.F32.BF16 R24, R172, gdesc[UR8].tnspB, R24, gsb0 ;  /* 0x42e00008ac187df0 */ /* 0x000fe20008001818 */
[----:B------:R-:W-:Y:S01]  /*6440*/  UMOV UR10, UR4 ;  /* 0x00000004000a7c82 */ /* 0x000fe20008000000 */
[----:B------:R-:W-:Y:S01]  /*6450*/  UMOV UR11, 0x40000040 ;  /* 0x40000040000b7882 */ /* 0x000fe20000000000 */
[----:B------:R-:W-:Y:S02]  /*6460*/  WARPGROUP.DEPBAR.LE gsb0, 0x0 ;  /* 0x00008000000079c5 */ /* 0x000fe40000010000 */
[----:B------:R-:W-:-:S15]  /*6470*/  WARPGROUP.ARRIVE ;  /* 0x00000000000079c5 */ /* 0x000fde0000000000 */
[----:B------:R-:W-:Y:S03]  /*6480*/  HGMMA.64x192x16.F32.BF16 R24, R168, gdesc[UR8].tnspB, R24, gsb0 ;  /* 0x42e00008a8187df0 */ /* 0x000fe60008001818 */
[----:B------:R-:W-:Y:S02]  /*6490*/  WARPGROUP.DEPBAR.LE gsb0, 0x0 ;  /* 0x00008000000079c5 */ /* 0x000fe40000010000 */
[----:B0-23--:R-:W-:Y:S05]  /*64a0*/  @!P0 BRA `(.L_x_214) ;  /* 0x0000000000048947 */ /* 0x00dfea0003800000 */
[----:B------:R-:W-:Y:S01]  /*64b0*/  BPT.TRAP 0x1 ;  /* 0x000000040000795c */ /* 0x000fe20000300000 */
.L_x_214:
[----:B------:R-:W-:Y:S01]  /*64c0*/  R2UR UR6, R193 ;  /* 0x00000000c10672ca */ /* 0x000fe200000e0000 */
[----:B------:R-:W-:Y:S01]  /*64d0*/  UIADD3 UR4, UR5, 0x30860, URZ ;  /* 0x0003086005047890 */ /* 0x000fe2000fffe03f */
[----:B------:R-:W-:Y:S01]  /*64e0*/  FMUL.FTZ R129, R47, R9 ;  /* 0x000000092f817220 */ /* 0x000fe20000410000 */
[----:B------:R-:W-:Y:S01]  /*64f0*/  UIADD3 UR38, UR38, 0x1, URZ ;  /* 0x0000000126267890 */ /* 0x000fe2000fffe03f */
[----:B------:R-:W-:Y:S01]  /*6500*/  FMUL.FTZ R6, R28, R5 ;  /* 0x000000051c067220 */ /* 0x000fe20000410000 */
[----:B------:R-:W-:Y:S01]  /*6510*/  UPRMT UR4, UR7, 0x654, UR4 ;  /* 0x0000065407047896 */ /* 0x000fe20008000004 */
[-C--:B------:R-:W-:Y:S01]  /*6520*/  FMUL.FTZ R125, R50, R9.reuse ;  /* 0x00000009327d7220 */ /* 0x080fe20000410000 */
[----:B------:R-:W-:Y:S01]  /*6530*/  UISETP.NE.AND UP0, UPT, UR38, 0x2, UPT ;  /* 0x000000022600788c */ /* 0x000fe2000bf05270 */
[----:B------:R-:W-:Y:S01]  /*6540*/  FMUL.FTZ R47, R99, R9 ;  /* 0x00000009632f7220 */ /* 0x000fe20000410000 */
[-C--:B------:R-:W-:Y:S01]  /*6550*/  FMUL.FTZ R7, R24, R5.reuse ;  /* 0x0000000518077220 */ /* 0x080fe20000410000 */
[-C--:B------:R-:W-:Y:S01]  /*6560*/  FMUL.FTZ R124, R25, R5.reuse ;  /* 0x00000005197c7220 */ /* 0x080fe20000410000 */
[-C--:B------:R-:W-:Y:S01]  /*6570*/  FMUL.FTZ R123, R29, R5.reuse ;  /* 0x000000051d7b7220 */ /* 0x080fe20000410000 */
[-C--:B------:R-:W-:Y:S01]  /*6580*/  FMUL.FTZ R21, R32, R5.reuse ;  /* 0x0000000520157220 */ /* 0x080fe20000410000 */
[----:B------:R-:W-:Y:S01]  /*6590*/  UIADD3 UR6, UR6, 0x1, URZ ;  /* 0x0000000106067890 */ /* 0x000fe2000fffe03f */
[----:B------:R-:W-:Y:S01]  /*65a0*/  SYNCS.ARRIVE.TRANS64.RED.A1T0 RZ, [UR4], RZ ;  /* 0x000000ffffff79a7 */ /* 0x000fe20008100404 */
[----:B------:R-:W-:Y:S01]  /*65b0*/  USEL UR4, URZ, 0x1, UP0 ;  /* 0x000000013f047887 */ /* 0x000fe20008000000 */
        /* <DEDUP_REMOVED lines=83> */
[----:B------:R-:W-:Y:S01]  /*6af0*/  IMAD.U32 R193, RZ, RZ, UR6 ;  /* 0x00000006ffc17e24 */ /* 0x000fe2000f8e00ff */
[----:B------:R-:W-:Y:S01]  /*6b00*/  PLOP3.LUT P0, PT, PT, PT, PT, 0x8, 0x0 ;  /* 0x000000000000781c */ /* 0x000fe20003f0e170 */
[-C--:B------:R-:W-:Y:S01]  /*6b10*/  FMUL.FTZ R111, R111, R9.reuse ;  /* 0x000000096f6f7220 */ /* 0x080fe20000410000 */
[-C--:B------:R-:W-:Y:S01]  /*6b20*/  FMUL.FTZ R114, R114, R9.reuse ;  /* 0x0000000972727220 */ /* 0x080fe20000410000 */
[-C--:B------:R-:W-:Y:S01]  /*6b30*/  FMUL.FTZ R115, R115, R9.reuse ;  /* 0x0000000973737220 */ /* 0x080fe20000410000 */
[-C--:B------:R-:W-:Y:S01]  /*6b40*/  FMUL.FTZ R118, R118, R9.reuse ;  /* 0x0000000976767220 */ /* 0x080fe20000410000 */
[----:B------:R-:W-:Y:S01]  /*6b50*/  FMUL.FTZ R119, R119, R9 ;  /* 0x0000000977777220 */ /* 0x000fe20000410000 */
[----:B------:R-:W-:-:S02]  /*6b60*/  USEL UR38, UR38, URZ, UP0 ;  /* 0x0000003f26267287 */ /* 0x000fc40008000000 */
[----:B------:R-:W-:-:S12]  /*6b70*/  ULOP3.LUT UR39, UR39, UR4, URZ, 0x3c, !UPT ;  /* 0x0000000427277292 */ /* 0x000fd8000f8e3c3f */
.L_x_190:
[----:B------:R-:W0:Y:S01]  /*6b80*/  S2R R5, SR_CgaCtaId ;  /* 0x0000000000057919 */ /* 0x000e220000008800 */
[----:B------:R-:W-:Y:S01]  /*6b90*/  MOV R46, 0x400 ;  /* 0x00000400002e7802 */ /* 0x000fe20000000f00 */
[----:B------:R-:W-:Y:S01]  /*6ba0*/  BSSY B0, `(.L_x_215) ;  /* 0x000027f000007945 */ /* 0x000fe20003800000 */
[----:B------:R-:W-:Y:S02]  /*6bb0*/  BAR.SYNC.DEFER_BLOCKING 0x5, 0x180 ;  /* 0x0146000000007b1d */ /* 0x000fe40000010000 */
[----:B0-----:R-:W-:-:S05]  /*6bc0*/  LEA R46, R5, R46, 0x18 ;  /* 0x0000002e052e7211 */ /* 0x001fca00078ec0ff */
[----:B------:R-:W0:Y:S02]  /*6bd0*/  LDS.128 R40, [R46+0x308d0] ;  /* 0x0308d0002e287984 */ /* 0x000e240000000c00 */
[----:B0-----:R-:W-:Y:S02]  /*6be0*/  R2UR UR5, R41 ;  /* 0x00000000290572ca */ /* 0x001fe400000e0000 */
[----:B------:R-:W-:Y:S01]  /*6bf0*/  R2UR UR6, R42 ;  /* 0x000000002a0672ca */ /* 0x000fe200000e0000 */
[----:B------:R-:W-:Y:S06]  /*6c00*/  BAR.ARV 0x4, 0x180 ;  /* 0x0106000000007b1d */ /* 0x000fec0000002000 */
[----:B------:R-:W-:Y:S08]  /*6c10*/  @P0 BRA `(.L_x_216) ;  /* 0x0000001800a80947 */ /* 0x000ff00003800000 */
[----:B------:R-:W0:Y:S01]  /*6c20*/  S2R R5, SR_SWINHI ;  /* 0x0000000000057919 */ /* 0x000e220000002f00 */
[----:B------:R-:W-:Y:S01]  /*6c30*/  F2FP.BF16.F32.PACK_AB R6, R123, R6 ;  /* 0x000000067b06723e */ /* 0x000fe200000010ff */
[----:B------:R-:W-:Y:S01]  /*6c40*/  ULDC.64 UR8, c[0x0][0xc00] ;  /* 0x0003000000087ab9 */ /* 0x000fe20000000a00 */
[----:B------:R-:W-:Y:S01]  /*6c50*/  F2FP.BF16.F32.PACK_AB R96, R97, R96 ;  /* 0x000000606160723e */ /* 0x000fe200000010ff */
[----:B------:R-:W-:Y:S01]  /*6c60*/  UISETP.NE.U32.AND UP0, UPT, UR8, URZ, UPT ;  /* 0x0000003f0800728c */ /* 0x000fe2000bf05070 */
[----:B------:R-:W-:Y:S01]  /*6c70*/  F2FP.BF16.F32.PACK_AB R97, R47, R98 ;  /* 0x000000622f61723e */ /* 0x000fe200000010ff */
[----:B------:R-:W-:Y:S01]  /*6c80*/  USHF.L.U32 UR10, UR60, 0x2, URZ ;  /* 0x000000023c0a7899 */ /* 0x000fe2000800063f */
[----:B------:R-:W-:Y:S01]  /*6c90*/  F2FP.BF16.F32.PACK_AB R104, R105, R104 ;  /* 0x000000686968723e */ /* 0x000fe200000010ff */
[----:B------:R-:W-:Y:S01]  /*6ca0*/  UISETP.NE.AND.EX UP0, UPT, UR9, URZ, UPT, UP0 ;  /* 0x0000003f0900728c */ /* 0x000fe2000bf05300 */
[----:B------:R-:W-:Y:S01]  /*6cb0*/  F2FP.BF16.F32.PACK_AB R98, R101, R100 ;  /* 0x000000646562723e */ /* 0x000fe200000010ff */
[----:B------:R-:W1:Y:S01]  /*6cc0*/  LDC R47, c[0x0][0xbe8] ;  /* 0x0002fa00ff2f7b82 */ /* 0x000e620000000800 */
        /* <DEDUP_REMOVED lines=8> */
[----:B------:R-:W-:Y:S02]  /*6d50*/  R2UR UR4, R192 ;  /* 0x00000000c00472ca */ /* 0x000fe400000e0000 */
[----:B------:R-:W-:Y:S02]  /*6d60*/  R2UR UR12, R22 ;  /* 0x00000000160c72ca */ /* 0x000fe400000e0000 */
[----:B------:R-:W-:Y:S02]  /*6d70*/  MOV R36, R46 ;  /* 0x0000002e00247202 */ /* 0x000fe40000000f00 */
[----:B0-----:R-:W-:-:S03]  /*6d80*/  MOV R37, R5 ;  /* 0x0000000500257202 */ /* 0x001fc60000000f00 */
[----:B------:R-:W-:-:S04]  /*6d90*/  IMAD.WIDE R4, R199, 0x2, R36 ;  /* 0x00000002c7047825 */ /* 0x000fc800078e0224 */
[----:B------:R-:W-:Y:S01]  /*6da0*/  USHF.L.U64.HI UR11, UR60, 0x2, UR4 ;  /* 0x000000023c0b7899 */ /* 0x000fe20008010204 */
[C---:B------:R-:W-:Y:S01]  /*6db0*/  LOP3.LUT R29, R4.reuse, 0x380, RZ, 0xc0, !PT ;  /* 0x00000380041d7812 */ /* 0x040fe200078ec0ff */
[----:B------:R-:W-:Y:S01]  /*6dc0*/  UIADD3 UR4, UP1, UR10, UR8, URZ ;  /* 0x000000080a047290 */ /* 0x000fe2000ff3e03f */
[C---:B------:R-:W-:Y:S02]  /*6dd0*/  IADD3 R41, P2, R4.reuse, 0x20, RZ ;  /* 0x0000002004297810 */ /* 0x040fe40007f5e0ff */
[C---:B------:R-:W-:Y:S01]  /*6de0*/  IADD3 R51, P1, R4.reuse, 0x40, RZ ;  /* 0x0000004004337810 */ /* 0x040fe20007f3e0ff */
[----:B------:R-:W-:Y:S01]  /*6df0*/  UIADD3.X UR7, UR11, UR9, URZ, UP1, !UPT ;  /* 0x000000090b077290 */ /* 0x000fe20008ffe43f */
[C---:B------:R-:W-:Y:S01]  /*6e00*/  IADD3 R103, P6, R4.reuse, 0x60, RZ ;  /* 0x0000006004677810 */ /* 0x040fe20007fde0ff */
[--C-:B------:R-:W-:Y:S01]  /*6e10*/  IMAD.X R9, RZ, RZ, R5.reuse, P2 ;  /* 0x000000ffff097224 */ /* 0x100fe200010e0605 */
[C---:B------:R-:W-:Y:S01]  /*6e20*/  IADD3 R139, P5, R4.reuse, 0x4000, RZ ;  /* 0x00004000048b7810 */ /* 0x040fe20007fbe0ff */
[--C-:B------:R-:W-:Y:S01]  /*6e30*/  IMAD.X R11, RZ, RZ, R5.reuse, P1 ;  /* 0x000000ffff0b7224 */ /* 0x100fe200008e0605 */
[----:B------:R-:W-:Y:S01]  /*6e40*/  SHF.R.U64 R29, R29, 0x3, RZ ;  /* 0x000000031d1d7819 */ /* 0x000fe200000012ff */
[--C-:B------:R-:W-:Y:S01]  /*6e50*/  IMAD.X R13, RZ, RZ, R5.reuse, P6 ;  /* 0x000000ffff0d7224 */ /* 0x100fe200030e0605 */
[C---:B------:R-:W-:Y:S01]  /*6e60*/  IADD3 R141, P0, R4.reuse, 0x4020, RZ ;  /* 0x00004020048d7810 */ /* 0x040fe20007f1e0ff */
[----:B------:R-:W-:Y:S01]  /*6e70*/  IMAD.X R15, RZ, RZ, R5, P5 ;  /* 0x000000ffff0f7224 */ /* 0x000fe200028e0605 */
[C---:B------:R-:W-:Y:S01]  /*6e80*/  IADD3 R143, P4, R4.reuse, 0x4040, RZ ;  /* 0x00004040048f7810 */ /* 0x040fe20007f9e0ff */
[----:B------:R-:W-:Y:S01]  /*6e90*/  ULDC.64 UR8, c[0x0][0xc08] ;  /* 0x0003020000087ab9 */ /* 0x000fe20000000a00 */
[----:B------:R-:W-:-:S02]  /*6ea0*/  IADD3 R145, P3, R4, 0x4060, RZ ;  /* 0x0000406004917810 */ /* 0x000fc40007f7e0ff */
[C---:B------:R-:W-:Y:S01]  /*6eb0*/  IADD3 R147, P2, R4.reuse, 0x8000, RZ ;  /* 0x0000800004937810 */ /* 0x040fe20007f5e0ff */
[--C-:B------:R-:W-:Y:S01]  /*6ec0*/  IMAD.X R27, RZ, RZ, R5.reuse, P4 ;  /* 0x000000ffff1b7224 */ /* 0x100fe200020e0605 */
[C---:B------:R-:W-:Y:S01]  /*6ed0*/  IADD3 R149, P1, R4.reuse, 0x8020, RZ ;  /* 0x0000802004957810 */ /* 0x040fe20007f3e0ff */
[--C-:B------:R-:W-:Y:S01]  /*6ee0*/  IMAD.X R31, RZ, RZ, R5.reuse, P3 ;  /* 0x000000ffff1f7224 */ /* 0x100fe200018e0605 */
[C---:B------:R-:W-:Y:S01]  /*6ef0*/  IADD3 R151, P6, R4.reuse, 0x8040, RZ ;  /* 0x0000804004977810 */ /* 0x040fe20007fde0ff */
[--C-:B------:R-:W-:Y:S01]  /*6f00*/  IMAD.X R33, RZ, RZ, R5.reuse, P2 ;  /* 0x000000ffff217224 */ /* 0x100fe200010e0605 */
[----:B------:R-:W-:Y:S01]  /*6f10*/  IADD3 R153, P5, R4, 0x8060, RZ ;  /* 0x0000806004997810 */ /* 0x000fe20007fbe0ff */
[--C-:B------:R-:W-:Y:S01]  /*6f20*/  IMAD.X R35, RZ, RZ, R5.reuse, P1 ;  /* 0x000000ffff237224 */ /* 0x100fe200008e0605 */
[----:B------:R-:W-:Y:S01]  /*6f30*/  LOP3.LUT R4, R29, R4, RZ, 0x3c, !PT ;  /* 0x000000041d047212 */ /* 0x000fe200078e3cff */
[----:B------:R-:W-:Y:S01]  /*6f40*/  IMAD.X R39, RZ, RZ, R5, P6 ;  /* 0x000000ffff277224 */ /* 0x000fe200030e0605 */
[----:B------:R-:W-:-:S02]  /*6f50*/  LOP3.LUT R8, R41, 0x380, RZ, 0xc0, !PT ;  /* 0x0000038029087812 */ /* 0x000fc400078ec0ff */
[----:B------:R-:W-:Y:S02]  /*6f60*/  LOP3.LUT R10, R51, 0x380, RZ, 0xc0, !PT ;  /* 0x00000380330a7812 */ /* 0x000fe400078ec0ff */
[----:B------:R-:W-:Y:S02]  /*6f70*/  LOP3.LUT R12, R103, 0x380, RZ, 0xc0, !PT ;  /* 0x00000380670c7812 */ /* 0x000fe400078ec0ff */
[----:B------:R-:W-:Y:S02]  /*6f80*/  LOP3.LUT R14, R139, 0x380, RZ, 0xc0, !PT ;  /* 0x000003808b0e7812 */ /* 0x000fe400078ec0ff */
[----:B------:R-:W-:Y:S02]  /*6f90*/  LOP3.LUT R24, R141, 0x380, RZ, 0xc0, !PT ;  /* 0x000003808d187812 */ /* 0x000fe400078ec0ff */
[----:B------:R-:W-:Y:S02]  /*6fa0*/  LOP3.LUT R26, R143, 0x380, RZ, 0xc0, !PT ;  /* 0x000003808f1a7812 */ /* 0x000fe400078ec0ff */
[----:B------:R-:W-:-:S02]  /*6fb0*/  LOP3.LUT R30, R145, 0x380, RZ, 0xc0, !PT ;  /* 0x00000380911e7812 */ /* 0x000fc400078ec0ff */
[----:B------:R-:W-:Y:S02]  /*6fc0*/  LOP3.LUT R40, R153, 0x380, RZ, 0xc0, !PT ;  /* 0x0000038099287812 */ /* 0x000fe400078ec0ff */
[----:B------:R-:W-:Y:S02]  /*6fd0*/  SHF.R.U64 R8, R8, 0x3, RZ ;  /* 0x0000000308087819 */ /* 0x000fe400000012ff */
[----:B------:R-:W-:Y:S02]  /*6fe0*/  SHF.R.U64 R10, R10, 0x3, RZ ;  /* 0x000000030a0a7819 */ /* 0x000fe400000012ff */
[----:B------:R-:W-:Y:S02]  /*6ff0*/  LOP3.LUT R32, R147, 0x380, RZ, 0xc0, !PT ;  /* 0x0000038093207812 */ /* 0x000fe400078ec0ff */
[----:B------:R-:W-:Y:S02]  /*7000*/  MOV R138, R4 ;  /* 0x00000004008a7202 */ /* 0x000fe40000000f00 */
[----:B------:R-:W-:-:S02]  /*7010*/  LOP3.LUT R34, R149, 0x380, RZ, 0xc0, !PT ;  /* 0x0000038095227812 */ /* 0x000fc400078ec0ff */
[-C--:B------:R-:W-:Y:S02]  /*7020*/  IADD3.X R25, RZ, R5.reuse, RZ, P0, !PT ;  /* 0x00000005ff197210 */ /* 0x080fe400007fe4ff */
[----:B------:R-:W-:Y:S02]  /*7030*/  IADD3.X R29, RZ, R5, RZ, P5, !PT ;  /* 0x00000005ff1d7210 */ /* 0x000fe40002ffe4ff */
[----:B------:R-:W-:Y:S02]  /*7040*/  SHF.R.U64 R12, R12, 0x3, RZ ;  /* 0x000000030c0c7819 */ /* 0x000fe400000012ff */
[----:B------:R-:W-:Y:S02]  /*7050*/  SHF.R.U64 R14, R14, 0x3, RZ ;  /* 0x000000030e0e7819 */ /* 0x000fe400000012ff */
[----:B------:R-:W-:Y:S02]  /*7060*/  F2FP.BF16.F32.PACK_AB R4, R124, R7 ;  /* 0x000000077c04723e */ /* 0x000fe400000010ff */
[----:B------:R-:W-:-:S02]  /*7070*/  SHF.R.U64 R24, R24, 0x3, RZ ;  /* 0x0000000318187819 */ /* 0x000fc400000012ff */
[----:B------:R-:W-:Y:S02]  /*7080*/  SHF.R.U64 R26, R26, 0x3, RZ ;  /* 0x000000031a1a7819 */ /* 0x000fe400000012ff */
[----:B------:R-:W-:Y:S02]  /*7090*/  F2FP.BF16.F32.PACK_AB R5, R137, R136 ;  /* 0x000000888905723e */ /* 0x000fe400000010ff */
[----:B------:R-:W-:Y:S01]  /*70a0*/  F2FP.BF16.F32.PACK_AB R7, R135, R28 ;  /* 0x0000001c8707723e */ /* 0x000fe200000010ff */
[----:B------:R-:W-:Y:S01]  /*70b0*/  BAR.SYNC.DEFER_BLOCKING 0x1, 0x100 ;  /* 0x0044000000007b1d */ /* 0x000fe20000010000 */
[----:B------:R-:W-:Y:S02]  /*70c0*/  SHF.R.U64 R30, R30, 0x3, RZ ;  /* 0x000000031e1e7819 */ /* 0x000fe400000012ff */
[----:B------:R-:W-:Y:S02]  /*70d0*/  SHF.R.U64 R40, R40, 0x3, RZ ;  /* 0x0000000328287819 */ /* 0x000fe400000012ff */
[----:B------:R-:W-:-:S02]  /*70e0*/  LOP3.LUT R8, R8, R41, RZ, 0x3c, !PT ;  /* 0x0000002908087212 */ /* 0x000fc400078e3cff */
[----:B------:R-:W-:Y:S02]  /*70f0*/  LOP3.LUT R10, R10, R51, RZ, 0x3c, !PT ;  /* 0x000000330a0a7212 */ /* 0x000fe400078e3cff */
[----:B------:R-:W-:Y:S02]  /*7100*/  SHF.R.U64 R32, R32, 0x3, RZ ;  /* 0x0000000320207819 */ /* 0x000fe400000012ff */
[----:B------:R-:W-:Y:S02]  /*7110*/  SHF.R.U64 R34, R34, 0x3, RZ ;  /* 0x0000000322227819 */ /* 0x000fe400000012ff */
[----:B------:R-:W-:Y:S02]  /*7120*/  LOP3.LUT R12, R12, R103, RZ, 0x3c, !PT ;  /* 0x000000670c0c7212 */ /* 0x000fe400078e3cff */
[----:B------:R-:W-:Y:S02]  /*7130*/  LOP3.LUT R14, R14, R139, RZ, 0x3c, !PT ;  /* 0x0000008b0e0e7212 */ /* 0x000fe400078e3cff */
[----:B------:R-:W-:-:S02]  /*7140*/  LOP3.LUT R38, R151, 0x380, RZ, 0xc0, !PT ;  /* 0x0000038097267812 */ /* 0x000fc400078ec0ff */
[----:B------:R-:W-:Y:S02]  /*7150*/  LOP3.LUT R24, R24, R141, RZ, 0x3c, !PT ;  /* 0x0000008d18187212 */ /* 0x000fe400078e3cff */
[----:B------:R-:W-:Y:S02]  /*7160*/  LOP3.LUT R26, R26, R143, RZ, 0x3c, !PT ;  /* 0x0000008f1a1a7212 */ /* 0x000fe400078e3cff */
[----:B------:R-:W-:Y:S01]  /*7170*/  LOP3.LUT R30, R30, R145, RZ, 0x3c, !PT ;  /* 0x000000911e1e7212 */ /* 0x000fe200078e3cff */
[----:B------:R0:W-:Y:S01]  /*7180*/  STSM.16.M88.4 [R138], R4 ;  /* 0x000000048a007844 */ /* 0x0001e20000000200 */
[----:B------:R-:W-:Y:S02]  /*7190*/  LOP3.LUT R28, R40, R153, RZ, 0x3c, !PT ;  /* 0x00000099281c7212 */ /* 0x000fe400078e3cff */
[----:B------:R-:W-:Y:S02]  /*71a0*/  LOP3.LUT R32, R32, R147, RZ, 0x3c, !PT ;  /* 0x0000009320207212 */ /* 0x000fe400078e3cff */
[----:B------:R-:W-:-:S02]  /*71b0*/  LOP3.LUT R34, R34, R149, RZ, 0x3c, !PT ;  /* 0x0000009522227212 */ /* 0x000fc400078e3cff */
[----:B------:R-:W-:Y:S02]  /*71c0*/  MOV R135, R8 ;  /* 0x0000000800877202 */ /* 0x000fe40000000f00 */
[----:B------:R-:W-:Y:S02]  /*71d0*/  MOV R124, R10 ;  /* 0x0000000a007c7202 */ /* 0x000fe40000000f00 */
[----:B------:R-:W-:Y:S02]  /*71e0*/  SHF.R.U64 R38, R38, 0x3, RZ ;  /* 0x0000000326267819 */ /* 0x000fe400000012ff */
[----:B------:R-:W-:Y:S02]  /*71f0*/  MOV R123, R12 ;  /* 0x0000000c007b7202 */ /* 0x000fe40000000f00 */
[----:B------:R-:W-:Y:S02]  /*7200*/  MOV R103, R14 ;  /* 0x0000000e00677202 */ /* 0x000fe40000000f00 */
[----:B0-----:R-:W-:-:S02]  /*7210*/  F2FP.BF16.F32.PACK_AB R4, R122, R21 ;  /* 0x000000157a04723e */ /* 0x001fc400000010ff */
[----:B------:R-:W-:Y:S02]  /*7220*/  F2FP.BF16.F32.PACK_AB R5, R133, R132 ;  /* 0x000000848505723e */ /* 0x000fe400000010ff */
[----:B------:R-:W-:Y:S02]  /*7230*/  F2FP.BF16.F32.PACK_AB R6, R120, R3 ;  /* 0x000000037806723e */ /* 0x000fe400000010ff */
[----:B------:R-:W-:Y:S02]  /*7240*/  F2FP.BF16.F32.PACK_AB R7, R134, R131 ;  /* 0x000000838607723e */ /* 0x000fe400000010ff */
[----:B------:R-:W-:Y:S02]  /*7250*/  F2FP.BF16.F32.PACK_AB R8, R121, R0 ;  /* 0x000000007908723e */ /* 0x000fe400000010ff */
[----:B------:R-:W-:Y:S01]  /*7260*/  F2FP.BF16.F32.PACK_AB R9, R130, R127 ;  /* 0x0000007f8209723e */ /* 0x000fe200000010ff */
[----:B------:R0:W-:Y:S01]  /*7270*/  STSM.16.M88.4 [R135], R4 ;  /* 0x0000000487007844 */ /* 0x0001e20000000200 */
[----:B------:R-:W-:-:S02]  /*7280*/  F2FP.BF16.F32.PACK_AB R10, R45, R44 ;  /* 0x0000002c2d0a723e */ /* 0x000fc400000010ff */
[----:B------:R-:W-:Y:S02]  /*7290*/  F2FP.BF16.F32.PACK_AB R11, R129, R126 ;  /* 0x0000007e810b723e */ /* 0x000fe400000010ff */
[----:B------:R-:W-:Y:S02]  /*72a0*/  MOV R102, R24 ;  /* 0x0000001800667202 */ /* 0x000fe40000000f00 */
[----:B------:R-:W-:Y:S01]  /*72b0*/  MOV R51, R26 ;  /* 0x0000001a00337202 */ /* 0x000fe20000000f00 */
[----:B------:R2:W-:Y:S01]  /*72c0*/  STSM.16.M88.4 [R124], R8 ;  /* 0x000000087c007844 */ /* 0x0005e20000000200 */
[----:B------:R-:W-:Y:S02]  /*72d0*/  F2FP.BF16.F32.PACK_AB R12, R49, R48 ;  /* 0x00000030310c723e */ /* 0x000fe400000010ff */
[----:B------:R-:W-:Y:S02]  /*72e0*/  F2FP.BF16.F32.PACK_AB R13, R128, R125 ;  /* 0x0000007d800d723e */ /* 0x000fe400000010ff */
[----:B------:R-:W-:-:S02]  /*72f0*/  F2FP.BF16.F32.PACK_AB R14, R53, R52 ;  /* 0x00000034350e723e */ /* 0x000fc400000010ff */
[----:B------:R-:W-:Y:S02]  /*7300*/  F2FP.BF16.F32.PACK_AB R15, R55, R54 ;  /* 0x00000036370f723e */ /* 0x000fe400000010ff */
[----:B------:R-:W-:Y:S02]  /*7310*/  MOV R42, R30 ;  /* 0x0000001e002a7202 */ /* 0x000fe40000000f00 */
[----:B------:R-:W-:Y:S01]  /*7320*/  F2FP.BF16.F32.PACK_AB R24, R57, R56 ;  /* 0x000000383918723e */ /* 0x000fe200000010ff */
[----:B------:R-:W-:Y:S01]  /*7330*/  STSM.16.M88.4 [R123], R12 ;  /* 0x0000000c7b007844 */ /* 0x000fe20000000200 */
[----:B------:R-:W-:Y:S02]  /*7340*/  F2FP.BF16.F32.PACK_AB R25, R59, R58 ;  /* 0x0000003a3b19723e */ /* 0x000fe400000010ff */
[----:B------:R-:W-:Y:S02]  /*7350*/  F2FP.BF16.F32.PACK_AB R26, R61, R60 ;  /* 0x0000003c3d1a723e */ /* 0x000fe400000010ff */
[----:B------:R-:W-:-:S02]  /*7360*/  F2FP.BF16.F32.PACK_AB R27, R63, R62 ;  /* 0x0000003e3f1b723e */ /* 0x000fc400000010ff */
[----:B------:R-:W-:Y:S02]  /*7370*/  MOV R3, R28 ;  /* 0x0000001c00037202 */ /* 0x000fe40000000f00 */
[----:B------:R-:W-:Y:S01]  /*7380*/  MOV R41, R32 ;  /* 0x0000002000297202 */ /* 0x000fe20000000f00 */
[----:B------:R-:W-:Y:S01]  /*7390*/  STSM.16.M88.4 [R103], R24 ;  /* 0x0000001867007844 */ /* 0x000fe20000000200 */
[----:B------:R-:W-:Y:S02]  /*73a0*/  MOV R40, R34 ;  /* 0x0000002200287202 */ /* 0x000fe40000000f00 */
[----:B------:R-:W-:Y:S02]  /*73b0*/  F2FP.BF16.F32.PACK_AB R28, R65, R64 ;  /* 0x00000040411c723e */ /* 0x000fe400000010ff */
[----:B------:R-:W-:Y:S02]  /*73c0*/  F2FP.BF16.F32.PACK_AB R29, R67, R66 ;  /* 0x00000042431d723e */ /* 0x000fe400000010ff */
[----:B------:R-:W-:-:S02]  /*73d0*/  F2FP.BF16.F32.PACK_AB R30, R69, R68 ;  /* 0x00000044451e723e */ /* 0x000fc400000010ff */
[----:B------:R-:W-:Y:S02]  /*73e0*/  F2FP.BF16.F32.PACK_AB R31, R71, R70 ;  /* 0x00000046471f723e */ /* 0x000fe400000010ff */
[----:B------:R-:W-:Y:S02]  /*73f0*/  LOP3.LUT R38, R38, R151, RZ, 0x3c, !PT ;  /* 0x0000009726267212 */ /* 0x000fe400078e3cff */
[----:B------:R-:W-:Y:S01]  /*7400*/  F2FP.BF16.F32.PACK_AB R32, R73, R72 ;  /* 0x000000484920723e */ /* 0x000fe200000010ff */
[----:B------:R-:W-:Y:S01]  /*7410*/  STSM.16.M88.4 [R102], R28 ;  /* 0x0000001c66007844 */ /* 0x000fe20000000200 */
[----:B------:R-:W-:Y:S02]  /*7420*/  F2FP.BF16.F32.PACK_AB R33, R75, R74 ;  /* 0x0000004a4b21723e */ /* 0x000fe400000010ff */
[----:B------:R-:W-:Y:S02]  /*7430*/  F2FP.BF16.F32.PACK_AB R34, R77, R76 ;  /* 0x0000004c4d22723e */ /* 0x000fe400000010ff */
[----:B------:R-:W-:-:S02]  /*7440*/  F2FP.BF16.F32.PACK_AB R35, R79, R78 ;  /* 0x0000004e4f23723e */ /* 0x000fc400000010ff */
[----:B0-----:R-:W-:Y:S02]  /*7450*/  F2FP.BF16.F32.PACK_AB R4, R81, R80 ;  /* 0x000000505104723e */ /* 0x001fe400000010ff */
[----:B------:R-:W-:Y:S01]  /*7460*/  F2FP.BF16.F32.PACK_AB R5, R83, R82 ;  /* 0x000000525305723e */ /* 0x000fe200000010ff */
[----:B------:R-:W-:Y:S01]  /*7470*/  STSM.16.M88.4 [R51], R32 ;  /* 0x0000002033007844 */ /* 0x000fe20000000200 */
[----:B------:R-:W-:Y:S02]  /*7480*/  F2FP.BF16.F32.PACK_AB R6, R85, R84 ;  /* 0x000000545506723e */ /* 0x000fe400000010ff */
[----:B------:R-:W-:Y:S02]  /*7490*/  F2FP.BF16.F32.PACK_AB R7, R87, R86 ;  /* 0x000000565707723e */ /* 0x000fe400000010ff */
[----:B--2---:R-:W-:Y:S02]  /*74a0*/  F2FP.BF16.F32.PACK_AB R8, R89, R88 ;  /* 0x000000585908723e */ /* 0x004fe400000010ff */
[----:B------:R-:W-:Y:S01]  /*74b0*/  F2FP.BF16.F32.PACK_AB R9, R91, R90 ;  /* 0x0000005a5b09723e */ /* 0x000fe200000010ff */
[----:B------:R0:W-:Y:S01]  /*74c0*/  STSM.16.M88.4 [R42], R4 ;  /* 0x000000042a007844 */ /* 0x0001e20000000200 */
[----:B------:R-:W-:-:S02]  /*74d0*/  F2FP.BF16.F32.PACK_AB R10, R93, R92 ;  /* 0x0000005c5d0a723e */ /* 0x000fc400000010ff */
[----:B------:R-:W-:Y:S02]  /*74e0*/  F2FP.BF16.F32.PACK_AB R11, R95, R94 ;  /* 0x0000005e5f0b723e */ /* 0x000fe400000010ff */
[----:B------:R-:W-:Y:S02]  /*74f0*/  MOV R38, R38 ;  /* 0x0000002600267202 */ /* 0x000fe40000000f00 */
[----:B------:R-:W-:Y:S01]  /*7500*/  PLOP3.LUT P0, PT, PT, PT, UP0, 0x80, 0x0 ;  /* 0x000000000000781c */ /* 0x000fe20003f0f008 */
[----:B------:R2:W-:Y:S04]  /*7510*/  STSM.16.M88.4 [R41], R8 ;  /* 0x0000000829007844 */ /* 0x0005e80000000200 */
[----:B------:R3:W-:Y:S04]  /*7520*/  STSM.16.M88.4 [R40], R96 ;  /* 0x0000006028007844 */ /* 0x0007e80000000200 */
[----:B------:R3:W-:Y:S01]  /*7530*/  STSM.16.M88.4 [R38], R104 ;  /* 0x0000006826007844 */ /* 0x0007e20000000200 */
[----:B0-----:R-:W-:-:S02]  /*7540*/  IMAD.U32 R4, RZ, RZ, UR4 ;  /* 0x00000004ff047e24 */ /* 0x001fc4000f8e00ff */
[----:B------:R-:W-:Y:S01]  /*7550*/  IMAD.U32 R5, RZ, RZ, UR7 ;  /* 0x00000007ff057e24 */ /* 0x000fe2000f8e00ff */
[----:B------:R3:W-:Y:S01]  /*7560*/  STSM.16.M88.4 [R3], R112 ;  /* 0x0000007003007844 */ /* 0x0007e20000000200 */
[----:B------:R-:W-:Y:S06]  /*7570*/  BAR.SYNC.DEFER_BLOCKING 0x1, 0x100 ;  /* 0x0044000000007b1d */ /* 0x000fec0000010000 */
[----:B------:R-:W4:Y:S01]  /*7580*/  @P0 LDG.E R0, desc[UR36][R4.64] ;  /* 0x0000002404000981 */ /* 0x000f22000c1e1900 */
[----:B------:R-:W-:Y:S01]  /*7590*/  UISETP.NE.U32.AND UP1, UPT, UR8, URZ, UPT ;  /* 0x0000003f0800728c */ /* 0x000fe2000bf25070 */
[----:B-1----:R-:W-:Y:S01]  /*75a0*/  ISETP.NE.AND P1, PT, R47, 0x1, PT ;  /* 0x000000012f00780c */ /* 0x002fe20003f25270 */
[----:B------:R-:W-:Y:S01]  /*75b0*/  ULDC UR7, c[0x0][0xa88] ;  /* 0x0002a20000077ab9 */ /* 0x000fe20000000800 */
[----:B------:R-:W-:Y:S01]  /*75c0*/  UMOV UR4, URZ ;  /* 0x0000003f00047c82 */ /* 0x000fe20008000000 */
[----:B------:R-:W-:Y:S01]  /*75d0*/  UISETP.NE.AND.EX UP1, UPT, UR9, URZ, UPT, UP1 ;  /* 0x0000003f0900728c */ /* 0x000fe2000bf25310 */
[----:B------:R-:W-:-:S05]  /*75e0*/  MOV R7, UR12 ;  /* 0x0000000c00077c02 */ /* 0x000fca0008000f00 */
[----:B------:R-:W-:-:S04]  /*75f0*/  PLOP3.LUT P2, PT, PT, PT, UP1, 0x80, 0x0 ;  /* 0x000000000000781c */ /* 0x000fc80003f4f018 */
[----:B------:R-:W0:Y:S01]  /*7600*/  @P1 LDC R6, c[0x0][0xbec] ;  /* 0x0002fb00ff061b82 */ /* 0x000e220000000800 */
[----:B------:R-:W-:-:S04]  /*7610*/  @UP1 UIADD3 UR8, UP2, UR10, UR8, URZ ;  /* 0x000000080a081290 */ /* 0x000fc8000ff5e03f */
[----:B------:R-:W-:Y:S02]  /*7620*/  @UP1 UIADD3.X UR9, UR11, UR9, URZ, UP2, !UPT ;  /* 0x000000090b091290 */ /* 0x000fe400097fe43f */
[----:B--2---:R-:W-:Y:S01]  /*7630*/  IMAD.U32 R10, RZ, RZ, UR8 ;  /* 0x00000008ff0a7e24 */ /* 0x004fe2000f8e00ff */
[----:B------:R-:W1:Y:S03]  /*7640*/  @P1 LDC R8, c[0x0][0xbf0] ;  /* 0x0002fc00ff081b82 */ /* 0x000e660000000800 */
[----:B------:R-:W-:Y:S01]  /*7650*/  IMAD.U32 R11, RZ, RZ, UR9 ;  /* 0x00000009ff0b7e24 */ /* 0x000fe2000f8e00ff */
[----:B----4-:R-:W-:Y:S01]  /*7660*/  @P0 R2UR UR4, R0 ;  /* 0x00000000000402ca */ /* 0x010fe200000e0000 */
[----:B------:R-:W-:-:S06]  /*7670*/  IMAD.U32 R0, RZ, RZ, UR7 ;  /* 0x00000007ff007e24 */ /* 0x000fcc000f8e00ff */
[----:B------:R3:W5:Y:S01]  /*7680*/  @P2 LDG.E R0, desc[UR36][R10.64] ;  /* 0x000000240a002981 */ /* 0x000762000c1e1900 */
[----:B01----:R-:W-:Y:S07]  /*7690*/  @P2 BRA `(.L_x_217) ;  /* 0x0000000000102947 */ /* 0x003fee0003800000 */
[----:B------:R-:W-:Y:S05]  /*76a0*/  @!P0 BRA `(.L_x_217) ;  /* 0x00000000000c8947 */ /* 0x000fea0003800000 */
[----:B---3--:R-:W2:Y:S04]  /*76b0*/  LDG.E R3, desc[UR36][R4.64] ;  /* 0x0000002404037981 */ /* 0x008ea8000c1e1900 */
[----:B-----5:R-:W2:Y:S02]  /*76c0*/  LDG.E R0, desc[UR36][R4.64+0x4] ;  /* 0x0000042404007981 */ /* 0x020ea4000c1e1900 */
[----:B--2---:R-:W-:-:S07]  /*76d0*/  IMAD.IADD R0, R0, 0x1, -R3 ;  /* 0x0000000100007824 */ /* 0x004fce00078e0a03 */
.L_x_217:
[----:B------:R-:W-:Y:S01]  /*76e0*/  R2UR UR15, R192 ;  /* 0x00000000c00f72ca */ /* 0x000fe200000e0000 */
[----:B------:R-:W-:Y:S01]  /*76f0*/  USHF.R.S32.HI UR14, URZ, 0x1f, UR61 ;  /* 0x0000001f3f0e7899 */ /* 0x000fe2000801143d */
[----:B------:R-:W-:Y:S01]  /*7700*/  IMAD R5, R7, 0x80, R198 ;  /* 0x0000008007057824 */ /* 0x000fe200078e02c6 */
[----:B------:R-:W-:Y:S01]  /*7710*/  ULDC.64 UR12, c[0x0][0xb90] ;  /* 0x0002e400000c7ab9 */ /* 0x000fe20000000a00 */
[----:B------:R-:W-:Y:S01]  /*7720*/  USHF.R.S32.HI UR11, URZ, 0x1f, UR4 ;  /* 0x0000001f3f0b7899 */ /* 0x000fe20008011404 */
[----:B------:R-:W-:Y:S01]  /*7730*/  R2UR UR16, R22 ;  /* 0x00000000161072ca */ /* 0x000fe200000e0000 */
[----:B------:R-:W-:Y:S01]  /*7740*/  UIMAD UR7, UR14, UR12, URZ ;  /* 0x0000000c0e0772a4 */ /* 0x000fe2000f8e023f */
[----:B---3--:R-:W-:Y:S01]  /*7750*/  @P1 IMAD.HI.U32 R3, R5, R6, RZ ;  /* 0x0000000605031227 */ /* 0x008fe200078e00ff */
[----:B------:R-:W-:Y:S01]  /*7760*/  UMOV UR10, UR4 ;  /* 0x00000004000a7c82 */ /* 0x000fe20008000000 */
[----:B------:R-:W-:Y:S02]  /*7770*/  USEL UR60, UR60, URZ, !UP0 ;  /* 0x0000003f3c3c7287 */ /* 0x000fe4000c000000 */
[----:B------:R-:W-:Y:S01]  /*7780*/  UIMAD.WIDE.U32 UR8, UR61, UR12, UR10 ;  /* 0x0000000c3d0872a5 */ /* 0x000fe2000f8e000a */
[----:B------:R-:W-:Y:S01]  /*7790*/  IMAD.MOV.U32 R4, RZ, RZ, R5 ;  /* 0x000000ffff047224 */ /* 0x000fe200078e0005 */
[----:B------:R-:W-:Y:S01]  /*77a0*/  UIMAD UR7, UR61, UR13, UR7 ;  /* 0x0000000d3d0772a4 */ /* 0x000fe2000f8e0207 */
[----:B------:R-:W-:Y:S01]  /*77b0*/  @P1 SHF.R.U32.HI R4, RZ, R8, R3 ;  /* 0x00000008ff041219 */ /* 0x000fe20000011603 */
[----:B------:R-:W-:Y:S01]  /*77c0*/  USEL UR15, UR15, URZ, !UP0 ;  /* 0x0000003f0f0f7287 */ /* 0x000fe2000c000000 */
[----:B------:R-:W-:Y:S01]  /*77d0*/  IMAD R3, R23, 0x40, R16 ;  /* 0x0000004017037824 */ /* 0x000fe200078e0210 */
[----:B------:R-:W-:Y:S01]  /*77e0*/  ULDC.64 UR12, c[0x0][0xb98] ;  /* 0x0002e600000c7ab9 */ /* 0x000fe20000000a00 */
[----:B------:R-:W-:Y:S01]  /*77f0*/  UIADD3 UR9, UR9, UR7, URZ ;  /* 0x0000000709097290 */ /* 0x000fe2000fffe03f */
[----:B------:R-:W-:Y:S01]  /*7800*/  IMAD.MOV R6, RZ, RZ, -R4 ;  /* 0x000000ffff067224 */ /* 0x000fe200078e0a04 */
[----:B------:R-:W-:Y:S01]  /*7810*/  UIMAD UR7, UR15, UR12, URZ ;  /* 0x0000000c0f0772a4 */ /* 0x000fe2000f8e023f */
[----:B------:R-:W-:Y:S01]  /*7820*/  IMAD.WIDE R36, R3, 0x2, R36 ;  /* 0x0000000203247825 */ /* 0x000fe200078e0224 */
[----:B------:R-:W-:-:S02]  /*7830*/  UIMAD.WIDE.U32 UR8, UR60, UR12, UR8 ;  /* 0x0000000c3c0872a5 */ /* 0x000fc4000f8e0008 */
[----:B------:R-:W-:Y:S01]  /*7840*/  UIMAD UR7, UR60, UR13, UR7 ;  /* 0x0000000d3c0772a4 */ /* 0x000fe2000f8e0207 */
[----:B------:R-:W-:Y:S01]  /*7850*/  IMAD R3, R47, R6, R5 ;  /* 0x000000062f037224 */ /* 0x000fe200078e0205 */
[----:B------:R-:W-:Y:S01]  /*7860*/  SHF.R.S32.HI R5, RZ, 0x1f, R4 ;  /* 0x0000001fff057819 */ /* 0x000fe20000011404 */
[----:B-----5:R-:W-:Y:S01]  /*7870*/  IMAD R69, R0, R47, RZ ;  /* 0x0000002f00457224 */ /* 0x020fe200078e02ff */
[----:B------:R-:W-:Y:S01]  /*7880*/  IADD3 R4, P0, R4, UR8, RZ ;  /* 0x0000000804047c10 */ /* 0x000fe2000ff1e0ff */
[----:B------:R-:W-:Y:S01]  /*7890*/  ULDC.64 UR12, c[0x0][0xaa0] ;  /* 0x0002a800000c7ab9 */ /* 0x000fe20000000a00 */
[----:B------:R-:W-:Y:S02]  /*78a0*/  MOV R6, UR7 ;  /* 0x0000000700067c02 */ /* 0x000fe40008000f00 */
[----:B------:R-:W-:Y:S02]  /*78b0*/  IADD3 R9, P6, R36, 0x2000, RZ ;  /* 0x0000200024097810 */ /* 0x000fe40007fde0ff */
[----:B------:R-:W-:Y:S01]  /*78c0*/  IADD3.X R5, R5, UR9, R6, P0, !PT ;  /* 0x0000000905057c10 */ /* 0x000fe200087fe406 */
[----:B------:R-:W-:Y:S01]  /*78d0*/  ULDC.64 UR8, c[0x0][0xb88] ;  /* 0x0002e20000087ab9 */ /* 0x000fe20000000a00 */
[----:B------:R-:W-:-:S02]  /*78e0*/  LOP3.LUT R8, R9, 0x380, RZ, 0xc0, !PT ;  /* 0x0000038009087812 */ /* 0x000fc400078ec0ff */
[----:B------:R-:W-:Y:S01]  /*78f0*/  SHF.R.S32.HI R6, RZ, 0x1f, R3 ;  /* 0x0000001fff067819 */ /* 0x000fe20000011403 */
[----:B------:R-:W-:Y:S01]  /*7900*/  IMAD.WIDE.U32 R4, R3, UR8, R4 ;  /* 0x0000000803047c25 */ /* 0x000fe2000f8e0004 */
[----:B------:R-:W-:Y:S02]  /*7910*/  SHF.R.U64 R8, R8, 0x3, RZ ;  /* 0x0000000308087819 */ /* 0x000fe400000012ff */
[----:B------:R-:W-:Y:S01]  /*7920*/  IADD3 R13, P2, R36, 0x1000, RZ ;  /* 0x00001000240d7810 */ /* 0x000fe20007f5e0ff */
[----:B------:R-:W-:Y:S01]  /*7930*/  IMAD R10, R6, UR8, RZ ;  /* 0x00000008060a7c24 */ /* 0x000fe2000f8e02ff */
[----:B------:R-:W-:Y:S02]  /*7940*/  LOP3.LUT R8, R8, R9, RZ, 0x3c, !PT ;  /* 0x0000000908087212 */ /* 0x000fe400078e3cff */
[----:B------:R-:W-:Y:S01]  /*7950*/  LOP3.LUT R12, R13, 0x380, RZ, 0xc0, !PT ;  /* 0x000003800d0c7812 */ /* 0x000fe200078ec0ff */
[----:B------:R-:W-:Y:S01]  /*7960*/  IMAD R9, R3, UR9, R10 ;  /* 0x0000000903097c24 */ /* 0x000fe2000f8e020a */
[----:B------:R-:W-:Y:S01]  /*7970*/  ULDC.64 UR8, c[0x0][0xb50] ;  /* 0x0002d40000087ab9 */ /* 0x000fe20000000a00 */
[----:B------:R-:W-:-:S02]  /*7980*/  IADD3 R39, P0, R36, 0x5000, RZ ;  /* 0x0000500024277810 */ /* 0x000fc40007f1e0ff */
[----:B------:R-:W-:Y:S01]  /*7990*/  IMAD.IADD R3, R5, 0x1, R9 ;  /* 0x0000000105037824 */ /* 0x000fe200078e0209 */
[----:B------:R-:W-:Y:S01]  /*79a0*/  SHF.R.U64 R12, R12, 0x3, RZ ;  /* 0x000000030c0c7819 */ /* 0x000fe200000012ff */
[----:B------:R-:W-:Y:S01]  /*79b0*/  UIMAD UR7, UR11, UR12, URZ ;  /* 0x0000000c0b0772a4 */ /* 0x000fe2000f8e023f */
[----:B------:R-:W-:Y:S01]  /*79c0*/  LEA R10, P3, R4, UR8, 0x2 ;  /* 0x00000008040a7c11 */ /* 0x000fe2000f8610ff */
[--C-:B------:R-:W-:Y:S01]  /*79d0*/  IMAD.X R9, RZ, RZ, R37.reuse, P6 ;  /* 0x000000ffff097224 */ /* 0x100fe200030e0625 */
[----:B------:R-:W-:Y:S01]  /*79e0*/  LOP3.LUT R12, R12, R13, RZ, 0x3c, !PT ;  /* 0x0000000d0c0c7212 */ /* 0x000fe200078e3cff */
[----:B------:R-:W-:Y:S01]  /*79f0*/  IMAD.X R13, RZ, RZ, R37, P2 ;  /* 0x000000ffff0d7224 */ /* 0x000fe200010e0625 */
[----:B------:R-:W-:Y:S01]  /*7a00*/  LEA.HI.X R4, R4, UR9, R3, 0x2, P3 ;  /* 0x0000000904047c11 */ /* 0x000fe200098f1403 */
[----:B------:R-:W-:Y:S01]  /*7a10*/  SHFL.IDX PT, R40, R10, RZ, 0x1c1f ;  /* 0x001c1fff0a287589 */ /* 0x000fe200000e0000 */
[----:B------:R-:W-:Y:S01]  /*7a20*/  LOP3.LUT R38, R39, 0x380, RZ, 0xc0, !PT ;  /* 0x0000038027267812 */ /* 0x000fe200078ec0ff */
[----:B------:R-:W-:Y:S01]  /*7a30*/  ULDC.64 UR10, c[0x0][0xae8] ;  /* 0x0002ba00000a7ab9 */ /* 0x000fe20000000a00 */
[----:B------:R-:W-:Y:S01]  /*7a40*/  IADD3 R25, P2, R36, 0x7000, RZ ;  /* 0x0000700024197810 */ /* 0x000fe20007f5e0ff */
[----:B------:R-:W0:Y:S01]  /*7a50*/  SHFL.IDX PT, R41, R4, RZ, 0x1c1f ;  /* 0x001c1fff04297589 */ /* 0x000e2200000e0000 */
[----:B------:R-:W-:-:S02]  /*7a60*/  SHF.R.U64 R38, R38, 0x3, RZ ;  /* 0x0000000326267819 */ /* 0x000fc400000012ff */
[----:B------:R-:W-:Y:S01]  /*7a70*/  LOP3.LUT R24, R25, 0x380, RZ, 0xc0, !PT ;  /* 0x0000038019187812 */ /* 0x000fe200078ec0ff */
[----:B------:R-:W-:Y:S01]  /*7a80*/  SHFL.IDX PT, R44, R10, 0x1, 0x1c1f ;  /* 0x003c1f000a2c7f89 */ /* 0x000fe200000e0000 */
[----:B------:R-:W-:Y:S02]  /*7a90*/  MOV R3, UR16 ;  /* 0x0000001000037c02 */ /* 0x000fe40008000f00 */
[----:B------:R-:W-:Y:S01]  /*7aa0*/  LOP3.LUT R38, R38, R39, RZ, 0x3c, !PT ;  /* 0x0000002726267212 */ /* 0x000fe200078e3cff */
[--C-:B------:R-:W-:Y:S01]  /*7ab0*/  IMAD.X R39, RZ, RZ, R37.reuse, P0 ;  /* 0x000000ffff277224 */ /* 0x100fe200000e0625 */
[----:B------:R-:W-:Y:S01]  /*7ac0*/  SHF.R.U64 R24, R24, 0x3, RZ ;  /* 0x0000000318187819 */ /* 0x000fe200000012ff */
[----:B------:R-:W-:Y:S01]  /*7ad0*/  IMAD R14, R3, 0x80, R196 ;  /* 0x00000080030e7824 */ /* 0x000fe200078e02c4 */
[----:B------:R-:W-:Y:S01]  /*7ae0*/  LOP3.LUT P0, RZ, R194, 0x3, RZ, 0xc0, !PT ;  /* 0x00000003c2ff7812 */ /* 0x000fe2000780c0ff */
[----:B------:R-:W1:Y:S01]  /*7af0*/  SHFL.IDX PT, R45, R4, 0x1, 0x1c1f ;  /* 0x003c1f00042d7f89 */ /* 0x000e6200000e0000 */
[----:B------:R-:W-:Y:S01]  /*7b00*/  IADD3 R33, P3, R36, 0x6000, RZ ;  /* 0x0000600024217810 */ /* 0x000fe20007f7e0ff */
[----:B------:R-:W-:Y:S01]  /*7b10*/  VIADD R3, R14, 0x8 ;  /* 0x000000080e037836 */ /* 0x000fe20000000000 */
[----:B------:R-:W-:Y:S01]  /*7b20*/  LOP3.LUT R24, R24, R25, RZ, 0x3c, !PT ;  /* 0x0000001918187212 */ /* 0x000fe200078e3cff */
[----:B------:R-:W-:Y:S01]  /*7b30*/  IMAD.X R25, RZ, RZ, R37, P2 ;  /* 0x000000ffff197224 */ /* 0x000fe200010e0625 */
[----:B------:R-:W-:-:S02]  /*7b40*/  ISETP.GE.OR P2, PT, R14, R69, P0 ;  /* 0x000000450e00720c */ /* 0x000fc40000746670 */
[----:B------:R-:W-:Y:S02]  /*7b50*/  LOP3.LUT R32, R33, 0x380, RZ, 0xc0, !PT ;  /* 0x0000038021207812 */ /* 0x000fe400078ec0ff */
[----:B------:R-:W-:Y:S02]  /*7b60*/  ISETP.GE.OR P0, PT, R3, R69, P0 ;  /* 0x000000450300720c */ /* 0x000fe40000706670 */
[----:B------:R-:W-:Y:S01]  /*7b70*/  SHF.R.U64 R32, R32, 0x3, RZ ;  /* 0x0000000320207819 */ /* 0x000fe200000012ff */
[----:B------:R-:W2:Y:S01]  /*7b80*/  @P1 LDC R3, c[0x0][0xbec] ;  /* 0x0002fb00ff031b82 */ /* 0x000ea20000000800 */
[----:B------:R-:W-:Y:S02]  /*7b90*/  IADD3 R7, P5, R36, 0x3000, RZ ;  /* 0x0000300024077810 */ /* 0x000fe40007fbe0ff */
[----:B------:R-:W-:Y:S01]  /*7ba0*/  LOP3.LUT R32, R32, R33, RZ, 0x3c, !PT ;  /* 0x0000002120207212 */ /* 0x000fe200078e3cff */
[----:B------:R-:W-:Y:S01]  /*7bb0*/  IMAD.X R33, RZ, RZ, R37, P3 ;  /* 0x000000ffff217224 */ /* 0x000fe200018e0625 */
[C---:B------:R-:W-:Y:S01]  /*7bc0*/  IADD3 R5, P3, R36.reuse, 0xb000, RZ ;  /* 0x0000b00024057810 */ /* 0x040fe20007f7e0ff */
[----:B0-----:R0:W-:Y:S01]  /*7bd0*/  @!P2 ST.E desc[UR36][R40.64], R2 ;  /* 0x000000022800a985 */ /* 0x0011e2000c101924 */
[----:B------:R-:W-:-:S02]  /*7be0*/  IADD3 R53, P4, R36, 0x4000, RZ ;  /* 0x0000400024357810 */ /* 0x000fc40007f9e0ff */
[----:B------:R-:W-:Y:S01]  /*7bf0*/  LOP3.LUT R0, R5, 0x380, RZ, 0xc0, !PT ;  /* 0x0000038005007812 */ /* 0x000fe200078ec0ff */
[----:B------:R-:W-:Y:S01]  /*7c00*/  UIMAD.WIDE.U32 UR8, UR4, UR12, URZ ;  /* 0x0000000c040872a5 */ /* 0x000fe2000f8e003f */
[----:B------:R-:W-:Y:S01]  /*7c10*/  LOP3.LUT R6, R7, 0x380, RZ, 0xc0, !PT ;  /* 0x0000038007067812 */ /* 0x000fe200078ec0ff */
[----:B------:R-:W-:Y:S01]  /*7c20*/  UIMAD UR7, UR4, UR13, UR7 ;  /* 0x0000000d040772a4 */ /* 0x000fe2000f8e0207 */
[----:B------:R-:W-:Y:S01]  /*7c30*/  SHF.R.U64 R0, R0, 0x3, RZ ;  /* 0x0000000300007819 */ /* 0x000fe200000012ff */
[----:B-1----:R1:W-:Y:S01]  /*7c40*/  @!P0 ST.E desc[UR36][R44.64], R20 ;  /* 0x000000142c008985 */ /* 0x0023e2000c101924 */
[----:B------:R-:W-:Y:S01]  /*7c50*/  LOP3.LUT R52, R53, 0x380, RZ, 0xc0, !PT ;  /* 0x0000038035347812 */ /* 0x000fe200078ec0ff */
[----:B------:R-:W-:Y:S01]  /*7c60*/  IMAD.X R49, RZ, RZ, R37, P3 ;  /* 0x000000ffff317224 */ /* 0x000fe200018e0625 */
[----:B------:R-:W-:Y:S01]  /*7c70*/  LOP3.LUT R48, R0, R5, RZ, 0x3c, !PT ;  /* 0x0000000500307212 */ /* 0x000fe200078e3cff */
[----:B0-----:R-:W0:Y:S01]  /*7c80*/  @P1 LDC R41, c[0x0][0xbf0] ;  /* 0x0002fc00ff291b82 */ /* 0x001e220000000800 */
[----:B------:R-:W-:Y:S01]  /*7c90*/  MOV R21, UR16 ;  /* 0x0000001000157c02 */ /* 0x000fe20008000f00 */
[----:B------:R-:W-:Y:S01]  /*7ca0*/  IMAD R0, R19, 0x20, R23 ;  /* 0x0000002013007824 */ /* 0x000fe200078e0217 */
[----:B------:R-:W-:Y:S01]  /*7cb0*/  SHF.R.U64 R6, R6, 0x3, RZ ;  /* 0x0000000306067819 */ /* 0x000fe200000012ff */
[----:B------:R-:W-:Y:S01]  /*7cc0*/  UIADD3 UR9, UR9, UR7, URZ ;  /* 0x0000000709097290 */ /* 0x000fe2000fffe03f */
[----:B------:R-:W-:Y:S01]  /*7cd0*/  SHF.R.U64 R52, R52, 0x3, RZ ;  /* 0x0000000334347819 */ /* 0x000fe200000012ff */
[----:B------:R-:W-:Y:S01]  /*7ce0*/  UIMAD UR4, UR14, UR10, URZ ;  /* 0x0000000a0e0472a4 */ /* 0x000fe2000f8e023f */
[----:B------:R-:W-:Y:S01]  /*7cf0*/  LOP3.LUT R6, R6, R7, RZ, 0x3c, !PT ;  /* 0x0000000706067212 */ /* 0x000fe200078e3cff */
[----:B------:R-:W-:Y:S01]  /*7d00*/  IMAD R22, R21, 0x80, R0 ;  /* 0x0000008015167824 */ /* 0x000fe200078e0200 */
[----:B------:R-:W-:Y:S01]  /*7d10*/  LOP3.LUT R52, R52, R53, RZ, 0x3c, !PT ;  /* 0x0000003534347212 */ /* 0x000fe200078e3cff */
[--C-:B------:R-:W-:Y:S01]  /*7d20*/  IMAD.X R7, RZ, RZ, R37.reuse, P5 ;  /* 0x000000ffff077224 */ /* 0x100fe200028e0625 */
[----:B------:R-:W-:Y:S01]  /*7d30*/  UIMAD UR4, UR61, UR11, UR4 ;  /* 0x0000000b3d0472a4 */ /* 0x000fe2000f8e0204 */
[----:B------:R-:W-:Y:S01]  /*7d40*/  IMAD.X R53, RZ, RZ, R37, P4 ;  /* 0x000000ffff357224 */ /* 0x000fe200020e0625 */
[----:B------:R-:W-:Y:S01]  /*7d50*/  UIMAD.WIDE.U32 UR8, UR61, UR10, UR8 ;  /* 0x0000000a3d0872a5 */ /* 0x000fe2000f8e0008 */
[C---:B------:R-:W-:Y:S01]  /*7d60*/  IADD3 R65, P6, R36.reuse, 0x8000, RZ ;  /* 0x0000800024417810 */ /* 0x040fe20007fde0ff */
[----:B------:R-:W5:Y:S01]  /*7d70*/  LD.E.128 R12, desc[UR36][R12.64] ;  /* 0x000000240c0c7980 */ /* 0x000f62000c101d00 */
[C---:B------:R-:W-:Y:S01]  /*7d80*/  IADD3 R61, P5, R36.reuse, 0x9000, RZ ;  /* 0x00009000243d7810 */ /* 0x040fe20007fbe0ff */
[----:B------:R-:W-:Y:S01]  /*7d90*/  ULDC.64 UR10, c[0x0][0xaf0] ;  /* 0x0002bc00000a7ab9 */ /* 0x000fe20000000a00 */
[----:B------:R-:W-:Y:S01]  /*7da0*/  IADD3 R57, P4, R36, 0xa000, RZ ;  /* 0x0000a00024397810 */ /* 0x000fe20007f9e0ff */
[----:B--2---:R-:W-:Y:S01]  /*7db0*/  @P1 IMAD.HI.U32 R0, R22, R3, RZ ;  /* 0x0000000316001227 */ /* 0x004fe200078e00ff */
[----:B------:R-:W-:Y:S01]  /*7dc0*/  UIADD3 UR9, UR9, UR4, URZ ;  /* 0x0000000409097290 */ /* 0x000fe2000fffe03f */
[----:B------:R-:W-:Y:S01]  /*7dd0*/  LOP3.LUT R64, R65, 0x380, RZ, 0xc0, !PT ;  /* 0x0000038041407812 */ /* 0x000fe200078ec0ff */
[----:B------:R-:W-:Y:S01]  /*7de0*/  UIMAD UR4, UR15, UR10, URZ ;  /* 0x0000000a0f0472a4 */ /* 0x000fe2000f8e023f */
[----:B------:R-:W-:-:S02]  /*7df0*/  LOP3.LUT R60, R61, 0x380, RZ, 0xc0, !PT ;  /* 0x000003803d3c7812 */ /* 0x000fc400078ec0ff */
[----:B------:R-:W-:Y:S01]  /*7e00*/  LOP3.LUT R29, R36, 0x380, RZ, 0xc0, !PT ;  /* 0x00000380241d7812 */ /* 0x000fe200078ec0ff */
[----:B------:R-:W-:Y:S01]  /*7e10*/  IMAD.MOV.U32 R21, RZ, RZ, R22 ;  /* 0x000000ffff157224 */ /* 0x000fe200078e0016 */
[----:B------:R-:W-:Y:S01]  /*7e20*/  LOP3.LUT R56, R57, 0x380, RZ, 0xc0, !PT ;  /* 0x0000038039387812 */ /* 0x000fe200078ec0ff */
[----:B------:R-:W-:Y:S01]  /*7e30*/  UIMAD.WIDE.U32 UR8, UR60, UR10, UR8 ;  /* 0x0000000a3c0872a5 */ /* 0x000fe2000f8e0008 */
[----:B0-----:R-:W-:Y:S01]  /*7e40*/  @P1 SHF.R.U32.HI R21, RZ, R41, R0 ;  /* 0x00000029ff151219 */ /* 0x001fe20000011600 */
[----:B------:R-:W-:Y:S01]  /*7e50*/  UIMAD UR4, UR60, UR11, UR4 ;  /* 0x0000000b3c0472a4 */ /* 0x000fe2000f8e0204 */
[----:B------:R-:W-:Y:S01]  /*7e60*/  SHF.R.U64 R64, R64, 0x3, RZ ;  /* 0x0000000340407819 */ /* 0x000fe200000012ff */
[----:B------:R-:W5:Y:S01]  /*7e70*/  LD.E.128 R8, desc[UR36][R8.64] ;  /* 0x0000002408087980 */ /* 0x000f62000c101d00 */
[----:B------:R-:W-:Y:S02]  /*7e80*/  SHF.R.U64 R60, R60, 0x3, RZ ;  /* 0x000000033c3c7819 */ /* 0x000fe400000012ff */
[----:B------:R-:W-:Y:S01]  /*7e90*/  SHF.R.U64 R56, R56, 0x3, RZ ;  /* 0x0000000338387819 */ /* 0x000fe200000012ff */
[----:B------:R-:W5:Y:S01]  /*7ea0*/  LD.E.128 R4, desc[UR36][R6.64] ;  /* 0x0000002406047980 */ /* 0x000f62000c101d00 */
[----:B------:R-:W-:Y:S01]  /*7eb0*/  SHF.R.U64 R29, R29, 0x3, RZ ;  /* 0x000000031d1d7819 */ /* 0x000fe200000012ff */
[----:B------:R-:W-:Y:S01]  /*7ec0*/  UIADD3 UR4, UR9, UR4, URZ ;  /* 0x0000000409047290 */ /* 0x000fe2000fffe03f */
[----:B------:R-:W-:Y:S01]  /*7ed0*/  SHF.R.S32.HI R0, RZ, 0x1f, R21 ;  /* 0x0000001fff007819 */ /* 0x000fe20000011415 */
[----:B------:R-:W5:Y:S01]  /*7ee0*/  LD.E.128 R52, desc[UR36][R52.64] ;  /* 0x0000002434347980 */ /* 0x000f62000c101d00 */
[----:B-1----:R-:W-:Y:S01]  /*7ef0*/  IADD3 R20, -R21, RZ, RZ ;  /* 0x000000ff15147210 */ /* 0x002fe20007ffe1ff */
[----:B------:R-:W-:Y:S01]  /*7f00*/  IMAD.U32 R2, RZ, RZ, UR8 ;  /* 0x00000008ff027e24 */ /* 0x000fe2000f8e00ff */
[----:B------:R-:W-:Y:S01]  /*7f10*/  LOP3.LUT R64, R64, R65, RZ, 0x3c, !PT ;  /* 0x0000004140407212 */ /* 0x000fe200078e3cff */
[----:B------:R-:W-:Y:S01]  /*7f20*/  IMAD.U32 R3, RZ, RZ, UR9 ;  /* 0x00000009ff037e24 */ /* 0x000fe2000f8e00ff */
[----:B------:R-:W-:Y:S01]  /*7f30*/  LOP3.LUT R60, R60, R61, RZ, 0x3c, !PT ;  /* 0x0000003d3c3c7212 */ /* 0x000fe200078e3cff */
[--C-:B------:R-:W-:Y:S01]  /*7f40*/  IMAD.X R61, RZ, RZ, R37.reuse, P5 ;  /* 0x000000ffff3d7224 */ /* 0x100fe200028e0625 */
[----:B------:R-:W-:Y:S01]  /*7f50*/  LOP3.LUT R56, R56, R57, RZ, 0x3c, !PT ;  /* 0x0000003938387212 */ /* 0x000fe200078e3cff */
[--C-:B------:R-:W-:Y:S01]  /*7f60*/  IMAD.X R57, RZ, RZ, R37.reuse, P4 ;  /* 0x000000ffff397224 */ /* 0x100fe200020e0625 */
[----:B------:R-:W-:Y:S01]  /*7f70*/  LOP3.LUT R28, R29, R36, RZ, 0x3c, !PT ;  /* 0x000000241d1c7212 */ /* 0x000fe200078e3cff */
[----:B------:R-:W-:Y:S01]  /*7f80*/  IMAD.MOV.U32 R29, RZ, RZ, R37 ;  /* 0x000000ffff1d7224 */ /* 0x000fe200078e0025 */
[----:B------:R-:W-:Y:S01]  /*7f90*/  IADD3.X R65, RZ, R37, RZ, P6, !PT ;  /* 0x00000025ff417210 */ /* 0x000fe200037fe4ff */
[----:B------:R-:W-:Y:S01]  /*7fa0*/  ULDC.64 UR8, c[0x0][0xae0] ;  /* 0x0002b80000087ab9 */ /* 0x000fe20000000a00 */
[----:B------:R-:W-:Y:S01]  /*7fb0*/  IMAD R41, R47, R20, R22 ;  /* 0x000000142f297224 */ /* 0x000fe200078e0216 */
[----:B------:R-:W5:Y:S01]  /*7fc0*/  LD.E.128 R36, desc[UR36][R38.64] ;  /* 0x0000002426247980 */ /* 0x000f62000c101d00 */
[----:B------:R-:W-:-:S02]  /*7fd0*/  IMAD R0, R0, UR8, RZ ;  /* 0x0000000800007c24 */ /* 0x000fc4000f8e02ff */
[----:B------:R-:W-:Y:S01]  /*7fe0*/  IMAD.U32 R3, RZ, RZ, UR4 ;  /* 0x00000004ff037e24 */ /* 0x000fe2000f8e00ff */
[----:B------:R-:W5:Y:S01]  /*7ff0*/  LD.E.128 R28, desc[UR36][R28.64] ;  /* 0x000000241c1c7980 */ /* 0x000f62000c101d00 */
[C---:B------:R-:W-:Y:S01]  /*8000*/  IMAD R45, R21.reuse, UR9, R0 ;  /* 0x00000009152d7c24 */ /* 0x040fe2000f8e0200 */
[----:B------:R-:W-:Y:S02]  /*8010*/  SHF.R.S32.HI R0, RZ, 0x1f, R41 ;  /* 0x0000001fff007819 */ /* 0x000fe40000011429 */
[----:B------:R-:W5:Y:S01]  /*8020*/  LD.E.128 R32, desc[UR36][R32.64] ;  /* 0x0000002420207980 */ /* 0x000f62000c101d00 */
[----:B------:R-:W-:Y:S01]  /*8030*/  IMAD.WIDE.U32 R2, R21, UR8, R2 ;  /* 0x0000000815027c25 */ /* 0x000fe2000f8e0002 */
[----:B------:R-:W-:Y:S02]  /*8040*/  ULDC.64 UR8, c[0x0][0xad8] ;  /* 0x0002b60000087ab9 */ /* 0x000fe40000000a00 */
[----:B------:R-:W5:Y:S04]  /*8050*/  LD.E.128 R24, desc[UR36][R24.64] ;  /* 0x0000002418187980 */ /* 0x000f68000c101d00 */
[----:B------:R-:W5:Y:S04]  /*8060*/  LD.E.128 R64, desc[UR36][R64.64] ;  /* 0x0000002440407980 */ /* 0x000f68000c101d00 */
[----:B------:R-:W5:Y:S04]  /*8070*/  LD.E.128 R60, desc[UR36][R60.64] ;  /* 0x000000243c3c7980 */ /* 0x000f68000c101d00 */
[----:B------:R-:W5:Y:S04]  /*8080*/  LD.E.128 R56, desc[UR36][R56.64] ;  /* 0x0000002438387980 */ /* 0x000f68000c101d00 */
[----:B------:R-:W5:Y:S01]  /*8090*/  LD.E.128 R48, desc[UR36][R48.64] ;  /* 0x0000002430307980 */ /* 0x000f62000c101d00 */
[----:B------:R-:W-:Y:S01]  /*80a0*/  IMAD.U32 R44, RZ, RZ, UR16 ;  /* 0x00000010ff2c7e24 */ /* 0x000fe2000f8e00ff */
[----:B------:R-:W-:Y:S01]  /*80b0*/  @!PT LDS RZ, [RZ] ;  /* 0x00000000fffff984 */ /* 0x000fe20000000800 */
[----:B------:R-:W-:Y:S01]  /*80c0*/  @!PT LDS RZ, [RZ] ;  /* 0x00000000fffff984 */ /* 0x000fe20000000800 */
[----:B------:R-:W-:Y:S01]  /*80d0*/  @!PT LDS RZ, [RZ] ;  /* 0x00000000fffff984 */ /* 0x000fe20000000800 */
[----:B------:R-:W-:Y:S01]  /*80e0*/  @!PT LDS RZ, [RZ] ;  /* 0x00000000fffff984 */ /* 0x000fe20000000800 */
[----:B------:R0:W-:Y:S06]  /*80f0*/  MEMBAR.ALL.CTA ;  /* 0x0000000000007992 */ /* 0x0001ec0000008000 */
[----:B0-----:R-:W0:Y:S01]  /*8100*/  FENCE.VIEW.ASYNC.S ;  /* 0x00000000000073c6 */ /* 0x001e220000000000 */
[----:B------:R-:W-:-:S02]  /*8110*/  IMAD.IADD R3, R3, 0x1, R45 ;  /* 0x0000000103037824 */ /* 0x000fc400078e022d */
[----:B------:R-:W-:Y:S02]  /*8120*/  IMAD R20, R0, UR8, RZ ;  /* 0x0000000800147c24 */ /* 0x000fe4000f8e02ff */
[----:B------:R-:W-:Y:S02]  /*8130*/  IMAD R44, R44, 0x80, R23 ;  /* 0x000000802c2c7824 */ /* 0x000fe400078e0217 */
[C---:B------:R-:W-:Y:S02]  /*8140*/  IMAD R21, R41.reuse, UR9, R20 ;  /* 0x0000000929157c24 */ /* 0x040fe4000f8e0214 */
[----:B------:R-:W-:Y:S01]  /*8150*/  IMAD.WIDE.U32 R2, R41, UR8, R2 ;  /* 0x0000000829027c25 */ /* 0x000fe2000f8e0002 */
[C---:B------:R-:W-:Y:S01]  /*8160*/  ISETP.GE.AND P2, PT, R44.reuse, R69, PT ;  /* 0x000000452c00720c */ /* 0x040fe20003f46270 */
[----:B------:R-:W-:Y:S02]  /*8170*/  ULDC.64 UR8, c[0x0][0xa80] ;  /* 0x0002a00000087ab9 */ /* 0x000fe40000000a00 */
[----:B------:R-:W-:Y:S01]  /*8180*/  VIADD R0, R44, 0x20 ;  /* 0x000000202c007836 */ /* 0x000fe20000000000 */
[----:B------:R-:W-:Y:S01]  /*8190*/  LEA R22, P3, R2, UR8, 0x1 ;  /* 0x0000000802167c11 */ /* 0x000fe2000f8608ff */
[----:B------:R-:W-:-:S02]  /*81a0*/  IMAD.IADD R3, R3, 0x1, R21 ;  /* 0x0000000103037824 */ /* 0x000fc400078e0215 */
[----:B------:R-:W-:Y:S01]  /*81b0*/  VIADD R46, R46, 0x30820 ;  /* 0x000308202e2e7836 */ /* 0x000fe20000000000 */
[-C--:B------:R-:W-:Y:S02]  /*81c0*/  ISETP.GE.AND P1, PT, R0, R69.reuse, PT ;  /* 0x000000450000720c */ /* 0x080fe40003f26270 */
[----:B------:R-:W-:Y:S02]  /*81d0*/  IADD3 R0, R44, 0x40, RZ ;  /* 0x000000402c007810 */ /* 0x000fe40007ffe0ff */
[----:B------:R-:W-:Y:S02]  /*81e0*/  LEA.HI.X R42, R2, UR9, R3, 0x1, P3 ;  /* 0x00000009022a7c11 */ /* 0x000fe400098f0c03 */
[----:B------:R-:W-:Y:S01]  /*81f0*/  PRMT R46, RZ, 0x654, R46 ;  /* 0x00000654ff2e7816 */ /* 0x000fe2000000002e */
[----:B0-----:R0:W1:Y:S01]  /*8200*/  SHFL.IDX PT, R41, R22, RZ, 0x181f ;  /* 0x00181fff16297589 */ /* 0x00106200000e0000 */
[----:B------:R-:W-:Y:S01]  /*8210*/  ISETP.GE.AND P0, PT, R0, R69, PT ;  /* 0x000000450000720c */ /* 0x000fe20003f06270 */
[----:B------:R-:W-:Y:S01]  /*8220*/  BSSY B1, `(.L_x_218) ;  /* 0x0000011000017945 */ /* 0x000fe20003800000 */
[----:B------:R0:W-:Y:S01]  /*8230*/  SYNCS.ARRIVE.TRANS64.RED.A1T0 RZ, [R46+URZ], RZ ;  /* 0x000000ff2eff79a7 */ /* 0x0001e2000810043f */
[----:B------:R0:W2:Y:S02]  /*8240*/  SHFL.IDX PT, R0, R42, RZ, 0x181f ;  /* 0x00181fff2a007589 */ /* 0x0000a400000e0000 */
[----:B------:R-:W-:Y:S08]  /*8250*/  @P2 BRA `(.L_x_219) ;  /* 0x0000000000342947 */ /* 0x000ff00003800000 */
[----:B------:R-:W-:Y:S02]  /*8260*/  ULDC UR4, c[0x0][0xac8] ;  /* 0x0002b20000047ab9 */ /* 0x000fe40000000800 */
[----:B------:R-:W-:Y:S02]  /*8270*/  ISETP.GE.AND P4, PT, R16, UR4, PT ;  /* 0x0000000410007c0c */ /* 0x000fe4000bf86270 */
[----:B------:R-:W-:Y:S02]  /*8280*/  ISETP.GE.AND P3, PT, R17, UR4, PT ;  /* 0x0000000411007c0c */ /* 0x000fe4000bf66270 */
[----:B------:R-:W-:-:S09]  /*8290*/  ISETP.GE.AND P2, PT, R18, UR4, PT ;  /* 0x0000000412007c0c */ /* 0x000fd2000bf46270 */
[CC--:B-1----:R-:W-:Y:S02]  /*82a0*/  @!P4 LEA R2, P6, R16.reuse, R41.reuse, 0x1 ;  /* 0x000000291002c211 */ /* 0x0c2fe400078c08ff */
[CC--:B------:R-:W-:Y:S02]  /*82b0*/  @!P3 LEA R20, P5, R17.reuse, R41.reuse, 0x1 ;  /* 0x000000291114b211 */ /* 0x0c0fe400078a08ff */
[-C--:B--2---:R-:W-:Y:S02]  /*82c0*/  @!P4 LEA.HI.X R3, R16, R0.reuse, R203, 0x1, P6 ;  /* 0x000000001003c211 */ /* 0x084fe400030f0ccb */
[C---:B------:R-:W-:Y:S02]  /*82d0*/  @!P2 LEA R40, P6, R18.reuse, R41, 0x1 ;  /* 0x000000291228a211 */ /* 0x040fe400078c08ff */
[-C--:B------:R-:W-:Y:S01]  /*82e0*/  @!P3 LEA.HI.X R21, R17, R0.reuse, R202, 0x1, P5 ;  /* 0x000000001115b211 */ /* 0x080fe200028f0cca */
[----:B-----5:R3:W-:Y:S01]  /*82f0*/  @!P4 ST.E.128 desc[UR36][R2.64], R28 ;  /* 0x0000001c0200c985 */ /* 0x0207e2000c101d24 */
[----:B------:R-:W-:-:S03]  /*8300*/  @!P2 LEA.HI.X R41, R18, R0, R201, 0x1, P6 ;  /* 0x000000001229a211 */ /* 0x000fc600030f0cc9 */
[----:B------:R3:W-:Y:S04]  /*8310*/  @!P3 ST.E.128 desc[UR36][R20.64], R52 ;  /* 0x000000341400b985 */ /* 0x0007e8000c101d24 */
[----:B------:R3:W-:Y:S02]  /*8320*/  @!P2 ST.E.128 desc[UR36][R40.64], R64 ;  /* 0x000000402800a985 */ /* 0x0007e4000c101d24 */
.L_x_219:
[----:B------:R-:W-:Y:S05]  /*8330*/  BSYNC B1 ;  /* 0x0000000000017941 */ /* 0x000fea0003800000 */
.L_x_218:
[----:B--2---:R2:W4:Y:S01]  /*8340*/  SHFL.IDX PT, R0, R42, 0x1, 0x181f ;  /* 0x00381f002a007f89 */ /* 0x00452200000e0000 */
[----:B------:R-:W-:Y:S03]  /*8350*/  BSSY B1, `(.L_x_220) ;  /* 0x0000010000017945 */ /* 0x000fe60003800000 */
[----:B---3-5:R2:W3:Y:S01]  /*8360*/  SHFL.IDX PT, R29, R22, 0x1, 0x181f ;  /* 0x00381f00161d7f89 */ /* 0x0284e200000e0000 */
[----:B------:R-:W-:Y:S05]  /*8370*/  @P1 BRA `(.L_x_221) ;  /* 0x0000000000341947 */ /* 0x000fea0003800000 */
[----:B------:R-:W-:Y:S02]  /*8380*/  ULDC UR4, c[0x0][0xac8] ;  /* 0x0002b20000047ab9 */ /* 0x000fe40000000800 */
[----:B------:R-:W-:Y:S02]  /*8390*/  ISETP.GE.AND P4, PT, R16, UR4, PT ;  /* 0x0000000410007c0c */ /* 0x000fe4000bf86270 */
[----:B------:R-:W-:Y:S02]  /*83a0*/  ISETP.GE.AND P5, PT, R17, UR4, PT ;  /* 0x0000000411007c0c */ /* 0x000fe4000bfa6270 */
[----:B------:R-:W-:-:S09]  /*83b0*/  ISETP.GE.AND P6, PT, R18, UR4, PT ;  /* 0x0000000412007c0c */ /* 0x000fd2000bfc6270 */
[-C--:B---3--:R-:W-:Y:S02]  /*83c0*/  @!P4 LEA R2, P1, R16, R29.reuse, 0x1 ;  /* 0x0000001d1002c211 */ /* 0x088fe400078208ff */
[CC--:B------:R-:W-:Y:S02]  /*83d0*/  @!P5 LEA R20, P2, R17.reuse, R29.reuse, 0x1 ;  /* 0x0000001d1114d211 */ /* 0x0c0fe400078408ff */
[----:B------:R-:W-:Y:S02]  /*83e0*/  @!P6 LEA R28, P3, R18, R29, 0x1 ;  /* 0x0000001d121ce211 */ /* 0x000fe400078608ff */
[-C--:B----4-:R-:W-:Y:S02]  /*83f0*/  @!P4 LEA.HI.X R3, R16, R0.reuse, R203, 0x1, P1 ;  /* 0x000000001003c211 */ /* 0x090fe400008f0ccb */
[-C--:B------:R-:W-:Y:S02]  /*8400*/  @!P5 LEA.HI.X R21, R17, R0.reuse, R202, 0x1, P2 ;  /* 0x000000001115d211 */ /* 0x080fe400010f0cca */
[----:B------:R-:W-:Y:S01]  /*8410*/  @!P6 LEA.HI.X R29, R18, R0, R201, 0x1, P3 ;  /* 0x00000000121de211 */ /* 0x000fe200018f0cc9 */
[----:B------:R3:W-:Y:S04]  /*8420*/  @!P4 ST.E.128 desc[UR36][R2.64], R12 ;  /* 0x0000000c0200c985 */ /* 0x0007e8000c101d24 */
[----:B------:R3:W-:Y:S04]  /*8430*/  @!P5 ST.E.128 desc[UR36][R20.64], R36 ;  /* 0x000000241400d985 */ /* 0x0007e8000c101d24 */
[----:B------:R3:W-:Y:S02]  /*8440*/  @!P6 ST.E.128 desc[UR36][R28.64], R60 ;  /* 0x0000003c1c00e985 */ /* 0x0007e4000c101d24 */
.L_x_221:
[----:B------:R-:W-:Y:S05]  /*8450*/  BSYNC B1 ;  /* 0x0000000000017941 */ /* 0x000fea0003800000 */
.L_x_220:
[----:B----4-:R4:W0:Y:S01]  /*8460*/  SHFL.IDX PT, R0, R42, 0x2, 0x181f ;  /* 0x00581f002a007f89 */ /* 0x01082200000e0000 */
[----:B------:R-:W-:Y:S03]  /*8470*/  BSSY B1, `(.L_x_222) ;  /* 0x0000010000017945 */ /* 0x000fe60003800000 */
[----:B---3--:R4:W3:Y:S01]  /*8480*/  SHFL.IDX PT, R15, R22, 0x2, 0x181f ;  /* 0x00581f00160f7f89 */ /* 0x0088e200000e0000 */
        /* <DEDUP_REMOVED lines=8> */
[-C--:B0-----:R-:W-:Y:S02]  /*8510*/  @!P3 LEA.HI.X R3, R16, R0.reuse, R203, 0x1, P0 ;  /* 0x000000001003b211 */ /* 0x081fe400000f0ccb */
[-C--:B------:R-:W-:Y:S02]  /*8520*/  @!P4 LEA.HI.X R13, R17, R0.reuse, R202, 0x1, P1 ;  /* 0x00000000110dc211 */ /* 0x080fe400008f0cca */
[----:B------:R-:W-:Y:S01]  /*8530*/  @!P5 LEA.HI.X R15, R18, R0, R201, 0x1, P2 ;  /* 0x00000000120fd211 */ /* 0x000fe200010f0cc9 */
[----:B------:R0:W-:Y:S04]  /*8540*/  @!P3 ST.E.128 desc[UR36][R2.64], R8 ;  /* 0x000000080200b985 */ /* 0x0001e8000c101d24 */
[----:B------:R0:W-:Y:S04]  /*8550*/  @!P4 ST.E.128 desc[UR36][R12.64], R32 ;  /* 0x000000200c00c985 */ /* 0x0001e8000c101d24 */
[----:B------:R0:W-:Y:S02]  /*8560*/  @!P5 ST.E.128 desc[UR36][R14.64], R56 ;  /* 0x000000380e00d985 */ /* 0x0001e4000c101d24 */
.L_x_223:
[----:B------:R-:W-:Y:S05]  /*8570*/  BSYNC B1 ;  /* 0x0000000000017941 */ /* 0x000fea0003800000 */
.L_x_222:
[----:B0-----:R-:W-:Y:S01]  /*8580*/  VIADD R0, R44, 0x60 ;  /* 0x000000602c007836 */ /* 0x001fe20000000000 */
[----:B--2-4-:R-:W4:Y:S04]  /*8590*/  SHFL.IDX PT, R42, R42, 0x3, 0x181f ;  /* 0x00781f002a2a7f89 */ /* 0x014f2800000e0000 */
[----:B------:R-:W-:Y:S01]  /*85a0*/  ISETP.GE.AND P0, PT, R0, R69, PT ;  /* 0x000000450000720c */ /* 0x000fe20003f06270 */
[----:B------:R0:W2:-:S12]  /*85b0*/  SHFL.IDX PT, R11, R22, 0x3, 0x181f ;  /* 0x00781f00160b7f89 */ /* 0x00009800000e0000 */
[----:B0-----:R-:W-:Y:S05]  /*85c0*/  @P0 BRA `(.L_x_224) ;  /* 0x0000000c00700947 */ /* 0x001fea0003800000 */
[----:B------:R-:W-:Y:S02]  /*85d0*/  ULDC UR4, c[0x0][0xac8] ;  /* 0x0002b20000047ab9 */ /* 0x000fe40000000800 */
[----:B------:R-:W-:Y:S02]  /*85e0*/  ISETP.GE.AND P2, PT, R16, UR4, PT ;  /* 0x0000000410007c0c */ /* 0x000fe4000bf46270 */
[----:B------:R-:W-:-:S11]  /*85f0*/  ISETP.GE.AND P3, PT, R17, UR4, PT ;  /* 0x0000000411007c0c */ /* 0x000fd6000bf66270 */
[CC--:B--2---:R-:W-:Y:S02]  /*8600*/  @!P2 LEA R2, P0, R16.reuse, R11.reuse, 0x1 ;  /* 0x0000000b1002a211 */ /* 0x0c4fe400078008ff */
[C---:B------:R-:W-:Y:S02]  /*8610*/  @!P3 LEA R8, P1, R17.reuse, R11, 0x1 ;  /* 0x0000000b1108b211 */ /* 0x040fe400078208ff */
[-C--:B----4-:R-:W-:Y:S02]  /*8620*/  @!P2 LEA.HI.X R3, R16, R42.reuse, R203, 0x1, P0 ;  /* 0x0000002a1003a211 */ /* 0x090fe400000f0ccb */
[----:B------:R-:W-:Y:S02]  /*8630*/  @!P3 LEA.HI.X R9, R17, R42, R202, 0x1, P1 ;  /* 0x0000002a1109b211 */ /* 0x000fe400008f0cca */
[----:B------:R-:W-:Y:S01]  /*8640*/  ISETP.GE.AND P0, PT, R18, UR4, PT ;  /* 0x0000000412007c0c */ /* 0x000fe2000bf06270 */
[----:B------:R0:W-:Y:S04]  /*8650*/  @!P2 ST.E.128 desc[UR36][R2.64], R4 ;  /* 0x000000040200a985 */ /* 0x0001e8000c101d24 */
[----:B------:R0:W-:Y:S08]  /*8660*/  @!P3 ST.E.128 desc[UR36][R8.64], R24 ;  /* 0x000000180800b985 */ /* 0x0001f0000c101d24 */
[----:B------:R-:W-:Y:S05]  /*8670*/  @P0 BRA `(.L_x_224) ;  /* 0x0000000c00440947 */ /* 0x000fea0003800000 */
[----:B0-----:R-:W-:-:S04]  /*8680*/  LEA R2, P0, R18, R11, 0x1 ;  /* 0x0000000b12027211 */ /* 0x001fc800078008ff */
[----:B------:R-:W-:-:S05]  /*8690*/  LEA.HI.X R3, R18, R42, R201, 0x1, P0 ;  /* 0x0000002a12037211 */ /* 0x000fca00000f0cc9 */
[----:B------:R0:W-:Y:S01]  /*86a0*/  ST.E.128 desc[UR36][R2.64], R48 ;  /* 0x0000003002007985 */ /* 0x0001e2000c101d24 */
[----:B------:R-:W-:Y:S05]  /*86b0*/  BRA `(.L_x_224) ;  /* 0x0000000c00347947 */ /* 0x000fea0003800000 */
.L_x_216:
[----:B------:R-:W-:Y:S01]  /*86c0*/  ULDC.64 UR8, c[0x0][0xc00] ;  /* 0x0003000000087ab9 */ /* 0x000fe20000000a00 */
[----:B------:R-:W-:Y:S01]  /*86d0*/  ULDC UR4, c[0x0][0xa88] ;  /* 0x0002a20000047ab9 */ /* 0x000fe20000000800 */
[----:B------:R-:W-:Y:S01]  /*86e0*/  UISETP.NE.U32.AND UP0, UPT, UR8, URZ, UPT ;  /* 0x0000003f0800728c */ /* 0x000fe2000bf05070 */
[----:B------:R-:W0:Y:S03]  /*86f0*/  LDC R11, c[0x0][0xbe8] ;  /* 0x0002fa00ff0b7b82 */ /* 0x000e260000000800 */
[----:B------:R-:W-:-:S03]  /*8700*/  UISETP.NE.AND.EX UP0, UPT, UR9, URZ, UPT, UP0 ;  /* 0x0000003f0900728c */ /* 0x000fc6000bf05300 */
[----:B------:R-:W-:Y:S02]  /*8710*/  ULDC.64 UR8, c[0x0][0xc00] ;  /* 0x0003000000087ab9 */ /* 0x000fe40000000a00 */
[----:B------:R-:W-:Y:S01]  /*8720*/  UIMAD.WIDE UR8, UR60, 0x4, UR8 ;  /* 0x000000043c0878a5 */ /* 0x000fe2000f8e0208 */
[----:B------:R-:W-:-:S05]  /*8730*/  PLOP3.LUT P2, PT, PT, PT, UP0, 0x80, 0x0 ;  /* 0x000000000000781c */ /* 0x000fca0003f4f008 */
[----:B------:R-:W-:Y:S02]  /*8740*/  IMAD.U32 R2, RZ, RZ, UR8 ;  /* 0x00000008ff027e24 */ /* 0x000fe4000f8e00ff */
[----:B------:R-:W-:Y:S01]  /*8750*/  IMAD.U32 R3, RZ, RZ, UR9 ;  /* 0x00000009ff037e24 */ /* 0x000fe2000f8e00ff */
[----:B------:R-:W-:Y:S02]  /*8760*/  ULDC.64 UR8, c[0x0][0xc08] ;  /* 0x0003020000087ab9 */ /* 0x000fe40000000a00 */
[----:B------:R-:W-:-:S03]  /*8770*/  UISETP.NE.U32.AND UP1, UPT, UR8, URZ, UPT ;  /* 0x0000003f0800728c */ /* 0x000fc6000bf25070 */
[----:B------:R-:W2:Y:S01]  /*8780*/  @P2 LDG.E R6, desc[UR36][R2.64] ;  /* 0x0000002402062981 */ /* 0x000ea2000c1e1900 */
[----:B------:R-:W-:Y:S01]  /*8790*/  UISETP.NE.AND.EX UP1, UPT, UR9, URZ, UPT, UP1 ;  /* 0x0000003f0900728c */ /* 0x000fe2000bf25310 */
[----:B------:R-:W-:-:S05]  /*87a0*/  IMAD.U32 R0, RZ, RZ, UR4 ;  /* 0x00000004ff007e24 */ /* 0x000fca000f8e00ff */
[----:B------:R-:W-:-:S05]  /*87b0*/  PLOP3.LUT P3, PT, PT, PT, UP1, 0x80, 0x0 ;  /* 0x000000000000781c */ /* 0x000fca0003f6f018 */
[----:B------:R-:W-:Y:S02]  /*87c0*/  @UP1 ULDC.64 UR8, c[0x0][0xc08] ;  /* 0x0003020000081ab9 */ /* 0x000fe40000000a00 */
[----:B------:R-:W-:-:S06]  /*87d0*/  @UP1 UIMAD.WIDE UR8, UR60, 0x4, UR8 ;  /* 0x000000043c0818a5 */ /* 0x000fcc000f8e0208 */
[----:B------:R-:W-:Y:S01]  /*87e0*/  MOV R4, UR8 ;  /* 0x0000000800047c02 */ /* 0x000fe20008000f00 */
[----:B------:R-:W-:-:S05]  /*87f0*/  IMAD.U32 R5, RZ, RZ, UR9 ;  /* 0x00000009ff057e24 */ /* 0x000fca000f8e00ff */
[----:B------:R1:W5:Y:S01]  /*8800*/  @P3 LDG.E R0, desc[UR36][R4.64] ;  /* 0x0000002404003981 */ /* 0x000362000c1e1900 */
[----:B0-----:R-:W-:Y:S01]  /*8810*/  ISETP.NE.AND P0, PT, R11, 0x1, PT ;  /* 0x000000010b00780c */ /* 0x001fe20003f05270 */
[----:B------:R-:W-:Y:S01]  /*8820*/  UMOV UR4, URZ ;  /* 0x0000003f00047c82 */ /* 0x000fe20008000000 */
[----:B------:R-:W-:Y:S01]  /*8830*/  USHF.R.S32.HI UR11, URZ, 0x1f, UR61 ;  /* 0x0000001f3f0b7899 */ /* 0x000fe2000801143d */
[----:B------:R-:W-:-:S10]  /*8840*/  ISETP.GE.AND P1, PT, R204, 0x80, PT ;  /* 0x00000080cc00780c */ /* 0x000fd40003f26270 */
[----:B------:R-:W0:Y:S01]  /*8850*/  @P0 LDC R9, c[0x0][0xbec] ;  /* 0x0002fb00ff090b82 */ /* 0x000e220000000800 */
[----:B--2---:R-:W-:-:S13]  /*8860*/  @P2 R2UR UR4, R6 ;  /* 0x00000000060422ca */ /* 0x004fda00000e0000 */
[----:B------:R-:W-:Y:S01]  /*8870*/  USHF.R.S32.HI UR10, URZ, 0x1f, UR4 ;  /* 0x0000001f3f0a7899 */ /* 0x000fe20008011404 */
[----:B01----:R-:W-:Y:S11]  /*8880*/  @P3 BRA `(.L_x_225) ;  /* 0x0000000000103947 */ /* 0x003ff60003800000 */
[----:B------:R-:W-:Y:S05]  /*8890*/  @!P2 BRA `(.L_x_225) ;  /* 0x00000000000ca947 */ /* 0x000fea0003800000 */
[----:B------:R-:W2:Y:S04]  /*88a0*/  LDG.E R5, desc[UR36][R2.64] ;  /* 0x0000002402057981 */ /* 0x000ea8000c1e1900 */
[----:B-----5:R-:W2:Y:S02]  /*88b0*/  LDG.E R0, desc[UR36][R2.64+0x4] ;  /* 0x0000042402007981 */ /* 0x020ea4000c1e1900 */
[----:B--2---:R-:W-:-:S07]  /*88c0*/  IMAD.IADD R0, R0, 0x1, -R5 ;  /* 0x0000000100007824 */ /* 0x004fce00078e0a05 */
.L_x_225:
[----:B------:R-:W-:Y:S01]  /*88d0*/  R2UR UR7, R192 ;  /* 0x00000000c00772ca */ /* 0x000fe200000e0000 */
[----:B------:R-:W-:Y:S01]  /*88e0*/  USEL UR60, UR60, URZ, !UP0 ;  /* 0x0000003f3c3c7287 */ /* 0x000fe2000c000000 */
[----:B------:R-:W-:Y:S11]  /*88f0*/  BSSY B1, `(.L_x_226) ;  /* 0x000002e000017945 */ /* 0x000ff60003800000 */
[----:B------:R-:W-:Y:S01]  /*8900*/  USEL UR12, UR7, URZ, !UP0 ;  /* 0x0000003f070c7287 */ /* 0x000fe2000c000000 */
[----:B------:R-:W-:Y:S11]  /*8910*/  @P1 BRA `(.L_x_227) ;  /* 0x0000000000ac1947 */ /* 0x000ff60003800000 */
[----:B------:R-:W0:Y:S01]  /*8920*/  S2R R3, SR_TID.X ;  /* 0x0000000000037919 */ /* 0x000e220000002100 */
[----:B------:R-:W1:Y:S01]  /*8930*/  LDC R7, c[0x0][0xbe8] ;  /* 0x0002fa00ff077b82 */ /* 0x000e620000000800 */
[----:B------:R-:W-:-:S13]  /*8940*/  R2UR UR7, R22 ;  /* 0x00000000160772ca */ /* 0x000fda00000e0000 */
[----:B------:R-:W-:-:S04]  /*8950*/  IMAD.U32 R2, RZ, RZ, UR7 ;  /* 0x00000007ff027e24 */ /* 0x000fc8000f8e00ff */
[----:B0-----:R-:W-:Y:S02]  /*8960*/  IMAD R2, R2, 0x80, R3 ;  /* 0x0000008002027824 */ /* 0x001fe400078e0203 */
[----:B-1---5:R-:W-:Y:S02]  /*8970*/  IMAD R3, R0, R7, RZ ;  /* 0x0000000700037224 */ /* 0x022fe400078e02ff */
[----:B------:R-:W-:-:S05]  /*8980*/  VIADD R4, R2, 0xffffff80 ;  /* 0xffffff8002047836 */ /* 0x000fca0000000000 */
[----:B------:R-:W-:-:S13]  /*8990*/  ISETP.GE.AND P1, PT, R4, R3, PT ;  /* 0x000000030400720c */ /* 0x000fda0003f26270 */
[----:B------:R-:W-:Y:S05]  /*89a0*/  @P1 BRA `(.L_x_227) ;  /* 0x0000000000881947 */ /* 0x000fea0003800000 */
[----:B------:R-:W-:Y:S01]  /*89b0*/  ISETP.NE.AND P1, PT, R7, 0x1, PT ;  /* 0x000000010700780c */ /* 0x000fe20003f25270 */
[----:B------:R-:W-:Y:S01]  /*89c0*/  ULDC.64 UR14, c[0x0][0xb90] ;  /* 0x0002e400000e7ab9 */ /* 0x000fe20000000a00 */
[----:B------:R-:W-:Y:S01]  /*89d0*/  UMOV UR8, UR4 ;  /* 0x0000000400087c82 */ /* 0x000fe20008000000 */
[----:B------:R-:W-:Y:S01]  /*89e0*/  UIMAD UR7, UR11, UR14, URZ ;  /* 0x0000000e0b0772a4 */ /* 0x000fe2000f8e023f */
[----:B------:R-:W-:Y:S01]  /*89f0*/  MOV R2, R4 ;  /* 0x0000000400027202 */ /* 0x000fe20000000f00 */
[----:B------:R-:W-:Y:S02]  /*8a00*/  UMOV UR9, UR10 ;  /* 0x0000000a00097c82 */ /* 0x000fe40008000000 */
[----:B------:R-:W-:Y:S02]  /*8a10*/  UIMAD.WIDE.U32 UR8, UR61, UR14, UR8 ;  /* 0x0000000e3d0872a5 */ /* 0x000fe4000f8e0008 */
[----:B------:R-:W-:-:S03]  /*8a20*/  UIMAD UR7, UR61, UR15, UR7 ;  /* 0x0000000f3d0772a4 */ /* 0x000fc6000f8e0207 */
[----:B------:R-:W-:Y:S01]  /*8a30*/  ULDC.64 UR14, c[0x0][0xb98] ;  /* 0x0002e600000e7ab9 */ /* 0x000fe20000000a00 */
[----:B------:R-:W0:Y:S01]  /*8a40*/  @P1 LDC R3, c[0x0][0xbec] ;  /* 0x0002fb00ff031b82 */ /* 0x000e220000000800 */
[----:B------:R-:W-:Y:S02]  /*8a50*/  UIADD3 UR9, UR9, UR7, URZ ;  /* 0x0000000709097290 */ /* 0x000fe4000fffe03f */
[----:B------:R-:W-:Y:S02]  /*8a60*/  UIMAD UR7, UR12, UR14, URZ ;  /* 0x0000000e0c0772a4 */ /* 0x000fe4000f8e023f */
[----:B------:R-:W-:Y:S02]  /*8a70*/  UIMAD.WIDE.U32 UR8, UR60, UR14, UR8 ;  /* 0x0000000e3c0872a5 */ /* 0x000fe4000f8e0008 */
[----:B------:R-:W-:Y:S01]  /*8a80*/  UIMAD UR7, UR60, UR15, UR7 ;  /* 0x0000000f3c0772a4 */ /* 0x000fe2000f8e0207 */
[----:B------:R-:W1:Y:S02]  /*8a90*/  @P1 LDC R6, c[0x0][0xbf0] ;  /* 0x0002fc00ff061b82 */ /* 0x000e640000000800 */
[----:B------:R-:W-:Y:S01]  /*8aa0*/  ULDC.64 UR14, c[0x0][0xb88] ;  /* 0x0002e200000e7ab9 */ /* 0x000fe20000000a00 */
[----:B0-----:R-:W-:-:S05]  /*8ab0*/  @P1 IMAD.HI.U32 R3, R4, R3, RZ ;  /* 0x0000000304031227 */ /* 0x001fca00078e00ff */
[----:B-1----:R-:W-:Y:S01]  /*8ac0*/  @P1 SHF.R.U32.HI R2, RZ, R6, R3 ;  /* 0x00000006ff021219 */ /* 0x002fe20000011603 */
[----:B------:R-:W-:-:S03]  /*8ad0*/  IMAD.U32 R6, RZ, RZ, UR7 ;  /* 0x00000007ff067e24 */ /* 0x000fc6000f8e00ff */
[--C-:B------:R-:W-:Y:S01]  /*8ae0*/  SHF.R.S32.HI R3, RZ, 0x1f, R2.reuse ;  /* 0x0000001fff037819 */ /* 0x100fe20000011402 */
[----:B------:R-:W-:Y:S01]  /*8af0*/  IMAD.MOV R5, RZ, RZ, -R2 ;  /* 0x000000ffff057224 */ /* 0x000fe200078e0a02 */
[----:B------:R-:W-:-:S03]  /*8b00*/  IADD3 R2, P1, R2, UR8, RZ ;  /* 0x0000000802027c10 */ /* 0x000fc6000ff3e0ff */
[----:B------:R-:W-:Y:S01]  /*8b10*/  IMAD R5, R7, R5, R4 ;  /* 0x0000000507057224 */ /* 0x000fe200078e0204 */
[----:B------:R-:W-:Y:S01]  /*8b20*/  IADD3.X R3, R3, UR9, R6, P1, !PT ;  /* 0x0000000903037c10 */ /* 0x000fe20008ffe406 */
[----:B------:R-:W-:-:S03]  /*8b30*/  ULDC.64 UR8, c[0x0][0xb50] ;  /* 0x0002d40000087ab9 */ /* 0x000fc60000000a00 */
[----:B------:R-:W-:Y:S01]  /*8b40*/  SHF.R.S32.HI R4, RZ, 0x1f, R5 ;  /* 0x0000001fff047819 */ /* 0x000fe20000011405 */
[----:B------:R-:W-:-:S04]  /*8b50*/  IMAD.WIDE.U32 R2, R5, UR14, R2 ;  /* 0x0000000e05027c25 */ /* 0x000fc8000f8e0002 */
[----:B------:R-:W-:-:S04]  /*8b60*/  IMAD R4, R4, UR14, RZ ;  /* 0x0000000e04047c24 */ /* 0x000fc8000f8e02ff */
[----:B------:R-:W-:Y:S01]  /*8b70*/  IMAD R7, R5, UR15, R4 ;  /* 0x0000000f05077c24 */ /* 0x000fe2000f8e0204 */
[----:B------:R-:W-:-:S03]  /*8b80*/  LEA R4, P1, R2, UR8, 0x2 ;  /* 0x0000000802047c11 */ /* 0x000fc6000f8210ff */
[----:B------:R-:W-:-:S05]  /*8b90*/  IMAD.IADD R3, R3, 0x1, R7 ;  /* 0x0000000103037824 */ /* 0x000fca00078e0207 */
[----:B------:R-:W-:Y:S01]  /*8ba0*/  LEA.HI.X R5, R2, UR9, R3, 0x2, P1 ;  /* 0x0000000902057c11 */ /* 0x000fe200088f1403 */
[----:B------:R-:W-:-:S05]  /*8bb0*/  IMAD.MOV.U32 R3, RZ, RZ, -0x800000 ;  /* 0xff800000ff037424 */ /* 0x000fca00078e00ff */
[----:B------:R0:W-:Y:S02]  /*8bc0*/  STG.E desc[UR36][R4.64], R3 ;  /* 0x0000000304007986 */ /* 0x0001e4000c101924 */
.L_x_227:
[----:B------:R-:W-:Y:S05]  /*8bd0*/  BSYNC B1 ;  /* 0x0000000000017941 */ /* 0x000fea0003800000 */
.L_x_226:
[----:B------:R-:W-:Y:S01]  /*8be0*/  R2UR UR13, R22 ;  /* 0x00000000160d72ca */ /* 0x000fe200000e0000 */
[----:B0-----:R-:W0:Y:S01]  /*8bf0*/  @P0 LDC R3, c[0x0][0xbf0] ;  /* 0x0002fc00ff030b82 */ /* 0x001e220000000800 */
[----:B------:R-:W-:Y:S01]  /*8c00*/  ULDC.64 UR14, c[0x0][0xaa0] ;  /* 0x0002a800000e7ab9 */ /* 0x000fe20000000a00 */
[----:B------:R-:W-:Y:S01]  /*8c10*/  IMAD R2, R19, 0x20, R23 ;  /* 0x0000002013027824 */ /* 0x000fe200078e0217 */
[----:B------:R-:W-:Y:S01]  /*8c20*/  UIMAD UR7, UR10, UR14, URZ ;  /* 0x0000000e0a0772a4 */ /* 0x000fe2000f8e023f */
[----:B------:R-:W-:Y:S01]  /*8c30*/  BSSY B1, `(.L_x_228) ;  /* 0x000003f000017945 */ /* 0x000fe20003800000 */
[----:B------:R-:W-:Y:S02]  /*8c40*/  UIMAD.WIDE.U32 UR8, UR4, UR14, URZ ;  /* 0x0000000e040872a5 */ /* 0x000fe4000f8e003f */
[----:B------:R-:W-:-:S03]  /*8c50*/  UIMAD UR7, UR4, UR15, UR7 ;  /* 0x0000000f040772a4 */ /* 0x000fc6000f8e0207 */
[----:B------:R-:W-:Y:S01]  /*8c60*/  ULDC.64 UR14, c[0x0][0xae8] ;  /* 0x0002ba00000e7ab9 */ /* 0x000fe20000000a00 */
[----:B------:R-:W-:Y:S01]  /*8c70*/  UIADD3 UR9, UR9, UR7, URZ ;  /* 0x0000000709097290 */ /* 0x000fe2000fffe03f */
[----:B------:R-:W-:Y:S01]  /*8c80*/  MOV R5, UR13 ;  /* 0x0000000d00057c02 */ /* 0x000fe20008000f00 */
[----:B------:R-:W-:Y:S02]  /*8c90*/  UIMAD UR4, UR11, UR14, URZ ;  /* 0x0000000e0b0472a4 */ /* 0x000fe4000f8e023f */
[----:B------:R-:W-:Y:S02]  /*8ca0*/  UIMAD.WIDE.U32 UR8, UR61, UR14, UR8 ;  /* 0x0000000e3d0872a5 */ /* 0x000fe4000f8e0008 */
[----:B------:R-:W-:Y:S01]  /*8cb0*/  IMAD R6, R5, 0x80, R2 ;  /* 0x0000008005067824 */ /* 0x000fe200078e0202 */
[----:B------:R-:W-:Y:S01]  /*8cc0*/  UIMAD UR4, UR61, UR15, UR4 ;  /* 0x0000000f3d0472a4 */ /* 0x000fe2000f8e0204 */
[----:B------:R-:W-:Y:S02]  /*8cd0*/  ULDC.64 UR10, c[0x0][0xaf0] ;  /* 0x0002bc00000a7ab9 */ /* 0x000fe40000000a00 */
[----:B------:R-:W-:Y:S01]  /*8ce0*/  @P0 IMAD.HI.U32 R2, R6, R9, RZ ;  /* 0x0000000906020227 */ /* 0x000fe200078e00ff */
[----:B------:R-:W-:-:S02]  /*8cf0*/  UIADD3 UR9, UR9, UR4, URZ ;  /* 0x0000000409097290 */ /* 0x000fc4000fffe03f */
[----:B------:R-:W-:Y:S01]  /*8d00*/  UIMAD UR4, UR12, UR10, URZ ;  /* 0x0000000a0c0472a4 */ /* 0x000fe2000f8e023f */
[----:B------:R-:W-:Y:S01]  /*8d10*/  IMAD.MOV.U32 R5, RZ, RZ, R6 ;  /* 0x000000ffff057224 */ /* 0x000fe200078e0006 */
[----:B0-----:R-:W-:Y:S01]  /*8d20*/  @P0 SHF.R.U32.HI R5, RZ, R3, R2 ;  /* 0x00000003ff050219 */ /* 0x001fe20000011602 */
[----:B------:R-:W-:Y:S02]  /*8d30*/  UIMAD.WIDE.U32 UR8, UR60, UR10, UR8 ;  /* 0x0000000a3c0872a5 */ /* 0x000fe4000f8e0008 */
[----:B------:R-:W-:Y:S01]  /*8d40*/  UIMAD UR4, UR60, UR11, UR4 ;  /* 0x0000000b3c0472a4 */ /* 0x000fe2000f8e0204 */
[--C-:B------:R-:W-:Y:S01]  /*8d50*/  SHF.R.S32.HI R2, RZ, 0x1f, R5.reuse ;  /* 0x0000001fff027819 */ /* 0x100fe20000011405 */
[----:B------:R-:W-:Y:S01]  /*8d60*/  IMAD.MOV R7, RZ, RZ, -R5 ;  /* 0x000000ffff077224 */ /* 0x000fe200078e0a05 */
[----:B------:R-:W-:Y:S01]  /*8d70*/  ULDC.64 UR10, c[0x0][0xae0] ;  /* 0x0002b800000a7ab9 */ /* 0x000fe20000000a00 */
[----:B------:R-:W-:Y:S02]  /*8d80*/  UIADD3 UR4, UR9, UR4, URZ ;  /* 0x0000000409047290 */ /* 0x000fe4000fffe03f */
[----:B------:R-:W-:-:S02]  /*8d90*/  IMAD.U32 R3, RZ, RZ, UR9 ;  /* 0x00000009ff037e24 */ /* 0x000fc4000f8e00ff */
[----:B------:R-:W-:Y:S02]  /*8da0*/  IMAD R4, R2, UR10, RZ ;  /* 0x0000000a02047c24 */ /* 0x000fe4000f8e02ff */
[----:B------:R-:W-:Y:S01]  /*8db0*/  IMAD R7, R11, R7, R6 ;  /* 0x000000070b077224 */ /* 0x000fe200078e0206 */
[----:B------:R-:W-:Y:S01]  /*8dc0*/  MOV R3, UR4 ;  /* 0x0000000400037c02 */ /* 0x000fe20008000f00 */
[----:B------:R-:W-:Y:S01]  /*8dd0*/  IMAD.U32 R2, RZ, RZ, UR8 ;  /* 0x00000008ff027e24 */ /* 0x000fe2000f8e00ff */
[----:B------:R-:W-:Y:S01]  /*8de0*/  ULDC.64 UR8, c[0x0][0xad8] ;  /* 0x0002b60000087ab9 */ /* 0x000fe20000000a00 */
[C---:B------:R-:W-:Y:S01]  /*8df0*/  IMAD R9, R5.reuse, UR11, R4 ;  /* 0x0000000b05097c24 */ /* 0x040fe2000f8e0204 */
[----:B------:R-:W-:Y:S01]  /*8e00*/  SHF.R.S32.HI R4, RZ, 0x1f, R7 ;  /* 0x0000001fff047819 */ /* 0x000fe20000011407 */
[----:B------:R-:W-:-:S04]  /*8e10*/  IMAD.WIDE.U32 R2, R5, UR10, R2 ;  /* 0x0000000a05027c25 */ /* 0x000fc8000f8e0002 */
[----:B------:R-:W-:Y:S02]  /*8e20*/  IMAD.U32 R6, RZ, RZ, UR13 ;  /* 0x0000000dff067e24 */ /* 0x000fe4000f8e00ff */
[----:B------:R-:W-:Y:S02]  /*8e30*/  IMAD.IADD R3, R3, 0x1, R9 ;  /* 0x0000000103037824 */ /* 0x000fe400078e0209 */
[----:B------:R-:W-:Y:S02]  /*8e40*/  IMAD R4, R4, UR8, RZ ;  /* 0x0000000804047c24 */ /* 0x000fe4000f8e02ff */
[----:B------:R-:W-:Y:S02]  /*8e50*/  IMAD R6, R6, 0x80, R23 ;  /* 0x0000008006067824 */ /* 0x000fe400078e0217 */
[----:B-----5:R-:W-:Y:S02]  /*8e60*/  IMAD R11, R0, R11, RZ ;  /* 0x0000000b000b7224 */ /* 0x020fe400078e02ff */
[----:B------:R-:W-:-:S02]  /*8e70*/  IMAD R5, R7, UR9, R4 ;  /* 0x0000000907057c24 */ /* 0x000fc4000f8e0204 */
[----:B------:R-:W-:Y:S01]  /*8e80*/  IMAD.WIDE.U32 R2, R7, UR8, R2 ;  /* 0x0000000807027c25 */ /* 0x000fe2000f8e0002 */
[C---:B------:R-:W-:Y:S01]  /*8e90*/  ISETP.GE.AND P2, PT, R6.reuse, R11, PT ;  /* 0x0000000b0600720c */ /* 0x040fe20003f46270 */
[----:B------:R-:W-:Y:S02]  /*8ea0*/  ULDC.64 UR8, c[0x0][0xa80] ;  /* 0x0002a00000087ab9 */ /* 0x000fe40000000a00 */
[----:B------:R-:W-:Y:S01]  /*8eb0*/  VIADD R0, R6, 0x20 ;  /* 0x0000002006007836 */ /* 0x000fe20000000000 */
[----:B------:R-:W-:Y:S02]  /*8ec0*/  IADD3 R3, R3, R5, RZ ;  /* 0x0000000503037210 */ /* 0x000fe40007ffe0ff */
[----:B------:R-:W-:Y:S02]  /*8ed0*/  LEA R4, P3, R2, UR8, 0x1 ;  /* 0x0000000802047c11 */ /* 0x000fe4000f8608ff */
[----:B------:R-:W-:Y:S01]  /*8ee0*/  ISETP.GE.AND P1, PT, R0, R11, PT ;  /* 0x0000000b0000720c */ /* 0x000fe20003f26270 */
[----:B------:R-:W-:Y:S01]  /*8ef0*/  VIADD R0, R6, 0x40 ;  /* 0x0000004006007836 */ /* 0x000fe20000000000 */
[----:B------:R-:W-:-:S02]  /*8f00*/  LEA.HI.X R5, R2, UR9, R3, 0x1, P3 ;  /* 0x0000000902057c11 */ /* 0x000fc400098f0c03 */
[----:B------:R0:W1:Y:S02]  /*8f10*/  SHFL.IDX PT, R3, R4, RZ, 0x181f ;  /* 0x00181fff04037589 */ /* 0x00006400000e0000 */
[----:B------:R-:W-:Y:S02]  /*8f20*/  ISETP.GE.AND P0, PT, R0, R11, PT ;  /* 0x0000000b0000720c */ /* 0x000fe40003f06270 */
[----:B------:R0:W2:Y:S01]  /*8f30*/  SHFL.IDX PT, R0, R5, RZ, 0x181f ;  /* 0x00181fff05007589 */ /* 0x0000a200000e0000 */
[----:B------:R-:W-:Y:S10]  /*8f40*/  @P2 BRA `(.L_x_229) ;  /* 0x0000000000342947 */ /* 0x000ff40003800000 */
        /* <DEDUP_REMOVED lines=9> */
[----:B------:R3:W-:Y:S01]  /*8fe0*/  @!P4 ST.E.128 desc[UR36][R8.64], RZ ;  /* 0x000000ff0800c985 */ /* 0x0007e2000c101d24 */
[----:B------:R-:W-:-:S03]  /*8ff0*/  @!P2 LEA.HI.X R3, R18, R0, R201, 0x1, P6 ;  /* 0x000000001203a211 */ /* 0x000fc600030f0cc9 */
[----:B------:R3:W-:Y:S04]  /*9000*/  @!P3 ST.E.128 desc[UR36][R12.64], RZ ;  /* 0x000000ff0c00b985 */ /* 0x0007e8000c101d24 */
[----:B------:R3:W-:Y:S02]  /*9010*/  @!P2 ST.E.128 desc[UR36][R2.64], RZ ;  /* 0x000000ff0200a985 */ /* 0x0007e4000c101d24 */
.L_x_229:
[----:B------:R-:W-:Y:S05]  /*9020*/  BSYNC B1 ;  /* 0x0000000000017941 */ /* 0x000fea0003800000 */
.L_x_228:
[----:B--2---:R2:W4:Y:S01]  /*9030*/  SHFL.IDX PT, R0, R5, 0x1, 0x181f ;  /* 0x00381f0005007f89 */ /* 0x00452200000e0000 */
[----:B------:R-:W-:Y:S03]  /*9040*/  BSSY B1, `(.L_x_230) ;  /* 0x0000010000017945 */ /* 0x000fe60003800000 */
[----:B-1-3--:R2:W1:Y:S01]  /*9050*/  SHFL.IDX PT, R3, R4, 0x1, 0x181f ;  /* 0x00381f0004037f89 */ /* 0x00a46200000e0000 */
[----:B------:R-:W-:Y:S05]  /*9060*/  @P1 BRA `(.L_x_231) ;  /* 0x0000000000341947 */ /* 0x000fea0003800000 */
[----:B------:R-:W-:Y:S02]  /*9070*/  ULDC UR4, c[0x0][0xac8] ;  /* 0x0002b20000047ab9 */ /* 0x000fe40000000800 */
[----:B------:R-:W-:Y:S02]  /*9080*/  ISETP.GE.AND P4, PT, R16, UR4, PT ;  /* 0x0000000410007c0c */ /* 0x000fe4000bf86270 */
[----:B------:R-:W-:Y:S02]  /*9090*/  ISETP.GE.AND P5, PT, R17, UR4, PT ;  /* 0x0000000411007c0c */ /* 0x000fe4000bfa6270 */
[----:B------:R-:W-:-:S09]  /*90a0*/  ISETP.GE.AND P6, PT, R18, UR4, PT ;  /* 0x0000000412007c0c */ /* 0x000fd2000bfc6270 */
[-C--:B-1----:R-:W-:Y:S02]  /*90b0*/  @!P4 LEA R8, P1, R16, R3.reuse, 0x1 ;  /* 0x000000031008c211 */ /* 0x082fe400078208ff */
[CC--:B------:R-:W-:Y:S02]  /*90c0*/  @!P5 LEA R12, P2, R17.reuse, R3.reuse, 0x1 ;  /* 0x00000003110cd211 */ /* 0x0c0fe400078408ff */
[----:B------:R-:W-:Y:S02]  /*90d0*/  @!P6 LEA R2, P3, R18, R3, 0x1 ;  /* 0x000000031202e211 */ /* 0x000fe400078608ff */
[-C--:B----4-:R-:W-:Y:S02]  /*90e0*/  @!P4 LEA.HI.X R9, R16, R0.reuse, R203, 0x1, P1 ;  /* 0x000000001009c211 */ /* 0x090fe400008f0ccb */
[-C--:B------:R-:W-:Y:S02]  /*90f0*/  @!P5 LEA.HI.X R13, R17, R0.reuse, R202, 0x1, P2 ;  /* 0x00000000110dd211 */ /* 0x080fe400010f0cca */
[----:B------:R-:W-:Y:S01]  /*9100*/  @!P6 LEA.HI.X R3, R18, R0, R201, 0x1, P3 ;  /* 0x000000001203e211 */ /* 0x000fe200018f0cc9 */
[----:B------:R3:W-:Y:S04]  /*9110*/  @!P4 ST.E.128 desc[UR36][R8.64], RZ ;  /* 0x000000ff0800c985 */ /* 0x0007e8000c101d24 */
[----:B------:R3:W-:Y:S04]  /*9120*/  @!P5 ST.E.128 desc[UR36][R12.64], RZ ;  /* 0x000000ff0c00d985 */ /* 0x0007e8000c101d24 */
[----:B------:R3:W-:Y:S02]  /*9130*/  @!P6 ST.E.128 desc[UR36][R2.64], RZ ;  /* 0x000000ff0200e985 */ /* 0x0007e4000c101d24 */
.L_x_231:
[----:B------:R-:W-:Y:S05]  /*9140*/  BSYNC B1 ;  /* 0x0000000000017941 */ /* 0x000fea0003800000 */
.L_x_230:
[----:B----4-:R4:W0:Y:S01]  /*9150*/  SHFL.IDX PT, R0, R5, 0x2, 0x181f ;  /* 0x00581f0005007f89 */ /* 0x01082200000e0000 */
        /* <DEDUP_REMOVED lines=10> */
[-C--:B0-----:R-:W-:Y:S02]  /*9200*/  @!P3 LEA.HI.X R9, R16, R0.reuse, R203, 0x1, P0 ;  /* 0x000000001009b211 */ /* 0x081fe400000f0ccb */
[-C--:B------:R-:W-:Y:S02]  /*9210*/  @!P4 LEA.HI.X R13, R17, R0.reuse, R202, 0x1, P1 ;  /* 0x00000000110dc211 */ /* 0x080fe400008f0cca */
[----:B------:R-:W-:Y:S01]  /*9220*/  @!P5 LEA.HI.X R3, R18, R0, R201, 0x1, P2 ;  /* 0x000000001203d211 */ /* 0x000fe200010f0cc9 */
[----:B------:R3:W-:Y:S04]  /*9230*/  @!P3 ST.E.128 desc[UR36][R8.64], RZ ;  /* 0x000000ff0800b985 */ /* 0x0007e8000c101d24 */
[----:B------:R3:W-:Y:S04]  /*9240*/  @!P4 ST.E.128 desc[UR36][R12.64], RZ ;  /* 0x000000ff0c00c985 */ /* 0x0007e8000c101d24 */
[----:B------:R3:W-:Y:S02]  /*9250*/  @!P5 ST.E.128 desc[UR36][R2.64], RZ ;  /* 0x000000ff0200d985 */ /* 0x0007e4000c101d24 */
.L_x_233:
[----:B------:R-:W-:Y:S05]  /*9260*/  BSYNC B1 ;  /* 0x0000000000017941 */ /* 0x000fea0003800000 */
.L_x_232:
[----:B0-----:R-:W-:Y:S01]  /*9270*/  VIADD R0, R6, 0x60 ;  /* 0x0000006006007836 */ /* 0x001fe20000000000 */
[----:B--2-4-:R-:W0:Y:S04]  /*9280*/  SHFL.IDX PT, R5, R5, 0x3, 0x181f ;  /* 0x00781f0005057f89 */ /* 0x014e2800000e0000 */
[----:B------:R-:W-:Y:S01]  /*9290*/  ISETP.GE.AND P0, PT, R0, R11, PT ;  /* 0x0000000b0000720c */ /* 0x000fe20003f06270 */
[----:B-1-3--:R1:W2:-:S12]  /*92a0*/  SHFL.IDX PT, R3, R4, 0x3, 0x181f ;  /* 0x00781f0004037f89 */ /* 0x00a29800000e0000 */
[----:B-1----:R-:W-:Y:S05]  /*92b0*/  @P0 BRA `(.L_x_224) ;  /* 0x0000000000340947 */ /* 0x002fea0003800000 */
[----:B------:R-:W-:Y:S02]  /*92c0*/  ULDC UR4, c[0x0][0xac8] ;  /* 0x0002b20000047ab9 */ /* 0x000fe40000000800 */
[----:B------:R-:W-:Y:S02]  /*92d0*/  ISETP.GE.AND P3, PT, R16, UR4, PT ;  /* 0x0000000410007c0c */ /* 0x000fe4000bf66270 */
[----:B------:R-:W-:Y:S02]  /*92e0*/  ISETP.GE.AND P4, PT, R17, UR4, PT ;  /* 0x0000000411007c0c */ /* 0x000fe4000bf86270 */
[----:B------:R-:W-:-:S09]  /*92f0*/  ISETP.GE.AND P5, PT, R18, UR4, PT ;  /* 0x0000000412007c0c */ /* 0x000fd2000bfa6270 */
[-C--:B--2---:R-:W-:Y:S02]  /*9300*/  @!P3 LEA R6, P0, R16, R3.reuse, 0x1 ;  /* 0x000000031006b211 */ /* 0x084fe400078008ff */
        /* <DEDUP_REMOVED lines=8> */
.L_x_224:
[----:B------:R-:W-:Y:S05]  /*9390*/  BSYNC B0 ;  /* 0x0000000000007941 */ /* 0x000fea0003800000 */
.L_x_215:
[----:B------:R-:W-:Y:S02]  /*93a0*/  ULDC UR4, c[0x0][0xc3c] ;  /* 0x00030f0000047ab9 */ /* 0x000fe40000000800 */
[----:B------:R-:W-:-:S13]  /*93b0*/  ISETP.GE.AND P0, PT, R43, UR4, PT ;  /* 0x000000042b007c0c */ /* 0x000fda000bf06270 */
[----:B------:R-:W-:Y:S05]  /*93c0*/  @!P0 BRA `(.L_x_234) ;  /* 0xffffff7800748947 */ /* 0x000fea000383ffff */
[----:B------:R-:W-:Y:S05]  /*93d0*/  EXIT ;  /* 0x000000000000794d */ /* 0x000fea0003800000 */
.L_x_187:
[----:B------:R-:W-:-:S08]  /*93e0*/  NOP ;  /* 0x0000000000007918 */ /* 0x000fd00000000000 */
[----:B0-----:R-:W0:-:S00]  /*93f0*/  USETMAXREG.DEALLOC.CTAPOOL 0x28 ;  /* 0x00000028000079c8 */ /* 0x001e0000080e0500 */
[----:B0-----:R-:W-:Y:S02]  /*9400*/  LOP3.LUT R0, R0, 0x3, RZ, 0xc0, !PT ;  /* 0x0000000300007812 */ /* 0x001fe400078ec0ff */
[----:B------:R-:W-:-:S04]  /*9410*/  LOP3.LUT R23, R23, 0xffffff7f, RZ, 0xc0, !PT ;  /* 0xffffff7f17177812 */ /* 0x000fc800078ec0ff */
[----:B------:R-:W0:Y:S02]  /*9420*/  SHFL.IDX PT, R0, R0, RZ, 0x1f ;  /* 0x00001fff00007589 */ /* 0x000e2400000e0000 */
[----:B0-----:R-:W-:Y:S01]  /*9430*/  ISETP.NE.AND P0, PT, R0, RZ, PT ;  /* 0x000000ff0000720c */ /* 0x001fe20003f05270 */
[----:B------:R-:W-:-:S12]  /*9440*/  IMAD.MOV.U32 R0, RZ, RZ, RZ ;  /* 0x000000ffff007224 */ /* 0x000fd800078e00ff */
[----:B------:R-:W-:Y:S01]  /*9450*/  @P0 LOP3.LUT R23, R23, 0x80, RZ, 0xfc, !PT ;  /* 0x0000008017170812 */ /* 0x000fe200078efcff */
[----:B------:R-:W-:Y:S06]  /*9460*/  @!P0 BRA `(.L_x_235) ;  /* 0x00000000001c8947 */ /* 0x000fec0003800000 */
[----:B------:R-:W0:Y:S08]  /*9470*/  S2UR UR5, SR_CgaCtaId ;  /* 0x00000000000579c3 */ /* 0x000e300000008800 */
[----:B------:R-:W-:Y:S06]  /*9480*/  BAR.SYNC.DEFER_BLOCKING 0x5, 0x180 ;  /* 0x0146000000007b1d */ /* 0x000fec0000010000 */
[----:B------:R-:W-:-:S02]  /*9490*/  UMOV UR4, 0x400 ;  /* 0x0000040000047882 */ /* 0x000fc40000000000 */
[----:B0-----:R-:W-:-:S09]  /*94a0*/  ULEA UR4, UR5, UR4, 0x18 ;  /* 0x0000000405047291 */ /* 0x001fd2000f8ec03f */
[----:B------:R-:W1:Y:S01]  /*94b0*/  LDS.128 R16, [UR4+0x308d0] ;  /* 0x0308d004ff107984 */ /* 0x000e620008000c00 */
[----:B------:R-:W-:Y:S06]  /*94c0*/  BAR.ARV 0x4, 0x180 ;  /* 0x0106000000007b1d */ /* 0x000fec0000002000 */
[----:B------:R-:W-:Y:S05]  /*94d0*/  BRA `(.L_x_236) ;  /* 0x0000000800007947 */ /* 0x000fea0003800000 */
.L_x_235:
[----:B------:R-:W0:Y:S01]  /*94e0*/  S2R R2, SR_TID.X ;  /* 0x0000000000027919 */ /* 0x000e220000002100 */
[----:B------:R-:W-:Y:S01]  /*94f0*/  ULDC UR4, c[0x0][0xc3c] ;  /* 0x00030f0000047ab9 */ /* 0x000fe20000000800 */
[----:B------:R-:W1:Y:S01]  /*9500*/  S2UR UR6, SR_CTAID.X ;  /* 0x00000000000679c3 */ /* 0x000e620000002500 */
[----:B------:R-:W-:Y:S01]  /*9510*/  ULDC UR5, c[0x0][0xc38] ;  /* 0x00030e0000057ab9 */ /* 0x000fe20000000800 */
[----:B0-----:R-:W-:-:S04]  /*9520*/  LOP3.LUT R5, R2, 0x1f, RZ, 0xc0, !PT ;  /* 0x0000001f02057812 */ /* 0x001fc800078ec0ff */
[----:B------:R-:W-:-:S04]  /*9530*/  ISETP.NE.AND P0, PT, R5, 0x1f, PT ;  /* 0x0000001f0500780c */ /* 0x000fc80003f05270 */
[----:B------:R-:W-:-:S13]  /*9540*/  ISETP.GE.OR P1, PT, R5, UR4, !P0 ;  /* 0x0000000405007c0c */ /* 0x000fda000c726670 */
[----:B------:R-:W0:Y:S02]  /*9550*/  @!P1 LDC.64 R2, c[0x0][0xc80] ;  /* 0x00032000ff029b82 */ /* 0x000e240000000a00 */
[----:B0-----:R-:W-:-:S05]  /*9560*/  @!P1 IMAD.WIDE.U32 R2, R5, 0x4, R2 ;  /* 0x0000000405029825 */ /* 0x001fca00078e0002 */
[----:B------:R-:W2:Y:S01]  /*9570*/  @!P1 LDG.E R0, desc[UR36][R2.64] ;  /* 0x0000002402009981 */ /* 0x000ea2000c1e1900 */
[C---:B------:R-:W-:Y:S01]  /*9580*/  ISETP.NE.AND P1, PT, R5.reuse, RZ, PT ;  /* 0x000000ff0500720c */ /* 0x040fe20003f25270 */
[----:B------:R-:W-:Y:S01]  /*9590*/  UMOV UR4, URZ ;  /* 0x0000003f00047c82 */ /* 0x000fe20008000000 */
[C---:B------:R-:W-:Y:S01]  /*95a0*/  ISETP.GE.U32.AND P2, PT, R5.reuse, 0x2, PT ;  /* 0x000000020500780c */ /* 0x040fe20003f46070 */
[----:B------:R-:W-:Y:S01]  /*95b0*/  IMAD.MOV.U32 R16, RZ, RZ, RZ ;  /* 0x000000ffff107224 */ /* 0x000fe200078e00ff */
[C---:B------:R-:W-:Y:S02]  /*95c0*/  ISETP.GE.U32.AND P3, PT, R5.reuse, 0x4, PT ;  /* 0x000000040500780c */ /* 0x040fe40003f66070 */
[C---:B------:R-:W-:Y:S02]  /*95d0*/  ISETP.GE.U32.AND P4, PT, R5.reuse, 0x8, PT ;  /* 0x000000080500780c */ /* 0x040fe40003f86070 */
[----:B------:R-:W-:Y:S01]  /*95e0*/  ISETP.GE.U32.AND P5, PT, R5, 0x10, PT ;  /* 0x000000100500780c */ /* 0x000fe20003fa6070 */
[----:B--2---:R-:W0:Y:S02]  /*95f0*/  SHFL.UP PT, R4, R0, 0x1, RZ ;  /* 0x0420000000047989 */ /* 0x004e2400000e00ff */
[----:B0-----:R-:W-:-:S05]  /*9600*/  SEL R7, R4, RZ, P1 ;  /* 0x000000ff04077207 */ /* 0x001fca0000800000 */
[----:B------:R-:W-:-:S05]  /*9610*/  IMAD.IADD R7, R0, 0x1, R7 ;  /* 0x0000000100077824 */ /* 0x000fca00078e0207 */
[----:B------:R-:W0:Y:S02]  /*9620*/  SHFL.UP PT, R4, R7, 0x2, RZ ;  /* 0x0440000007047989 */ /* 0x000e2400000e00ff */
[----:B0-----:R-:W-:-:S05]  /*9630*/  SEL R4, R4, RZ, P2 ;  /* 0x000000ff04047207 */ /* 0x001fca0001000000 */
[----:B------:R-:W-:-:S05]  /*9640*/  IMAD.IADD R4, R7, 0x1, R4 ;  /* 0x0000000107047824 */ /* 0x000fca00078e0204 */
[----:B------:R-:W0:Y:S02]  /*9650*/  SHFL.UP PT, R6, R4, 0x4, RZ ;  /* 0x0480000004067989 */ /* 0x000e2400000e00ff */
[----:B0-----:R-:W-:-:S05]  /*9660*/  SEL R3, R6, RZ, P3 ;  /* 0x000000ff06037207 */ /* 0x001fca0001800000 */
[----:B------:R-:W-:-:S05]  /*9670*/  IMAD.IADD R3, R4, 0x1, R3 ;  /* 0x0000000104037824 */ /* 0x000fca00078e0203 */
[----:B------:R-:W0:Y:S02]  /*9680*/  SHFL.UP PT, R2, R3, 0x8, RZ ;  /* 0x0500000003027989 */ /* 0x000e2400000e00ff */
[----:B0-----:R-:W-:-:S04]  /*9690*/  SEL R2, R2, RZ, P4 ;  /* 0x000000ff02027207 */ /* 0x001fc80002000000 */
[----:B------:R-:W-:-:S05]  /*96a0*/  IADD3 R2, R3, R2, RZ ;  /* 0x0000000203027210 */ /* 0x000fca0007ffe0ff */
[----:B------:R-:W0:Y:S02]  /*96b0*/  SHFL.UP PT, R6, R2, 0x10, RZ ;  /* 0x0600000002067989 */ /* 0x000e2400000e00ff */
[----:B0-----:R-:W-:-:S05]  /*96c0*/  SEL R7, R6, RZ, P5 ;  /* 0x000000ff06077207 */ /* 0x001fca0002800000 */
[----:B------:R-:W-:-:S05]  /*96d0*/  IMAD.IADD R7, R2, 0x1, R7 ;  /* 0x0000000102077824 */ /* 0x000fca00078e0207 */
[----:B------:R-:W0:Y:S02]  /*96e0*/  SHFL.IDX PT, R4, R7, 0x1f, 0x1f ;  /* 0x03e01f0007047f89 */ /* 0x000e2400000e0000 */
[----:B0-----:R-:W-:-:S04]  /*96f0*/  IMAD R4, R4, UR5, RZ ;  /* 0x0000000504047c24 */ /* 0x001fc8000f8e02ff */
[----:B------:R-:W-:Y:S01]  /*9700*/  IMAD.MOV.U32 R3, RZ, RZ, R4 ;  /* 0x000000ffff037224 */ /* 0x000fe200078e0004 */
[----:B-1----:R-:W-:-:S13]  /*9710*/  ISETP.GT.AND P6, PT, R4, UR6, PT ;  /* 0x0000000604007c0c */ /* 0x002fda000bfc4270 */
[----:B------:R-:W-:Y:S05]  /*9720*/  @P6 BRA `(.L_x_237) ;  /* 0x0000000000946947 */ /* 0x000fea0003800000 */
[----:B------:R-:W-:Y:S01]  /*9730*/  IMAD.MOV.U32 R4, RZ, RZ, R3 ;  /* 0x000000ffff047224 */ /* 0x000fe200078e0003 */
[----:B------:R-:W-:Y:S01]  /*9740*/  UMOV UR4, URZ ;  /* 0x0000003f00047c82 */ /* 0x000fe20008000000 */
[----:B------:R-:W-:-:S05]  /*9750*/  ULDC UR5, c[0x0][0xc38] ;  /* 0x00030e0000057ab9 */ /* 0x000fca0000000800 */
.L_x_241:
[----:B------:R-:W0:Y:S01]  /*9760*/  LDC R2, c[0x0][0xc3c] ;  /* 0x00030f00ff027b82 */ /* 0x000e220000000800 */
[----:B------:R-:W-:-:S06]  /*9770*/  UIADD3 UR4, UR4, 0x1f, URZ ;  /* 0x0000001f04047890 */ /* 0x000fcc000fffe03f */
[----:B0-----:R-:W-:-:S13]  /*9780*/  ISETP.LE.AND P6, PT, R2, UR4, PT ;  /* 0x0000000402007c0c */ /* 0x001fda000bfc3270 */
[----:B------:R-:W-:Y:S05]  /*9790*/  @P6 BRA `(.L_x_238) ;  /* 0x0000000400246947 */ /* 0x000fea0003800000 */
[----:B------:R-:W-:Y:S01]  /*97a0*/  VIADD R7, R5, UR4 ;  /* 0x0000000405077c36 */ /* 0x000fe20008000000 */
[----:B------:R-:W-:Y:S01]  /*97b0*/  BSSY B0, `(.L_x_239) ;  /* 0x0000007000007945 */ /* 0x000fe20003800000 */
[----:B------:R-:W-:-:S03]  /*97c0*/  MOV R0, RZ ;  /* 0x000000ff00007202 */ /* 0x000fc60000000f00 */
[----:B------:R-:W-:-:S13]  /*97d0*/  ISETP.GE.OR P6, PT, R7, R2, !P0 ;  /* 0x000000020700720c */ /* 0x000fda00047c6670 */
[----:B------:R-:W-:Y:S05]  /*97e0*/  @P6 BRA `(.L_x_240) ;  /* 0x00000000000c6947 */ /* 0x000fea0003800000 */
[----:B------:R-:W0:Y:S02]  /*97f0*/  LDC.64 R2, c[0x0][0xc80] ;  /* 0x00032000ff027b82 */ /* 0x000e240000000a00 */
[----:B0-----:R-:W-:-:S05]  /*9800*/  IMAD.WIDE R2, R7, 0x4, R2 ;  /* 0x0000000407027825 */ /* 0x001fca00078e0202 */
[----:B------:R0:W5:Y:S02]  /*9810*/  LDG.E R0, desc[UR36][R2.64] ;  /* 0x0000002402007981 */ /* 0x000164000c1e1900 */
.L_x_240:
[----:B------:R-:W-:Y:S05]  /*9820*/  BSYNC B0 ;  /* 0x0000000000007941 */ /* 0x000fea0003800000 */
.L_x_239:
[----:B0----5:R-:W0:Y:S02]  /*9830*/  SHFL.UP PT, R2, R0, 0x1, RZ ;  /* 0x0420000000027989 */ /* 0x021e2400000e00ff */
        /* <DEDUP_REMOVED lines=14> */
[----:B------:R-:W0:Y:S02]  /*9920*/  SHFL.IDX PT, R3, R9, 0x1f, 0x1f ;  /* 0x03e01f0009037f89 */ /* 0x000e2400000e0000 */
[----:B0-----:R-:W-:-:S05]  /*9930*/  IMAD R3, R3, UR5, RZ ;  /* 0x0000000503037c24 */ /* 0x001fca000f8e02ff */
[----:B------:R-:W-:-:S04]  /*9940*/  IADD3 R4, R3, R4, RZ ;  /* 0x0000000403047210 */ /* 0x000fc80007ffe0ff */
[----:B------:R-:W-:-:S13]  /*9950*/  ISETP.GT.AND P6, PT, R4, UR6, PT ;  /* 0x0000000604007c0c */ /* 0x000fda000bfc4270 */
[----:B------:R-:W-:Y:S05]  /*9960*/  @!P6 BRA `(.L_x_241) ;  /* 0xfffffffc007ce947 */ /* 0x000fea000383ffff */
[----:B------:R-:W-:-:S07]  /*9970*/  IMAD.MOV.U32 R7, RZ, RZ, R9 ;  /* 0x000000ffff077224 */ /* 0x000fce00078e0009 */
.L_x_237:
[----:B------:R-:W-:-:S04]  /*9980*/  IMAD.IADD R8, R4, 0x1, -R3 ;  /* 0x0000000104087824 */ /* 0x000fc800078e0a03 */
[----:B------:R-:W-:-:S05]  /*9990*/  IMAD R2, R7, UR5, R8 ;  /* 0x0000000507027c24 */ /* 0x000fca000f8e0208 */
[----:B------:R-:W-:-:S13]  /*99a0*/  ISETP.GT.AND P0, PT, R2, UR6, PT ;  /* 0x0000000602007c0c */ /* 0x000fda000bf04270 */
[----:B------:R-:W-:-:S04]  /*99b0*/  VOTE.ANY R4, PT, !P0 ;  /* 0x0000000000047806 */ /* 0x000fc800040e0100 */
[----:B------:R-:W0:Y:S01]  /*99c0*/  POPC R19, R4 ;  /* 0x0000000400137309 */ /* 0x000e220000000000 */
[----:B------:R-:W-:Y:S01]  /*99d0*/  ISETP.NE.AND P0, PT, R4, RZ, PT ;  /* 0x000000ff0400720c */ /* 0x000fe20003f05270 */
[----:B0-----:R-:W0:Y:S02]  /*99e0*/  SHFL.IDX PT, R10, R0, R19, 0x1f ;  /* 0x00001f13000a7589 */ /* 0x001e2400000e0000 */
[----:B0-----:R-:W-:-:S04]  /*99f0*/  IABS R9, R10 ;  /* 0x0000000a00097213 */ /* 0x001fc80000000000 */
[----:B------:R-:W0:Y:S08]  /*9a00*/  I2F.RP R6, R9 ;  /* 0x0000000900067306 */ /* 0x000e300000209400 */
[----:B0-----:R-:W0:Y:S02]  /*9a10*/  MUFU.RCP R6, R6 ;  /* 0x0000000600067308 */ /* 0x001e240000001000 */
[----:B0-----:R-:W-:-:S06]  /*9a20*/  VIADD R2, R6, 0xffffffe ;  /* 0x0ffffffe06027836 */ /* 0x001fcc0000000000 */
[----:B------:R0:W1:Y:S01]  /*9a30*/  F2I.FTZ.U32.TRUNC.NTZ R3, R2 ;  /* 0x0000000200037305 */ /* 0x000062000021f000 */
[----:B------:R-:W-:Y:S05]  /*9a40*/  @!P0 BRA `(.L_x_242) ;  /* 0x0000000000088947 */ /* 0x000fea0003800000 */
[----:B------:R-:W-:-:S06]  /*9a50*/  VIADD R16, R19, 0xffffffff ;  /* 0xffffffff13107836 */ /* 0x000fcc0000000000 */
[----:B------:R2:W3:Y:S02]  /*9a60*/  SHFL.IDX PT, R16, R7, R16, 0x1f ;  /* 0x00001f1007107589 */ /* 0x0004e400000e0000 */
.L_x_242:
[----:B---3--:R-:W-:Y:S01]  /*9a70*/  IMAD R16, R16, UR5, R8 ;  /* 0x0000000510107c24 */ /* 0x008fe2000f8e0208 */
[----:B0-----:R-:W-:Y:S01]  /*9a80*/  IABS R2, R10 ;  /* 0x0000000a00027213 */ /* 0x001fe20000000000 */
[----:B-1----:R-:W-:Y:S02]  /*9a90*/  IMAD.MOV R0, RZ, RZ, -R3 ;  /* 0x000000ffff007224 */ /* 0x002fe400078e0a03 */
[----:B------:R-:W-:Y:S01]  /*9aa0*/  VIADD R19, R19, UR4 ;  /* 0x0000000413137c36 */ /* 0x000fe20008000000 */
[----:B------:R-:W-:Y:S01]  /*9ab0*/  IADD3 R11, -R16, UR6, RZ ;  /* 0x00000006100b7c10 */ /* 0x000fe2000fffe1ff */
[----:B--2---:R-:W-:Y:S01]  /*9ac0*/  IMAD R7, R0, R9, RZ ;  /* 0x0000000900077224 */ /* 0x004fe200078e02ff */
[----:B------:R-:W-:Y:S01]  /*9ad0*/  IADD3 R4, RZ, -R2, RZ ;  /* 0x80000002ff047210 */ /* 0x000fe20007ffe0ff */
[----:B------:R-:W-:Y:S01]  /*9ae0*/  IMAD.MOV.U32 R2, RZ, RZ, RZ ;  /* 0x000000ffff027224 */ /* 0x000fe200078e00ff */
[----:B------:R-:W-:-:S03]  /*9af0*/  IABS R0, R11 ;  /* 0x0000000b00007213 */ /* 0x000fc60000000000 */
[----:B------:R-:W-:-:S04]  /*9b00*/  IMAD.HI.U32 R2, R3, R7, R2 ;  /* 0x0000000703027227 */ /* 0x000fc800078e0002 */
[----:B------:R-:W-:Y:S02]  /*9b10*/  IMAD.MOV.U32 R3, RZ, RZ, R0 ;  /* 0x000000ffff037224 */ /* 0x000fe400078e0000 */
[----:B------:R-:W-:Y:S02]  /*9b20*/  IMAD.MOV.U32 R0, RZ, RZ, R4 ;  /* 0x000000ffff007224 */ /* 0x000fe400078e0004 */
[----:B------:R-:W-:-:S04]  /*9b30*/  IMAD.HI.U32 R2, R2, R3, RZ ;  /* 0x0000000302027227 */ /* 0x000fc800078e00ff */
[----:B------:R-:W-:-:S05]  /*9b40*/  IMAD R0, R2, R0, R3 ;  /* 0x0000000002007224 */ /* 0x000fca00078e0203 */
[----:B------:R-:W-:-:S13]  /*9b50*/  ISETP.GT.U32.AND P1, PT, R9, R0, PT ;  /* 0x000000000900720c */ /* 0x000fda0003f24070 */
[----:B------:R-:W-:Y:S02]  /*9b60*/  @!P1 IMAD.IADD R0, R0, 0x1, -R9 ;  /* 0x0000000100009824 */ /* 0x000fe400078e0a09 */
[----:B------:R-:W-:Y:S01]  /*9b70*/  @!P1 VIADD R2, R2, 0x1 ;  /* 0x0000000102029836 */ /* 0x000fe20000000000 */
[----:B------:R-:W-:Y:S02]  /*9b80*/  ISETP.NE.AND P1, PT, R10, RZ, PT ;  /* 0x000000ff0a00720c */ /* 0x000fe40003f25270 */
[----:B------:R-:W-:Y:S02]  /*9b90*/  ISETP.GE.U32.AND P0, PT, R0, R9, PT ;  /* 0x000000090000720c */ /* 0x000fe40003f06070 */
[----:B------:R-:W-:-:S04]  /*9ba0*/  LOP3.LUT R0, R11, R10, RZ, 0x3c, !PT ;  /* 0x0000000a0b007212 */ /* 0x000fc800078e3cff */
[----:B------:R-:W-:-:S07]  /*9bb0*/  ISETP.GE.AND P2, PT, R0, RZ, PT ;  /* 0x000000ff0000720c */ /* 0x000fce0003f46270 */
[----:B------:R-:W-:-:S06]  /*9bc0*/  @P0 IADD3 R2, R2, 0x1, RZ ;  /* 0x0000000102020810 */ /* 0x000fcc0007ffe0ff */
[----:B------:R-:W-:Y:S01]  /*9bd0*/  @!P2 IMAD.MOV R2, RZ, RZ, -R2 ;  /* 0x000000ffff02a224 */ /* 0x000fe200078e0a02 */
[----:B------:R-:W-:-:S05]  /*9be0*/  @!P1 LOP3.LUT R2, RZ, R10, RZ, 0x33, !PT ;  /* 0x0000000aff029212 */ /* 0x000fca00078e33ff */
[--C-:B------:R-:W-:Y:S02]  /*9bf0*/  IMAD.MOV R17, RZ, RZ, -R2.reuse ;  /* 0x000000ffff117224 */ /* 0x100fe400078e0a02 */
[----:B------:R-:W-:Y:S02]  /*9c00*/  IMAD.MOV.U32 R18, RZ, RZ, R2 ;  /* 0x000000ffff127224 */ /* 0x000fe400078e0002 */
[----:B------:R-:W-:Y:S01]  /*9c10*/  IMAD R17, R10, R17, R11 ;  /* 0x000000110a117224 */ /* 0x000fe200078e020b */
[----:B------:R-:W-:Y:S06]  /*9c20*/  BRA `(.L_x_243) ;  /* 0x0000000000147947 */ /* 0x000fec0003800000 */
.L_x_238:
[----:B------:R-:W-:Y:S01]  /*9c30*/  ULDC UR4, c[0x0][0xc3c] ;  /* 0x00030f0000047ab9 */ /* 0x000fe20000000800 */
[----:B------:R-:W-:Y:S01]  /*9c40*/  IMAD.MOV.U32 R17, RZ, RZ, RZ ;  /* 0x000000ffff117224 */ /* 0x000fe200078e00ff */
[----:B------:R-:W-:Y:S01]  /*9c50*/  MOV R16, UR6 ;  /* 0x0000000600107c02 */ /* 0x000fe20008000f00 */
[----:B------:R-:W-:Y:S02]  /*9c60*/  IMAD.MOV.U32 R18, RZ, RZ, RZ ;  /* 0x000000ffff127224 */ /* 0x000fe400078e00ff */
[----:B------:R-:W-:-:S07]  /*9c70*/  IMAD.U32 R19, RZ, RZ, UR4 ;  /* 0x00000004ff137e24 */ /* 0x000fce000f8e00ff */
.L_x_243:
[----:B------:R-:W-:-:S13]  /*9c80*/  ISETP.NE.AND P0, PT, R5, RZ, PT ;  /* 0x000000ff0500720c */ /* 0x000fda0003f05270 */
[----:B------:R-:W0:Y:S01]  /*9c90*/  @!P0 S2R R3, SR_CgaCtaId ;  /* 0x0000000000038919 */ /* 0x000e220000008800 */
[----:B------:R-:W-:-:S04]  /*9ca0*/  @!P0 MOV R0, 0x400 ;  /* 0x0000040000008802 */ /* 0x000fc80000000f00 */
[----:B0-----:R-:W-:-:S05]  /*9cb0*/  @!P0 LEA R0, R3, R0, 0x18 ;  /* 0x0000000003008211 */ /* 0x001fca00078ec0ff */
[----:B------:R0:W-:Y:S01]  /*9cc0*/  @!P0 STS.128 [R0+0x308d0], R16 ;  /* 0x0308d01000008388 */ /* 0x0001e20000000c00 */
[----:B------:R-:W-:Y:S06]  /*9cd0*/  BAR.ARV 0x5, 0x180 ;  /* 0x0146000000007b1d */ /* 0x000fec0000002000 */
.L_x_236:
[----:B------:R2:W-:Y:S01]  /*9ce0*/  STL [R1+0x1c], RZ ;  /* 0x00001cff01007387 */ /* 0x0005e20000100800 */
[----:B------:R-:W-:Y:S01]  /*9cf0*/  ULDC UR4, c[0x0][0xc3c] ;  /* 0x00030f0000047ab9 */ /* 0x000fe20000000800 */
[----:B------:R-:W-:Y:S01]  /*9d00*/  IMAD.MOV.U32 R28, RZ, RZ, 0x1 ;  /* 0x00000001ff1c7424 */ /* 0x000fe200078e00ff */
[----:B-1----:R-:W-:Y:S01]  /*9d10*/  ISETP.GE.AND P0, PT, R19, UR4, PT ;  /* 0x0000000413007c0c */ /* 0x002fe2000bf06270 */
[----:B------:R-:W-:-:S12]  /*9d20*/  IMAD.MOV.U32 R27, RZ, RZ, RZ ;  /* 0x000000ffff1b7224 */ /* 0x000fd800078e00ff */
[----:B--2---:R-:W-:Y:S05]  /*9d30*/  @P0 BRA `(.L_x_244) ;  /* 0x0000004400c40947 */ /* 0x004fea0003800000 */
[----:B0-----:R-:W2:Y:S01]  /*9d40*/  LDL R0, [R1+0x28] ;  /* 0x0000280001007983 */ /* 0x001ea20000100800 */
[----:B------:R-:W0:Y:S01]  /*9d50*/  S2UR UR5, SR_CgaCtaId ;  /* 0x00000000000579c3 */ /* 0x000e220000008800 */
[----:B------:R-:W-:Y:S01]  /*9d60*/  BSSY B8, `(.L_x_244) ;  /* 0x000046e000087945 */ /* 0x000fe20003800000 */
[----:B------:R-:W-:Y:S01]  /*9d70*/  IMAD.MOV.U32 R28, RZ, RZ, 0x1 ;  /* 0x00000001ff1c7424 */ /* 0x000fe200078e00ff */
[----:B------:R-:W1:Y:S01]  /*9d80*/  S2R R4, SR_TID.X ;  /* 0x0000000000047919 */ /* 0x000e620000002100 */
[----:B------:R-:W-:Y:S01]  /*9d90*/  IMAD.MOV.U32 R27, RZ, RZ, RZ ;  /* 0x000000ffff1b7224 */ /* 0x000fe200078e00ff */
[----:B------:R-:W-:Y:S01]  /*9da0*/  ULDC UR39, c[0x0][0xc] ;  /* 0x0000030000277ab9 */ /* 0x000fe20000000800 */
[----:B------:R3:W-:Y:S01]  /*9db0*/  STL [R1+0x1c], RZ ;  /* 0x00001cff01007387 */ /* 0x0007e20000100800 */
[C---:B-1----:R-:W-:Y:S01]  /*9dc0*/  IMAD.SHL.U32 R32, R4.reuse, 0x8, RZ ;  /* 0x0000000804207824 */ /* 0x042fe200078e00ff */
[----:B------:R-:W-:-:S04]  /*9dd0*/  LOP3.LUT R2, R4, 0x7f, RZ, 0xc0, !PT ;  /* 0x0000007f04027812 */ /* 0x000fc800078ec0ff */
[----:B------:R-:W-:Y:S02]  /*9de0*/  SHF.R.U32.HI R2, RZ, 0x3, R2 ;  /* 0x00000003ff027819 */ /* 0x000fe40000011602 */
[----:B--2---:R-:W-:Y:S02]  /*9df0*/  R2UR UR4, R0 ;  /* 0x00000000000472ca */ /* 0x004fe400000e0000 */
[----:B------:R-:W-:-:S04]  /*9e00*/  LOP3.LUT R0, R32, 0x1f8, RZ, 0xc0, !PT ;  /* 0x000001f820007812 */ /* 0x000fc800078ec0ff */
[----:B------:R-:W-:Y:S02]  /*9e10*/  LOP3.LUT R3, R0, 0x38, R4, 0x78, !PT ;  /* 0x0000003800037812 */ /* 0x000fe400078e7804 */
[----:B------:R-:W-:Y:S02]  /*9e20*/  SHF.L.U32 R0, R4, 0x4, RZ ;  /* 0x0000000404007819 */ /* 0x000fe400000006ff */
[----:B------:R-:W-:Y:S02]  /*9e30*/  LOP3.LUT R36, R3, 0x200, R32, 0xf8, !PT ;  /* 0x0000020003247812 */ /* 0x000fe400078ef820 */
[----:B------:R-:W-:Y:S01]  /*9e40*/  LOP3.LUT R32, R32, 0x38, RZ, 0xc0, !PT ;  /* 0x0000003820207812 */ /* 0x000fe200078ec0ff */
[----:B------:R-:W-:Y:S01]  /*9e50*/  ULOP3.LUT UR38, UR4, 0x2, URZ, 0xfc, !UPT ;  /* 0x0000000204267892 */ /* 0x000fe2000f8efc3f */
[----:B------:R-:W-:Y:S02]  /*9e60*/  LOP3.LUT R0, R2, 0x70, R0, 0xf8, !PT ;  /* 0x0000007002007812 */ /* 0x000fe400078ef800 */
[----:B------:R-:W-:Y:S01]  /*9e70*/  UMOV UR4, 0x400 ;  /* 0x0000040000047882 */ /* 0x000fe20000000000 */
[C---:B------:R-:W-:Y:S01]  /*9e80*/  LOP3.LUT R34, R32.reuse, 0x40, RZ, 0xfc, !PT ;  /* 0x0000004020227812 */ /* 0x040fe200078efcff */
[----:B0-----:R-:W-:Y:S01]  /*9e90*/  ULEA UR4, UR5, UR4, 0x18 ;  /* 0x0000000405047291 */ /* 0x001fe2000f8ec03f */
[----:B------:R-:W-:-:S05]  /*9ea0*/  LOP3.LUT R33, R32, 0x80, RZ, 0xfc, !PT ;  /* 0x0000008020217812 */ /* 0x000fca00078efcff */
[----:B------:R-:W-:-:S04]  /*9eb0*/  IMAD.U32 R22, RZ, RZ, UR4 ;  /* 0x00000004ff167e24 */ /* 0x000fc8000f8e00ff */
[----:B---3--:R-:W-:-:S07]  /*9ec0*/  IMAD R37, R36, 0x2, R22 ;  /* 0x0000000224257824 */ /* 0x008fce00078e0216 */
.L_x_307:
[----:B0-----:R-:W0:Y:S02]  /*9ed0*/  LDC.64 R2, c[0x0][0xc88] ;  /* 0x00032200ff027b82 */ /* 0x001e240000000a00 */
[----:B0-----:R-:W-:-:S05]  /*9ee0*/  IMAD.WIDE R2, R19, 0x4, R2 ;  /* 0x0000000413027825 */ /* 0x001fca00078e0202 */
[----:B------:R-:W2:Y:S01]  /*9ef0*/  LDG.E R29, desc[UR36][R2.64] ;  /* 0x00000024021d7981 */ /* 0x000ea2000c1e1900 */
[----:B------:R-:W-:Y:S05]  /*9f00*/  YIELD ;  /* 0x0000000000007946 */ /* 0x000fea0003800000 */
[----:B------:R-:W-:Y:S01]  /*9f10*/  ULDC.64 UR4, c[0x0][0xa28] ;  /* 0x00028a0000047ab9 */ /* 0x000fe20000000a00 */
[----:B------:R-:W-:Y:S01]  /*9f20*/  IMAD.MOV.U32 R30, RZ, RZ, RZ ;  /* 0x000000ffff1e7224 */ /* 0x000fe200078e00ff */
[----:B------:R-:W-:Y:S01]  /*9f30*/  ISETP.NE.U32.AND P0, PT, RZ, UR4, PT ;  /* 0x00000004ff007c0c */ /* 0x000fe2000bf05070 */
[----:B------:R-:W-:-:S03]  /*9f40*/  ULDC.64 UR6, c[0x0][0xa18] ;  /* 0x0002860000067ab9 */ /* 0x000fc60000000a00 */
[----:B------:R-:W-:Y:S01]  /*9f50*/  ISETP.NE.AND.EX P0, PT, RZ, UR5, PT, P0 ;  /* 0x00000005ff007c0c */ /* 0x000fe2000bf05300 */
[----:B------:R-:W-:Y:S01]  /*9f60*/  IMAD.MOV.U32 R35, RZ, RZ, RZ ;  /* 0x000000ffff237224 */ /* 0x000fe200078e00ff */
[----:B--2---:R-:W-:-:S11]  /*9f70*/  SHF.R.S32.HI R0, RZ, 0x1f, R29 ;  /* 0x0000001fff007819 */ /* 0x004fd6000001141d */
[C---:B------:R-:W-:Y:S02]  /*9f80*/  @P0 LEA R2, P1, R29.reuse, UR4, 0x2 ;  /* 0x000000041d020c11 */ /* 0x040fe4000f8210ff */
[C---:B------:R-:W-:Y:S01]  /*9f90*/  SHF.L.U32 R24, R29.reuse, 0x2, RZ ;  /* 0x000000021d187819 */ /* 0x040fe200000006ff */
[----:B------:R0:W-:Y:S01]  /*9fa0*/  STL [R1+0x10], R0 ;  /* 0x0000100001007387 */ /* 0x0001e20000100800 */
[----:B------:R-:W-:Y:S01]  /*9fb0*/  @P0 LEA.HI.X R3, R29, UR5, R0, 0x2, P1 ;  /* 0x000000051d030c11 */ /* 0x000fe200088f1400 */
[----:B------:R-:W-:-:S04]  /*9fc0*/  ULDC.64 UR4, c[0x0][0xa00] ;  /* 0x0002800000047ab9 */ /* 0x000fc80000000a00 */
[----:B-1----:R1:W2:Y:S01]  /*9fd0*/  @P0 LDG.E R30, desc[UR36][R2.64] ;  /* 0x00000024021e0981 */ /* 0x0022a2000c1e1900 */
[----:B------:R-:W-:Y:S02]  /*9fe0*/  ISETP.NE.U32.AND P0, PT, RZ, UR4, PT ;  /* 0x00000004ff007c0c */ /* 0x000fe4000bf05070 */
[----:B------:R-:W-:Y:S02]  /*9ff0*/  SHF.L.U64.HI R25, R29, 0x2, R0 ;  /* 0x000000021d197819 */ /* 0x000fe40000010200 */
[----:B------:R-:W-:Y:S02]  /*a000*/  ISETP.NE.AND.EX P2, PT, RZ, UR5, PT, P0 ;  /* 0x00000005ff007c0c */ /* 0x000fe4000bf45300 */
[----:B------:R-:W-:Y:S02]  /*a010*/  ISETP.NE.U32.AND P0, PT, RZ, UR6, PT ;  /* 0x00000006ff007c0c */ /* 0x000fe4000bf05070 */
[----:B------:R-:W-:Y:S02]  /*a020*/  LOP3.LUT R23, R23, 0xffffffbf, RZ, 0xc0, !PT ;  /* 0xffffffbf17177812 */ /* 0x000fe400078ec0ff */
[----:B------:R-:W-:-:S02]  /*a030*/  ISETP.NE.AND.EX P0, PT, RZ, UR7, PT, P0 ;  /* 0x00000007ff007c0c */ /* 0x000fc4000bf05300 */
[----:B-1----:R-:W-:-:S04]  /*a040*/  IADD3 R2, P1, R24, UR4, RZ ;  /* 0x0000000418027c10 */ /* 0x002fc8000ff3e0ff */
[----:B------:R-:W-:Y:S01]  /*a050*/  IADD3.X R3, R25, UR5, RZ, P1, !PT ;  /* 0x0000000519037c10 */ /* 0x000fe20008ffe4ff */
[----:B------:R-:W-:Y:S01]  /*a060*/  ULDC.64 UR4, c[0x0][0x418] ;  /* 0x0001060000047ab9 */ /* 0x000fe20000000a00 */
[----:B------:R-:W-:-:S03]  /*a070*/  @P2 LOP3.LUT R23, R23, 0x40, RZ, 0xfc, !PT ;  /* 0x0000004017172812 */ /* 0x000fc600078efcff */
[----:B------:R1:W5:Y:S02]  /*a080*/  @P2 LDG.E R35, desc[UR36][R2.64] ;  /* 0x0000002402232981 */ /* 0x000364000c1e1900 */
[----:B------:R-:W-:-:S04]  /*a090*/  @P0 IADD3 R4, P1, R24, UR6, RZ ;  /* 0x0000000618040c10 */ /* 0x000fc8000ff3e0ff */
[----:B------:R-:W-:-:S05]  /*a0a0*/  @P0 IADD3.X R5, R25, UR7, RZ, P1, !PT ;  /* 0x0000000719050c10 */ /* 0x000fca0008ffe4ff */
[----:B---3--:R-:W3:Y:S01]  /*a0b0*/  @P0 LDG.E R4, desc[UR36][R4.64] ;  /* 0x0000002404040981 */ /* 0x008ee2000c1e1900 */
[----:B------:R-:W-:-:S03]  /*a0c0*/  UISETP.NE.U32.AND UP0, UPT, UR4, URZ, UPT ;  /* 0x0000003f0400728c */ /* 0x000fc6000bf05070 */
[----:B------:R-:W-:Y:S01]  /*a0d0*/  ULDC UR4, c[0x0][0x424] ;  /* 0x0001090000047ab9 */ /* 0x000fe20000000800 */
[----:B------:R-:W-:-:S03]  /*a0e0*/  UISETP.NE.AND.EX UP0, UPT, UR5, URZ, UPT, UP0 ;  /* 0x0000003f0500728c */ /* 0x000fc6000bf05300 */
[----:B------:R-:W-:Y:S01]  /*a0f0*/  ULDC UR5, c[0x0][0x2f0] ;  /* 0x0000bc0000057ab9 */ /* 0x000fe20000000800 */
[----:B------:R-:W-:-:S04]  /*a100*/  USEL UR4, UR4, 0x1, UP0 ;  /* 0x0000000104047887 */ /* 0x000fc80008000000 */
[----:B------:R-:W-:-:S06]  /*a110*/  UIMAD UR4, UR4, UR5, URZ ;  /* 0x00000005040472a4 */ /* 0x000fcc000f8e023f */
[----:B0-----:R-:W-:Y:S01]  /*a120*/  IMAD.U32 R0, RZ, RZ, UR4 ;  /* 0x00000004ff007e24 */ /* 0x001fe2000f8e00ff */
[----:B--2---:R1:W-:Y:S04]  /*a130*/  STL [R1+0x4], R30 ;  /* 0x0000041e01007387 */ /* 0x0043e80000100800 */
[----:B---3--:R1:W-:Y:S01]  /*a140*/  @P0 STL [R1+0x18], R4 ;  /* 0x0000180401000387 */ /* 0x0083e20000100800 */
[----:B------:R-:W-:Y:S05]  /*a150*/  @P0 BRA `(.L_x_245) ;  /* 0x0000000000200947 */ /* 0x000fea0003800000 */
[----:B------:R-:W-:Y:S02]  /*a160*/  ULDC UR4, c[0x0][0x288] ;  /* 0x0000a20000047ab9 */ /* 0x000fe40000000800 */
[----:B-1----:R-:W-:-:S05]  /*a170*/  IMAD.U32 R4, RZ, RZ, UR4 ;  /* 0x00000004ff047e24 */ /* 0x002fca000f8e00ff */
[----:B------:R0:W-:Y:S01]  /*a180*/  STL [R1+0x18], R4 ;  /* 0x0000180401007387 */ /* 0x0001e20000100800 */
[----:B------:R-:W-:Y:S05]  /*a190*/  @!P2 BRA `(.L_x_245) ;  /* 0x000000000010a947 */ /* 0x000fea0003800000 */
[----:B------:R-:W2:Y:S04]  /*a1a0*/  LDG.E R5, desc[UR36][R2.64] ;  /* 0x0000002402057981 */ /* 0x000ea8000c1e1900 */
[----:B0-----:R-:W2:Y:S02]  /*a1b0*/  LDG.E R4, desc[UR36][R2.64+0x4] ;  /* 0x0000042402047981 */ /* 0x001ea4000c1e1900 */
[----:B--2---:R-:W-:-:S05]  /*a1c0*/  IMAD.IADD R2, R4, 0x1, -R5 ;  /* 0x0000000104027824 */ /* 0x004fca00078e0a05 */
[----:B------:R2:W-:Y:S02]  /*a1d0*/  STL [R1+0x18], R2 ;  /* 0x0000180201007387 */ /* 0x0005e40000100800 */
.L_x_245:
[----:B------:R-:W-:Y:S01]  /*a1e0*/  ULDC.64 UR4, c[0x0][0xa20] ;  /* 0x0002880000047ab9 */ /* 0x000fe20000000a00 */
[----:B------:R-:W-:Y:S01]  /*a1f0*/  IMAD.MOV.U32 R31, RZ, RZ, R29 ;  /* 0x000000ffff1f7224 */ /* 0x000fe200078e001d */
[----:B------:R-:W-:-:S04]  /*a200*/  ISETP.NE.U32.AND P0, PT, RZ, UR4, PT ;  /* 0x00000004ff007c0c */ /* 0x000fc8000bf05070 */
[----:B------:R-:W-:-:S13]  /*a210*/  ISETP.NE.AND.EX P0, PT, RZ, UR5, PT, P0 ;  /* 0x00000005ff007c0c */ /* 0x000fda000bf05300 */
[----:B------:R-:W-:Y:S05]  /*a220*/  @!P0 BRA `(.L_x_246) ;  /* 0x0000000000108947 */ /* 0x000fea0003800000 */
[----:B-12---:R-:W-:-:S04]  /*a230*/  IADD3 R2, P0, R24, UR4, RZ ;  /* 0x0000000418027c10 */ /* 0x006fc8000ff1e0ff */
[----:B------:R-:W-:-:S05]  /*a240*/  IADD3.X R3, R25, UR5, RZ, P0, !PT ;  /* 0x0000000519037c10 */ /* 0x000fca00087fe4ff */
[----:B------:R3:W5:Y:S01]  /*a250*/  LDG.E R0, desc[UR36][R2.64] ;  /* 0x0000002402007981 */ /* 0x000762000c1e1900 */
[----:B------:R-:W-:Y:S05]  /*a260*/  BRA `(.L_x_247) ;  /* 0x0000000000247947 */ /* 0x000fea0003800000 */
.L_x_246:
[----:B------:R-:W-:Y:S02]  /*a270*/  ULDC.64 UR4, c[0x0][0xa08] ;  /* 0x0002820000047ab9 */ /* 0x000fe40000000a00 */
[----:B------:R-:W-:-:S04]  /*a280*/  ISETP.NE.U32.AND P0, PT, RZ, UR4, PT ;  /* 0x00000004ff007c0c */ /* 0x000fc8000bf05070 */
[----:B------:R-:W-:-:S13]  /*a290*/  ISETP.NE.AND.EX P0, PT, RZ, UR5, PT, P0 ;  /* 0x00000005ff007c0c */ /* 0x000fda000bf05300 */
[----:B------:R-:W-:Y:S05]  /*a2a0*/  @!P0 BRA `(.L_x_247) ;  /* 0x0000000000148947 */ /* 0x000fea0003800000 */
[----:B-12---:R-:W1:Y:S02]  /*a2b0*/  LDC.64 R2, c[0x0][0xa08] ;  /* 0x00028200ff027b82 */ /* 0x006e640000000a00 */
[----:B-1----:R-:W-:-:S05]  /*a2c0*/  IMAD.WIDE R2, R31, 0x4, R2 ;  /* 0x000000041f027825 */ /* 0x002fca00078e0202 */
[----:B------:R-:W2:Y:S04]  /*a2d0*/  LDG.E R0, desc[UR36][R2.64] ;  /* 0x0000002402007981 */ /* 0x000ea8000c1e1900 */
[----:B------:R-:W2:Y:S02]  /*a2e0*/  LDG.E R5, desc[UR36][R2.64+0x4] ;  /* 0x0000042402057981 */ /* 0x000ea4000c1e1900 */
[----:B--2---:R-:W-:-:S07]  /*a2f0*/  IADD3 R0, -R0, R5, RZ ;  /* 0x0000000500007210 */ /* 0x004fce0007ffe1ff */
.L_x_247:
[----:B-123-5:R-:W-:Y:S01]  /*a300*/  IMAD.IADD R2, R0, 0x1, -R30 ;  /* 0x0000000100027824 */ /* 0x02efe200078e0a1e */
[----:B------:R-:W-:Y:S03]  /*a310*/  BSSY B7, `(.L_x_248) ;  /* 0x0000374000077945 */ /* 0x000fe60003800000 */
[C---:B------:R-:W-:Y:S01]  /*a320*/  VIADD R0, R2.reuse, 0x5f ;  /* 0x0000005f02007836 */ /* 0x040fe20000000000 */
[----:B------:R1:W-:Y:S01]  /*a330*/  STL [R1], R2 ;  /* 0x0000000201007387 */ /* 0x0003e20000100800 */
[----:B------:R-:W-:Y:S02]  /*a340*/  ISETP.GT.AND P0, PT, R2, RZ, PT ;  /* 0x000000ff0200720c */ /* 0x000fe40003f04270 */
[----:B------:R-:W-:-:S05]  /*a350*/  IMAD.HI R0, R0, 0x2aaaaaab, RZ ;  /* 0x2aaaaaab00007827 */ /* 0x000fca00078e02ff */
[----:B------:R-:W-:-:S04]  /*a360*/  SHF.R.U32.HI R3, RZ, 0x1f, R0 ;  /* 0x0000001fff037819 */ /* 0x000fc80000011600 */
[----:B------:R-:W-:-:S05]  /*a370*/  LEA.HI.SX32 R0, R0, R3, 0x1c ;  /* 0x0000000300007211 */ /* 0x000fca00078fe2ff */
[----:B------:R1:W-:Y:S01]  /*a380*/  STL [R1+0x20], R0 ;  /* 0x0000200001007387 */ /* 0x0003e20000100800 */
[----:B------:R-:W-:Y:S05]  /*a390*/  @P0 BRA `(.L_x_249) ;  /* 0x0000000000440947 */ /* 0x000fea0003800000 */
[----:B-1----:R-:W1:Y:S02]  /*a3a0*/  S2R R2, SR_TID.X ;  /* 0x0000000000027919 */ /* 0x002e640000002100 */
[----:B-1----:R-:W-:-:S04]  /*a3b0*/  LOP3.LUT R2, R2, 0x7f, RZ, 0xc0, !PT ;  /* 0x0000007f02027812 */ /* 0x002fc800078ec0ff */
[----:B------:R-:W-:-:S13]  /*a3c0*/  ISETP.NE.AND P0, PT, R2, RZ, PT ;  /* 0x000000ff0200720c */ /* 0x000fda0003f05270 */
[----:B------:R-:W-:Y:S05]  /*a3d0*/  @P0 BRA `(.L_x_250) ;  /* 0x00000034009c0947 */ /* 0x000fea0003800000 */
[----:B------:R-:W1:Y:S01]  /*a3e0*/  S2R R7, SR_LANEID ;  /* 0x0000000000077919 */ /* 0x000e620000000000 */
[----:B------:R-:W-:Y:S01]  /*a3f0*/  VOTEU.ANY UR4, UPT, PT ;  /* 0x0000000000047886 */ /* 0x000fe200038e0100 */
[----:B------:R-:W2:Y:S01]  /*a400*/  LDC.64 R2, c[0x0][0xc60] ;  /* 0x00031800ff027b82 */ /* 0x000ea20000000a00 */
[----:B------:R-:W1:Y:S08]  /*a410*/  FLO.U32 R0, UR4 ;  /* 0x0000000400007d00 */ /* 0x000e7000080e0000 */
[----:B------:R-:W2:Y:S01]  /*a420*/  POPC R5, UR4 ;  /* 0x0000000400057d09 */ /* 0x000ea20008000000 */
[----:B-1----:R-:W-:-:S13]  /*a430*/  ISETP.EQ.U32.AND P0, PT, R0, R7, PT ;  /* 0x000000070000720c */ /* 0x002fda0003f02070 */
[----:B--2---:R-:W2:Y:S01]  /*a440*/  @P0 ATOMG.E.ADD.STRONG.GPU PT, R3, desc[UR36][R2.64], R5 ;  /* 0x00000005020309a8 */ /* 0x004ea200081ee1e4 */
[----:B0-----:R-:W0:Y:S02]  /*a450*/  S2R R4, SR_LTMASK ;  /* 0x0000000000047919 */ /* 0x001e240000003900 */
[----:B0-----:R-:W-:-:S04]  /*a460*/  LOP3.LUT R4, R4, UR4, RZ, 0xc0, !PT ;  /* 0x0000000404047c12 */ /* 0x001fc8000f8ec0ff */
[----:B------:R-:W0:Y:S01]  /*a470*/  POPC R7, R4 ;  /* 0x0000000400077309 */ /* 0x000e220000000000 */
[----:B--2---:R-:W0:Y:S02]  /*a480*/  SHFL.IDX PT, R0, R3, R0, 0x1f ;  /* 0x00001f0003007589 */ /* 0x004e2400000e0000 */
[----:B0-----:R-:W-:Y:S01]  /*a490*/  IADD3 R16, R0, UR39, R7 ;  /* 0x0000002700107c10 */ /* 0x001fe2000fffe007 */
[----:B------:R-:W-:Y:S06]  /*a4a0*/  BRA `(.L_x_250) ;  /* 0x0000003400687947 */ /* 0x000fec0003800000 */
.L_x_249:
[----:B-1----:R-:W-:Y:S01]  /*a4b0*/  VIADD R0, R22, 0x1e400 ;  /* 0x0001e40016007836 */ /* 0x002fe20000000000 */
[----:B------:R-:W-:Y:S04]  /*a4c0*/  BSSY B6, `(.L_x_251) ;  /* 0x0000013000067945 */ /* 0x000fe80003800000 */
[----:B------:R-:W-:-:S13]  /*a4d0*/  LOP3.LUT P0, RZ, R0, 0x3ff, RZ, 0xc0, !PT ;  /* 0x000003ff00ff7812 */ /* 0x000fda000780c0ff */
[----:B------:R-:W-:Y:S05]  /*a4e0*/  @!P0 BRA `(.L_x_252) ;  /* 0x0000000000408947 */ /* 0x000fea0003800000 */
[----:B------:R-:W-:Y:S01]  /*a4f0*/  MOV R2, 0x0 ;  /* 0x0000000000027802 */ /* 0x000fe20000000f00 */
[----:B------:R-:W-:Y:S01]  /*a500*/  ULDC.64 UR6, c[0x4][0x88] ;  /* 0x0100220000067ab9 */ /* 0x000fe20000000a00 */
[----:B------:R-:W-:Y:S01]  /*a510*/  ULDC.64 UR8, c[0x4][0x90] ;  /* 0x0100240000087ab9 */ /* 0x000fe20000000a00 */
[----:B------:R-:W-:Y:S01]  /*a520*/  ULDC.64 UR4, c[0x4][0x8] ;  /* 0x0100020000047ab9 */ /* 0x000fe20000000a00 */
[----:B0-----:R-:W-:Y:S01]  /*a530*/  IMAD.U32 R4, RZ, RZ, UR6 ;  /* 0x00000006ff047e24 */ /* 0x001fe2000f8e00ff */
[----:B------:R-:W-:Y:S01]  /*a540*/  MOV R6, UR8 ;  /* 0x0000000800067c02 */ /* 0x000fe20008000f00 */
[----:B------:R-:W0:Y:S01]  /*a550*/  LDC.64 R2, c[0x4][R2] ;  /* 0x0100000002027b82 */ /* 0x000e220000000a00 */
[----:B------:R-:W-:Y:S01]  /*a560*/  IMAD.U32 R5, RZ, RZ, UR7 ;  /* 0x00000007ff057e24 */ /* 0x000fe2000f8e00ff */
[----:B------:R-:W-:Y:S01]  /*a570*/  MOV R13, RZ ;  /* 0x000000ff000d7202 */ /* 0x000fe20000000f00 */
[----:B------:R-:W-:Y:S02]  /*a580*/  IMAD.U32 R7, RZ, RZ, UR9 ;  /* 0x00000009ff077e24 */ /* 0x000fe4000f8e00ff */
[----:B------:R-:W-:-:S02]  /*a590*/  IMAD.U32 R10, RZ, RZ, UR4 ;  /* 0x00000004ff0a7e24 */ /* 0x000fc4000f8e00ff */
[----:B------:R-:W-:Y:S02]  /*a5a0*/  IMAD.U32 R11, RZ, RZ, UR5 ;  /* 0x00000005ff0b7e24 */ /* 0x000fe4000f8e00ff */
[----:B------:R-:W-:Y:S02]  /*a5b0*/  IMAD.MOV.U32 R8, RZ, RZ, 0x70 ;  /* 0x00000070ff087424 */ /* 0x000fe400078e00ff */
[----:B------:R-:W-:-:S07]  /*a5c0*/  IMAD.MOV.U32 R12, RZ, RZ, 0x1 ;  /* 0x00000001ff0c7424 */ /* 0x000fce00078e00ff */
[----:B------:R-:W-:-:S07]  /*a5d0*/  LEPC R20, `(.L_x_252) ;  /* 0x000000001014794e */ /* 0x000fce0000000000 */
[----:B0-----:R-:W-:Y:S05]  /*a5e0*/  CALL.ABS.NOINC R2 ;  /* 0x0000000002007343 */ /* 0x001fea0003c00000 */
.L_x_252:
[----:B------:R-:W-:Y:S05]  /*a5f0*/  BSYNC B6 ;  /* 0x0000000000067941 */ /* 0x000fea0003800000 */
.L_x_251:
[----:B------:R-:W-:Y:S01]  /*a600*/  VIADD R0, R22, 0x400 ;  /* 0x0000040016007836 */ /* 0x000fe20000000000 */
[----:B------:R-:W-:Y:S04]  /*a610*/  BSSY B6, `(.L_x_253) ;  /* 0x0000022000067945 */ /* 0x000fe80003800000 */
[----:B------:R-:W-:-:S13]  /*a620*/  LOP3.LUT P0, RZ, R0, 0x3ff, RZ, 0xc0, !PT ;  /* 0x000003ff00ff7812 */ /* 0x000fda000780c0ff */
[----:B------:R-:W-:Y:S05]  /*a630*/  @!P0 BRA `(.L_x_254) ;  /* 0x00000000007c8947 */ /* 0x000fea0003800000 */
[----:B------:R-:W-:Y:S01]  /*a640*/  MOV R26, 0x0 ;  /* 0x00000000001a7802 */ /* 0x000fe20000000f00 */
[----:B------:R-:W-:Y:S01]  /*a650*/  ULDC.64 UR6, c[0x4][0x88] ;  /* 0x0100220000067ab9 */ /* 0x000fe20000000a00 */
[----:B------:R-:W-:Y:S01]  /*a660*/  ULDC.64 UR8, c[0x4][0x90] ;  /* 0x0100240000087ab9 */ /* 0x000fe20000000a00 */
[----:B------:R-:W-:Y:S01]  /*a670*/  ULDC.64 UR4, c[0x4][0x10] ;  /* 0x0100040000047ab9 */ /* 0x000fe20000000a00 */
[----:B------:R1:W2:Y:S01]  /*a680*/  LDC.64 R2, c[0x4][R26] ;  /* 0x010000001a027b82 */ /* 0x0002a20000000a00 */
[----:B0-----:R-:W-:Y:S01]  /*a690*/  IMAD.U32 R4, RZ, RZ, UR6 ;  /* 0x00000006ff047e24 */ /* 0x001fe2000f8e00ff */
[----:B------:R-:W-:Y:S01]  /*a6a0*/  MOV R10, UR4 ;  /* 0x00000004000a7c02 */ /* 0x000fe20008000f00 */
[----:B------:R-:W-:Y:S02]  /*a6b0*/  IMAD.U32 R5, RZ, RZ, UR7 ;  /* 0x00000007ff057e24 */ /* 0x000fe4000f8e00ff */
[----:B------:R-:W-:Y:S02]  /*a6c0*/  IMAD.U32 R6, RZ, RZ, UR8 ;  /* 0x00000008ff067e24 */ /* 0x000fe4000f8e00ff */
[----:B------:R-:W-:-:S02]  /*a6d0*/  IMAD.U32 R7, RZ, RZ, UR9 ;  /* 0x00000009ff077e24 */ /* 0x000fc4000f8e00ff */
[----:B------:R-:W-:Y:S02]  /*a6e0*/  IMAD.U32 R11, RZ, RZ, UR5 ;  /* 0x00000005ff0b7e24 */ /* 0x000fe4000f8e00ff */
[----:B------:R-:W-:Y:S02]  /*a6f0*/  IMAD.MOV.U32 R8, RZ, RZ, 0x70 ;  /* 0x00000070ff087424 */ /* 0x000fe400078e00ff */
[----:B------:R-:W-:Y:S02]  /*a700*/  IMAD.MOV.U32 R12, RZ, RZ, 0x1 ;  /* 0x00000001ff0c7424 */ /* 0x000fe400078e00ff */
[----:B-1----:R-:W-:-:S07]  /*a710*/  IMAD.MOV.U32 R13, RZ, RZ, RZ ;  /* 0x000000ffff0d7224 */ /* 0x002fce00078e00ff */
[----:B------:R-:W-:-:S07]  /*a720*/  LEPC R20, `(.L_x_255) ;  /* 0x000000001014794e */ /* 0x000fce0000000000 */
[----:B--2---:R-:W-:Y:S05]  /*a730*/  CALL.ABS.NOINC R2 ;  /* 0x0000000002007343 */ /* 0x004fea0003c00000 */
.L_x_255:
[----:B------:R0:W1:Y:S01]  /*a740*/  LDC.64 R2, c[0x4][R26] ;  /* 0x010000001a027b82 */ /* 0x0000620000000a00 */
[----:B------:R-:W-:Y:S01]  /*a750*/  ULDC.64 UR6, c[0x4][0x88] ;  /* 0x0100220000067ab9 */ /* 0x000fe20000000a00 */
[----:B------:R-:W-:Y:S01]  /*a760*/  ULDC.64 UR8, c[0x4][0x90] ;  /* 0x0100240000087ab9 */ /* 0x000fe20000000a00 */
[----:B------:R-:W-:Y:S01]  /*a770*/  ULDC.64 UR4, c[0x4][0x18] ;  /* 0x0100060000047ab9 */ /* 0x000fe20000000a00 */
[----:B------:R-:W-:Y:S01]  /*a780*/  IMAD.U32 R4, RZ, RZ, UR6 ;  /* 0x00000006ff047e24 */ /* 0x000fe2000f8e00ff */
[----:B------:R-:W-:Y:S01]  /*a790*/  MOV R5, UR7 ;  /* 0x0000000700057c02 */ /* 0x000fe20008000f00 */
[----:B------:R-:W-:Y:S01]  /*a7a0*/  IMAD.U32 R6, RZ, RZ, UR8 ;  /* 0x00000008ff067e24 */ /* 0x000fe2000f8e00ff */
[----:B------:R-:W-:Y:S01]  /*a7b0*/  MOV R12, 0x1 ;  /* 0x00000001000c7802 */ /* 0x000fe20000000f00 */
[----:B------:R-:W-:Y:S02]  /*a7c0*/  IMAD.U32 R7, RZ, RZ, UR9 ;  /* 0x00000009ff077e24 */ /* 0x000fe4000f8e00ff */
[----:B------:R-:W-:-:S02]  /*a7d0*/  IMAD.U32 R10, RZ, RZ, UR4 ;  /* 0x00000004ff0a7e24 */ /* 0x000fc4000f8e00ff */
[----:B------:R-:W-:Y:S02]  /*a7e0*/  IMAD.U32 R11, RZ, RZ, UR5 ;  /* 0x00000005ff0b7e24 */ /* 0x000fe4000f8e00ff */
[----:B------:R-:W-:Y:S02]  /*a7f0*/  IMAD.MOV.U32 R8, RZ, RZ, 0x70 ;  /* 0x00000070ff087424 */ /* 0x000fe400078e00ff */
[----:B0-----:R-:W-:-:S07]  /*a800*/  IMAD.MOV.U32 R13, RZ, RZ, RZ ;  /* 0x000000ffff0d7224 */ /* 0x001fce00078e00ff */
[----:B------:R-:W-:-:S07]  /*a810*/  LEPC R20, `(.L_x_254) ;  /* 0x000000001014794e */ /* 0x000fce0000000000 */
[----:B-1----:R-:W-:Y:S05]  /*a820*/  CALL.ABS.NOINC R2 ;  /* 0x0000000002007343 */ /* 0x002fea0003c00000 */
.L_x_254:
[----:B------:R-:W-:Y:S05]  /*a830*/  BSYNC B6 ;  /* 0x0000000000067941 */ /* 0x000fea0003800000 */
.L_x_253:
[----:B------:R-:W2:Y:S01]  /*a840*/  LDL R26, [R1+0x20] ;  /* 0x00002000011a7983 */ /* 0x000ea20000100800 */
[----:B------:R-:W-:Y:S01]  /*a850*/  ULDC.64 UR4, c[0x0][0x9f8] ;  /* 0x00027e0000047ab9 */ /* 0x000fe20000000a00 */
[----:B------:R-:W1:Y:S02]  /*a860*/  LDC R8, c[0x0][0x430] ;  /* 0x00010c00ff087b82 */ /* 0x000e640000000800 */
[----:B------:R-:W3:Y:S01]  /*a870*/  LDL R2, [R1] ;  /* 0x0000000001027983 */ /* 0x000ee20000100800 */
[----:B------:R-:W-:Y:S01]  /*a880*/  ISETP.NE.U32.AND P0, PT, RZ, UR4, PT ;  /* 0x00000004ff007c0c */ /* 0x000fe2000bf05070 */
[----:B------:R-:W4:Y:S03]  /*a890*/  S2R R20, SR_TID.X ;  /* 0x0000000000147919 */ /* 0x000f260000002100 */
[----:B------:R-:W-:-:S13]  /*a8a0*/  ISETP.NE.AND.EX P0, PT, RZ, UR5, PT, P0 ;  /* 0x00000005ff007c0c */ /* 0x000fda000bf05300 */
[----:B------:R-:W-:Y:S01]  /*a8b0*/  @P0 IADD3 R24, P1, R24, UR4, RZ ;  /* 0x0000000418180c10 */ /* 0x000fe2000ff3e0ff */
[----:B------:R-:W0:Y:S01]  /*a8c0*/  S2R R21, SR_TID.X ;  /* 0x0000000000157919 */ /* 0x000e220000002100 */
[----:B------:R-:W-:Y:S01]  /*a8d0*/  LOP3.LUT R23, R23, 0xffffffdf, RZ, 0xc0, !PT ;  /* 0xffffffdf17177812 */ /* 0x000fe200078ec0ff */
[----:B------:R-:W-:Y:S01]  /*a8e0*/  ULDC UR4, c[0x0][0x2f4] ;  /* 0x0000bd0000047ab9 */ /* 0x000fe20000000800 */
[----:B------:R-:W-:-:S05]  /*a8f0*/  @P0 IADD3.X R25, R25, UR5, RZ, P1, !PT ;  /* 0x0000000519190c10 */ /* 0x000fca0008ffe4ff */
[----:B------:R-:W3:Y:S01]  /*a900*/  @P0 LDG.E R31, desc[UR36][R24.64] ;  /* 0x00000024181f0981 */ /* 0x000ee2000c1e1900 */
[----:B-1----:R-:W-:Y:S02]  /*a910*/  ISETP.NE.AND P2, PT, R8, 0x1, PT ;  /* 0x000000010800780c */ /* 0x002fe40003f45270 */
[----:B----4-:R-:W-:-:S04]  /*a920*/  LOP3.LUT R20, R20, 0x7f, RZ, 0xc0, !PT ;  /* 0x0000007f14147812 */ /* 0x010fc800078ec0ff */
[----:B------:R-:W-:-:S07]  /*a930*/  SHF.R.U32.HI R0, RZ, 0x3, R20 ;  /* 0x00000003ff007819 */ /* 0x000fce0000011614 */
[----:B------:R-:W1:Y:S08]  /*a940*/  @P2 LDC R7, c[0x0][0x434] ;  /* 0x00010d00ff072b82 */ /* 0x000e700000000800 */
[----:B------:R-:W4:Y:S01]  /*a950*/  @P2 LDC R5, c[0x0][0x438] ;  /* 0x00010e00ff052b82 */ /* 0x000f220000000800 */
[----:B0-----:R-:W-:-:S05]  /*a960*/  IMAD.SHL.U32 R20, R21, 0x10, RZ ;  /* 0x0000001015147824 */ /* 0x001fca00078e00ff */
[----:B------:R-:W-:Y:S02]  /*a970*/  LOP3.LUT R20, R0, 0x70, R20, 0xf8, !PT ;  /* 0x0000007000147812 */ /* 0x000fe400078ef814 */
[----:B------:R-:W-:-:S04]  /*a980*/  @P2 LOP3.LUT R23, R23, 0x20, RZ, 0xfc, !PT ;  /* 0x0000002017172812 */ /* 0x000fc800078efcff */
[----:B------:R-:W-:Y:S01]  /*a990*/  LOP3.LUT R23, R23, 0xffffffef, RZ, 0xc0, !PT ;  /* 0xffffffef17177812 */ /* 0x000fe200078ec0ff */
[----:B------:R-:W-:Y:S01]  /*a9a0*/  UMOV UR5, 0xffffffff ;  /* 0xffffffff00057882 */ /* 0x000fe20000000000 */
[----:B--2---:R-:W-:-:S04]  /*a9b0*/  VIADD R26, R26, 0xffffffff ;  /* 0xffffffff1a1a7836 */ /* 0x004fc80000000000 */
[----:B------:R-:W-:-:S05]  /*a9c0*/  IMAD R0, R26, 0x60, R20 ;  /* 0x000000601a007824 */ /* 0x000fca00078e0214 */
[----:B---3--:R-:W-:-:S04]  /*a9d0*/  ISETP.GE.AND P0, PT, R0, R2, PT ;  /* 0x000000020000720c */ /* 0x008fc80003f06270 */
[----:B------:R-:W-:Y:S01]  /*a9e0*/  ISETP.GT.U32.OR P0, PT, R20, 0x5f, P0 ;  /* 0x0000005f1400780c */ /* 0x000fe20000704470 */
[----:B------:R-:W-:-:S04]  /*a9f0*/  IMAD.IADD R0, R0, 0x1, R30 ;  /* 0x0000000100007824 */ /* 0x000fc800078e021e */
[----:B-1----:R-:W-:-:S08]  /*aa00*/  @P2 IMAD.HI.U32 R6, R0, R7, RZ ;  /* 0x0000000700062227 */ /* 0x002fd000078e00ff */
[----:B------:R-:W0:Y:S01]  /*aa10*/  @!P0 LDC.64 R2, c[0x0][0x428] ;  /* 0x00010a00ff028b82 */ /* 0x000e220000000a00 */
[----:B------:R-:W-:Y:S01]  /*aa20*/  IMAD.MOV.U32 R4, RZ, RZ, R0 ;  /* 0x000000ffff047224 */ /* 0x000fe200078e0000 */
[----:B----4-:R-:W-:Y:S02]  /*aa30*/  @P2 SHF.R.U32.HI R4, RZ, R5, R6 ;  /* 0x00000005ff042219 */ /* 0x010fe40000011606 */
[----:B------:R-:W-:Y:S02]  /*aa40*/  SHF.R.S32.HI R6, RZ, 0x1f, R31 ;  /* 0x0000001fff067819 */ /* 0x000fe4000001141f */
[----:B------:R-:W-:-:S03]  /*aa50*/  IADD3 R5, -R4, RZ, RZ ;  /* 0x000000ff04057210 */ /* 0x000fc60007ffe1ff */
[----:B------:R0:W-:Y:S02]  /*aa60*/  STL [R1+0x8], R6 ;  /* 0x0000080601007387 */ /* 0x0001e40000100800 */
[----:B------:R-:W-:Y:S01]  /*aa70*/  IMAD R0, R8, R5, R0 ;  /* 0x0000000508007224 */ /* 0x000fe200078e0200 */
[--C-:B------:R-:W-:Y:S01]  /*aa80*/  @!P0 SHF.R.S32.HI R5, RZ, 0x1f, R4.reuse ;  /* 0x0000001fff058819 */ /* 0x100fe20000011404 */
[-C--:B0-----:R-:W-:Y:S02]  /*aa90*/  @!P0 IMAD R6, R6, R2.reuse, RZ ;  /* 0x0000000206068224 */ /* 0x081fe400078e02ff */
[----:B------:R-:W-:-:S04]  /*aaa0*/  @!P0 IMAD.WIDE.U32 R4, R31, R2, R4 ;  /* 0x000000021f048225 */ /* 0x000fc800078e0004 */
[----:B------:R-:W-:Y:S02]  /*aab0*/  @!P0 IMAD R6, R31, R3, R6 ;  /* 0x000000031f068224 */ /* 0x000fe400078e0206 */
[----:B------:R-:W0:Y:S02]  /*aac0*/  @!P0 LDC.64 R2, c[0x0][0x418] ;  /* 0x00010600ff028b82 */ /* 0x000e240000000a00 */
[----:B------:R-:W-:Y:S02]  /*aad0*/  @!P0 IMAD.IADD R6, R5, 0x1, R6 ;  /* 0x0000000105068824 */ /* 0x000fe400078e0206 */
[----:B------:R-:W-:-:S05]  /*aae0*/  IMAD.U32 R5, RZ, RZ, UR38 ;  /* 0x00000026ff057e24 */ /* 0x000fca000f8e00ff */
[----:B------:R-:W-:Y:S02]  /*aaf0*/  ISETP.NE.AND P2, PT, R5, 0x3, PT ;  /* 0x000000030500780c */ /* 0x000fe40003f45270 */
[----:B0-----:R-:W-:-:S04]  /*ab00*/  @!P0 LEA R2, P1, R4, R2, 0x2 ;  /* 0x0000000204028211 */ /* 0x001fc800078210ff */
[----:B------:R-:W-:Y:S01]  /*ab10*/  @!P0 LEA.HI.X R3, R4, R3, R6, 0x2, P1 ;  /* 0x0000000304038211 */ /* 0x000fe200008f1406 */
[----:B------:R-:W-:-:S06]  /*ab20*/  IMAD.MOV.U32 R4, RZ, RZ, RZ ;  /* 0x000000ffff047224 */ /* 0x000fcc00078e00ff */
[----:B------:R0:W5:Y:S01]  /*ab30*/  @!P0 LDG.E R4, desc[UR36][R2.64] ;  /* 0x0000002402048981 */ /* 0x000162000c1e1900 */
[----:B------:R-:W-:Y:S02]  /*ab40*/  ISETP.GE.AND P0, PT, R32, UR4, PT ;  /* 0x0000000420007c0c */ /* 0x000fe4000bf06270 */
[----:B------:R-:W-:-:S04]  /*ab50*/  @P2 LOP3.LUT R23, R23, 0x10, RZ, 0xfc, !PT ;  /* 0x0000001017172812 */ /* 0x000fc800078efcff */
[----:B------:R-:W-:Y:S02]  /*ab60*/  LOP3.LUT R23, R23, 0xfffffffb, RZ, 0xc0, !PT ;  /* 0xfffffffb17177812 */ /* 0x000fe400078ec0ff */
[----:B------:R-:W-:-:S05]  /*ab70*/  ISETP.GE.AND P1, PT, R34, UR4, PT ;  /* 0x0000000422007c0c */ /* 0x000fca000bf26270 */
[----:B------:R-:W-:Y:S02]  /*ab80*/  @P0 LOP3.LUT R23, R23, 0x4, RZ, 0xfc, !PT ;  /* 0x0000000417170812 */ /* 0x000fe400078efcff */
[----:B------:R-:W-:Y:S02]  /*ab90*/  ISETP.GE.AND P0, PT, R33, UR4, PT ;  /* 0x0000000421007c0c */ /* 0x000fe4000bf06270 */
[----:B------:R-:W-:-:S04]  /*aba0*/  LOP3.LUT R23, R23, 0xfffffffe, RZ, 0xc0, !PT ;  /* 0xfffffffe17177812 */ /* 0x000fc800078ec0ff */
[----:B------:R-:W-:-:S04]  /*abb0*/  LOP3.LUT R23, R23, 0xfffffffd, RZ, 0xc0, !PT ;  /* 0xfffffffd17177812 */ /* 0x000fc800078ec0ff */
[----:B------:R-:W-:-:S04]  /*abc0*/  @P1 LOP3.LUT R23, R23, 0x2, RZ, 0xfc, !PT ;  /* 0x0000000217171812 */ /* 0x000fc800078efcff */
[----:B------:R-:W-:Y:S01]  /*abd0*/  @P0 LOP3.LUT R23, R23, 0x1, RZ, 0xfc, !PT ;  /* 0x0000000117170812 */ /* 0x000fe200078efcff */
[----:B0-----:R-:W-:Y:S06]  /*abe0*/  BRA.DIV UR5, `(.L_x_256) ;  /* 0x0000003e057c7947 */ /* 0x001fec000b800000 */
.L_x_324:
[----:B------:R-:W-:Y:S02]  /*abf0*/  ISETP.GT.U32.AND P0, PT, R20, 0x5f, PT ;  /* 0x0000005f1400780c */ /* 0x000fe40003f04070 */
[----:B------:R-:W-:Y:S02]  /*ac00*/  LOP3.LUT R23, R23, 0xfffffff7, RZ, 0xc0, !PT ;  /* 0xfffffff717177812 */ /* 0x000fe400078ec0ff */
[----:B------:R-:W-:-:S09]  /*ac10*/  SHF.R.S32.HI R30, RZ, 0x1f, R18 ;  /* 0x0000001fff1e7819 */ /* 0x000fd20000011412 */
[----:B------:R-:W-:Y:S01]  /*ac20*/  @P0 LOP3.LUT R23, R23, 0x8, RZ, 0xfc, !PT ;  /* 0x0000000817170812 */ /* 0x000fe200078efcff */
[----:B------:R-:W-:Y:S06]  /*ac30*/  @!P2 BRA `(.L_x_257) ;  /* 0x000000000004a947 */ /* 0x000fec0003800000 */
[----:B------:R-:W-:Y:S01]  /*ac40*/  BPT.TRAP 0x1 ;  /* 0x000000040000795c */ /* 0x000fe20000300000 */
.L_x_257:
[----:B------:R-:W-:Y:S01]  /*ac50*/  SHF.R.S32.HI R5, RZ, 0x1f, R0 ;  /* 0x0000001fff057819 */ /* 0x000fe20000011400 */
[----:B------:R-:W-:Y:S01]  /*ac60*/  ULDC.64 UR4, c[0x0][0x328] ;  /* 0x0000ca0000047ab9 */ /* 0x000fe20000000a00 */
[----:B------:R-:W-:Y:S03]  /*ac70*/  BSSY B0, `(.L_x_258) ;  /* 0x0000017000007945 */ /* 0x000fe60003800000 */
[----:B------:R-:W-:-:S04]  /*ac80*/  IMAD R3, R5, UR4, RZ ;  /* 0x0000000405037c24 */ /* 0x000fc8000f8e02ff */
[C---:B------:R-:W-:Y:S02]  /*ac90*/  IMAD R6, R0.reuse, UR5, R3 ;  /* 0x0000000500067c24 */ /* 0x040fe4000f8e0203 */
[----:B------:R-:W-:Y:S01]  /*aca0*/  IMAD.WIDE.U32 R2, R0, UR4, RZ ;  /* 0x0000000400027c25 */ /* 0x000fe2000f8e00ff */
[----:B------:R-:W-:-:S03]  /*acb0*/  ULDC.64 UR4, c[0x0][0x338] ;  /* 0x0000ce0000047ab9 */ /* 0x000fc60000000a00 */
[----:B------:R-:W-:Y:S01]  /*acc0*/  IMAD.IADD R3, R3, 0x1, R6 ;  /* 0x0000000103037824 */ /* 0x000fe200078e0206 */
[----:B-----5:R-:W-:Y:S01]  /*acd0*/  SHF.R.S32.HI R6, RZ, 0x1f, R4 ;  /* 0x0000001fff067819 */ /* 0x020fe20000011404 */
[----:B------:R-:W-:-:S04]  /*ace0*/  IMAD.WIDE.U32 R2, R4, UR4, R2 ;  /* 0x0000000404027c25 */ /* 0x000fc8000f8e0002 */
[----:B------:R-:W-:-:S04]  /*acf0*/  IMAD R7, R6, UR4, RZ ;  /* 0x0000000406077c24 */ /* 0x000fc8000f8e02ff */
[----:B------:R-:W-:Y:S01]  /*ad00*/  IMAD R7, R4, UR5, R7 ;  /* 0x0000000504077c24 */ /* 0x000fe2000f8e0207 */
[----:B------:R-:W-:-:S03]  /*ad10*/  ULDC.64 UR4, c[0x0][0x330] ;  /* 0x0000cc0000047ab9 */ /* 0x000fc60000000a00 */
[----:B------:R-:W-:Y:S02]  /*ad20*/  IMAD.IADD R3, R3, 0x1, R7 ;  /* 0x0000000103037824 */ /* 0x000fe400078e0207 */
[----:B------:R-:W-:Y:S02]  /*ad30*/  IMAD R7, R30, UR4, RZ ;  /* 0x000000041e077c24 */ /* 0x000fe4000f8e02ff */
[----:B------:R-:W-:-:S04]  /*ad40*/  IMAD.WIDE.U32 R2, R18, UR4, R2 ;  /* 0x0000000412027c25 */ /* 0x000fc8000f8e0002 */
[----:B------:R-:W-:Y:S01]  /*ad50*/  IMAD R7, R18, UR5, R7 ;  /* 0x0000000512077c24 */ /* 0x000fe2000f8e0207 */
[----:B------:R-:W-:Y:S02]  /*ad60*/  ULDC.64 UR4, c[0x0][0x318] ;  /* 0x0000c60000047ab9 */ /* 0x000fe40000000a00 */
[----:B------:R-:W-:Y:S02]  /*ad70*/  LEA R24, P0, R2, UR4, 0x1 ;  /* 0x0000000402187c11 */ /* 0x000fe4000f8008ff */
[----:B------:R-:W-:-:S04]  /*ad80*/  IADD3 R7, R3, R7, RZ ;  /* 0x0000000703077210 */ /* 0x000fc80007ffe0ff */
[----:B------:R-:W-:Y:S01]  /*ad90*/  LEA.HI.X R25, R2, UR5, R7, 0x1, P0 ;  /* 0x0000000502197c11 */ /* 0x000fe200080f0c07 */
[----:B------:R-:W-:Y:S01]  /*ada0*/  IMAD R7, R27, 0x8, R22 ;  /* 0x000000081b077824 */ /* 0x000fe200078e0216 */
[----:B------:R-:W-:-:S04]  /*adb0*/  SHF.L.U32 R2, R28, 0x1f, RZ ;  /* 0x0000001f1c027819 */ /* 0x000fc800000006ff */
[----:B------:R-:W0:Y:S02]  /*adc0*/  SYNCS.PHASECHK.TRANS64.TRYWAIT P0, [R7+URZ+0x30840], R2 ;  /* 0x03084002070075a7 */ /* 0x000e24000800017f */
[----:B0-----:R-:W-:Y:S05]  /*add0*/  @!P0 BRA `(.L_x_259) ;  /* 0x0000003c00308947 */ /* 0x001fea0003800000 */
.L_x_325:
[----:B------:R-:W-:Y:S05]  /*ade0*/  BSYNC B0 ;  /* 0x0000000000007941 */ /* 0x000fea0003800000 */
.L_x_258:
[----:B------:R-:W2:Y:S01]  /*adf0*/  LDL R9, [R1] ;  /* 0x0000000001097983 */ /* 0x000ea20000100800 */
[----:B------:R-:W-:Y:S01]  /*ae00*/  ULDC.64 UR4, c[0x0][0x300] ;  /* 0x0000c00000047ab9 */ /* 0x000fe20000000a00 */
[----:B------:R-:W-:Y:S01]  /*ae10*/  LOP3.LUT P4, RZ, R23, 0x4, RZ, 0xc0, !PT ;  /* 0x0000000417ff7812 */ /* 0x000fe2000788c0ff */
[----:B------:R-:W-:Y:S01]  /*ae20*/  IMAD R5, R5, UR4, RZ ;  /* 0x0000000405057c24 */ /* 0x000fe2000f8e02ff */
[----:B------:R-:W1:Y:S01]  /*ae30*/  S2R R8, SR_TID.X ;  /* 0x0000000000087919 */ /* 0x000e620000002100 */
[C---:B0-----:R-:W-:Y:S01]  /*ae40*/  IMAD.WIDE.U32 R2, R0.reuse, UR4, RZ ;  /* 0x0000000400027c25 */ /* 0x041fe2000f8e00ff */
[C---:B------:R-:W-:Y:S02]  /*ae50*/  LOP3.LUT P3, RZ, R23.reuse, 0x2, RZ, 0xc0, !PT ;  /* 0x0000000217ff7812 */ /* 0x040fe4000786c0ff */
[----:B------:R-:W-:Y:S01]  /*ae60*/  LOP3.LUT P2, RZ, R23, 0x1, RZ, 0xc0, !PT ;  /* 0x0000000117ff7812 */ /* 0x000fe2000784c0ff */
[----:B------:R-:W-:Y:S01]  /*ae70*/  IMAD R5, R0, UR5, R5 ;  /* 0x0000000500057c24 */ /* 0x000fe2000f8e0205 */
[----:B------:R-:W-:-:S02]  /*ae80*/  ULDC.64 UR4, c[0x0][0x310] ;  /* 0x0000c40000047ab9 */ /* 0x000fc40000000a00 */
[----:B------:R-:W-:Y:S02]  /*ae90*/  IMAD R6, R6, UR4, RZ ;  /* 0x0000000406067c24 */ /* 0x000fe4000f8e02ff */
[----:B------:R-:W-:Y:S02]  /*aea0*/  IMAD.IADD R3, R3, 0x1, R5 ;  /* 0x0000000103037824 */ /* 0x000fe400078e0205 */
        /* <DEDUP_REMOVED lines=8> */
[----:B------:R-:W-:Y:S01]  /*af30*/  IMAD R5, R27, 0x4800, R36 ;  /* 0x000048001b057824 */ /* 0x000fe200078e0224 */
[----:B------:R-:W-:Y:S01]  /*af40*/  LEA R4, P0, R2, UR4, 0x1 ;  /* 0x0000000402047c11 */ /* 0x000fe2000f8008ff */
[----:B------:R-:W-:Y:S01]  /*af50*/  IMAD.IADD R0, R3, 0x1, R0 ;  /* 0x0000000103007824 */ /* 0x000fe200078e0200 */
[----:B------:R-:W-:Y:S01]  /*af60*/  UMOV UR4, 0xffffffff ;  /* 0xffffffff00047882 */ /* 0x000fe20000000000 */
[----:B-1----:R-:W-:-:S03]  /*af70*/  LOP3.LUT R8, R8, 0x7f, RZ, 0xc0, !PT ;  /* 0x0000007f08087812 */ /* 0x002fc600078ec0ff */
[----:B------:R-:W-:Y:S02]  /*af80*/  LEA.HI.X R0, R2, UR5, R0, 0x1, P0 ;  /* 0x0000000502007c11 */ /* 0x000fe400080f0c00 */
[----:B------:R-:W-:Y:S01]  /*af90*/  SHF.R.U32.HI R8, RZ, 0x3, R8 ;  /* 0x00000003ff087819 */ /* 0x000fe20000011608 */
[----:B--2---:R-:W-:-:S04]  /*afa0*/  IMAD R6, R26, -0x60, R9 ;  /* 0xffffffa01a067824 */ /* 0x004fc800078e0209 */
[----:B------:R-:W-:-:S05]  /*afb0*/  IMAD.IADD R6, R6, 0x1, -R8 ;  /* 0x0000000106067824 */ /* 0x000fca00078e0a08 */
[----:B------:R-:W-:Y:S01]  /*afc0*/  ISETP.GE.AND P0, PT, R6, 0x1, PT ;  /* 0x000000010600780c */ /* 0x000fe20003f06270 */
[----:B------:R-:W-:-:S12]  /*afd0*/  BRA.DIV UR4, `(.L_x_260) ;  /* 0x0000003a04c47947 */ /* 0x000fd8000b800000 */
[----:B------:R-:W0:Y:S01]  /*afe0*/  SHFL.IDX PT, R3, R4, RZ, 0x181f ;  /* 0x00181fff04037589 */ /* 0x000e2200000e0000 */
[----:B------:R-:W-:-:S03]  /*aff0*/  @P0 IMAD R8, R5, 0x2, R22 ;  /* 0x0000000205080824 */ /* 0x000fc600078e0216 */
[----:B------:R-:W1:Y:S01]  /*b000*/  SHFL.IDX PT, R2, R0, RZ, 0x181f ;  /* 0x00181fff00027589 */ /* 0x000e6200000e0000 */
[----:B0-----:R-:W-:-:S04]  /*b010*/  @P0 LEA R3, P1, R32, R3, 0x1 ;  /* 0x0000000320030211 */ /* 0x001fc800078208ff */
[----:B-1----:R-:W-:Y:S02]  /*b020*/  @P0 IADD3.X R2, RZ, R2, RZ, P1, !PT ;  /* 0x00000002ff020210 */ /* 0x002fe40000ffe4ff */
[----:B------:R-:W-:Y:S02]  /*b030*/  ISETP.GE.AND P1, PT, R6, 0x11, PT ;  /* 0x000000110600780c */ /* 0x000fe40003f26270 */
[----:B------:R-:W-:-:S04]  /*b040*/  @P0 LOP3.LUT R3, R3, R2, RZ, 0x3c, !PT ;  /* 0x0000000203030212 */ /* 0x000fc800078e3cff */
[----:B------:R-:W-:-:S04]  /*b050*/  @P0 LOP3.LUT R2, R3, R2, RZ, 0x3c, !PT ;  /* 0x0000000203020212 */ /* 0x000fc800078e3cff */
[----:B------:R-:W-:-:S05]  /*b060*/  @P0 LOP3.LUT R3, R3, R2, RZ, 0x3c, !PT ;  /* 0x0000000203030212 */ /* 0x000fca00078e3cff */
[----:B------:R-:W-:Y:S01]  /*b070*/  @!PT LDS RZ, [RZ] ;  /* 0x00000000fffff984 */ /* 0x000fe20000000800 */
[----:B------:R-:W-:Y:S04]  /*b080*/  @P0 LDGSTS.E.BYPASS.LTC128B.128 [R8+0x1e400], desc[UR36][R2.64], !P4 ;  /* 0x1e40000002080fae */ /* 0x000fe8000e101d64 */
[----:B------:R-:W-:Y:S04]  /*b090*/  @P0 LDGSTS.E.BYPASS.LTC128B.128 [R8+0x21400], desc[UR36][R2.64+0x80], !P3 ;  /* 0x2140008002080fae */ /* 0x000fe8000d901d64 */
[----:B------:R0:W-:Y:S04]  /*b0a0*/  @P0 LDGSTS.E.BYPASS.LTC128B.128 [R8+0x24400], desc[UR36][R2.64+0x100], !P2 ;  /* 0x2440010002080fae */ /* 0x0001e8000d101d64 */
[----:B0-----:R-:W0:Y:S01]  /*b0b0*/  SHFL.IDX PT, R3, R4, 0x1, 0x181f ;  /* 0x00381f0004037f89 */ /* 0x001e2200000e0000 */
[----:B------:R-:W-:-:S03]  /*b0c0*/  @P1 IMAD R8, R5, 0x2, R22 ;  /* 0x0000000205081824 */ /* 0x000fc600078e0216 */
[----:B------:R-:W1:Y:S01]  /*b0d0*/  SHFL.IDX PT, R2, R0, 0x1, 0x181f ;  /* 0x00381f0000027f89 */ /* 0x000e6200000e0000 */
[----:B0-----:R-:W-:-:S05]  /*b0e0*/  @P1 LEA R3, P0, R32, R3, 0x1 ;  /* 0x0000000320031211 */ /* 0x001fca00078008ff */
[----:B-1----:R-:W-:-:S05]  /*b0f0*/  @P1 IMAD.X R2, RZ, RZ, R2, P0 ;  /* 0x000000ffff021224 */ /* 0x002fca00000e0602 */
[----:B------:R-:W-:-:S04]  /*b100*/  @P1 LOP3.LUT R3, R3, R2, RZ, 0x3c, !PT ;  /* 0x0000000203031212 */ /* 0x000fc800078e3cff */
[----:B------:R-:W-:-:S04]  /*b110*/  @P1 LOP3.LUT R2, R3, R2, RZ, 0x3c, !PT ;  /* 0x0000000203021212 */ /* 0x000fc800078e3cff */
[----:B------:R-:W-:-:S05]  /*b120*/  @P1 LOP3.LUT R3, R3, R2, RZ, 0x3c, !PT ;  /* 0x0000000203031212 */ /* 0x000fca00078e3cff */
[----:B------:R-:W-:Y:S04]  /*b130*/  @P1 LDGSTS.E.BYPASS.LTC128B.128 [R8+0x1ec00], desc[UR36][R2.64], !P4 ;  /* 0x1ec0000002081fae */ /* 0x000fe8000e101d64 */
[----:B------:R-:W-:Y:S04]  /*b140*/  @P1 LDGSTS.E.BYPASS.LTC128B.128 [R8+0x21c00], desc[UR36][R2.64+0x80], !P3 ;  /* 0x21c0008002081fae */ /* 0x000fe8000d901d64 */
[----:B------:R0:W-:Y:S01]  /*b150*/  @P1 LDGSTS.E.BYPASS.LTC128B.128 [R8+0x24c00], desc[UR36][R2.64+0x100], !P2 ;  /* 0x24c0010002081fae */ /* 0x0001e2000d101d64 */
[----:B------:R-:W-:-:S03]  /*b160*/  ISETP.GE.AND P1, PT, R6, 0x21, PT ;  /* 0x000000210600780c */ /* 0x000fc60003f26270 */
[----:B0-----:R-:W0:Y:S10]  /*b170*/  SHFL.IDX PT, R3, R4, 0x2, 0x181f ;  /* 0x00581f0004037f89 */ /* 0x001e3400000e0000 */
[----:B------:R-:W-:Y:S01]  /*b180*/  @P1 IMAD R8, R5, 0x2, R22 ;  /* 0x0000000205081824 */ /* 0x000fe200078e0216 */
        /* <DEDUP_REMOVED lines=13> */
[----:B0-----:R-:W-:-:S04]  /*b260*/  @P1 LEA R3, P0, R32, R3, 0x1 ;  /* 0x0000000320031211 */ /* 0x001fc800078008ff */
[----:B-1----:R-:W-:-:S04]  /*b270*/  @P1 IADD3.X R2, RZ, R2, RZ, P0, !PT ;  /* 0x00000002ff021210 */ /* 0x002fc800007fe4ff */
        /* <DEDUP_REMOVED lines=9> */
[----:B------:R-:W1:Y:S04]  /*b310*/  SHFL.IDX PT, R2, R0, 0x4, 0x181f ;  /* 0x00981f0000027f89 */ /* 0x000e6800000e0000 */
[----:B------:R-:W2:Y:S01]  /*b320*/  SHFL.IDX PT, R0, R0, 0x5, 0x181f ;  /* 0x00b81f0000007f89 */ /* 0x000ea200000e0000 */
[----:B0-----:R-:W-:-:S05]  /*b330*/  @P1 LEA R3, P0, R32, R3, 0x1 ;  /* 0x0000000320031211 */ /* 0x001fca00078008ff */
[----:B-1----:R-:W-:-:S05]  /*b340*/  @P1 IMAD.X R2, RZ, RZ, R2, P0 ;  /* 0x000000ffff021224 */ /* 0x002fca00000e0602 */
[----:B------:R-:W-:-:S04]  /*b350*/  @P1 LOP3.LUT R3, R3, R2, RZ, 0x3c, !PT ;  /* 0x0000000203031212 */ /* 0x000fc800078e3cff */
[----:B------:R-:W-:-:S04]  /*b360*/  @P1 LOP3.LUT R2, R3, R2, RZ, 0x3c, !PT ;  /* 0x0000000203021212 */ /* 0x000fc800078e3cff */
[----:B------:R-:W-:-:S05]  /*b370*/  @P1 LOP3.LUT R3, R3, R2, RZ, 0x3c, !PT ;  /* 0x0000000203031212 */ /* 0x000fca00078e3cff */
[----:B------:R-:W-:Y:S04]  /*b380*/  @P1 LDGSTS.E.BYPASS.LTC128B.128 [R8+0x20400], desc[UR36][R2.64], !P4 ;  /* 0x2040000002081fae */ /* 0x000fe8000e101d64 */
[----:B------:R-:W-:Y:S04]  /*b390*/  @P1 LDGSTS.E.BYPASS.LTC128B.128 [R8+0x23400], desc[UR36][R2.64+0x80], !P3 ;  /* 0x2340008002081fae */ /* 0x000fe8000d901d64 */
[----:B------:R0:W-:Y:S04]  /*b3a0*/  @P1 LDGSTS.E.BYPASS.LTC128B.128 [R8+0x26400], desc[UR36][R2.64+0x100], !P2 ;  /* 0x2640010002081fae */ /* 0x0001e8000d101d64 */
[----:B0-2---:R0:W1:Y:S02]  /*b3b0*/  SHFL.IDX PT, R2, R4, 0x5, 0x181f ;  /* 0x00b81f0004027f89 */ /* 0x00506400000e0000 */
.L_x_339:
[----:B------:R-:W-:-:S13]  /*b3c0*/  ISETP.GE.AND P0, PT, R6, 0x51, PT ;  /* 0x000000510600780c */ /* 0x000fda0003f06270 */
[----:B-1----:R-:W-:Y:S01]  /*b3d0*/  @P0 LEA R2, P1, R32, R2, 0x1 ;  /* 0x0000000220020211 */ /* 0x002fe200078208ff */
[----:B------:R-:W-:-:S04]  /*b3e0*/  @P0 IMAD R5, R5, 0x2, R22 ;  /* 0x0000000205050824 */ /* 0x000fc800078e0216 */
[----:B------:R-:W-:-:S05]  /*b3f0*/  @P0 IMAD.X R3, RZ, RZ, R0, P1 ;  /* 0x000000ffff030224 */ /* 0x000fca00008e0600 */
        /* <DEDUP_REMOVED lines=8> */
.L_x_261:
        /* <DEDUP_REMOVED lines=10> */
.L_x_262:
[----:B------:R2:W5:Y:S01]  /*b520*/  LDL.LU R0, [R1+0x10] ;  /* 0x0000100001007983 */ /* 0x0005620000300800 */
[----:B------:R-:W-:Y:S01]  /*b530*/  LOP3.LUT P0, RZ, R23, 0x40, RZ, 0xc0, !PT ;  /* 0x0000004017ff7812 */ /* 0x000fe2000780c0ff */
[----:B------:R2:W-:-:S12]  /*b540*/  SYNCS.ARRIVE.TRANS64.A1T0 RZ, [R7+URZ+0x30830], RZ ;  /* 0x030830ff07ff79a7 */ /* 0x0005d8000810003f */
[----:B------:R-:W-:Y:S05]  /*b550*/  WARPSYNC.ALL ;  /* 0x0000000000007948 */ /* 0x000fea0003800000 */
[----:B------:R-:W-:Y:S01]  /*b560*/  ULDC.64 UR4, c[0x0][0x298] ;  /* 0x0000a60000047ab9 */ /* 0x000fe20000000a00 */
[----:B------:R-:W-:Y:S01]  /*b570*/  SEL R29, R29, RZ, !P0 ;  /* 0x000000ff1d1d7207 */ /* 0x000fe20004000000 */
[----:B01----:R-:W-:Y:S01]  /*b580*/  IMAD.WIDE.U32 R4, R35, UR4, RZ ;  /* 0x0000000423047c25 */ /* 0x003fe2000f8e00ff */
[----:B------:R-:W-:Y:S01]  /*b590*/  BSSY B6, `(.L_x_263) ;  /* 0x000001c000067945 */ /* 0x000fe20003800000 */
[----:B------:R-:W-:Y:S01]  /*b5a0*/  BAR.SYNC.DEFER_BLOCKING 0x8, 0x180 ;  /* 0x0206000000007b1d */ /* 0x000fe20000010000 */
[----:B-----5:R-:W-:-:S02]  /*b5b0*/  SEL R2, R0, RZ, !P0 ;  /* 0x000000ff00027207 */ /* 0x020fc40004000000 */
[----:B------:R-:W-:-:S03]  /*b5c0*/  SHF.R.S32.HI R0, RZ, 0x1f, R35 ;  /* 0x0000001fff007819 */ /* 0x000fc60000011423 */
[----:B------:R0:W-:Y:S02]  /*b5d0*/  STL [R1+0x24], R2 ;  /* 0x0000240201007387 */ /* 0x0001e40000100800 */
[----:B------:R-:W-:Y:S02]  /*b5e0*/  IMAD R0, R0, UR4, RZ ;  /* 0x0000000400007c24 */ /* 0x000fe4000f8e02ff */
[----:B------:R1:W-:Y:S02]  /*b5f0*/  STL.64 [R1+0x10], R4 ;  /* 0x0000100401007387 */ /* 0x0003e40000100a00 */
[----:B------:R-:W-:Y:S01]  /*b600*/  IMAD R0, R35, UR5, R0 ;  /* 0x0000000523007c24 */ /* 0x000fe2000f8e0200 */
[----:B0-----:R-:W-:-:S03]  /*b610*/  IADD3 R2, R22, 0x12400, RZ ;  /* 0x0001240016027810 */ /* 0x001fc60007ffe0ff */
[----:B------:R-:W-:Y:S01]  /*b620*/  IMAD.IADD R35, R5, 0x1, R0 ;  /* 0x0000000105237824 */ /* 0x000fe200078e0200 */
[----:B------:R-:W-:-:S13]  /*b630*/  LOP3.LUT P0, RZ, R2, 0x3ff, RZ, 0xc0, !PT ;  /* 0x000003ff02ff7812 */ /* 0x000fda000780c0ff */
[----:B-1----:R-:W-:Y:S05]  /*b640*/  @!P0 BRA `(.L_x_264) ;  /* 0x0000000000408947 */ /* 0x002fea0003800000 */
[----:B------:R-:W-:Y:S01]  /*b650*/  MOV R2, 0x0 ;  /* 0x0000000000027802 */ /* 0x000fe20000000f00 */
[----:B------:R-:W-:Y:S01]  /*b660*/  ULDC.64 UR6, c[0x4][0x88] ;  /* 0x0100220000067ab9 */ /* 0x000fe20000000a00 */
[----:B------:R-:W-:Y:S01]  /*b670*/  ULDC.64 UR8, c[0x4][0x90] ;  /* 0x0100240000087ab9 */ /* 0x000fe20000000a00 */
[----:B------:R-:W-:Y:S01]  /*b680*/  ULDC.64 UR4, c[0x4][0x20] ;  /* 0x0100080000047ab9 */ /* 0x000fe20000000a00 */
[----:B------:R-:W-:Y:S01]  /*b690*/  IMAD.U32 R4, RZ, RZ, UR6 ;  /* 0x00000006ff047e24 */ /* 0x000fe2000f8e00ff */
[----:B------:R-:W-:Y:S01]  /*b6a0*/  MOV R10, UR4 ;  /* 0x00000004000a7c02 */ /* 0x000fe20008000f00 */
[----:B------:R-:W0:Y:S01]  /*b6b0*/  LDC.64 R2, c[0x4][R2] ;  /* 0x0100000002027b82 */ /* 0x000e220000000a00 */
[----:B------:R-:W-:Y:S02]  /*b6c0*/  IMAD.U32 R5, RZ, RZ, UR7 ;  /* 0x00000007ff057e24 */ /* 0x000fe4000f8e00ff */
[----:B------:R-:W-:Y:S02]  /*b6d0*/  IMAD.U32 R6, RZ, RZ, UR8 ;  /* 0x00000008ff067e24 */ /* 0x000fe4000f8e00ff */
[----:B--2---:R-:W-:-:S02]  /*b6e0*/  IMAD.U32 R7, RZ, RZ, UR9 ;  /* 0x00000009ff077e24 */ /* 0x004fc4000f8e00ff */
[----:B------:R-:W-:Y:S02]  /*b6f0*/  IMAD.U32 R11, RZ, RZ, UR5 ;  /* 0x00000005ff0b7e24 */ /* 0x000fe4000f8e00ff */
[----:B------:R-:W-:Y:S02]  /*b700*/  IMAD.MOV.U32 R8, RZ, RZ, 0x70 ;  /* 0x00000070ff087424 */ /* 0x000fe400078e00ff */
[----:B------:R-:W-:Y:S02]  /*b710*/  IMAD.MOV.U32 R12, RZ, RZ, 0x1 ;  /* 0x00000001ff0c7424 */ /* 0x000fe400078e00ff */
[----:B------:R-:W-:-:S07]  /*b720*/  IMAD.MOV.U32 R13, RZ, RZ, RZ ;  /* 0x000000ffff0d7224 */ /* 0x000fce00078e00ff */
[----:B------:R-:W-:-:S07]  /*b730*/  LEPC R20, `(.L_x_264) ;  /* 0x000000001014794e */ /* 0x000fce0000000000 */
[----:B0-----:R-:W-:Y:S05]  /*b740*/  CALL.ABS.NOINC R2 ;  /* 0x0000000002007343 */ /* 0x001fea0003c00000 */
.L_x_264:
[----:B------:R-:W-:Y:S05]  /*b750*/  BSYNC B6 ;  /* 0x0000000000067941 */ /* 0x000fea0003800000 */
.L_x_263:
[----:B------:R-:W3:Y:S01]  /*b760*/  LDL.LU R20, [R1+0x24] ;  /* 0x0000240001147983 */ /* 0x000ee20000300800 */
[----:B------:R-:W0:Y:S01]  /*b770*/  LDC R6, c[0x0][0x448] ;  /* 0x00011200ff067b82 */ /* 0x000e220000000800 */
[----:B------:R-:W-:Y:S02]  /*b780*/  ULDC.64 UR4, c[0x0][0x2d8] ;  /* 0x0000b60000047ab9 */ /* 0x000fe40000000a00 */
[----:B------:R-:W4:Y:S01]  /*b790*/  LDL.LU.64 R2, [R1+0x10] ;  /* 0x0000100001027983 */ /* 0x000f220000300a00 */
[----:B------:R-:W-:Y:S02]  /*b7a0*/  IMAD.SHL.U32 R4, R17, 0x80, RZ ;  /* 0x0000008011047824 */ /* 0x000fe400078e00ff */
[----:B------:R-:W-:Y:S01]  /*b7b0*/  IMAD R0, R30, UR4, RZ ;  /* 0x000000041e007c24 */ /* 0x000fe2000f8e02ff */
[----:B------:R1:W5:Y:S03]  /*b7c0*/  LDL R17, [R1+0x18] ;  /* 0x0000180001117983 */ /* 0x0003660000100800 */
[----:B------:R-:W-:Y:S01]  /*b7d0*/  IMAD R5, R18, UR5, R0 ;  /* 0x0000000512057c24 */ /* 0x000fe2000f8e0200 */
[----:B0-----:R-:W-:-:S13]  /*b7e0*/  ISETP.NE.AND P0, PT, R6, 0x1, PT ;  /* 0x000000010600780c */ /* 0x001fda0003f05270 */
[----:B------:R-:W0:Y:S01]  /*b7f0*/  @P0 LDC R8, c[0x0][0x450] ;  /* 0x00011400ff080b82 */ /* 0x000e220000000800 */
[----:B---3--:R-:W-:Y:S02]  /*b800*/  IMAD.MOV.U32 R21, RZ, RZ, R20 ;  /* 0x000000ffff157224 */ /* 0x008fe400078e0014 */
[----:B------:R-:W3:Y:S01]  /*b810*/  S2R R20, SR_TID.X ;  /* 0x0000000000147919 */ /* 0x000ee20000002100 */
[----:B----4-:R-:W-:-:S03]  /*b820*/  MOV R3, R35 ;  /* 0x0000002300037202 */ /* 0x010fc60000000f00 */
[----:B------:R-:W-:Y:S01]  /*b830*/  IMAD.WIDE.U32 R2, R18, UR4, R2 ;  /* 0x0000000412027c25 */ /* 0x000fe2000f8e0002 */
[----:B------:R-:W-:-:S03]  /*b840*/  ULDC.64 UR4, c[0x0][0x2e0] ;  /* 0x0000b80000047ab9 */ /* 0x000fc60000000a00 */
[----:B------:R-:W-:Y:S02]  /*b850*/  IMAD.IADD R3, R3, 0x1, R5 ;  /* 0x0000000103037824 */ /* 0x000fe400078e0205 */
[----:B------:R-:W4:Y:S01]  /*b860*/  @P0 LDC R5, c[0x0][0x44c] ;  /* 0x00011300ff050b82 */ /* 0x000f220000000800 */
[----:B------:R-:W-:Y:S02]  /*b870*/  IMAD R0, R21, UR4, RZ ;  /* 0x0000000415007c24 */ /* 0x000fe4000f8e02ff */
[----:B------:R-:W-:-:S04]  /*b880*/  IMAD.WIDE.U32 R2, R29, UR4, R2 ;  /* 0x000000041d027c25 */ /* 0x000fc8000f8e0002 */
[----:B------:R-:W-:Y:S01]  /*b890*/  IMAD R0, R29, UR5, R0 ;  /* 0x000000051d007c24 */ /* 0x000fe2000f8e0200 */
[----:B------:R-:W-:Y:S01]  /*b8a0*/  ULDC.64 UR4, c[0x0][0x2d0] ;  /* 0x0000b40000047ab9 */ /* 0x000fe20000000a00 */
[C---:B---3--:R-:W-:Y:S01]  /*b8b0*/  LOP3.LUT R21, R20.reuse, 0x7f, RZ, 0xc0, !PT ;  /* 0x0000007f14157812 */ /* 0x048fe200078ec0ff */
[----:B------:R-:W-:-:S03]  /*b8c0*/  IMAD.SHL.U32 R20, R20, 0x10, RZ ;  /* 0x0000001014147824 */ /* 0x000fc600078e00ff */
[----:B------:R-:W-:-:S04]  /*b8d0*/  SHF.R.U32.HI R21, RZ, 0x3, R21 ;  /* 0x00000003ff157819 */ /* 0x000fc80000011615 */
[----:B------:R-:W-:-:S04]  /*b8e0*/  LOP3.LUT R20, R21, 0x70, R20, 0xf8, !PT ;  /* 0x0000007015147812 */ /* 0x000fc800078ef814 */
[----:B--2---:R-:W-:-:S05]  /*b8f0*/  LOP3.LUT R7, R20, R4, RZ, 0xfc, !PT ;  /* 0x0000000414077212 */ /* 0x004fca00078efcff */
[----:B----4-:R-:W-:-:S04]  /*b900*/  @P0 IMAD.HI.U32 R9, R7, R5, RZ ;  /* 0x0000000507090227 */ /* 0x010fc800078e00ff */
[----:B------:R-:W-:Y:S01]  /*b910*/  IMAD.MOV.U32 R5, RZ, RZ, R7 ;  /* 0x000000ffff057224 */ /* 0x000fe200078e0007 */
[----:B0-----:R-:W-:Y:S01]  /*b920*/  @P0 SHF.R.U32.HI R5, RZ, R8, R9 ;  /* 0x00000008ff050219 */ /* 0x001fe20000011609 */
[----:B------:R-:W-:-:S03]  /*b930*/  IMAD.IADD R3, R3, 0x1, R0 ;  /* 0x0000000103037824 */ /* 0x000fc600078e0200 */
[C---:B------:R-:W-:Y:S01]  /*b940*/  IADD3 R0, -R5.reuse, RZ, RZ ;  /* 0x000000ff05007210 */ /* 0x040fe20007ffe1ff */
[----:B------:R-:W0:Y:S04]  /*b950*/  S2R R20, SR_TID.X ;  /* 0x0000000000147919 */ /* 0x000e280000002100 */
[----:B------:R-:W-:Y:S01]  /*b960*/  IMAD R0, R6, R0, R7 ;  /* 0x0000000006007224 */ /* 0x000fe200078e0207 */
[----:B------:R-:W-:Y:S01]  /*b970*/  SHF.R.S32.HI R7, RZ, 0x1f, R5 ;  /* 0x0000001fff077819 */ /* 0x000fe20000011405 */
[----:B------:R-:W-:-:S04]  /*b980*/  IMAD.WIDE.U32 R2, R5, UR4, R2 ;  /* 0x0000000405027c25 */ /* 0x000fc8000f8e0002 */
[----:B------:R-:W-:-:S04]  /*b990*/  IMAD R8, R7, UR4, RZ ;  /* 0x0000000407087c24 */ /* 0x000fc8000f8e02ff */
[----:B------:R-:W-:Y:S01]  /*b9a0*/  IMAD R7, R5, UR5, R8 ;  /* 0x0000000505077c24 */ /* 0x000fe2000f8e0208 */
[----:B------:R-:W-:Y:S01]  /*b9b0*/  SHF.R.S32.HI R5, RZ, 0x1f, R0 ;  /* 0x0000001fff057819 */ /* 0x000fe20000011400 */
[----:B------:R-:W-:Y:S02]  /*b9c0*/  ULDC.64 UR4, c[0x0][0x2c8] ;  /* 0x0000b20000047ab9 */ /* 0x000fe40000000a00 */
[----:B------:R-:W-:Y:S02]  /*b9d0*/  IMAD.IADD R3, R3, 0x1, R7 ;  /* 0x0000000103037824 */ /* 0x000fe400078e0207 */
[----:B------:R-:W-:Y:S02]  /*b9e0*/  IMAD R5, R5, UR4, RZ ;  /* 0x0000000405057c24 */ /* 0x000fe4000f8e02ff */
[----:B------:R-:W-:-:S04]  /*b9f0*/  IMAD.WIDE.U32 R2, R0, UR4, R2 ;  /* 0x0000000400027c25 */ /* 0x000fc8000f8e0002 */
[----:B------:R-:W-:Y:S01]  /*ba00*/  IMAD R5, R0, UR5, R5 ;  /* 0x0000000500057c24 */ /* 0x000fe2000f8e0205 */
[----:B------:R-:W-:Y:S02]  /*ba10*/  ULDC.64 UR4, c[0x0][0x280] ;  /* 0x0000a00000047ab9 */ /* 0x000fe40000000a00 */
[----:B------:R-:W-:Y:S01]  /*ba20*/  LEA R0, P0, R2, UR4, 0x1 ;  /* 0x0000000402007c11 */ /* 0x000fe2000f8008ff */
[----:B------:R-:W-:Y:S01]  /*ba30*/  IMAD.IADD R5, R3, 0x1, R5 ;  /* 0x0000000103057824 */ /* 0x000fe200078e0205 */
[----:B------:R-:W-:Y:S01]  /*ba40*/  ULDC UR4, c[0x0][0x2b8] ;  /* 0x0000ae0000047ab9 */ /* 0x000fe20000000800 */
[----:B0-----:R-:W-:-:S03]  /*ba50*/  LOP3.LUT R20, R20, 0x7f, RZ, 0xc0, !PT ;  /* 0x0000007f14147812 */ /* 0x001fc600078ec0ff */
[----:B------:R-:W-:Y:S01]  /*ba60*/  LEA.HI.X R5, R2, UR5, R5, 0x1, P0 ;  /* 0x0000000502057c11 */ /* 0x000fe200080f0c05 */
[----:B------:R-:W-:Y:S01]  /*ba70*/  UMOV UR5, 0xffffffff ;  /* 0xffffffff00057882 */ /* 0x000fe20000000000 */
[----:B------:R-:W-:Y:S02]  /*ba80*/  ISETP.GE.AND P3, PT, R32, UR4, PT ;  /* 0x0000000420007c0c */ /* 0x000fe4000bf66270 */
[----:B------:R-:W-:Y:S02]  /*ba90*/  ISETP.GE.AND P2, PT, R34, UR4, PT ;  /* 0x0000000422007c0c */ /* 0x000fe4000bf46270 */
[----:B------:R-:W-:Y:S02]  /*baa0*/  ISETP.GE.AND P0, PT, R33, UR4, PT ;  /* 0x0000000421007c0c */ /* 0x000fe4000bf06270 */
[----:B------:R-:W-:Y:S01]  /*bab0*/  SHF.R.U32.HI R10, RZ, 0x3, R20 ;  /* 0x00000003ff0a7819 */ /* 0x000fe20000011614 */
[----:B-1----:R-:W-:Y:S10]  /*bac0*/  BRA.DIV UR5, `(.L_x_265) ;  /* 0x0000003a05307947 */ /* 0x002ff4000b800000 */
[----:B------:R-:W0:Y:S01]  /*bad0*/  SHFL.IDX PT, R14, R0, RZ, 0x181f ;  /* 0x00181fff000e7589 */ /* 0x000e2200000e0000 */
[----:B-----5:R-:W-:Y:S02]  /*bae0*/  IMAD R6, R17, R6, RZ ;  /* 0x0000000611067224 */ /* 0x020fe400078e02ff */
[----:B------:R-:W-:Y:S01]  /*baf0*/  IMAD.IADD R4, R10, 0x1, R4 ;  /* 0x000000010a047824 */ /* 0x000fe200078e0204 */
[----:B------:R-:W1:Y:S04]  /*bb00*/  SHFL.IDX PT, R2, R5, RZ, 0x181f ;  /* 0x00181fff05027589 */ /* 0x000e6800000e0000 */
[C---:B------:R-:W-:Y:S02]  /*bb10*/  ISETP.GE.AND P1, PT, R4.reuse, R6, PT ;  /* 0x000000060400720c */ /* 0x040fe40003f26270 */
[----:B------:R-:W-:-:S11]  /*bb20*/  IADD3 R7, R4, 0x10, RZ ;  /* 0x0000001004077810 */ /* 0x000fd60007ffe0ff */
[----:B0-----:R-:W-:-:S05]  /*bb30*/  @!P1 LEA R14, P4, R32, R14, 0x1 ;  /* 0x0000000e200e9211 */ /* 0x001fca00078808ff */
[----:B-1----:R-:W-:Y:S02]  /*bb40*/  @!P1 IMAD.X R3, RZ, RZ, R2, P4 ;  /* 0x000000ffff039224 */ /* 0x002fe400020e0602 */
[----:B------:R-:W-:Y:S02]  /*bb50*/  @!P1 IMAD.MOV.U32 R2, RZ, RZ, R14 ;  /* 0x000000ffff029224 */ /* 0x000fe400078e000e */
[----:B------:R-:W0:Y:S04]  /*bb60*/  SHFL.IDX PT, R14, R0, 0x1, 0x181f ;  /* 0x00381f00000e7f89 */ /* 0x000e2800000e0000 */
[----:B------:R-:W-:Y:S04]  /*bb70*/  @!P1 LDGSTS.E.BYPASS.LTC128B.128 [R37+0x12400], desc[UR36][R2.64], !P3 ;  /* 0x1240000002259fae */ /* 0x000fe8000d901d64 */
[----:B------:R-:W-:Y:S04]  /*bb80*/  @!P1 LDGSTS.E.BYPASS.LTC128B.128 [R37+0x16400], desc[UR36][R2.64+0x80], !P2 ;  /* 0x1640008002259fae */ /* 0x000fe8000d101d64 */
[----:B------:R1:W-:Y:S01]  /*bb90*/  @!P1 LDGSTS.E.BYPASS.LTC128B.128 [R37+0x1a400], desc[UR36][R2.64+0x100], !P0 ;  /* 0x1a40010002259fae */ /* 0x0003e2000c101d64 */
[----:B------:R-:W-:-:S03]  /*bba0*/  ISETP.GE.AND P1, PT, R7, R6, PT ;  /* 0x000000060700720c */ /* 0x000fc60003f26270 */
[----:B-1----:R-:W1:Y:S10]  /*bbb0*/  SHFL.IDX PT, R2, R5, 0x1, 0x181f ;  /* 0x00381f0005027f89 */ /* 0x002e7400000e0000 */
[----:B0-----:R-:W-:-:S05]  /*bbc0*/  @!P1 LEA R14, P4, R32, R14, 0x1 ;  /* 0x0000000e200e9211 */ /* 0x001fca00078808ff */
[----:B-1----:R-:W-:Y:S02]  /*bbd0*/  @!P1 IMAD.X R7, RZ, RZ, R2, P4 ;  /* 0x000000ffff079224 */ /* 0x002fe400020e0602 */
[----:B------:R-:W-:Y:S02]  /*bbe0*/  @!P1 IMAD.MOV.U32 R2, RZ, RZ, R14 ;  /* 0x000000ffff029224 */ /* 0x000fe400078e000e */
[----:B------:R-:W-:Y:S01]  /*bbf0*/  @!P1 IMAD.MOV.U32 R3, RZ, RZ, R7 ;  /* 0x000000ffff039224 */ /* 0x000fe200078e0007 */
[----:B------:R-:W0:Y:S01]  /*bc00*/  SHFL.IDX PT, R14, R0, 0x2, 0x181f ;  /* 0x00581f00000e7f89 */ /* 0x000e2200000e0000 */
[----:B------:R-:W-:-:S03]  /*bc10*/  VIADD R7, R4, 0x20 ;  /* 0x0000002004077836 */ /* 0x000fc60000000000 */
[----:B------:R-:W-:Y:S04]  /*bc20*/  @!P1 LDGSTS.E.BYPASS.LTC128B.128 [R37+0x12c00], desc[UR36][R2.64], !P3 ;  /* 0x12c0000002259fae */ /* 0x000fe8000d901d64 */
[----:B------:R-:W-:Y:S04]  /*bc30*/  @!P1 LDGSTS.E.BYPASS.LTC128B.128 [R37+0x16c00], desc[UR36][R2.64+0x80], !P2 ;  /* 0x16c0008002259fae */ /* 0x000fe8000d101d64 */
[----:B------:R1:W-:Y:S01]  /*bc40*/  @!P1 LDGSTS.E.BYPASS.LTC128B.128 [R37+0x1ac00], desc[UR36][R2.64+0x100], !P0 ;  /* 0x1ac0010002259fae */ /* 0x0003e2000c101d64 */
[----:B------:R-:W-:-:S03]  /*bc50*/  ISETP.GE.AND P1, PT, R7, R6, PT ;  /* 0x000000060700720c */ /* 0x000fc60003f26270 */
[----:B-1----:R-:W1:Y:S10]  /*bc60*/  SHFL.IDX PT, R2, R5, 0x2, 0x181f ;  /* 0x00581f0005027f89 */ /* 0x002e7400000e0000 */
[----:B0-----:R-:W-:-:S05]  /*bc70*/  @!P1 LEA R14, P4, R32, R14, 0x1 ;  /* 0x0000000e200e9211 */ /* 0x001fca00078808ff */
[----:B-1----:R-:W-:Y:S01]  /*bc80*/  @!P1 IMAD.X R7, RZ, RZ, R2, P4 ;  /* 0x000000ffff079224 */ /* 0x002fe200020e0602 */
[----:B------:R-:W-:Y:S02]  /*bc90*/  @!P1 MOV R2, R14 ;  /* 0x0000000e00029202 */ /* 0x000fe40000000f00 */
[----:B------:R-:W0:Y:S01]  /*bca0*/  SHFL.IDX PT, R14, R0, 0x3, 0x181f ;  /* 0x00781f00000e7f89 */ /* 0x000e2200000e0000 */
[----:B------:R-:W-:Y:S02]  /*bcb0*/  @!P1 IMAD.MOV.U32 R3, RZ, RZ, R7 ;  /* 0x000000ffff039224 */ /* 0x000fe400078e0007 */
[----:B------:R-:W-:-:S03]  /*bcc0*/  VIADD R7, R4, 0x30 ;  /* 0x0000003004077836 */ /* 0x000fc60000000000 */
        /* <DEDUP_REMOVED lines=10> */
[----:B------:R-:W-:-:S03]  /*bd70*/  IADD3 R7, R4, 0x40, RZ ;  /* 0x0000004004077810 */ /* 0x000fc60007ffe0ff */
        /* <DEDUP_REMOVED lines=27> */
[----:B0-----:R-:W-:Y:S01]  /*bf30*/  @!P1 LEA R14, P4, R32, R14, 0x1 ;  /* 0x0000000e200e9211 */ /* 0x001fe200078808ff */
[----:B------:R-:W0:Y:S04]  /*bf40*/  SHFL.IDX PT, R5, R5, 0x7, 0x181f ;  /* 0x00f81f0005057f89 */ /* 0x000e2800000e0000 */
[----:B-1----:R-:W-:-:S02]  /*bf50*/  @!P1 IMAD.X R7, RZ, RZ, R2, P4 ;  /* 0x000000ffff079224 */ /* 0x002fc400020e0602 */
[----:B------:R-:W-:Y:S02]  /*bf60*/  @!P1 IMAD.MOV.U32 R2, RZ, RZ, R14 ;  /* 0x000000ffff029224 */ /* 0x000fe400078e000e */
[----:B------:R-:W-:Y:S01]  /*bf70*/  @!P1 IMAD.MOV.U32 R3, RZ, RZ, R7 ;  /* 0x000000ffff039224 */ /* 0x000fe200078e0007 */
[----:B------:R1:W2:Y:S04]  /*bf80*/  SHFL.IDX PT, R14, R0, 0x7, 0x181f ;  /* 0x00f81f00000e7f89 */ /* 0x0002a800000e0000 */
[----:B------:R1:W-:Y:S04]  /*bf90*/  @!P1 LDGSTS.E.BYPASS.LTC128B.128 [R37+0x15400], desc[UR36][R2.64], !P3 ;  /* 0x1540000002259fae */ /* 0x0003e8000d901d64 */
[----:B------:R1:W-:Y:S04]  /*bfa0*/  @!P1 LDGSTS.E.BYPASS.LTC128B.128 [R37+0x19400], desc[UR36][R2.64+0x80], !P2 ;  /* 0x1940008002259fae */ /* 0x0003e8000d101d64 */
[----:B0-----:R1:W-:Y:S02]  /*bfb0*/  @!P1 LDGSTS.E.BYPASS.LTC128B.128 [R37+0x1d400], desc[UR36][R2.64+0x100], !P0 ;  /* 0x1d40010002259fae */ /* 0x0013e4000c101d64 */
.L_x_356:
[----:B-1----:R-:W-:Y:S01]  /*bfc0*/  IADD3 R3, R4, 0x70, RZ ;  /* 0x0000007004037810 */ /* 0x002fe20007ffe0ff */
[----:B------:R-:W-:Y:S03]  /*bfd0*/  BSSY B0, `(.L_x_266) ;  /* 0x000000b000007945 */ /* 0x000fe60003800000 */
[----:B------:R-:W-:-:S13]  /*bfe0*/  ISETP.GE.AND P1, PT, R3, R6, PT ;  /* 0x000000060300720c */ /* 0x000fda0003f26270 */
[----:B------:R-:W-:Y:S05]  /*bff0*/  @P1 BRA `(.L_x_267) ;  /* 0x0000000000201947 */ /* 0x000fea0003800000 */
[----:B--2---:R-:W-:-:S05]  /*c000*/  LEA R2, P1, R32, R14, 0x1 ;  /* 0x0000000e20027211 */ /* 0x004fca00078208ff */
[----:B------:R-:W-:-:S05]  /*c010*/  IMAD.X R3, RZ, RZ, R5, P1 ;  /* 0x000000ffff037224 */ /* 0x000fca00008e0605 */
[----:B------:R-:W-:Y:S01]  /*c020*/  @!PT LDS RZ, [RZ] ;  /* 0x00000000fffff984 */ /* 0x000fe20000000800 */
[----:B------:R-:W-:Y:S01]  /*c030*/  @!PT LDS RZ, [RZ] ;  /* 0x00000000fffff984 */ /* 0x000fe20000000800 */
[----:B------:R-:W-:Y:S01]  /*c040*/  @!PT LDS RZ, [RZ] ;  /* 0x00000000fffff984 */ /* 0x000fe20000000800 */
[----:B------:R0:W-:Y:S04]  /*c050*/  LDGSTS.E.BYPASS.LTC128B.128 [R37+0x15c00], desc[UR36][R2.64], !P3 ;  /* 0x15c0000002257fae */ /* 0x0001e8000d901d64 */
[----:B------:R0:W-:Y:S04]  /*c060*/  LDGSTS.E.BYPASS.LTC128B.128 [R37+0x19c00], desc[UR36][R2.64+0x80], !P2 ;  /* 0x19c0008002257fae */ /* 0x0001e8000d101d64 */
[----:B------:R0:W-:Y:S02]  /*c070*/  LDGSTS.E.BYPASS.LTC128B.128 [R37+0x1dc00], desc[UR36][R2.64+0x100], !P0 ;  /* 0x1dc0010002257fae */ /* 0x0001e4000c101d64 */
.L_x_267:
[----:B------:R-:W-:Y:S05]  /*c080*/  BSYNC B0 ;  /* 0x0000000000007941 */ /* 0x000fea0003800000 */
.L_x_266:
[----:B------:R-:W-:Y:S01]  /*c090*/  NOP ;  /* 0x0000000000007918 */ /* 0x000fe20000000000 */
[----:B------:R-:W-:-:S13]  /*c0a0*/  PLOP3.LUT P0, PT, PT, PT, PT, 0x80, 0x0 ;  /* 0x000000000000781c */ /* 0x000fda0003f0f070 */
.L_x_268:
[----:B------:R-:W-:Y:S02]  /*c0b0*/  PLOP3.LUT P1, PT, P1, P0, PT, 0xa2, 0x0 ;  /* 0x000000000000781c */ /* 0x000fe40000f21472 */
[----:B------:R-:W-:-:S08]  /*c0c0*/  @P0 R2UR P1, UR4, R22 ;  /* 0x00000000160402ca */ /* 0x000fd00000020000 */
[----:B------:R-:W-:-:S05]  /*c0d0*/  @P0 PLOP3.LUT P0, PT, P1, PT, PT, 0x80, 0x0 ;  /* 0x000000000000081c */ /* 0x000fca0000f0f070 */
[----:B------:R-:W-:Y:S01]  /*c0e0*/  @!P1 SYNCS.ARRIVE.TRANS64.RED.A0T1 RZ, [UR4+0x30800], RZ ;  /* 0x030800ffffff99a7 */ /* 0x000fe20008200404 */
[----:B------:R-:W-:Y:S07]  /*c0f0*/  @!P1 ARRIVES.LDGSTSBAR.64.TRANSCNT [UR4+0x30800] ;  /* 0x03080000ff0099b0 */ /* 0x000fee0008000a84 */
[----:B------:R-:W-:Y:S05]  /*c100*/  @P0 BRA.U.ANY `(.L_x_268) ;  /* 0xfffffffd00e80947 */ /* 0x000fea000393ffff */
[----:B0-----:R-:W3:Y:S02]  /*c110*/  LDL.LU R2, [R1+0x1c] ;  /* 0x00001c0001027983 */ /* 0x001ee40000300800 */
[----:B---3--:R-:W-:-:S05]  /*c120*/  VIADD R2, R2, 0x1 ;  /* 0x0000000102027836 */ /* 0x008fca0000000000 */
[----:B------:R0:W-:Y:S01]  /*c130*/  STL [R1+0x1c], R2 ;  /* 0x00001c0201007387 */ /* 0x0001e20000100800 */
[----:B------:R-:W-:-:S04]  /*c140*/  LEA.HI R0, R2, R2, RZ, 0x1 ;  /* 0x0000000202007211 */ /* 0x000fc800078f08ff */
[----:B------:R-:W-:-:S05]  /*c150*/  LOP3.LUT R0, R0, 0xfffffffe, RZ, 0xc0, !PT ;  /* 0xfffffffe00007812 */ /* 0x000fca00078ec0ff */
[----:B------:R-:W-:-:S05]  /*c160*/  IMAD.IADD R0, R2, 0x1, -R0 ;  /* 0x0000000102007824 */ /* 0x000fca00078e0a00 */
[----:B------:R-:W-:Y:S01]  /*c170*/  SHF.L.U32 R3, R0, 0x1f, RZ ;  /* 0x0000001f00037819 */ /* 0x000fe200000006ff */
[----:B------:R-:W-:Y:S01]  /*c180*/  NOP ;  /* 0x0000000000007918 */ /* 0x000fe20000000000 */
[----:B------:R0:W-:Y:S01]  /*c190*/  SYNCS.ARRIVE.TRANS64.A1T0 RZ, [R22+URZ+0x30800], RZ ;  /* 0x030800ff16ff79a7 */ /* 0x0001e2000810003f */
[----:B------:R-:W-:Y:S01]  /*c1a0*/  BSSY B0, `(.L_x_269) ;  /* 0x0000003000007945 */ /* 0x000fe20003800000 */
[----:B------:R-:W1:Y:S03]  /*c1b0*/  SYNCS.PHASECHK.TRANS64.TRYWAIT P0, [R22+URZ+0x30820], R3 ;  /* 0x03082003160075a7 */ /* 0x000e66000800017f */
[----:B01----:R-:W-:Y:S05]  /*c1c0*/  @!P0 BRA `(.L_x_270) ;  /* 0x0000003c000c8947 */ /* 0x003fea0003800000 */
.L_x_357:
[----:B------:R-:W-:Y:S05]  /*c1d0*/  BSYNC B0 ;  /* 0x0000000000007941 */ /* 0x000fea0003800000 */
.L_x_269:
[----:B------:R-:W3:Y:S01]  /*c1e0*/  LDL R0, [R1] ;  /* 0x0000000001007983 */ /* 0x000ee20000100800 */
[----:B------:R-:W-:Y:S01]  /*c1f0*/  BSSY B0, `(.L_x_271) ;  /* 0x000010a000007945 */ /* 0x000fe20003800000 */
[----:B---3--:R-:W-:-:S13]  /*c200*/  ISETP.GE.AND P0, PT, R0, 0x61, PT ;  /* 0x000000610000780c */ /* 0x008fda0003f06270 */
[----:B------:R-:W-:Y:S05]  /*c210*/  @!P0 BRA `(.L_x_272) ;  /* 0x00000010001c8947 */ /* 0x000fea0003800000 */
[----:B------:R-:W3:Y:S01]  /*c220*/  LDL.LU R0, [R1+0x20] ;  /* 0x0000200001007983 */ /* 0x000ee20000300800 */
[----:B------:R-:W-:Y:S01]  /*c230*/  ULDC UR4, c[0x0][0x2f4] ;  /* 0x0000bd0000047ab9 */ /* 0x000fe20000000800 */
[----:B------:R-:W-:Y:S01]  /*c240*/  IMAD.MOV.U32 R17, RZ, RZ, R28 ;  /* 0x000000ffff117224 */ /* 0x000fe200078e001c */
[----:B------:R-:W-:Y:S01]  /*c250*/  MOV R10, R27 ;  /* 0x0000001b000a7202 */ /* 0x000fe20000000f00 */
[----:B------:R-:W-:Y:S01]  /*c260*/  IMAD.MOV.U32 R29, RZ, RZ, R26 ;  /* 0x000000ffff1d7224 */ /* 0x000fe200078e001a */
[----:B------:R-:W-:Y:S02]  /*c270*/  ISETP.GE.AND P3, PT, R32, UR4, PT ;  /* 0x0000000420007c0c */ /* 0x000fe4000bf66270 */
[----:B------:R-:W-:Y:S02]  /*c280*/  ISETP.GE.AND P2, PT, R34, UR4, PT ;  /* 0x0000000422007c0c */ /* 0x000fe4000bf46270 */
[----:B------:R-:W-:Y:S01]  /*c290*/  ISETP.GE.AND P1, PT, R33, UR4, PT ;  /* 0x0000000421007c0c */ /* 0x000fe2000bf26270 */
[----:B---3--:R-:W-:-:S12]  /*c2a0*/  VIADD R8, R0, 0xfffffffe ;  /* 0xfffffffe00087836 */ /* 0x008fd80000000000 */
.L_x_285:
[----:B------:R-:W3:Y:S04]  /*c2b0*/  LDL R5, [R1+0x4] ;  /* 0x0000040001057983 */ /* 0x000ee80000100800 */
[----:B------:R-:W4:Y:S01]  /*c2c0*/  LDL R12, [R1+0x8] ;  /* 0x00000800010c7983 */ /* 0x000f220000100800 */
[----:B------:R-:W1:Y:S01]  /*c2d0*/  S2R R0, SR_TID.X ;  /* 0x0000000000007919 */ /* 0x000e620000002100 */
[----:B------:R-:W2:Y:S01]  /*c2e0*/  S2R R4, SR_TID.X ;  /* 0x0000000000047919 */ /* 0x000ea20000002100 */
[----:B-1----:R-:W-:-:S04]  /*c2f0*/  LOP3.LUT R0, R0, 0x7f, RZ, 0xc0, !PT ;  /* 0x0000007f00007812 */ /* 0x002fc800078ec0ff */
[----:B0-----:R-:W-:Y:S02]  /*c300*/  SHF.R.U32.HI R3, RZ, 0x3, R0 ;  /* 0x00000003ff037819 */ /* 0x001fe40000011600 */
[----:B------:R-:W0:Y:S01]  /*c310*/  LDC R0, c[0x0][0x430] ;  /* 0x00010c00ff007b82 */ /* 0x000e220000000800 */
[----:B--2---:R-:W-:-:S05]  /*c320*/  IMAD.SHL.U32 R4, R4, 0x10, RZ ;  /* 0x0000001004047824 */ /* 0x004fca00078e00ff */
[----:B------:R-:W-:-:S04]  /*c330*/  LOP3.LUT R4, R3, 0x70, R4, 0xf8, !PT ;  /* 0x0000007003047812 */ /* 0x000fc800078ef804 */
[----:B------:R-:W-:-:S13]  /*c340*/  ISETP.GT.U32.AND P5, PT, R4, 0x5f, PT ;  /* 0x0000005f0400780c */ /* 0x000fda0003fa4070 */
[----:B------:R-:W4:Y:S01]  /*c350*/  @!P5 LDC.64 R6, c[0x0][0x428] ;  /* 0x00010a00ff06db82 */ /* 0x000f220000000a00 */
[----:B0-----:R-:W-:-:S13]  /*c360*/  ISETP.NE.AND P0, PT, R0, 0x1, PT ;  /* 0x000000010000780c */ /* 0x001fda0003f05270 */
[----:B------:R-:W0:Y:S08]  /*c370*/  @P0 LDC R0, c[0x0][0x434] ;  /* 0x00010d00ff000b82 */ /* 0x000e300000000800 */
[----:B------:R-:W1:Y:S01]  /*c380*/  @P0 LDC R3, c[0x0][0x438] ;  /* 0x00010e00ff030b82 */ /* 0x000e620000000800 */
[----:B---3--:R-:W-:-:S04]  /*c390*/  IMAD R9, R8, 0x60, R5 ;  /* 0x0000006008097824 */ /* 0x008fc800078e0205 */
[----:B------:R-:W-:-:S03]  /*c3a0*/  IMAD.IADD R9, R4, 0x1, R9 ;  /* 0x0000000104097824 */ /* 0x000fc600078e0209 */
[----:B------:R-:W2:Y:S01]  /*c3b0*/  @!P5 LDC.64 R4, c[0x0][0x418] ;  /* 0x00010600ff04db82 */ /* 0x000ea20000000a00 */
[----:B0-----:R-:W-:-:S04]  /*c3c0*/  @P0 IMAD.HI.U32 R0, R9, R0, RZ ;  /* 0x0000000009000227 */ /* 0x001fc800078e00ff */
[----:B------:R-:W-:Y:S01]  /*c3d0*/  IMAD.MOV.U32 R11, RZ, RZ, R9 ;  /* 0x000000ffff0b7224 */ /* 0x000fe200078e0009 */
[----:B-1----:R-:W-:Y:S01]  /*c3e0*/  @P0 SHF.R.U32.HI R11, RZ, R3, R0 ;  /* 0x00000003ff0b0219 */ /* 0x002fe20000011600 */
[----:B----4-:R-:W-:-:S03]  /*c3f0*/  @!P5 IMAD R0, R12, R6, RZ ;  /* 0x000000060c00d224 */ /* 0x010fc600078e02ff */
[--C-:B------:R-:W-:Y:S01]  /*c400*/  @!P5 SHF.R.S32.HI R3, RZ, 0x1f, R11.reuse ;  /* 0x0000001fff03d819 */ /* 0x100fe2000001140b */
[----:B------:R-:W-:Y:S02]  /*c410*/  @!P5 IMAD.MOV.U32 R2, RZ, RZ, R11 ;  /* 0x000000ffff02d224 */ /* 0x000fe400078e000b */
[C---:B------:R-:W-:Y:S02]  /*c420*/  @!P5 IMAD R7, R31.reuse, R7, R0 ;  /* 0x000000071f07d224 */ /* 0x040fe400078e0200 */
[----:B------:R-:W-:-:S05]  /*c430*/  @!P5 IMAD.WIDE.U32 R2, R31, R6, R2 ;  /* 0x000000061f02d225 */ /* 0x000fca00078e0002 */
[----:B------:R-:W-:Y:S02]  /*c440*/  @!P5 IADD3 R7, R7, R3, RZ ;  /* 0x000000030707d210 */ /* 0x000fe40007ffe0ff */
[----:B--2---:R-:W-:Y:S01]  /*c450*/  @!P5 LEA R4, P0, R2, R4, 0x2 ;  /* 0x000000040204d211 */ /* 0x004fe200078010ff */
[----:B------:R-:W-:-:S03]  /*c460*/  IMAD.MOV.U32 R0, RZ, RZ, RZ ;  /* 0x000000ffff007224 */ /* 0x000fc600078e00ff */
[----:B------:R-:W-:-:S05]  /*c470*/  @!P5 LEA.HI.X R5, R2, R5, R7, 0x2, P0 ;  /* 0x000000050205d211 */ /* 0x000fca00000f1407 */
[----:B------:R0:W5:Y:S01]  /*c480*/  @!P5 LDG.E R0, desc[UR36][R4.64] ;  /* 0x000000240400d981 */ /* 0x000162000c1e1900 */
[----:B------:R-:W-:Y:S01]  /*c490*/  LOP3.LUT P4, RZ, R23, 0x10, RZ, 0xc0, !PT ;  /* 0x0000001017ff7812 */ /* 0x000fe2000788c0ff */
[----:B------:R-:W-:Y:S01]  /*c4a0*/  VIADD R27, R10, 0x1 ;  /* 0x000000010a1b7836 */ /* 0x000fe20000000000 */
[----:B------:R-:W-:Y:S05]  /*c4b0*/  YIELD ;  /* 0x0000000000007946 */ /* 0x000fea0003800000 */
[----:B------:R-:W-:Y:S01]  /*c4c0*/  ISETP.NE.AND P0, PT, R27, 0x2, PT ;  /* 0x000000021b00780c */ /* 0x000fe20003f05270 */
[----:B------:R-:W-:Y:S01]  /*c4d0*/  IMAD.MOV R2, RZ, RZ, -R11 ;  /* 0x000000ffff027224 */ /* 0x000fe200078e0a0b */
[----:B------:R-:W-:-:S02]  /*c4e0*/  ULDC UR4, c[0x0][0x430] ;  /* 0x00010c0000047ab9 */ /* 0x000fc40000000800 */
[----:B------:R-:W-:Y:S01]  /*c4f0*/  SEL R28, RZ, 0x1, P0 ;  /* 0x00000001ff1c7807 */ /* 0x000fe20000000000 */
[----:B------:R-:W-:Y:S01]  /*c500*/  IMAD R9, R2, UR4, R9 ;  /* 0x0000000402097c24 */ /* 0x000fe2000f8e0209 */
[----:B------:R-:W-:Y:S01]  /*c510*/  SEL R27, R27, RZ, P0 ;  /* 0x000000ff1b1b7207 */ /* 0x000fe20000000000 */
[----:B------:R-:W-:Y:S01]  /*c520*/  IMAD.MOV.U32 R26, RZ, RZ, R8 ;  /* 0x000000ffff1a7224 */ /* 0x000fe200078e0008 */
[----:B------:R-:W-:Y:S01]  /*c530*/  LOP3.LUT R28, R17, R28, RZ, 0x3c, !PT ;  /* 0x0000001c111c7212 */ /* 0x000fe200078e3cff */
[----:B0-----:R-:W-:Y:S06]  /*c540*/  @!P4 BRA `(.L_x_273) ;  /* 0x000000000004c947 */ /* 0x001fec0003800000 */
[----:B------:R-:W-:Y:S01]  /*c550*/  BPT.TRAP 0x1 ;  /* 0x000000040000795c */ /* 0x000fe20000300000 */
.L_x_273:
[----:B------:R-:W-:Y:S01]  /*c560*/  IMAD R7, R27, 0x8, R22 ;  /* 0x000000081b077824 */ /* 0x000fe200078e0216 */
[----:B------:R-:W-:Y:S01]  /*c570*/  SHF.L.U32 R2, R28, 0x1f, RZ ;  /* 0x0000001f1c027819 */ /* 0x000fe200000006ff */
[----:B------:R-:W-:Y:S03]  /*c580*/  BSSY B1, `(.L_x_274) ;  /* 0x0000003000017945 */ /* 0x000fe60003800000 */
[----:B------:R-:W0:Y:S02]  /*c590*/  SYNCS.PHASECHK.TRANS64.TRYWAIT P0, [R7+URZ+0x30840], R2 ;  /* 0x03084002070075a7 */ /* 0x000e24000800017f */
[----:B0-----:R-:W-:Y:S05]  /*c5a0*/  @!P0 BRA `(.L_x_275) ;  /* 0x0000003800288947 */ /* 0x001fea0003800000 */
.L_x_358:
[----:B------:R-:W-:Y:S05]  /*c5b0*/  BSYNC B1 ;  /* 0x0000000000017941 */ /* 0x000fea0003800000 */
.L_x_274:
[----:B------:R-:W-:Y:S01]  /*c5c0*/  SHF.R.S32.HI R20, RZ, 0x1f, R9 ;  /* 0x0000001fff147819 */ /* 0x000fe20000011409 */
[----:B------:R-:W-:Y:S01]  /*c5d0*/  ULDC.64 UR4, c[0x0][0x300] ;  /* 0x0000c00000047ab9 */ /* 0x000fe20000000a00 */
[----:B-----5:R-:W-:Y:S01]  /*c5e0*/  SHF.R.S32.HI R21, RZ, 0x1f, R0 ;  /* 0x0000001fff157819 */ /* 0x020fe20000011400 */
[----:B0-----:R-:W-:Y:S01]  /*c5f0*/  IMAD.WIDE.U32 R2, R9, UR4, RZ ;  /* 0x0000000409027c25 */ /* 0x001fe2000f8e00ff */
[C---:B------:R-:W-:Y:S02]  /*c600*/  LOP3.LUT P5, RZ, R23.reuse, 0x2, RZ, 0xc0, !PT ;  /* 0x0000000217ff7812 */ /* 0x040fe400078ac0ff */
[----:B------:R-:W-:Y:S01]  /*c610*/  LOP3.LUT P4, RZ, R23, 0x1, RZ, 0xc0, !PT ;  /* 0x0000000117ff7812 */ /* 0x000fe2000788c0ff */
[----:B------:R-:W-:Y:S02]  /*c620*/  IMAD R4, R20, UR4, RZ ;  /* 0x0000000414047c24 */ /* 0x000fe4000f8e02ff */
[----:B------:R-:W-:Y:S02]  /*c630*/  IMAD R5, R27, 0x4800, R36 ;  /* 0x000048001b057824 */ /* 0x000fe400078e0224 */
        /* <DEDUP_REMOVED lines=14> */
[----:B------:R-:W-:-:S04]  /*c720*/  UMOV UR4, 0xffffffff ;  /* 0xffffffff00047882 */ /* 0x000fc80000000000 */
[----:B------:R-:W-:Y:S01]  /*c730*/  LEA.HI.X R6, R2, UR5, R4, 0x1, P0 ;  /* 0x0000000502067c11 */ /* 0x000fe200080f0c04 */
[----:B------:R-:W-:Y:S06]  /*c740*/  BRA.DIV UR4, `(.L_x_276) ;  /* 0x0000003604d47947 */ /* 0x000fec000b800000 */
[----:B------:R-:W0:Y:S01]  /*c750*/  SHFL.IDX PT, R2, R8, RZ, 0x181f ;  /* 0x00181fff08027589 */ /* 0x000e2200000e0000 */
[----:B------:R-:W-:Y:S01]  /*c760*/  IMAD.SHL.U32 R4, R32, 0x2, RZ ;  /* 0x0000000220047824 */ /* 0x000fe200078e00ff */
[----:B------:R-:W-:Y:S01]  /*c770*/  LOP3.LUT P6, RZ, R23, 0x4, RZ, 0xc0, !PT ;  /* 0x0000000417ff7812 */ /* 0x000fe200078cc0ff */
[----:B------:R-:W-:Y:S01]  /*c780*/  IMAD R5, R5, 0x2, R22 ;  /* 0x0000000205057824 */ /* 0x000fe200078e0216 */
[----:B------:R-:W1:Y:S04]  /*c790*/  SHFL.IDX PT, R3, R6, RZ, 0x181f ;  /* 0x00181fff06037589 */ /* 0x000e6800000e0000 */
[----:B------:R-:W-:Y:S01]  /*c7a0*/  SHFL.IDX PT, R35, R6, 0x2, 0x181f ;  /* 0x00581f0006237f89 */ /* 0x000fe200000e0000 */
[----:B0-----:R-:W-:-:S05]  /*c7b0*/  IADD3 R2, P0, R2, R4, RZ ;  /* 0x0000000402027210 */ /* 0x001fca0007f1e0ff */
[----:B-1----:R-:W-:-:S05]  /*c7c0*/  IMAD.X R3, RZ, RZ, R3, P0 ;  /* 0x000000ffff037224 */ /* 0x002fca00000e0603 */
[----:B------:R-:W-:Y:S04]  /*c7d0*/  LDGSTS.E.BYPASS.LTC128B.128 [R5+0x1e400], desc[UR36][R2.64], !P6 ;  /* 0x1e40000002057fae */ /* 0x000fe8000f101d64 */
[----:B------:R-:W-:Y:S04]  /*c7e0*/  LDGSTS.E.BYPASS.LTC128B.128 [R5+0x21400], desc[UR36][R2.64+0x80], !P5 ;  /* 0x2140008002057fae */ /* 0x000fe8000e901d64 */
[----:B------:R0:W-:Y:S04]  /*c7f0*/  LDGSTS.E.BYPASS.LTC128B.128 [R5+0x24400], desc[UR36][R2.64+0x100], !P4 ;  /* 0x2440010002057fae */ /* 0x0001e8000e101d64 */
[----:B0-----:R-:W0:Y:S04]  /*c800*/  SHFL.IDX PT, R2, R8, 0x1, 0x181f ;  /* 0x00381f0008027f89 */ /* 0x001e2800000e0000 */
[----:B------:R-:W1:Y:S01]  /*c810*/  SHFL.IDX PT, R3, R6, 0x1, 0x181f ;  /* 0x00381f0006037f89 */ /* 0x000e6200000e0000 */
[----:B0-----:R-:W-:-:S04]  /*c820*/  IADD3 R2, P0, R2, R4, RZ ;  /* 0x0000000402027210 */ /* 0x001fc80007f1e0ff */
[----:B-1----:R-:W-:-:S05]  /*c830*/  IADD3.X R3, RZ, R3, RZ, P0, !PT ;  /* 0x00000003ff037210 */ /* 0x002fca00007fe4ff */
[----:B------:R-:W-:Y:S04]  /*c840*/  LDGSTS.E.BYPASS.LTC128B.128 [R5+0x1ec00], desc[UR36][R2.64], !P6 ;  /* 0x1ec0000002057fae */ /* 0x000fe8000f101d64 */
[----:B------:R-:W-:Y:S04]  /*c850*/  LDGSTS.E.BYPASS.LTC128B.128 [R5+0x21c00], desc[UR36][R2.64+0x80], !P5 ;  /* 0x21c0008002057fae */ /* 0x000fe8000e901d64 */
[----:B------:R0:W-:Y:S04]  /*c860*/  LDGSTS.E.BYPASS.LTC128B.128 [R5+0x24c00], desc[UR36][R2.64+0x100], !P4 ;  /* 0x24c0010002057fae */ /* 0x0001e8000e101d64 */
[----:B0-----:R-:W0:Y:S02]  /*c870*/  SHFL.IDX PT, R2, R8, 0x2, 0x181f ;  /* 0x00581f0008027f89 */ /* 0x001e2400000e0000 */
[----:B0-----:R-:W-:-:S05]  /*c880*/  IADD3 R2, P0, R2, R4, RZ ;  /* 0x0000000402027210 */ /* 0x001fca0007f1e0ff */
[----:B------:R-:W-:Y:S02]  /*c890*/  IMAD.X R3, RZ, RZ, R35, P0 ;  /* 0x000000ffff037224 */ /* 0x000fe400000e0623 */
[----:B------:R-:W-:Y:S04]  /*c8a0*/  SHFL.IDX PT, R35, R6, 0x3, 0x181f ;  /* 0x00781f0006237f89 */ /* 0x000fe800000e0000 */
        /* <DEDUP_REMOVED lines=13> */
[----:B------:R0:W1:Y:S04]  /*c980*/  SHFL.IDX PT, R35, R6, 0x5, 0x181f ;  /* 0x00b81f0006237f89 */ /* 0x00006800000e0000 */
[----:B------:R-:W-:Y:S04]  /*c990*/  LDGSTS.E.BYPASS.LTC128B.128 [R5+0x20400], desc[UR36][R2.64], !P6 ;  /* 0x2040000002057fae */ /* 0x000fe8000f101d64 */
[----:B------:R-:W-:Y:S04]  /*c9a0*/  LDGSTS.E.BYPASS.LTC128B.128 [R5+0x23400], desc[UR36][R2.64+0x80], !P5 ;  /* 0x2340008002057fae */ /* 0x000fe8000e901d64 */
[----:B------:R2:W-:Y:S04]  /*c9b0*/  LDGSTS.E.BYPASS.LTC128B.128 [R5+0x26400], desc[UR36][R2.64+0x100], !P4 ;  /* 0x2640010002057fae */ /* 0x0005e8000e101d64 */
[----:B-12---:R0:W2:Y:S02]  /*c9c0*/  SHFL.IDX PT, R2, R8, 0x5, 0x181f ;  /* 0x00b81f0008027f89 */ /* 0x0060a400000e0000 */
.L_x_372:
[----:B------:R-:W-:Y:S02]  /*c9d0*/  LOP3.LUT P6, RZ, R23, 0x4, RZ, 0xc0, !PT ;  /* 0x0000000417ff7812 */ /* 0x000fe400078cc0ff */
[----:B--2---:R-:W-:-:S05]  /*c9e0*/  IADD3 R2, P0, R2, R4, RZ ;  /* 0x0000000402027210 */ /* 0x004fca0007f1e0ff */
[----:B------:R-:W-:Y:S01]  /*c9f0*/  IMAD.X R3, RZ, RZ, R35, P0 ;  /* 0x000000ffff037224 */ /* 0x000fe200000e0623 */
[----:B------:R-:W-:-:S05]  /*ca00*/  PLOP3.LUT P0, PT, PT, PT, PT, 0x80, 0x0 ;  /* 0x000000000000781c */ /* 0x000fca0003f0f070 */
[----:B------:R-:W-:Y:S01]  /*ca10*/  @!PT LDS RZ, [RZ] ;  /* 0x00000000fffff984 */ /* 0x000fe20000000800 */
[----:B------:R-:W-:Y:S01]  /*ca20*/  @!PT LDS RZ, [RZ] ;  /* 0x00000000fffff984 */ /* 0x000fe20000000800 */
[----:B------:R-:W-:Y:S01]  /*ca30*/  @!PT LDS RZ, [RZ] ;  /* 0x00000000fffff984 */ /* 0x000fe20000000800 */
[----:B------:R1:W-:Y:S04]  /*ca40*/  LDGSTS.E.BYPASS.LTC128B.128 [R5+0x20c00], desc[UR36][R2.64], !P6 ;  /* 0x20c0000002057fae */ /* 0x0003e8000f101d64 */
[----:B------:R1:W-:Y:S04]  /*ca50*/  LDGSTS.E.BYPASS.LTC128B.128 [R5+0x23c00], desc[UR36][R2.64+0x80], !P5 ;  /* 0x23c0008002057fae */ /* 0x0003e8000e901d64 */
[----:B------:R1:W-:Y:S01]  /*ca60*/  LDGSTS.E.BYPASS.LTC128B.128 [R5+0x26c00], desc[UR36][R2.64+0x100], !P4 ;  /* 0x26c0010002057fae */ /* 0x0003e2000e101d64 */
[----:B------:R-:W-:Y:S01]  /*ca70*/  NOP ;  /* 0x0000000000007918 */ /* 0x000fe20000000000 */
.L_x_277:
        /* <DEDUP_REMOVED lines=10> */
.L_x_278:
[----:B------:R2:W-:Y:S01]  /*cb20*/  SYNCS.ARRIVE.TRANS64.A1T0 RZ, [R7+URZ+0x30830], RZ ;  /* 0x030830ff07ff79a7 */ /* 0x0005e2000810003f */
[----:B------:R-:W-:Y:S05]  /*cb30*/  @!P5 BRA `(.L_x_279) ;  /* 0x000000000004d947 */ /* 0x000fea0003800000 */
[----:B------:R-:W-:Y:S01]  /*cb40*/  BPT.TRAP 0x1 ;  /* 0x000000040000795c */ /* 0x000fe20000300000 */
.L_x_279:
[----:B-1----:R-:W2:Y:S01]  /*cb50*/  LDL R3, [R1] ;  /* 0x0000000001037983 */ /* 0x002ea20000100800 */
[----:B------:R-:W-:Y:S01]  /*cb60*/  SHF.L.U32 R2, R17, 0x1f, RZ ;  /* 0x0000001f11027819 */ /* 0x000fe200000006ff */
[----:B0-----:R-:W-:Y:S01]  /*cb70*/  IMAD R6, R10, 0x8, R22 ;  /* 0x000000080a067824 */ /* 0x001fe200078e0216 */
[----:B------:R-:W-:Y:S03]  /*cb80*/  BSSY B1, `(.L_x_280) ;  /* 0x0000004000017945 */ /* 0x000fe60003800000 */
[----:B------:R-:W0:Y:S01]  /*cb90*/  SYNCS.PHASECHK.TRANS64.TRYWAIT P0, [R6+URZ+0x30860], R2 ;  /* 0x03086002060075a7 */ /* 0x000e22000800017f */
[----:B--2---:R-:W-:Y:S01]  /*cba0*/  IMAD R7, R29, -0x60, R3 ;  /* 0xffffffa01d077824 */ /* 0x004fe200078e0203 */
[----:B0-----:R-:W-:Y:S06]  /*cbb0*/  @!P0 BRA `(.L_x_281) ;  /* 0x0000003800988947 */ /* 0x001fec0003800000 */
.L_x_373:
[----:B------:R-:W-:Y:S05]  /*cbc0*/  BSYNC B1 ;  /* 0x0000000000017941 */ /* 0x000fea0003800000 */
.L_x_280:
[----:B------:R-:W1:Y:S01]  /*cbd0*/  S2R R3, SR_TID.X ;  /* 0x0000000000037919 */ /* 0x000e620000002100 */
[----:B------:R-:W-:Y:S01]  /*cbe0*/  UMOV UR4, 0xffffffff ;  /* 0xffffffff00047882 */ /* 0x000fe20000000000 */
[----:B------:R-:W-:Y:S01]  /*cbf0*/  IMAD R5, R10, 0x4800, R36 ;  /* 0x000048000a057824 */ /* 0x000fe200078e0224 */
[----:B-1----:R-:W-:-:S04]  /*cc00*/  LOP3.LUT R3, R3, 0x7f, RZ, 0xc0, !PT ;  /* 0x0000007f03037812 */ /* 0x002fc800078ec0ff */
[----:B------:R-:W-:-:S04]  /*cc10*/  SHF.R.U32.HI R3, RZ, 0x3, R3 ;  /* 0x00000003ff037819 */ /* 0x000fc80000011603 */
[----:B------:R-:W-:Y:S01]  /*cc20*/  IADD3 R7, -R3, R7, RZ ;  /* 0x0000000703077210 */ /* 0x000fe20007ffe1ff */
[----:B------:R-:W-:Y:S06]  /*cc30*/  BRA.DIV UR4, `(.L_x_282) ;  /* 0x0000003a048c7947 */ /* 0x000fec000b800000 */
[----:B0-----:R-:W0:Y:S01]  /*cc40*/  SHFL.IDX PT, R2, R24, RZ, 0x181f ;  /* 0x00181fff18027589 */ /* 0x001e2200000e0000 */
[----:B------:R-:W-:-:S03]  /*cc50*/  IMAD R5, R5, 0x2, R22 ;  /* 0x0000000205057824 */ /* 0x000fc600078e0216 */
[----:B------:R-:W1:Y:S04]  /*cc60*/  SHFL.IDX PT, R3, R25, RZ, 0x181f ;  /* 0x00181fff19037589 */ /* 0x000e6800000e0000 */
[----:B------:R-:W-:Y:S01]  /*cc70*/  SHFL.IDX PT, R14, R24, 0x5, 0x181f ;  /* 0x00b81f00180e7f89 */ /* 0x000fe200000e0000 */
[----:B0-----:R-:W-:-:S05]  /*cc80*/  IADD3 R2, P0, R2, R4, RZ ;  /* 0x0000000402027210 */ /* 0x001fca0007f1e0ff */
[----:B-1----:R-:W-:Y:S01]  /*cc90*/  IMAD.X R3, RZ, RZ, R3, P0 ;  /* 0x000000ffff037224 */ /* 0x002fe200000e0603 */
[----:B------:R-:W-:-:S13]  /*cca0*/  ISETP.LT.OR P0, PT, R7, 0x1, P3 ;  /* 0x000000010700780c */ /* 0x000fda0001f01670 */
[----:B------:R-:W-:Y:S01]  /*ccb0*/  LDGSTS.E.BYPASS.LTC128B.128 [R5+0x400], desc[UR36][R2.64], !P0 ;  /* 0x0040000002057fae */ /* 0x000fe2000c101d64 */
[----:B------:R-:W-:-:S13]  /*ccc0*/  ISETP.LT.OR P0, PT, R7, 0x1, P2 ;  /* 0x000000010700780c */ /* 0x000fda0001701670 */
[----:B------:R-:W-:Y:S01]  /*ccd0*/  LDGSTS.E.BYPASS.LTC128B.128 [R5+0x3400], desc[UR36][R2.64+0x80], !P0 ;  /* 0x0340008002057fae */ /* 0x000fe2000c101d64 */
[----:B------:R-:W-:-:S13]  /*cce0*/  ISETP.LT.OR P0, PT, R7, 0x1, P1 ;  /* 0x000000010700780c */ /* 0x000fda0000f01670 */
[----:B------:R0:W-:Y:S04]  /*ccf0*/  LDGSTS.E.BYPASS.LTC128B.128 [R5+0x6400], desc[UR36][R2.64+0x100], !P0 ;  /* 0x0640010002057fae */ /* 0x0001e8000c101d64 */
[----:B0-----:R-:W0:Y:S04]  /*cd00*/  SHFL.IDX PT, R2, R24, 0x1, 0x181f ;  /* 0x00381f0018027f89 */ /* 0x001e2800000e0000 */
[----:B------:R-:W1:Y:S01]  /*cd10*/  SHFL.IDX PT, R3, R25, 0x1, 0x181f ;  /* 0x00381f0019037f89 */ /* 0x000e6200000e0000 */
        /* <DEDUP_REMOVED lines=29> */
[----:B------:R-:W1:Y:S04]  /*cef0*/  SHFL.IDX PT, R3, R25, 0x4, 0x181f ;  /* 0x00981f0019037f89 */ /* 0x000e6800000e0000 */
[----:B------:R-:W2:Y:S01]  /*cf00*/  SHFL.IDX PT, R25, R25, 0x5, 0x181f ;  /* 0x00b81f0019197f89 */ /* 0x000ea200000e0000 */
[----:B0-----:R-:W-:-:S04]  /*cf10*/  IADD3 R2, P0, R2, R4, RZ ;  /* 0x0000000402027210 */ /* 0x001fc80007f1e0ff */
[----:B-1----:R-:W-:Y:S02]  /*cf20*/  IADD3.X R3, RZ, R3, RZ, P0, !PT ;  /* 0x00000003ff037210 */ /* 0x002fe400007fe4ff */
[----:B------:R-:W-:-:S13]  /*cf30*/  ISETP.LT.OR P0, PT, R7, 0x41, P3 ;  /* 0x000000410700780c */ /* 0x000fda0001f01670 */
[----:B------:R0:W-:Y:S01]  /*cf40*/  LDGSTS.E.BYPASS.LTC128B.128 [R5+0x2400], desc[UR36][R2.64], !P0 ;  /* 0x0240000002057fae */ /* 0x0001e2000c101d64 */
[----:B------:R-:W-:-:S13]  /*cf50*/  ISETP.LT.OR P0, PT, R7, 0x41, P2 ;  /* 0x000000410700780c */ /* 0x000fda0001701670 */
[----:B------:R0:W-:Y:S01]  /*cf60*/  LDGSTS.E.BYPASS.LTC128B.128 [R5+0x5400], desc[UR36][R2.64+0x80], !P0 ;  /* 0x0540008002057fae */ /* 0x0001e2000c101d64 */
[----:B------:R-:W-:-:S13]  /*cf70*/  ISETP.LT.OR P0, PT, R7, 0x41, P1 ;  /* 0x000000410700780c */ /* 0x000fda0000f01670 */
[----:B--2---:R0:W-:Y:S02]  /*cf80*/  LDGSTS.E.BYPASS.LTC128B.128 [R5+0x8400], desc[UR36][R2.64+0x100], !P0 ;  /* 0x0840010002057fae */ /* 0x0041e4000c101d64 */
.L_x_387:
[----:B01----:R-:W-:Y:S01]  /*cf90*/  IADD3 R2, P0, R14, R4, RZ ;  /* 0x000000040e027210 */ /* 0x003fe20007f1e0ff */
[----:B------:R-:W-:Y:S02]  /*cfa0*/  ULDC.64 UR4, c[0x0][0x328] ;  /* 0x0000ca0000047ab9 */ /* 0x000fe40000000a00 */
[----:B------:R-:W-:Y:S02]  /*cfb0*/  IMAD R20, R20, UR4, RZ ;  /* 0x0000000414147c24 */ /* 0x000fe4000f8e02ff */
[----:B------:R-:W-:Y:S01]  /*cfc0*/  IMAD.X R3, RZ, RZ, R25, P0 ;  /* 0x000000ffff037224 */ /* 0x000fe200000e0619 */
[----:B------:R-:W-:-:S13]  /*cfd0*/  ISETP.LT.OR P0, PT, R7, 0x51, P3 ;  /* 0x000000510700780c */ /* 0x000fda0001f01670 */
[----:B------:R-:W-:Y:S01]  /*cfe0*/  @!PT LDS RZ, [RZ] ;  /* 0x00000000fffff984 */ /* 0x000fe20000000800 */
[----:B------:R-:W-:Y:S01]  /*cff0*/  @!PT LDS RZ, [RZ] ;  /* 0x00000000fffff984 */ /* 0x000fe20000000800 */
[----:B------:R-:W-:Y:S01]  /*d000*/  @!PT LDS RZ, [RZ] ;  /* 0x00000000fffff984 */ /* 0x000fe20000000800 */
[----:B------:R-:W-:Y:S01]  /*d010*/  LDGSTS.E.BYPASS.LTC128B.128 [R5+0x2c00], desc[UR36][R2.64], !P0 ;  /* 0x02c0000002057fae */ /* 0x000fe2000c101d64 */
[----:B------:R-:W-:-:S13]  /*d020*/  ISETP.LT.OR P0, PT, R7, 0x51, P2 ;  /* 0x000000510700780c */ /* 0x000fda0001701670 */
[----:B------:R-:W-:Y:S01]  /*d030*/  LDGSTS.E.BYPASS.LTC128B.128 [R5+0x5c00], desc[UR36][R2.64+0x80], !P0 ;  /* 0x05c0008002057fae */ /* 0x000fe2000c101d64 */
[----:B------:R-:W-:Y:S01]  /*d040*/  ISETP.LT.OR P0, PT, R7, 0x51, P1 ;  /* 0x000000510700780c */ /* 0x000fe20000f01670 */
[----:B------:R-:W-:-:S12]  /*d050*/  IMAD R7, R9, UR5, R20 ;  /* 0x0000000509077c24 */ /* 0x000fd8000f8e0214 */
[----:B------:R0:W-:Y:S02]  /*d060*/  LDGSTS.E.BYPASS.LTC128B.128 [R5+0x8c00], desc[UR36][R2.64+0x100], !P0 ;  /* 0x08c0010002057fae */ /* 0x0001e4000c101d64 */
[----:B0-----:R-:W-:Y:S01]  /*d070*/  IMAD.WIDE.U32 R2, R9, UR4, RZ ;  /* 0x0000000409027c25 */ /* 0x001fe2000f8e00ff */
[----:B------:R-:W-:-:S03]  /*d080*/  ULDC.64 UR4, c[0x0][0x338] ;  /* 0x0000ce0000047ab9 */ /* 0x000fc60000000a00 */
[----:B------:R-:W-:Y:S02]  /*d090*/  IMAD.IADD R3, R3, 0x1, R7 ;  /* 0x0000000103037824 */ /* 0x000fe400078e0207 */
[----:B------:R-:W-:Y:S02]  /*d0a0*/  IMAD R21, R21, UR4, RZ ;  /* 0x0000000415157c24 */ /* 0x000fe4000f8e02ff */
[----:B------:R-:W-:-:S04]  /*d0b0*/  IMAD.WIDE.U32 R2, R0, UR4, R2 ;  /* 0x0000000400027c25 */ /* 0x000fc8000f8e0002 */
[----:B------:R-:W-:Y:S01]  /*d0c0*/  IMAD R21, R0, UR5, R21 ;  /* 0x0000000500157c24 */ /* 0x000fe2000f8e0215 */
[----:B------:R-:W-:Y:S01]  /*d0d0*/  ULDC.64 UR4, c[0x0][0x330] ;  /* 0x0000cc0000047ab9 */ /* 0x000fe20000000a00 */
[----:B------:R-:W-:Y:S01]  /*d0e0*/  NOP ;  /* 0x0000000000007918 */ /* 0x000fe20000000000 */
[----:B------:R-:W-:Y:S02]  /*d0f0*/  IMAD R5, R30, UR4, RZ ;  /* 0x000000041e057c24 */ /* 0x000fe4000f8e02ff */
[----:B------:R-:W-:Y:S02]  /*d100*/  IMAD.IADD R3, R3, 0x1, R21 ;  /* 0x0000000103037824 */ /* 0x000fe400078e0215 */
[C---:B------:R-:W-:Y:S02]  /*d110*/  IMAD R5, R18.reuse, UR5, R5 ;  /* 0x0000000512057c24 */ /* 0x040fe4000f8e0205 */
[----:B------:R-:W-:Y:S01]  /*d120*/  IMAD.WIDE.U32 R2, R18, UR4, R2 ;  /* 0x0000000412027c25 */ /* 0x000fe2000f8e0002 */
[----:B------:R-:W-:-:S03]  /*d130*/  ULDC.64 UR4, c[0x0][0x318] ;  /* 0x0000c60000047ab9 */ /* 0x000fc60000000a00 */
[----:B------:R-:W-:Y:S01]  /*d140*/  IMAD.IADD R3, R5, 0x1, R3 ;  /* 0x0000000105037824 */ /* 0x000fe200078e0203 */
[----:B------:R-:W-:-:S04]  /*d150*/  LEA R24, P0, R2, UR4, 0x1 ;  /* 0x0000000402187c11 */ /* 0x000fc8000f8008ff */
[----:B------:R-:W-:Y:S02]  /*d160*/  LEA.HI.X R25, R2, UR5, R3, 0x1, P0 ;  /* 0x0000000502197c11 */ /* 0x000fe400080f0c03 */
[----:B------:R-:W-:-:S13]  /*d170*/  PLOP3.LUT P0, PT, PT, PT, PT, 0x80, 0x0 ;  /* 0x000000000000781c */ /* 0x000fda0003f0f070 */
.L_x_283:
        /* <DEDUP_REMOVED lines=10> */
.L_x_284:
[C---:B------:R-:W-:Y:S01]  /*d220*/  ISETP.GT.AND P0, PT, R26.reuse, RZ, PT ;  /* 0x000000ff1a00720c */ /* 0x040fe20003f04270 */
[----:B------:R1:W-:Y:S01]  /*d230*/  SYNCS.ARRIVE.TRANS64.A1T0 RZ, [R6+URZ+0x30850], RZ ;  /* 0x030850ff06ff79a7 */ /* 0x0003e2000810003f */
[----:B------:R-:W-:Y:S01]  /*d240*/  VIADD R8, R26, 0xffffffff ;  /* 0xffffffff1a087836 */ /* 0x000fe20000000000 */
[----:B------:R-:W-:Y:S01]  /*d250*/  MOV R17, R28 ;  /* 0x0000001c00117202 */ /* 0x000fe20000000f00 */
[----:B------:R-:W-:Y:S02]  /*d260*/  IMAD.MOV.U32 R10, RZ, RZ, R27 ;  /* 0x000000ffff0a7224 */ /* 0x000fe400078e001b */
[----:B------:R-:W-:-:S07]  /*d270*/  IMAD.MOV.U32 R29, RZ, RZ, R26 ;  /* 0x000000ffff1d7224 */ /* 0x000fce00078e001a */
[----:B-1----:R-:W-:Y:S05]  /*d280*/  @P0 BRA `(.L_x_285) ;  /* 0xfffffff000080947 */ /* 0x002fea000383ffff */
.L_x_272:
[----:B------:R-:W-:Y:S05]  /*d290*/  BSYNC B0 ;  /* 0x0000000000007941 */ /* 0x000fea0003800000 */
.L_x_271:
[----:B------:R-:W1:Y:S01]  /*d2a0*/  S2R R0, SR_TID.X ;  /* 0x0000000000007919 */ /* 0x000e620000002100 */
[----:B------:R-:W-:Y:S01]  /*d2b0*/  BSSY B0, `(.L_x_286) ;  /* 0x0000010000007945 */ /* 0x000fe20003800000 */
[----:B-1----:R-:W-:-:S04]  /*d2c0*/  LOP3.LUT R0, R0, 0x7f, RZ, 0xc0, !PT ;  /* 0x0000007f00007812 */ /* 0x002fc800078ec0ff */
[----:B------:R-:W-:-:S13]  /*d2d0*/  ISETP.NE.AND P0, PT, R0, RZ, PT ;  /* 0x000000ff0000720c */ /* 0x000fda0003f05270 */
[----:B------:R-:W-:Y:S05]  /*d2e0*/  @P0 BRA `(.L_x_287) ;  /* 0x0000000000300947 */ /* 0x000fea0003800000 */
[----:B------:R-:W1:Y:S01]  /*d2f0*/  S2R R5, SR_LANEID ;  /* 0x0000000000057919 */ /* 0x000e620000000000 */
[----:B------:R-:W-:Y:S01]  /*d300*/  VOTEU.ANY UR4, UPT, PT ;  /* 0x0000000000047886 */ /* 0x000fe200038e0100 */
[----:B0-----:R-:W0:Y:S01]  /*d310*/  LDC.64 R2, c[0x0][0xc60] ;  /* 0x00031800ff027b82 */ /* 0x001e220000000a00 */
[----:B------:R-:W1:Y:S02]  /*d320*/  FLO.U32 R0, UR4 ;  /* 0x0000000400007d00 */ /* 0x000e6400080e0000 */
[----:B-1----:R-:W-:-:S06]  /*d330*/  ISETP.EQ.U32.AND P0, PT, R0, R5, PT ;  /* 0x000000050000720c */ /* 0x002fcc0003f02070 */
[----:B------:R-:W0:Y:S07]  /*d340*/  POPC R5, UR4 ;  /* 0x0000000400057d09 */ /* 0x000e2e0008000000 */
[----:B0-----:R-:W3:Y:S01]  /*d350*/  @P0 ATOMG.E.ADD.STRONG.GPU PT, R3, desc[UR36][R2.64], R5 ;  /* 0x00000005020309a8 */ /* 0x001ee200081ee1e4 */
[----:B------:R-:W0:Y:S02]  /*d360*/  S2R R4, SR_LTMASK ;  /* 0x0000000000047919 */ /* 0x000e240000003900 */
[----:B0-----:R-:W-:-:S04]  /*d370*/  LOP3.LUT R4, R4, UR4, RZ, 0xc0, !PT ;  /* 0x0000000404047c12 */ /* 0x001fc8000f8ec0ff */
[----:B------:R-:W0:Y:S01]  /*d380*/  POPC R7, R4 ;  /* 0x0000000400077309 */ /* 0x000e220000000000 */
[----:B---3--:R-:W0:Y:S02]  /*d390*/  SHFL.IDX PT, R0, R3, R0, 0x1f ;  /* 0x00001f0003007589 */ /* 0x008e2400000e0000 */
[----:B0-----:R-:W-:-:S07]  /*d3a0*/  IADD3 R16, R0, UR39, R7 ;  /* 0x0000002700107c10 */ /* 0x001fce000fffe007 */
.L_x_287:
[----:B------:R-:W-:Y:S05]  /*d3b0*/  BSYNC B0 ;  /* 0x0000000000007941 */ /* 0x000fea0003800000 */
.L_x_286:
[----:B------:R-:W-:-:S13]  /*d3c0*/  LOP3.LUT P0, RZ, R23, 0x10, RZ, 0xc0, !PT ;  /* 0x0000001017ff7812 */ /* 0x000fda000780c0ff */
[----:B------:R-:W-:Y:S05]  /*d3d0*/  @!P0 BRA `(.L_x_288) ;  /* 0x0000000000048947 */ /* 0x000fea0003800000 */
[----:B------:R-:W-:Y:S01]  /*d3e0*/  BPT.TRAP 0x1 ;  /* 0x000000040000795c */ /* 0x000fe20000300000 */
.L_x_288:
[----:B------:R-:W3:Y:S01]  /*d3f0*/  LDL.LU R2, [R1] ;  /* 0x0000000001027983 */ /* 0x000ee20000300800 */
[----:B------:R-:W-:Y:S01]  /*d400*/  IMAD R0, R27, 0x8, R22 ;  /* 0x000000081b007824 */ /* 0x000fe200078e0216 */
[----:B0-----:R-:W-:Y:S01]  /*d410*/  SHF.L.U32 R3, R28, 0x1f, RZ ;  /* 0x0000001f1c037819 */ /* 0x001fe200000006ff */
[----:B------:R-:W-:Y:S03]  /*d420*/  BSSY B0, `(.L_x_289) ;  /* 0x0000004000007945 */ /* 0x000fe60003800000 */
[----:B------:R-:W0:Y:S01]  /*d430*/  SYNCS.PHASECHK.TRANS64.TRYWAIT P0, [R0+URZ+0x30860], R3 ;  /* 0x03086003000075a7 */ /* 0x000e22000800017f */
[----:B---3--:R-:W-:Y:S01]  /*d440*/  IMAD R6, R26, -0x60, R2 ;  /* 0xffffffa01a067824 */ /* 0x008fe200078e0202 */
[----:B0-----:R-:W-:Y:S06]  /*d450*/  @!P0 BRA `(.L_x_290) ;  /* 0x0000003800948947 */ /* 0x001fec0003800000 */
.L_x_388:
[----:B------:R-:W-:Y:S05]  /*d460*/  BSYNC B0 ;  /* 0x0000000000007941 */ /* 0x000fea0003800000 */
.L_x_289:
[----:B------:R-:W1:Y:S01]  /*d470*/  S2R R2, SR_TID.X ;  /* 0x0000000000027919 */ /* 0x000e620000002100 */
[----:B------:R-:W-:Y:S01]  /*d480*/  UMOV UR4, 0xffffffff ;  /* 0xffffffff00047882 */ /* 0x000fe20000000000 */
[----:B------:R-:W-:Y:S01]  /*d490*/  IMAD R7, R27, 0x4800, R36 ;  /* 0x000048001b077824 */ /* 0x000fe200078e0224 */
[----:B-1----:R-:W-:-:S04]  /*d4a0*/  LOP3.LUT R2, R2, 0x7f, RZ, 0xc0, !PT ;  /* 0x0000007f02027812 */ /* 0x002fc800078ec0ff */
[----:B------:R-:W-:-:S05]  /*d4b0*/  SHF.R.U32.HI R2, RZ, 0x3, R2 ;  /* 0x00000003ff027819 */ /* 0x000fca0000011602 */
[----:B------:R-:W-:Y:S01]  /*d4c0*/  IMAD.IADD R6, R6, 0x1, -R2 ;  /* 0x0000000106067824 */ /* 0x000fe200078e0a02 */
[----:B------:R-:W-:Y:S06]  /*d4d0*/  BRA.DIV UR4, `(.L_x_291) ;  /* 0x0000003a04887947 */ /* 0x000fec000b800000 */
[----:B--2---:R-:W1:Y:S01]  /*d4e0*/  SHFL.IDX PT, R14, R24, RZ, 0x181f ;  /* 0x00181fff180e7589 */ /* 0x004e6200000e0000 */
[----:B------:R-:W-:Y:S01]  /*d4f0*/  ULDC UR4, c[0x0][0x2f4] ;  /* 0x0000bd0000047ab9 */ /* 0x000fe20000000800 */
[C---:B------:R-:W-:Y:S01]  /*d500*/  IMAD.SHL.U32 R5, R32.reuse, 0x2, RZ ;  /* 0x0000000220057824 */ /* 0x040fe200078e00ff */
[----:B------:R-:W-:Y:S01]  /*d510*/  ISETP.GE.AND P2, PT, R32, UR4, PT ;  /* 0x0000000420007c0c */ /* 0x000fe2000bf46270 */
[----:B0-----:R-:W0:Y:S01]  /*d520*/  SHFL.IDX PT, R3, R25, RZ, 0x181f ;  /* 0x00181fff19037589 */ /* 0x001e2200000e0000 */
[----:B------:R-:W-:Y:S02]  /*d530*/  LEA R4, R7, R22, 0x1 ;  /* 0x0000001607047211 */ /* 0x000fe400078e08ff */
[----:B------:R-:W-:Y:S01]  /*d540*/  ISETP.LT.OR P4, PT, R6, 0x1, P2 ;  /* 0x000000010600780c */ /* 0x000fe20001781670 */
[----:B------:R-:W-:Y:S01]  /*d550*/  SHFL.IDX PT, R7, R25, 0x1, 0x181f ;  /* 0x00381f0019077f89 */ /* 0x000fe200000e0000 */
[----:B------:R-:W-:-:S04]  /*d560*/  ISETP.GE.AND P1, PT, R34, UR4, PT ;  /* 0x0000000422007c0c */ /* 0x000fc8000bf26270 */
[----:B------:R-:W-:Y:S02]  /*d570*/  ISETP.LT.OR P3, PT, R6, 0x1, P1 ;  /* 0x000000010600780c */ /* 0x000fe40000f61670 */
[----:B-1----:R-:W-:Y:S02]  /*d580*/  IADD3 R2, P0, R14, R5, RZ ;  /* 0x000000050e027210 */ /* 0x002fe40007f1e0ff */
[----:B------:R-:W1:Y:S03]  /*d590*/  SHFL.IDX PT, R14, R24, 0x1, 0x181f ;  /* 0x00381f00180e7f89 */ /* 0x000e6600000e0000 */
[----:B0-----:R-:W-:Y:S01]  /*d5a0*/  IMAD.X R3, RZ, RZ, R3, P0 ;  /* 0x000000ffff037224 */ /* 0x001fe200000e0603 */
[----:B------:R-:W-:-:S04]  /*d5b0*/  ISETP.GE.AND P0, PT, R33, UR4, PT ;  /* 0x0000000421007c0c */ /* 0x000fc8000bf06270 */
[----:B------:R-:W-:Y:S01]  /*d5c0*/  LDGSTS.E.BYPASS.LTC128B.128 [R4+0x400], desc[UR36][R2.64], !P4 ;  /* 0x0040000002047fae */ /* 0x000fe2000e101d64 */
[----:B------:R-:W-:-:S03]  /*d5d0*/  ISETP.LT.OR P4, PT, R6, 0x1, P0 ;  /* 0x000000010600780c */ /* 0x000fc60000781670 */
[----:B------:R-:W-:Y:S10]  /*d5e0*/  LDGSTS.E.BYPASS.LTC128B.128 [R4+0x3400], desc[UR36][R2.64+0x80], !P3 ;  /* 0x0340008002047fae */ /* 0x000ff4000d901d64 */
[----:B------:R1:W-:Y:S01]  /*d5f0*/  LDGSTS.E.BYPASS.LTC128B.128 [R4+0x6400], desc[UR36][R2.64+0x100], !P4 ;  /* 0x0640010002047fae */ /* 0x0003e2000e101d64 */
[----:B------:R-:W-:-:S02]  /*d600*/  ISETP.LT.OR P4, PT, R6, 0x11, P2 ;  /* 0x000000110600780c */ /* 0x000fc40001781670 */
[----:B-1----:R-:W-:Y:S02]  /*d610*/  IADD3 R2, P3, R14, R5, RZ ;  /* 0x000000050e027210 */ /* 0x002fe40007f7e0ff */
[----:B------:R-:W0:Y:S03]  /*d620*/  SHFL.IDX PT, R14, R24, 0x2, 0x181f ;  /* 0x00581f00180e7f89 */ /* 0x000e2600000e0000 */
[----:B------:R-:W-:Y:S01]  /*d630*/  IMAD.X R3, RZ, RZ, R7, P3 ;  /* 0x000000ffff037224 */ /* 0x000fe200018e0607 */
[C---:B------:R-:W-:Y:S01]  /*d640*/  ISETP.LT.OR P3, PT, R6.reuse, 0x11, P1 ;  /* 0x000000110600780c */ /* 0x040fe20000f61670 */
[----:B------:R-:W1:Y:S04]  /*d650*/  SHFL.IDX PT, R7, R25, 0x2, 0x181f ;  /* 0x00581f0019077f89 */ /* 0x000e6800000e0000 */
[----:B------:R-:W-:Y:S01]  /*d660*/  LDGSTS.E.BYPASS.LTC128B.128 [R4+0xc00], desc[UR36][R2.64], !P4 ;  /* 0x00c0000002047fae */ /* 0x000fe2000e101d64 */
[----:B------:R-:W-:-:S07]  /*d670*/  ISETP.LT.OR P4, PT, R6, 0x11, P0 ;  /* 0x000000110600780c */ /* 0x000fce0000781670 */
[----:B------:R-:W-:Y:S06]  /*d680*/  LDGSTS.E.BYPASS.LTC128B.128 [R4+0x3c00], desc[UR36][R2.64+0x80], !P3 ;  /* 0x03c0008002047fae */ /* 0x000fec000d901d64 */
[----:B------:R0:W-:Y:S01]  /*d690*/  LDGSTS.E.BYPASS.LTC128B.128 [R4+0x6c00], desc[UR36][R2.64+0x100], !P4 ;  /* 0x06c0010002047fae */ /* 0x0001e2000e101d64 */
[----:B------:R-:W-:Y:S02]  /*d6a0*/  ISETP.LT.OR P4, PT, R6, 0x21, P2 ;  /* 0x000000210600780c */ /* 0x000fe40001781670 */
[----:B0-----:R-:W-:Y:S02]  /*d6b0*/  IADD3 R2, P3, R14, R5, RZ ;  /* 0x000000050e027210 */ /* 0x001fe40007f7e0ff */
[----:B------:R-:W0:Y:S03]  /*d6c0*/  SHFL.IDX PT, R14, R24, 0x3, 0x181f ;  /* 0x00781f00180e7f89 */ /* 0x000e2600000e0000 */
[----:B-1----:R-:W-:Y:S01]  /*d6d0*/  IMAD.X R3, RZ, RZ, R7, P3 ;  /* 0x000000ffff037224 */ /* 0x002fe200018e0607 */
        /* <DEDUP_REMOVED lines=13> */
[----:B------:R-:W-:-:S03]  /*d7b0*/  ISETP.LT.OR P4, PT, R6, 0x31, P0 ;  /* 0x000000310600780c */ /* 0x000fc60000781670 */
[----:B------:R-:W2:Y:S04]  /*d7c0*/  SHFL.IDX PT, R25, R25, 0x5, 0x181f ;  /* 0x00b81f0019197f89 */ /* 0x000ea800000e0000 */
[----:B------:R-:W-:Y:S06]  /*d7d0*/  LDGSTS.E.BYPASS.LTC128B.128 [R4+0x4c00], desc[UR36][R2.64+0x80], !P3 ;  /* 0x04c0008002047fae */ /* 0x000fec000d901d64 */
[----:B------:R0:W-:Y:S01]  /*d7e0*/  LDGSTS.E.BYPASS.LTC128B.128 [R4+0x7c00], desc[UR36][R2.64+0x100], !P4 ;  /* 0x07c0010002047fae */ /* 0x0001e2000e101d64 */
[----:B------:R-:W-:-:S02]  /*d7f0*/  ISETP.LT.OR P4, PT, R6, 0x41, P2 ;  /* 0x000000410600780c */ /* 0x000fc40001781670 */
[----:B0-----:R-:W-:Y:S02]  /*d800*/  IADD3 R2, P3, R14, R5, RZ ;  /* 0x000000050e027210 */ /* 0x001fe40007f7e0ff */
[----:B------:R0:W3:Y:S03]  /*d810*/  SHFL.IDX PT, R14, R24, 0x5, 0x181f ;  /* 0x00b81f00180e7f89 */ /* 0x0000e600000e0000 */
[----:B-1----:R-:W-:Y:S01]  /*d820*/  IMAD.X R3, RZ, RZ, R7, P3 ;  /* 0x000000ffff037224 */ /* 0x002fe200018e0607 */
[----:B------:R-:W-:-:S05]  /*d830*/  ISETP.LT.OR P3, PT, R6, 0x41, P1 ;  /* 0x000000410600780c */ /* 0x000fca0000f61670 */
[----:B------:R0:W-:Y:S01]  /*d840*/  LDGSTS.E.BYPASS.LTC128B.128 [R4+0x2400], desc[UR36][R2.64], !P4 ;  /* 0x0240000002047fae */ /* 0x0001e2000e101d64 */
[----:B------:R-:W-:-:S07]  /*d850*/  ISETP.LT.OR P4, PT, R6, 0x41, P0 ;  /* 0x000000410600780c */ /* 0x000fce0000781670 */
[----:B------:R0:W-:Y:S06]  /*d860*/  LDGSTS.E.BYPASS.LTC128B.128 [R4+0x5400], desc[UR36][R2.64+0x80], !P3 ;  /* 0x0540008002047fae */ /* 0x0001ec000d901d64 */
[----:B--2---:R0:W-:Y:S02]  /*d870*/  LDGSTS.E.BYPASS.LTC128B.128 [R4+0x8400], desc[UR36][R2.64+0x100], !P4 ;  /* 0x0840010002047fae */ /* 0x0041e4000e101d64 */
.L_x_402:
[C---:B------:R-:W-:Y:S02]  /*d880*/  ISETP.LT.OR P2, PT, R6.reuse, 0x51, P2 ;  /* 0x000000510600780c */ /* 0x040fe40001741670 */
[C---:B------:R-:W-:Y:S02]  /*d890*/  ISETP.LT.OR P1, PT, R6.reuse, 0x51, P1 ;  /* 0x000000510600780c */ /* 0x040fe40000f21670 */
[----:B------:R-:W-:Y:S02]  /*d8a0*/  ISETP.LT.OR P0, PT, R6, 0x51, P0 ;  /* 0x000000510600780c */ /* 0x000fe40000701670 */
[----:B0--3--:R-:W-:-:S04]  /*d8b0*/  IADD3 R2, P3, R14, R5, RZ ;  /* 0x000000050e027210 */ /* 0x009fc80007f7e0ff */
[----:B------:R-:W-:-:S05]  /*d8c0*/  IADD3.X R3, RZ, R25, RZ, P3, !PT ;  /* 0x00000019ff037210 */ /* 0x000fca0001ffe4ff */
[----:B------:R-:W-:Y:S01]  /*d8d0*/  @!PT LDS RZ, [RZ] ;  /* 0x00000000fffff984 */ /* 0x000fe20000000800 */
[----:B------:R-:W-:Y:S01]  /*d8e0*/  @!PT LDS RZ, [RZ] ;  /* 0x00000000fffff984 */ /* 0x000fe20000000800 */
[----:B------:R-:W-:Y:S01]  /*d8f0*/  @!PT LDS RZ, [RZ] ;  /* 0x00000000fffff984 */ /* 0x000fe20000000800 */
[----:B------:R0:W-:Y:S04]  /*d900*/  LDGSTS.E.BYPASS.LTC128B.128 [R4+0x2c00], desc[UR36][R2.64], !P2 ;  /* 0x02c0000002047fae */ /* 0x0001e8000d101d64 */
[----:B------:R0:W-:Y:S04]  /*d910*/  LDGSTS.E.BYPASS.LTC128B.128 [R4+0x5c00], desc[UR36][R2.64+0x80], !P1 ;  /* 0x05c0008002047fae */ /* 0x0001e8000c901d64 */
[----:B------:R0:W-:Y:S01]  /*d920*/  LDGSTS.E.BYPASS.LTC128B.128 [R4+0x8c00], desc[UR36][R2.64+0x100], !P0 ;  /* 0x08c0010002047fae */ /* 0x0001e2000c101d64 */
[----:B------:R-:W-:Y:S01]  /*d930*/  PLOP3.LUT P0, PT, PT, PT, PT, 0x80, 0x0 ;  /* 0x000000000000781c */ /* 0x000fe20003f0f070 */
[----:B------:R-:W-:-:S12]  /*d940*/  NOP ;  /* 0x0000000000007918 */ /* 0x000fd80000000000 */
.L_x_292:
        /* <DEDUP_REMOVED lines=10> */
.L_x_293:
[----:B------:R1:W-:Y:S01]  /*d9f0*/  SYNCS.ARRIVE.TRANS64.A1T0 RZ, [R0+URZ+0x30850], RZ ;  /* 0x030850ff00ff79a7 */ /* 0x0003e2000810003f */
[----:B------:R-:W-:-:S05]  /*da00*/  VIADD R27, R27, 0x1 ;  /* 0x000000011b1b7836 */ /* 0x000fca0000000000 */
[----:B------:R-:W-:-:S04]  /*da10*/  ISETP.NE.AND P0, PT, R27, 0x2, PT ;  /* 0x000000021b00780c */ /* 0x000fc80003f05270 */
[----:B0-----:R-:W-:Y:S02]  /*da20*/  SEL R3, RZ, 0x1, P0 ;  /* 0x00000001ff037807 */ /* 0x001fe40000000000 */
[----:B------:R-:W-:Y:S02]  /*da30*/  SEL R27, R27, RZ, P0 ;  /* 0x000000ff1b1b7207 */ /* 0x000fe40000000000 */
[----:B-1----:R-:W-:-:S07]  /*da40*/  LOP3.LUT R28, R28, R3, RZ, 0x3c, !PT ;  /* 0x000000031c1c7212 */ /* 0x002fce00078e3cff */
.L_x_250:
[----:B------:R-:W-:Y:S05]  /*da50*/  BSYNC B7 ;  /* 0x0000000000077941 */ /* 0x000fea0003800000 */
.L_x_248:
[----:B------:R-:W-:-:S13]  /*da60*/  LOP3.LUT P0, RZ, R23, 0x80, RZ, 0xc0, !PT ;  /* 0x0000008017ff7812 */ /* 0x000fda000780c0ff */
[----:B------:R-:W-:Y:S05]  /*da70*/  @!P0 BRA `(.L_x_294) ;  /* 0x0000000000248947 */ /* 0x000fea0003800000 */
[----:B------:R-:W-:Y:S05]  /*da80*/  WARPSYNC.ALL ;  /* 0x0000000000007948 */ /* 0x000fea0003800000 */
[----:B------:R-:W1:Y:S08]  /*da90*/  S2UR UR5, SR_CgaCtaId ;  /* 0x00000000000579c3 */ /* 0x000e700000008800 */
[----:B------:R-:W-:Y:S06]  /*daa0*/  BAR.SYNC.DEFER_BLOCKING 0x5, 0x180 ;  /* 0x0146000000007b1d */ /* 0x000fec0000010000 */
[----:B------:R-:W-:-:S02]  /*dab0*/  UMOV UR4, 0x400 ;  /* 0x0000040000047882 */ /* 0x000fc40000000000 */
[----:B-1----:R-:W-:-:S06]  /*dac0*/  ULEA UR4, UR5, UR4, 0x18 ;  /* 0x0000000405047291 */ /* 0x002fcc000f8ec03f */
[----:B------:R-:W-:-:S05]  /*dad0*/  IMAD.U32 R22, RZ, RZ, UR4 ;  /* 0x00000004ff167e24 */ /* 0x000fca000f8e00ff */
[----:B------:R1:W2:Y:S01]  /*dae0*/  LDS.128 R16, [R22+0x308d0] ;  /* 0x0308d00016107984 */ /* 0x0002a20000000c00 */
[----:B------:R-:W-:Y:S06]  /*daf0*/  BAR.ARV 0x4, 0x180 ;  /* 0x0106000000007b1d */ /* 0x000fec0000002000 */
[----:B------:R-:W-:Y:S05]  /*db00*/  BRA `(.L_x_295) ;  /* 0x0000000800407947 */ /* 0x000fea0003800000 */
.L_x_294:
[----:B------:R-:W1:Y:S01]  /*db10*/  S2R R0, SR_TID.X ;  /* 0x0000000000007919 */ /* 0x000e620000002100 */
[----:B------:R-:W-:Y:S01]  /*db20*/  UMOV UR4, 0xffffffff ;  /* 0xffffffff00047882 */ /* 0x000fe20000000000 */
[----:B-1----:R-:W-:-:S04]  /*db30*/  LOP3.LUT R8, R0, 0x1f, RZ, 0xc0, !PT ;  /* 0x0000001f00087812 */ /* 0x002fc800078ec0ff */
[----:B------:R-:W-:Y:S01]  /*db40*/  ISETP.NE.AND P0, PT, R8, 0x1f, PT ;  /* 0x0000001f0800780c */ /* 0x000fe20003f05270 */
[----:B------:R-:W-:-:S12]  /*db50*/  BRA.DIV UR4, `(.L_x_296) ;  /* 0x0000003a04ec7947 */ /* 0x000fd8000b800000 */
[----:B------:R-:W-:Y:S01]  /*db60*/  IMAD.IADD R5, R19, 0x1, R8 ;  /* 0x0000000113057824 */ /* 0x000fe200078e0208 */
[----:B------:R-:W-:-:S04]  /*db70*/  ULDC UR4, c[0x0][0xc3c] ;  /* 0x00030f0000047ab9 */ /* 0x000fc80000000800 */
[----:B------:R-:W-:-:S13]  /*db80*/  ISETP.GE.OR P1, PT, R5, UR4, !P0 ;  /* 0x0000000405007c0c */ /* 0x000fda000c726670 */
[----:B------:R-:W1:Y:S02]  /*db90*/  @!P1 LDC.64 R2, c[0x0][0xc80] ;  /* 0x00032000ff029b82 */ /* 0x000e640000000a00 */
[----:B-1----:R-:W-:-:S06]  /*dba0*/  @!P1 IMAD.WIDE R2, R5, 0x4, R2 ;  /* 0x0000000405029825 */ /* 0x002fcc00078e0202 */
[----:B------:R-:W2:Y:S01]  /*dbb0*/  @!P1 LDG.E R2, desc[UR36][R2.64] ;  /* 0x0000002402029981 */ /* 0x000ea2000c1e1900 */
[----:B0-----:R-:W-:Y:S01]  /*dbc0*/  IMAD.MOV.U32 R4, RZ, RZ, RZ ;  /* 0x000000ffff047224 */ /* 0x001fe200078e00ff */
[C---:B------:R-:W-:Y:S02]  /*dbd0*/  ISETP.GE.U32.AND P2, PT, R8.reuse, 0x2, PT ;  /* 0x000000020800780c */ /* 0x040fe40003f46070 */
[C---:B------:R-:W-:Y:S01]  /*dbe0*/  ISETP.GE.U32.AND P3, PT, R8.reuse, 0x4, PT ;  /* 0x000000040800780c */ /* 0x040fe20003f66070 */
[----:B------:R-:W-:Y:S01]  /*dbf0*/  SHFL.IDX PT, R0, R16, 0x1, 0x1f ;  /* 0x00201f0010007f89 */ /* 0x000fe200000e0000 */
[C---:B------:R-:W-:Y:S02]  /*dc00*/  ISETP.GE.U32.AND P4, PT, R8.reuse, 0x8, PT ;  /* 0x000000080800780c */ /* 0x040fe40003f86070 */
[C---:B------:R-:W-:Y:S01]  /*dc10*/  ISETP.GE.U32.AND P5, PT, R8.reuse, 0x10, PT ;  /* 0x000000100800780c */ /* 0x040fe20003fa6070 */
[----:B--2---:R-:W-:Y:S01]  /*dc20*/  @!P1 IMAD.MOV.U32 R4, RZ, RZ, R2 ;  /* 0x000000ffff049224 */ /* 0x004fe200078e0002 */
[----:B------:R-:W-:-:S04]  /*dc30*/  ISETP.NE.AND P1, PT, R8, RZ, PT ;  /* 0x000000ff0800720c */ /* 0x000fc80003f25270 */
[----:B------:R-:W0:Y:S02]  /*dc40*/  SHFL.UP PT, R14, R4, 0x1, RZ ;  /* 0x04200000040e7989 */ /* 0x000e2400000e00ff */
[----:B0-----:R-:W-:-:S04]  /*dc50*/  SEL R5, R14, RZ, P1 ;  /* 0x000000ff0e057207 */ /* 0x001fc80000800000 */
[----:B------:R-:W-:Y:S02]  /*dc60*/  IADD3 R6, R4, R5, RZ ;  /* 0x0000000504067210 */ /* 0x000fe40007ffe0ff */
[----:B------:R-:W-:Y:S04]  /*dc70*/  SHFL.IDX PT, R5, R16, RZ, 0x1f ;  /* 0x00001fff10057589 */ /* 0x000fe800000e0000 */
        /* <DEDUP_REMOVED lines=12> */
[----:B------:R0:W1:Y:S02]  /*dd40*/  SHFL.IDX PT, R14, R6, 0x1f, 0x1f ;  /* 0x03e01f00060e7f89 */ /* 0x00006400000e0000 */
.L_x_412:
[----:B------:R-:W-:Y:S02]  /*dd50*/  ULDC UR4, c[0x0][0xc38] ;  /* 0x00030e0000047ab9 */ /* 0x000fe40000000800 */
[----:B------:R-:W-:-:S04]  /*dd60*/  IMAD.U32 R7, RZ, RZ, UR4 ;  /* 0x00000004ff077e24 */ /* 0x000fc8000f8e00ff */
[----:B-1----:R-:W-:-:S05]  /*dd70*/  IMAD R3, R14, R7, RZ ;  /* 0x000000070e037224 */ /* 0x002fca00078e02ff */
[----:B------:R-:W-:-:S04]  /*dd80*/  IADD3 R8, R0, R3, RZ ;  /* 0x0000000300087210 */ /* 0x000fc80007ffe0ff */
[----:B------:R-:W-:-:S13]  /*dd90*/  ISETP.GT.AND P6, PT, R8, R5, PT ;  /* 0x000000050800720c */ /* 0x000fda0003fc4270 */
[----:B------:R-:W-:Y:S05]  /*dda0*/  @P6 BRA `(.L_x_297) ;  /* 0x00000000009c6947 */ /* 0x000fea0003800000 */
.L_x_302:
[----:B------:R-:W1:Y:S01]  /*ddb0*/  LDC R0, c[0x0][0xc3c] ;  /* 0x00030f00ff007b82 */ /* 0x000e620000000800 */
[----:B------:R-:W-:-:S05]  /*ddc0*/  VIADD R19, R19, 0x1f ;  /* 0x0000001f13137836 */ /* 0x000fca0000000000 */
[----:B-1----:R-:W-:-:S13]  /*ddd0*/  ISETP.GE.AND P6, PT, R19, R0, PT ;  /* 0x000000001300720c */ /* 0x002fda0003fc6270 */
[----:B------:R-:W-:Y:S05]  /*dde0*/  @P6 BRA `(.L_x_298) ;  /* 0x0000000400446947 */ /* 0x000fea0003800000 */
[----:B------:R-:W1:Y:S01]  /*ddf0*/  S2R R2, SR_TID.X ;  /* 0x0000000000027919 */ /* 0x000e620000002100 */
[----:B------:R-:W-:Y:S01]  /*de00*/  BSSY B0, `(.L_x_299) ;  /* 0x0000009000007945 */ /* 0x000fe20003800000 */
[----:B------:R-:W-:Y:S01]  /*de10*/  IMAD.MOV.U32 R4, RZ, RZ, RZ ;  /* 0x000000ffff047224 */ /* 0x000fe200078e00ff */
[----:B-1----:R-:W-:-:S05]  /*de20*/  LOP3.LUT R2, R2, 0x1f, RZ, 0xc0, !PT ;  /* 0x0000001f02027812 */ /* 0x002fca00078ec0ff */
[----:B------:R-:W-:-:S05]  /*de30*/  IMAD.IADD R7, R19, 0x1, R2 ;  /* 0x0000000113077824 */ /* 0x000fca00078e0202 */
[----:B------:R-:W-:-:S13]  /*de40*/  ISETP.GE.OR P6, PT, R7, R0, !P0 ;  /* 0x000000000700720c */ /* 0x000fda00047c6670 */
[----:B------:R-:W-:Y:S05]  /*de50*/  @P6 BRA `(.L_x_300) ;  /* 0x00000000000c6947 */ /* 0x000fea0003800000 */
[----:B------:R-:W1:Y:S02]  /*de60*/  LDC.64 R2, c[0x0][0xc80] ;  /* 0x00032000ff027b82 */ /* 0x000e640000000a00 */
[----:B-1----:R-:W-:-:S05]  /*de70*/  IMAD.WIDE R2, R7, 0x4, R2 ;  /* 0x0000000407027825 */ /* 0x002fca00078e0202 */
[----:B------:R1:W5:Y:S02]  /*de80*/  LDG.E R4, desc[UR36][R2.64] ;  /* 0x0000002402047981 */ /* 0x000364000c1e1900 */
.L_x_300:
[----:B------:R-:W-:Y:S05]  /*de90*/  BSYNC B0 ;  /* 0x0000000000007941 */ /* 0x000fea0003800000 */
.L_x_299:
[----:B------:R-:W-:-:S03]  /*dea0*/  UMOV UR4, 0xffffffff ;  /* 0xffffffff00047882 */ /* 0x000fc60000000000 */
[----:B------:R-:W-:Y:S05]  /*deb0*/  BRA.DIV UR4, `(.L_x_301) ;  /* 0x0000003e04387947 */ /* 0x000fea000b800000 */
[----:B-----5:R-:W2:Y:S02]  /*dec0*/  SHFL.UP PT, R14, R4, 0x1, RZ ;  /* 0x04200000040e7989 */ /* 0x020ea400000e00ff */
[----:B--2---:R-:W-:-:S05]  /*ded0*/  SEL R13, R14, RZ, P1 ;  /* 0x000000ff0e0d7207 */ /* 0x004fca0000800000 */
[----:B------:R-:W-:-:S05]  /*dee0*/  IMAD.IADD R13, R4, 0x1, R13 ;  /* 0x00000001040d7824 */ /* 0x000fca00078e020d */
[----:B------:R-:W2:Y:S02]  /*def0*/  SHFL.UP PT, R14, R13, 0x2, RZ ;  /* 0x044000000d0e7989 */ /* 0x000ea400000e00ff */
[----:B--2---:R-:W-:-:S05]  /*df00*/  SEL R0, R14, RZ, P2 ;  /* 0x000000ff0e007207 */ /* 0x004fca0001000000 */
[----:B------:R-:W-:-:S05]  /*df10*/  IMAD.IADD R0, R13, 0x1, R0 ;  /* 0x000000010d007824 */ /* 0x000fca00078e0200 */
[----:B------:R-:W1:Y:S02]  /*df20*/  SHFL.UP PT, R14, R0, 0x4, RZ ;  /* 0x04800000000e7989 */ /* 0x000e6400000e00ff */
[----:B-1----:R-:W-:-:S04]  /*df30*/  SEL R3, R14, RZ, P3 ;  /* 0x000000ff0e037207 */ /* 0x002fc80001800000 */
[----:B------:R-:W-:-:S05]  /*df40*/  IADD3 R2, R0, R3, RZ ;  /* 0x0000000300027210 */ /* 0x000fca0007ffe0ff */
[----:B------:R-:W1:Y:S02]  /*df50*/  SHFL.UP PT, R14, R2, 0x8, RZ ;  /* 0x05000000020e7989 */ /* 0x000e6400000e00ff */
[----:B-1----:R-:W-:-:S05]  /*df60*/  SEL R3, R14, RZ, P4 ;  /* 0x000000ff0e037207 */ /* 0x002fca0002000000 */
[----:B------:R-:W-:-:S05]  /*df70*/  IMAD.IADD R3, R2, 0x1, R3 ;  /* 0x0000000102037824 */ /* 0x000fca00078e0203 */
[----:B------:R-:W0:Y:S02]  /*df80*/  SHFL.UP PT, R14, R3, 0x10, RZ ;  /* 0x06000000030e7989 */ /* 0x000e2400000e00ff */
[----:B0-----:R-:W-:-:S05]  /*df90*/  SEL R6, R14, RZ, P5 ;  /* 0x000000ff0e067207 */ /* 0x001fca0002800000 */
[----:B------:R-:W-:-:S05]  /*dfa0*/  IMAD.IADD R6, R3, 0x1, R6 ;  /* 0x0000000103067824 */ /* 0x000fca00078e0206 */
[----:B------:R0:W1:Y:S02]  /*dfb0*/  SHFL.IDX PT, R14, R6, 0x1f, 0x1f ;  /* 0x03e01f00060e7f89 */ /* 0x00006400000e0000 */
.L_x_420:
[----:B------:R-:W-:Y:S02]  /*dfc0*/  ULDC UR4, c[0x0][0xc38] ;  /* 0x00030e0000047ab9 */ /* 0x000fe40000000800 */
[----:B------:R-:W-:-:S04]  /*dfd0*/  IMAD.U32 R7, RZ, RZ, UR4 ;  /* 0x00000004ff077e24 */ /* 0x000fc8000f8e00ff */
[----:B-1----:R-:W-:-:S04]  /*dfe0*/  IMAD R3, R14, R7, RZ ;  /* 0x000000070e037224 */ /* 0x002fc800078e02ff */
[----:B------:R-:W-:-:S05]  /*dff0*/  IMAD.IADD R8, R3, 0x1, R8 ;  /* 0x0000000103087824 */ /* 0x000fca00078e0208 */
[----:B------:R-:W-:-:S13]  /*e000*/  ISETP.GT.AND P6, PT, R8, R5, PT ;  /* 0x000000050800720c */ /* 0x000fda0003fc4270 */
[----:B------:R-:W-:Y:S05]  /*e010*/  @!P6 BRA `(.L_x_302) ;  /* 0xfffffffc0064e947 */ /* 0x000fea000383ffff */
.L_x_297:
[----:B------:R-:W-:Y:S01]  /*e020*/  IMAD.IADD R8, R8, 0x1, -R3 ;  /* 0x0000000108087824 */ /* 0x000fe200078e0a03 */
[----:B------:R-:W-:-:S03]  /*e030*/  UMOV UR4, 0xffffffff ;  /* 0xffffffff00047882 */ /* 0x000fc60000000000 */
[----:B------:R-:W-:-:S05]  /*e040*/  IMAD R0, R6, R7, R8 ;  /* 0x0000000706007224 */ /* 0x000fca00078e0208 */
[----:B------:R-:W-:Y:S01]  /*e050*/  ISETP.GT.AND P6, PT, R0, R5, PT ;  /* 0x000000050000720c */ /* 0x000fe20003fc4270 */
[----:B------:R-:W-:-:S12]  /*e060*/  BRA.DIV UR4, `(.L_x_303) ;  /* 0x0000003e04887947 */ /* 0x000fd8000b800000 */
[----:B------:R-:W-:-:S04]  /*e070*/  VOTE.ANY R2, PT, !P6 ;  /* 0x0000000000027806 */ /* 0x000fc800070e0100 */
[----:B------:R-:W1:Y:S02]  /*e080*/  POPC R0, R2 ;  /* 0x0000000200007309 */ /* 0x000e640000000000 */
[----:B-1----:R1:W2:Y:S02]  /*e090*/  SHFL.IDX PT, R4, R4, R0, 0x1f ;  /* 0x00001f0004047589 */ /* 0x0022a400000e0000 */
.L_x_424:
[----:B------:R-:W-:Y:S02]  /*e0a0*/  ISETP.NE.AND P0, PT, R2, RZ, PT ;  /* 0x000000ff0200720c */ /* 0x000fe40003f05270 */
[----:B------:R-:W-:-:S11]  /*e0b0*/  MOV R14, RZ ;  /* 0x000000ff000e7202 */ /* 0x000fd60000000f00 */
[----:B------:R-:W-:Y:S05]  /*e0c0*/  @!P0 BRA `(.L_x_304) ;  /* 0x0000000000108947 */ /* 0x000fea0003800000 */
[----:B------:R-:W-:Y:S01]  /*e0d0*/  UMOV UR4, 0xffffffff ;  /* 0xffffffff00047882 */ /* 0x000fe20000000000 */
[----:B------:R-:W-:Y:S02]  /*e0e0*/  VIADD R12, R0, 0xffffffff ;  /* 0xffffffff000c7836 */ /* 0x000fe40000000000 */
[----:B------:R-:W-:Y:S05]  /*e0f0*/  BRA.DIV UR4, `(.L_x_305) ;  /* 0x0000003e04ac7947 */ /* 0x000fea000b800000 */
[----:B------:R3:W4:Y:S02]  /*e100*/  SHFL.IDX PT, R14, R6, R12, 0x1f ;  /* 0x00001f0c060e7589 */ /* 0x00072400000e0000 */
.L_x_304:
[----:B0-23--:R-:W-:Y:S01]  /*e110*/  IABS R6, R4 ;  /* 0x0000000400067213 */ /* 0x00dfe20000000000 */
[----:B----4-:R-:W-:Y:S01]  /*e120*/  IMAD R16, R14, R7, R8 ;  /* 0x000000070e107224 */ /* 0x010fe200078e0208 */
[----:B------:R-:W-:Y:S02]  /*e130*/  IADD3 R19, R0, R19, RZ ;  /* 0x0000001300137210 */ /* 0x000fe40007ffe0ff */
[----:B------:R-:W0:Y:S08]  /*e140*/  I2F.RP R9, R6 ;  /* 0x0000000600097306 */ /* 0x000e300000209400 */
[----:B0-----:R-:W0:Y:S02]  /*e150*/  MUFU.RCP R9, R9 ;  /* 0x0000000900097308 */ /* 0x001e240000001000 */
[----:B0-----:R-:W-:-:S06]  /*e160*/  VIADD R2, R9, 0xffffffe ;  /* 0x0ffffffe09027836 */ /* 0x001fcc0000000000 */
[----:B------:R0:W2:Y:S02]  /*e170*/  F2I.FTZ.U32.TRUNC.NTZ R3, R2 ;  /* 0x0000000200037305 */ /* 0x0000a4000021f000 */
[----:B0-----:R-:W-:Y:S02]  /*e180*/  IMAD.MOV.U32 R2, RZ, RZ, RZ ;  /* 0x000000ffff027224 */ /* 0x001fe400078e00ff */
[----:B--2---:R-:W-:-:S04]  /*e190*/  IMAD.MOV R7, RZ, RZ, -R3 ;  /* 0x000000ffff077224 */ /* 0x004fc800078e0a03 */
[----:B------:R-:W-:-:S04]  /*e1a0*/  IMAD R7, R7, R6, RZ ;  /* 0x0000000607077224 */ /* 0x000fc800078e02ff */
[----:B------:R-:W-:-:S04]  /*e1b0*/  IMAD.HI.U32 R3, R3, R7, R2 ;  /* 0x0000000703037227 */ /* 0x000fc800078e0002 */
[----:B------:R-:W-:Y:S01]  /*e1c0*/  IMAD.IADD R7, R5, 0x1, -R16 ;  /* 0x0000000105077824 */ /* 0x000fe200078e0a10 */
[----:B------:R-:W-:-:S04]  /*e1d0*/  IABS R5, R4 ;  /* 0x0000000400057213 */ /* 0x000fc80000000000 */
[----:B------:R-:W-:Y:S02]  /*e1e0*/  IABS R2, R7 ;  /* 0x0000000700027213 */ /* 0x000fe40000000000 */
[----:B------:R-:W-:-:S03]  /*e1f0*/  IADD3 R5, RZ, -R5, RZ ;  /* 0x80000005ff057210 */ /* 0x000fc60007ffe0ff */
[----:B------:R-:W-:-:S04]  /*e200*/  IMAD.HI.U32 R3, R3, R2, RZ ;  /* 0x0000000203037227 */ /* 0x000fc800078e00ff */
[----:B------:R-:W-:Y:S01]  /*e210*/  IMAD R5, R3, R5, R2 ;  /* 0x0000000503057224 */ /* 0x000fe200078e0202 */
[----:B------:R-:W-:-:S04]  /*e220*/  LOP3.LUT R2, R7, R4, RZ, 0x3c, !PT ;  /* 0x0000000407027212 */ /* 0x000fc800078e3cff */
[----:B------:R-:W-:Y:S02]  /*e230*/  ISETP.GT.U32.AND P1, PT, R6, R5, PT ;  /* 0x000000050600720c */ /* 0x000fe40003f24070 */
[----:B------:R-:W-:-:S11]  /*e240*/  ISETP.GE.AND P2, PT, R2, RZ, PT ;  /* 0x000000ff0200720c */ /* 0x000fd60003f46270 */
[----:B------:R-:W-:Y:S02]  /*e250*/  @!P1 IMAD.IADD R5, R5, 0x1, -R6 ;  /* 0x0000000105059824 */ /* 0x000fe400078e0a06 */
[----:B------:R-:W-:Y:S01]  /*e260*/  @!P1 VIADD R3, R3, 0x1 ;  /* 0x0000000103039836 */ /* 0x000fe20000000000 */
[----:B------:R-:W-:Y:S02]  /*e270*/  ISETP.NE.AND P1, PT, R4, RZ, PT ;  /* 0x000000ff0400720c */ /* 0x000fe40003f25270 */
[----:B------:R-:W-:-:S13]  /*e280*/  ISETP.GE.U32.AND P0, PT, R5, R6, PT ;  /* 0x000000060500720c */ /* 0x000fda0003f06070 */
[----:B------:R-:W-:-:S04]  /*e290*/  @P0 VIADD R3, R3, 0x1 ;  /* 0x0000000103030836 */ /* 0x000fc80000000000 */
[----:B------:R-:W-:Y:S01]  /*e2a0*/  @!P2 IMAD.MOV R3, RZ, RZ, -R3 ;  /* 0x000000ffff03a224 */ /* 0x000fe200078e0a03 */
[----:B------:R-:W-:-:S05]  /*e2b0*/  @!P1 LOP3.LUT R3, RZ, R4, RZ, 0x33, !PT ;  /* 0x00000004ff039212 */ /* 0x000fca00078e33ff */
[--C-:B------:R-:W-:Y:S02]  /*e2c0*/  IMAD.MOV R17, RZ, RZ, -R3.reuse ;  /* 0x000000ffff117224 */ /* 0x100fe400078e0a03 */
[----:B------:R-:W-:Y:S02]  /*e2d0*/  IMAD.MOV.U32 R18, RZ, RZ, R3 ;  /* 0x000000ffff127224 */ /* 0x000fe400078e0003 */
[----:B------:R-:W-:Y:S01]  /*e2e0*/  IMAD R17, R4, R17, R7 ;  /* 0x0000001104117224 */ /* 0x000fe200078e0207 */
[----:B------:R-:W-:Y:S06]  /*e2f0*/  BRA `(.L_x_306) ;  /* 0x00000000001c7947 */ /* 0x000fec0003800000 */
.L_x_298:
[----:B------:R-:W-:Y:S01]  /*e300*/  UMOV UR4, URZ ;  /* 0x0000003f00047c82 */ /* 0x000fe20008000000 */
[----:B------:R-:W-:Y:S01]  /*e310*/  UMOV UR5, URZ ;  /* 0x0000003f00057c82 */ /* 0x000fe20008000000 */
[----:B------:R-:W-:Y:S01]  /*e320*/  ULDC UR6, c[0x0][0xc3c] ;  /* 0x00030f0000067ab9 */ /* 0x000fe20000000800 */
[----:B------:R-:W-:Y:S02]  /*e330*/  IMAD.MOV.U32 R16, RZ, RZ, R5 ;  /* 0x000000ffff107224 */ /* 0x000fe400078e0005 */
[----:B------:R-:W-:Y:S02]  /*e340*/  IMAD.U32 R17, RZ, RZ, UR4 ;  /* 0x00000004ff117e24 */ /* 0x000fe4000f8e00ff */
[----:B------:R-:W-:Y:S02]  /*e350*/  IMAD.U32 R18, RZ, RZ, UR5 ;  /* 0x00000005ff127e24 */ /* 0x000fe4000f8e00ff */
[----:B------:R-:W-:-:S07]  /*e360*/  IMAD.U32 R19, RZ, RZ, UR6 ;  /* 0x00000006ff137e24 */ /* 0x000fce000f8e00ff */
.L_x_306:
[----:B-1----:R-:W1:Y:S01]  /*e370*/  S2R R0, SR_TID.X ;  /* 0x0000000000007919 */ /* 0x002e620000002100 */
[----:B------:R-:W-:Y:S05]  /*e380*/  WARPSYNC.ALL ;  /* 0x0000000000007948 */ /* 0x000fea0003800000 */
[----:B------:R-:W-:Y:S01]  /*e390*/  BAR.SYNC.DEFER_BLOCKING 0x4, 0x180 ;  /* 0x0106000000007b1d */ /* 0x000fe20000010000 */
[----:B-1----:R-:W-:-:S04]  /*e3a0*/  LOP3.LUT R0, R0, 0x1f, RZ, 0xc0, !PT ;  /* 0x0000001f00007812 */ /* 0x002fc800078ec0ff */
[----:B------:R-:W-:-:S13]  /*e3b0*/  ISETP.NE.AND P0, PT, R0, RZ, PT ;  /* 0x000000ff0000720c */ /* 0x000fda0003f05270 */
[----:B------:R-:W1:Y:S01]  /*e3c0*/  @!P0 S2R R3, SR_CgaCtaId ;  /* 0x0000000000038919 */ /* 0x000e620000008800 */
[----:B------:R-:W-:-:S04]  /*e3d0*/  @!P0 MOV R0, 0x400 ;  /* 0x0000040000008802 */ /* 0x000fc80000000f00 */
[----:B-1----:R-:W-:-:S05]  /*e3e0*/  @!P0 LEA R22, R3, R0, 0x18 ;  /* 0x0000000003168211 */ /* 0x002fca00078ec0ff */
[----:B------:R3:W-:Y:S01]  /*e3f0*/  @!P0 STS.128 [R22+0x308d0], R16 ;  /* 0x0308d01016008388 */ /* 0x0007e20000000c00 */
[----:B------:R-:W-:Y:S06]  /*e400*/  BAR.ARV 0x5, 0x180 ;  /* 0x0146000000007b1d */ /* 0x000fec0000002000 */
.L_x_295:
[----:B------:R-:W-:Y:S02]  /*e410*/  ULDC UR4, c[0x0][0xc3c] ;  /* 0x00030f0000047ab9 */ /* 0x000fe40000000800 */
[----:B--2---:R-:W-:-:S13]  /*e420*/  ISETP.GE.AND P0, PT, R19, UR4, PT ;  /* 0x0000000413007c0c */ /* 0x004fda000bf06270 */
[----:B------:R-:W-:Y:S05]  /*e430*/  @!P0 BRA `(.L_x_307) ;  /* 0xffffffb800a48947 */ /* 0x000fea000383ffff */
[----:B------:R-:W-:Y:S05]  /*e440*/  BSYNC B8 ;  /* 0x0000000000087941 */ /* 0x000fea0003800000 */
.L_x_244:
[----:B0-----:R-:W2:Y:S01]  /*e450*/  LDL.LU R0, [R1+0x1c] ;  /* 0x00001c0001007983 */ /* 0x001ea20000300800 */
[----:B------:R-:W-:Y:S01]  /*e460*/  BSSY B0, `(.L_x_308) ;  /* 0x000000b000007945 */ /* 0x000fe20003800000 */
[----:B------:R-:W0:Y:S01]  /*e470*/  S2R R5, SR_CgaCtaId ;  /* 0x0000000000057919 */ /* 0x000e220000008800 */
[----:B--2---:R-:W-:-:S04]  /*e480*/  IADD3 R0, R0, 0x1, RZ ;  /* 0x0000000100007810 */ /* 0x004fc80007ffe0ff */
[----:B------:R-:W-:-:S04]  /*e490*/  LEA.HI R2, R0, R0, RZ, 0x1 ;  /* 0x0000000000027211 */ /* 0x000fc800078f08ff */
[----:B------:R-:W-:Y:S02]  /*e4a0*/  LOP3.LUT R3, R2, 0xfffffffe, RZ, 0xc0, !PT ;  /* 0xfffffffe02037812 */ /* 0x000fe400078ec0ff */
[----:B------:R-:W-:-:S03]  /*e4b0*/  MOV R2, 0x400 ;  /* 0x0000040000027802 */ /* 0x000fc60000000f00 */
[----:B------:R-:W-:Y:S01]  /*e4c0*/  IMAD.IADD R0, R0, 0x1, -R3 ;  /* 0x0000000100007824 */ /* 0x000fe200078e0a03 */
[----:B0-----:R-:W-:-:S04]  /*e4d0*/  LEA R4, R5, R2, 0x18 ;  /* 0x0000000205047211 */ /* 0x001fc800078ec0ff */
[----:B------:R-:W-:-:S04]  /*e4e0*/  SHF.L.U32 R0, R0, 0x1f, RZ ;  /* 0x0000001f00007819 */ /* 0x000fc800000006ff */
[----:B------:R-:W0:Y:S02]  /*e4f0*/  SYNCS.PHASECHK.TRANS64.TRYWAIT P0, [R4+URZ+0x30820], R0 ;  /* 0x03082000040075a7 */ /* 0x000e24000800017f */
[----:B0-----:R-:W-:Y:S05]  /*e500*/  @!P0 BRA `(.L_x_309) ;  /* 0x0000003800cc8947 */ /* 0x001fea0003800000 */
.L_x_427:
[----:B------:R-:W-:Y:S05]  /*e510*/  BSYNC B0 ;  /* 0x0000000000007941 */ /* 0x000fea0003800000 */
.L_x_308:
[----:B------:R-:W-:-:S03]  /*e520*/  UMOV UR4, 0xffffffff ;  /* 0xffffffff00047882 */ /* 0x000fc60000000000 */
[----:B------:R-:W-:Y:S05]  /*e530*/  BRA.DIV UR4, `(.L_x_310) ;  /* 0x0000003a04d47947 */ /* 0x000fea000b800000 */
[----:B0-----:R-:W0:Y:S02]  /*e540*/  S2R R0, SR_TID.X ;  /* 0x0000000000007919 */ /* 0x001e240000002100 */
[----:B0-----:R-:W-:-:S04]  /*e550*/  SHF.R.U32.HI R0, RZ, 0x5, R0 ;  /* 0x00000005ff007819 */ /* 0x001fc80000011600 */
[----:B------:R-:W-:-:S05]  /*e560*/  LOP3.LUT R0, R0, 0x3, RZ, 0xc0, !PT ;  /* 0x0000000300007812 */ /* 0x000fca00078ec0ff */
[----:B------:R0:W2:Y:S02]  /*e570*/  SHFL.IDX PT, R14, R0, RZ, 0x1f ;  /* 0x00001fff000e7589 */ /* 0x0000a400000e0000 */
.L_x_430:
[----:B--2---:R-:W-:Y:S01]  /*e580*/  ISETP.NE.AND P0, PT, R14, RZ, PT ;  /* 0x000000ff0e00720c */ /* 0x004fe20003f05270 */
[----:B------:R-:W-:-:S12]  /*e590*/  BSSY B0, `(.L_x_311) ;  /* 0x0000026000007945 */ /* 0x000fd80003800000 */
[----:B------:R-:W-:Y:S05]  /*e5a0*/  @P0 BRA `(.L_x_312) ;  /* 0x0000000000900947 */ /* 0x000fea0003800000 */
[----:B------:R-:W-:-:S03]  /*e5b0*/  UMOV UR4, 0xffffffff ;  /* 0xffffffff00047882 */ /* 0x000fc60000000000 */
[----:B------:R-:W-:Y:S05]  /*e5c0*/  BRA.DIV UR4, `(.L_x_313) ;  /* 0x0000003a04e47947 */ /* 0x000fea000b800000 */
[----:B------:R-:W-:-:S13]  /*e5d0*/  ELECT P6, URZ, PT ;  /* 0x00000000003f782f */ /* 0x000fda00038c0000 */
.L_x_433:
        /* <DEDUP_REMOVED lines=8> */
.L_x_314:
[C---:B------:R-:W-:Y:S01]  /*e660*/  IMAD R5, R27.reuse, 0x8, R4 ;  /* 0x000000081b057824 */ /* 0x040fe200078e0204 */
[----:B------:R-:W-:Y:S01]  /*e670*/  SHF.L.U32 R0, R28, 0x1f, RZ ;  /* 0x0000001f1c007819 */ /* 0x000fe200000006ff */
[----:B------:R-:W-:-:S03]  /*e680*/  VIADD R27, R27, 0x1 ;  /* 0x000000011b1b7836 */ /* 0x000fc60000000000 */
[----:B------:R-:W0:Y:S02]  /*e690*/  SYNCS.PHASECHK.TRANS64.TRYWAIT P1, [R5+URZ+0x30840], R0 ;  /* 0x03084000050075a7 */ /* 0x000e24000802017f */
[----:B------:R-:W-:-:S04]  /*e6a0*/  ISETP.NE.AND P2, PT, R27, 0x2, PT ;  /* 0x000000021b00780c */ /* 0x000fc80003f45270 */
[----:B------:R-:W-:Y:S01]  /*e6b0*/  SEL R3, RZ, 0x1, P2 ;  /* 0x00000001ff037807 */ /* 0x000fe20001000000 */
[----:B0-----:R-:W-:Y:S08]  /*e6c0*/  @!P1 BRA `(.L_x_315) ;  /* 0x0000003800c49947 */ /* 0x001ff00003800000 */
.L_x_434:
[----:B------:R-:W-:Y:S02]  /*e6d0*/  SEL R27, R27, RZ, P2 ;  /* 0x000000ff1b1b7207 */ /* 0x000fe40001000000 */
[----:B------:R-:W-:Y:S01]  /*e6e0*/  LOP3.LUT R2, R28, R3, RZ, 0x3c, !PT ;  /* 0x000000031c027212 */ /* 0x000fe200078e3cff */
[----:B------:R-:W-:Y:S06]  /*e6f0*/  @!P0 BRA `(.L_x_316) ;  /* 0x0000000000048947 */ /* 0x000fec0003800000 */
[----:B------:R-:W-:Y:S01]  /*e700*/  BPT.TRAP 0x1 ;  /* 0x000000040000795c */ /* 0x000fe20000300000 */
.L_x_316:
[----:B------:R-:W-:Y:S01]  /*e710*/  IMAD R27, R27, 0x8, R4 ;  /* 0x000000081b1b7824 */ /* 0x000fe200078e0204 */
[----:B------:R-:W-:-:S04]  /*e720*/  SHF.L.U32 R2, R2, 0x1f, RZ ;  /* 0x0000001f02027819 */ /* 0x000fc800000006ff */
[----:B------:R-:W2:Y:S02]  /*e730*/  SYNCS.PHASECHK.TRANS64.TRYWAIT P1, [R27+URZ+0x30840], R2 ;  /* 0x030840021b0075a7 */ /* 0x000ea4000802017f */
[----:B--2---:R-:W-:Y:S05]  /*e740*/  @!P1 BRA `(.L_x_317) ;  /* 0x0000003800b89947 */ /* 0x004fea0003800000 */
.L_x_435:
[----:B------:R-:W-:Y:S05]  /*e750*/  @!P0 BRA `(.L_x_318) ;  /* 0x0000000000048947 */ /* 0x000fea0003800000 */
[----:B------:R-:W-:Y:S01]  /*e760*/  BPT.TRAP 0x1 ;  /* 0x000000040000795c */ /* 0x000fe20000300000 */
.L_x_318:
[----:B------:R-:W4:Y:S02]  /*e770*/  SYNCS.PHASECHK.TRANS64.TRYWAIT P1, [R5+URZ+0x30860], R0 ;  /* 0x03086000050075a7 */ /* 0x000f24000802017f */
[----:B----4-:R-:W-:Y:S05]  /*e780*/  @!P1 BRA `(.L_x_319) ;  /* 0x0000003800bc9947 */ /* 0x010fea0003800000 */
.L_x_436:
[----:B------:R-:W-:Y:S05]  /*e790*/  @!P0 BRA `(.L_x_320) ;  /* 0x0000000000048947 */ /* 0x000fea0003800000 */
[----:B------:R-:W-:Y:S01]  /*e7a0*/  BPT.TRAP 0x1 ;  /* 0x000000040000795c */ /* 0x000fe20000300000 */
.L_x_320:
[----:B------:R0:W0:Y:S02]  /*e7b0*/  SYNCS.PHASECHK.TRANS64.TRYWAIT P0, [R27+URZ+0x30860], R2 ;  /* 0x030860021b0075a7 */ /* 0x000024000800017f */
[----:B0-----:R-:W-:Y:S05]  /*e7c0*/  @!P0 NANOSLEEP.SYNCS 0x989680 ;  /* 0x009896800000895d */ /* 0x001fea0003900000 */
[----:B------:R-:W0:Y:S02]  /*e7d0*/  @!P0 SYNCS.PHASECHK.TRANS64 P0, [R27+URZ+0x30860], R2 ;  /* 0x030860021b0085a7 */ /* 0x000e24000800007f */
[----:B0-----:R-:W-:Y:S05]  /*e7e0*/  @!P0 BRA `(.L_x_320) ;  /* 0xfffffffc00f08947 */ /* 0x001fea000383ffff */
.L_x_312:
[----:B------:R-:W-:Y:S05]  /*e7f0*/  BSYNC B0 ;  /* 0x0000000000007941 */ /* 0x000fea0003800000 */
.L_x_311:
[----:B------:R-:W-:Y:S05]  /*e800*/  EXIT ;  /* 0x000000000000794d */ /* 0x000fea0003800000 */
.L_x_192:
[----:B0-----:R-:W-:-:S04]  /*e810*/  MOV R3, UR43 ;  /* 0x0000002b00037c02 */ /* 0x001fc80008000f00 */
[----:B------:R0:W1:Y:S03]  /*e820*/  SYNCS.PHASECHK.TRANS64.TRYWAIT P1, [R3+URZ+0x30800], R0 ;  /* 0x03080000030075a7 */ /* 0x000066000802017f */
[----:B-1----:R-:W-:Y:S05]  /*e830*/  @!P1 NANOSLEEP.SYNCS 0x989680 ;  /* 0x009896800000995d */ /* 0x002fea0003900000 */
[----:B------:R-:W1:Y:S02]  /*e840*/  @!P1 SYNCS.PHASECHK.TRANS64 P1, [R3+URZ+0x30800], R0 ;  /* 0x03080000030095a7 */ /* 0x000e64000802007f */
[----:B-1----:R-:W-:Y:S05]  /*e850*/  @!P1 BRA `(.L_x_192) ;  /* 0xfffffffc00ec9947 */ /* 0x002fea000383ffff */
[----:B------:R-:W-:Y:S05]  /*e860*/  BRA `(.L_x_321) ;  /* 0xffffff2c00c07947 */ /* 0x000fea000383ffff */
.L_x_196:
[----:B-1----:R1:W2:Y:S02]  /*e870*/  SYNCS.PHASECHK.TRANS64.TRYWAIT P1, [R2+URZ+0x30830], R3 ;  /* 0x03083003020075a7 */ /* 0x0022a4000802017f */
[----:B--2---:R-:W-:Y:S05]  /*e880*/  @!P1 NANOSLEEP.SYNCS 0x989680 ;  /* 0x009896800000995d */ /* 0x004fea0003900000 */
[----:B------:R-:W2:Y:S02]  /*e890*/  @!P1 SYNCS.PHASECHK.TRANS64 P1, [R2+URZ+0x30830], R3 ;  /* 0x03083003020095a7 */ /* 0x000ea4000802007f */
[----:B--2---:R-:W-:Y:S05]  /*e8a0*/  @!P1 BRA `(.L_x_196) ;  /* 0xfffffffc00f09947 */ /* 0x004fea000383ffff */
[----:B------:R-:W-:Y:S05]  /*e8b0*/  BRA `(.L_x_195) ;  /* 0xffffff2c00e07947 */ /* 0x000fea000383ffff */
.L_x_202:
[----:B-1----:R-:W-:-:S04]  /*e8c0*/  IMAD.U32 R3, RZ, RZ, UR8 ;  /* 0x00000008ff037e24 */ /* 0x002fc8000f8e00ff */
[----:B------:R1:W2:Y:S03]  /*e8d0*/  SYNCS.PHASECHK.TRANS64.TRYWAIT P1, [R3+URZ+0x30830], R0 ;  /* 0x03083000030075a7 */ /* 0x0002a6000802017f */
[----:B--2---:R-:W-:Y:S05]  /*e8e0*/  @!P1 NANOSLEEP.SYNCS 0x989680 ;  /* 0x009896800000995d */ /* 0x004fea0003900000 */
[----:B------:R-:W2:Y:S02]  /*e8f0*/  @!P1 SYNCS.PHASECHK.TRANS64 P1, [R3+URZ+0x30830], R0 ;  /* 0x03083000030095a7 */ /* 0x000ea4000802007f */
[----:B--2---:R-:W-:Y:S05]  /*e900*/  @!P1 BRA `(.L_x_202) ;  /* 0xfffffffc00ec9947 */ /* 0x004fea000383ffff */
[----:B------:R-:W-:Y:S05]  /*e910*/  BRA `(.L_x_201) ;  /* 0xffffff5000e07947 */ /* 0x000fea000383ffff */
.L_x_206:
[----:B-1----:R-:W-:-:S04]  /*e920*/  IMAD.U32 R3, RZ, RZ, UR9 ;  /* 0x00000009ff037e24 */ /* 0x002fc8000f8e00ff */
[----:B------:R1:W2:Y:S03]  /*e930*/  SYNCS.PHASECHK.TRANS64.TRYWAIT P1, [R3+URZ+0x30850], R0 ;  /* 0x03085000030075a7 */ /* 0x0002a6000802017f */
[----:B--2---:R-:W-:Y:S05]  /*e940*/  @!P1 NANOSLEEP.SYNCS 0x989680 ;  /* 0x009896800000995d */ /* 0x004fea0003900000 */
[----:B------:R-:W2:Y:S02]  /*e950*/  @!P1 SYNCS.PHASECHK.TRANS64 P1, [R3+URZ+0x30850], R0 ;  /* 0x03085000030095a7 */ /* 0x000ea4000802007f */
[----:B--2---:R-:W-:Y:S05]  /*e960*/  @!P1 BRA `(.L_x_206) ;  /* 0xfffffffc00ec9947 */ /* 0x004fea000383ffff */
[----:B------:R-:W-:Y:S05]  /*e970*/  BRA `(.L_x_205) ;  /* 0xffffff5c00987947 */ /* 0x000fea000383ffff */
.L_x_213:
[----:B-1----:R-:W-:-:S04]  /*e980*/  IMAD.U32 R7, RZ, RZ, UR5 ;  /* 0x00000005ff077e24 */ /* 0x002fc8000f8e00ff */
[----:B------:R1:W2:Y:S03]  /*e990*/  SYNCS.PHASECHK.TRANS64.TRYWAIT P1, [R7+URZ+0x30850], R2 ;  /* 0x03085002070075a7 */ /* 0x0002a6000802017f */
[----:B--2---:R-:W-:Y:S05]  /*e9a0*/  @!P1 NANOSLEEP.SYNCS 0x989680 ;  /* 0x009896800000995d */ /* 0x004fea0003900000 */
[----:B------:R-:W2:Y:S02]  /*e9b0*/  @!P1 SYNCS.PHASECHK.TRANS64 P1, [R7+URZ+0x30850], R2 ;  /* 0x03085002070095a7 */ /* 0x000ea4000802007f */
[----:B--2---:R-:W-:Y:S05]  /*e9c0*/  @!P1 BRA `(.L_x_213) ;  /* 0xfffffffc00ec9947 */ /* 0x004fea000383ffff */
[----:B------:R-:W-:Y:S05]  /*e9d0*/  BRA `(.L_x_212) ;  /* 0xffffff7400b07947 */ /* 0x000fea000383ffff */
.L_x_256:
[----:B------:R-:W-:Y:S01]  /*e9e0*/  SHF.R.U32.HI R8, RZ, 0x5, R21 ;  /* 0x00000005ff087819 */ /* 0x000fe20000011615 */
[----:B------:R-:W-:Y:S01]  /*e9f0*/  BSSY B0, `(.L_x_322) ;  /* 0x0000009000007945 */ /* 0x000fe20003800000 */
[----:B------:R-:W-:Y:S01]  /*ea00*/  IMAD.MOV.U32 R12, RZ, RZ, RZ ;  /* 0x000000ffff0c7224 */ /* 0x000fe200078e00ff */
[----:B------:R-:W-:Y:S01]  /*ea10*/  MOV R11, 0x1f ;  /* 0x0000001f000b7802 */ /* 0x000fe20000000f00 */
[----:B------:R-:W-:Y:S01]  /*ea20*/  IMAD.MOV.U32 R15, RZ, RZ, -0x1 ;  /* 0xffffffffff0f7424 */ /* 0x000fe200078e00ff */
[----:B------:R-:W-:-:S05]  /*ea30*/  LOP3.LUT R8, R8, 0x3, RZ, 0xc0, !PT ;  /* 0x0000000308087812 */ /* 0x000fca00078ec0ff */
[----:B------:R-:W-:-:S07]  /*ea40*/  IMAD.MOV.U32 R13, RZ, RZ, R8 ;  /* 0x000000ffff0d7224 */ /* 0x000fce00078e0008 */
[----:B-----5:R-:W-:Y:S05]  /*ea50*/  WARPSYNC.COLLECTIVE R15, `(.L_x_323) ;  /* 0x000000000f087348 */ /* 0x020fea0003c00000 */
[----:B------:R0:W1:Y:S02]  /*ea60*/  SHFL.IDX P6, R14, R13, R12, R11 ;  /* 0x0000000c0d0e7389 */ /* 0x00006400000c000b */
[----:B01---5:R-:W-:Y:S01]  /*ea70*/  ENDCOLLECTIVE ;  /* 0x000000000000791b */ /* 0x023fe20003800000 */
.L_x_323:
[----:B------:R-:W-:Y:S05]  /*ea80*/  BSYNC B0 ;  /* 0x0000000000007941 */ /* 0x000fea0003800000 */
.L_x_322:
[----:B------:R-:W-:Y:S05]  /*ea90*/  BRA `(.L_x_324) ;  /* 0xffffffc000547947 */ /* 0x000fea000383ffff */
.L_x_259:
[----:B0-----:R0:W1:Y:S02]  /*eaa0*/  SYNCS.PHASECHK.TRANS64.TRYWAIT P0, [R7+URZ+0x30840], R2 ;  /* 0x03084002070075a7 */ /* 0x001064000800017f */
[----:B-1----:R-:W-:Y:S05]  /*eab0*/  @!P0 NANOSLEEP.SYNCS 0x989680 ;  /* 0x009896800000895d */ /* 0x002fea0003900000 */
[----:B------:R-:W1:Y:S02]  /*eac0*/  @!P0 SYNCS.PHASECHK.TRANS64 P0, [R7+URZ+0x30840], R2 ;  /* 0x03084002070085a7 */ /* 0x000e64000800007f */
[----:B-1----:R-:W-:Y:S05]  /*ead0*/  @!P0 BRA `(.L_x_259) ;  /* 0xfffffffc00f08947 */ /* 0x002fea000383ffff */
[----:B------:R-:W-:Y:S05]  /*eae0*/  BRA `(.L_x_325) ;  /* 0xffffffc000bc7947 */ /* 0x000fea000383ffff */
.L_x_260:
[----:B------:R-:W-:Y:S01]  /*eaf0*/  BSSY B0, `(.L_x_326) ;  /* 0x0000008000007945 */ /* 0x000fe20003800000 */
[----:B------:R-:W-:Y:S02]  /*eb00*/  IMAD.MOV.U32 R13, RZ, RZ, R0 ;  /* 0x000000ffff0d7224 */ /* 0x000fe400078e0000 */
[----:B------:R-:W-:Y:S02]  /*eb10*/  IMAD.MOV.U32 R12, RZ, RZ, RZ ;  /* 0x000000ffff0c7224 */ /* 0x000fe400078e00ff */
[----:B------:R-:W-:Y:S02]  /*eb20*/  IMAD.MOV.U32 R11, RZ, RZ, 0x181f ;  /* 0x0000181fff0b7424 */ /* 0x000fe400078e00ff */
[----:B------:R-:W-:-:S07]  /*eb30*/  IMAD.MOV.U32 R15, RZ, RZ, -0x1 ;  /* 0xffffffffff0f7424 */ /* 0x000fce00078e00ff */
[----:B------:R-:W-:Y:S05]  /*eb40*/  WARPSYNC.COLLECTIVE R15, `(.L_x_327) ;  /* 0x000000000f087348 */ /* 0x000fea0003c00000 */
[----:B------:R0:W1:Y:S02]  /*eb50*/  SHFL.IDX P6, R14, R13, R12, R11 ;  /* 0x0000000c0d0e7389 */ /* 0x00006400000c000b */
[----:B01----:R-:W-:Y:S01]  /*eb60*/  ENDCOLLECTIVE ;  /* 0x000000000000791b */ /* 0x003fe20003800000 */
.L_x_327:
[----:B------:R-:W-:Y:S05]  /*eb70*/  BSYNC B0 ;  /* 0x0000000000007941 */ /* 0x000fea0003800000 */
.L_x_326:
[----:B------:R-:W-:Y:S01]  /*eb80*/  IMAD.MOV.U32 R13, RZ, RZ, R4 ;  /* 0x000000ffff0d7224 */ /* 0x000fe200078e0004 */
[----:B------:R-:W-:Y:S01]  /*eb90*/  MOV R2, R14 ;  /* 0x0000000e00027202 */ /* 0x000fe20000000f00 */
[----:B------:R-:W-:Y:S02]  /*eba0*/  IMAD.MOV.U32 R12, RZ, RZ, RZ ;  /* 0x000000ffff0c7224 */ /* 0x000fe400078e00ff */
[----:B------:R-:W-:Y:S02]  /*ebb0*/  IMAD.MOV.U32 R11, RZ, RZ, 0x181f ;  /* 0x0000181fff0b7424 */ /* 0x000fe400078e00ff */
[----:B------:R-:W-:Y:S02]  /*ebc0*/  IMAD.MOV.U32 R15, RZ, RZ, -0x1 ;  /* 0xffffffffff0f7424 */ /* 0x000fe400078e00ff */
[----:B------:R-:W-:-:S07]  /*ebd0*/  @P0 IMAD R8, R5, 0x2, R22 ;  /* 0x0000000205080824 */ /* 0x000fce00078e0216 */
[----:B------:R-:W-:Y:S05]  /*ebe0*/  WARPSYNC.COLLECTIVE R15, `(.L_x_328) ;  /* 0x000000000f087348 */ /* 0x000fea0003c00000 */
[----:B------:R0:W1:Y:S02]  /*ebf0*/  SHFL.IDX P6, R14, R13, R12, R11 ;  /* 0x0000000c0d0e7389 */ /* 0x00006400000c000b */
[----:B01----:R-:W-:Y:S01]  /*ec00*/  ENDCOLLECTIVE ;  /* 0x000000000000791b */ /* 0x003fe20003800000 */
.L_x_328:
[----:B------:R-:W-:Y:S02]  /*ec10*/  IMAD.MOV.U32 R13, RZ, RZ, R0 ;  /* 0x000000ffff0d7224 */ /* 0x000fe400078e0000 */
[----:B------:R-:W-:Y:S02]  /*ec20*/  IMAD.MOV.U32 R12, RZ, RZ, 0x1 ;  /* 0x00000001ff0c7424 */ /* 0x000fe400078e00ff */
[----:B------:R-:W-:-:S07]  /*ec30*/  IMAD.MOV.U32 R3, RZ, RZ, R14 ;  /* 0x000000ffff037224 */ /* 0x000fce00078e000e */
[----:B------:R-:W-:Y:S05]  /*ec40*/  WARPSYNC.COLLECTIVE R15, `(.L_x_329) ;  /* 0x000000000f087348 */ /* 0x000fea0003c00000 */
[----:B------:R0:W1:Y:S02]  /*ec50*/  SHFL.IDX P6, R14, R13, R12, R11 ;  /* 0x0000000c0d0e7389 */ /* 0x00006400000c000b */
[----:B01----:R-:W-:Y:S01]  /*ec60*/  ENDCOLLECTIVE ;  /* 0x000000000000791b */ /* 0x003fe20003800000 */
.L_x_329:
[----:B------:R-:W-:-:S04]  /*ec70*/  @P0 LEA R3, P1, R32, R3, 0x1 ;  /* 0x0000000320030211 */ /* 0x000fc800078208ff */
[----:B------:R-:W-:Y:S02]  /*ec80*/  @P0 IADD3.X R2, RZ, R2, RZ, P1, !PT ;  /* 0x00000002ff020210 */ /* 0x000fe40000ffe4ff */
[----:B------:R-:W-:Y:S02]  /*ec90*/  ISETP.GE.AND P1, PT, R6, 0x11, PT ;  /* 0x000000110600780c */ /* 0x000fe40003f26270 */
[----:B------:R-:W-:Y:S01]  /*eca0*/  @P0 LOP3.LUT R3, R3, R2, RZ, 0x3c, !PT ;  /* 0x0000000203030212 */ /* 0x000fe200078e3cff */
[----:B------:R-:W-:-:S03]  /*ecb0*/  IMAD.MOV.U32 R13, RZ, RZ, R4 ;  /* 0x000000ffff0d7224 */ /* 0x000fc600078e0004 */
[----:B------:R-:W-:-:S04]  /*ecc0*/  @P0 LOP3.LUT R2, R3, R2, RZ, 0x3c, !PT ;  /* 0x0000000203020212 */ /* 0x000fc800078e3cff */
[----:B------:R-:W-:-:S05]  /*ecd0*/  @P0 LOP3.LUT R3, R3, R2, RZ, 0x3c, !PT ;  /* 0x0000000203030212 */ /* 0x000fca00078e3cff */
[----:B------:R-:W-:Y:S01]  /*ece0*/  @!PT LDS RZ, [RZ] ;  /* 0x00000000fffff984 */ /* 0x000fe20000000800 */
[----:B------:R-:W-:Y:S01]  /*ecf0*/  @!PT LDS RZ, [RZ] ;  /* 0x00000000fffff984 */ /* 0x000fe20000000800 */
[----:B------:R-:W-:Y:S01]  /*ed00*/  @!PT LDS RZ, [RZ] ;  /* 0x00000000fffff984 */ /* 0x000fe20000000800 */
[----:B------:R-:W-:Y:S04]  /*ed10*/  @P0 LDGSTS.E.BYPASS.LTC128B.128 [R8+0x1e400], desc[UR36][R2.64], !P4 ;  /* 0x1e40000002080fae */ /* 0x000fe8000e101d64 */
[----:B------:R-:W-:Y:S04]  /*ed20*/  @P0 LDGSTS.E.BYPASS.LTC128B.128 [R8+0x21400], desc[UR36][R2.64+0x80], !P3 ;  /* 0x2140008002080fae */ /* 0x000fe8000d901d64 */
[----:B------:R0:W-:Y:S02]  /*ed30*/  @P0 LDGSTS.E.BYPASS.LTC128B.128 [R8+0x24400], desc[UR36][R2.64+0x100], !P2 ;  /* 0x2440010002080fae */ /* 0x0001e4000d101d64 */
[----:B0-----:R-:W-:-:S07]  /*ed40*/  IMAD.MOV.U32 R2, RZ, RZ, R14 ;  /* 0x000000ffff027224 */ /* 0x001fce00078e000e */
[----:B------:R-:W-:Y:S05]  /*ed50*/  WARPSYNC.COLLECTIVE R15, `(.L_x_330) ;  /* 0x000000000f087348 */ /* 0x000fea0003c00000 */
[----:B------:R0:W1:Y:S02]  /*ed60*/  SHFL.IDX P6, R14, R13, R12, R11 ;  /* 0x0000000c0d0e7389 */ /* 0x00006400000c000b */
[----:B01----:R-:W-:Y:S01]  /*ed70*/  ENDCOLLECTIVE ;  /* 0x000000000000791b */ /* 0x003fe20003800000 */
.L_x_330:
[----:B------:R-:W-:Y:S02]  /*ed80*/  @P1 IMAD R8, R5, 0x2, R22 ;  /* 0x0000000205081824 */ /* 0x000fe400078e0216 */
[----:B------:R-:W-:Y:S02]  /*ed90*/  IMAD.MOV.U32 R13, RZ, RZ, R0 ;  /* 0x000000ffff0d7224 */ /* 0x000fe400078e0000 */
[----:B------:R-:W-:Y:S01]  /*eda0*/  IMAD.MOV.U32 R12, RZ, RZ, 0x2 ;  /* 0x00000002ff0c7424 */ /* 0x000fe200078e00ff */
[----:B------:R-:W-:-:S07]  /*edb0*/  MOV R3, R14 ;  /* 0x0000000e00037202 */ /* 0x000fce0000000f00 */
[----:B------:R-:W-:Y:S05]  /*edc0*/  WARPSYNC.COLLECTIVE R15, `(.L_x_331) ;  /* 0x000000000f087348 */ /* 0x000fea0003c00000 */
[----:B------:R0:W1:Y:S02]  /*edd0*/  SHFL.IDX P6, R14, R13, R12, R11 ;  /* 0x0000000c0d0e7389 */ /* 0x00006400000c000b */
[----:B01----:R-:W-:Y:S01]  /*ede0*/  ENDCOLLECTIVE ;  /* 0x000000000000791b */ /* 0x003fe20003800000 */
.L_x_331:
[----:B------:R-:W-:-:S05]  /*edf0*/  @P1 LEA R3, P0, R32, R3, 0x1 ;  /* 0x0000000320031211 */ /* 0x000fca00078008ff */
[----:B------:R-:W-:-:S05]  /*ee00*/  @P1 IMAD.X R2, RZ, RZ, R2, P0 ;  /* 0x000000ffff021224 */ /* 0x000fca00000e0602 */
[----:B------:R-:W-:Y:S02]  /*ee10*/  @P1 LOP3.LUT R3, R3, R2, RZ, 0x3c, !PT ;  /* 0x0000000203031212 */ /* 0x000fe400078e3cff */
[----:B------:R-:W-:Y:S02]  /*ee20*/  MOV R13, R4 ;  /* 0x00000004000d7202 */ /* 0x000fe40000000f00 */
[----:B------:R-:W-:-:S04]  /*ee30*/  @P1 LOP3.LUT R2, R3, R2, RZ, 0x3c, !PT ;  /* 0x0000000203021212 */ /* 0x000fc800078e3cff */
[----:B------:R-:W-:-:S05]  /*ee40*/  @P1 LOP3.LUT R3, R3, R2, RZ, 0x3c, !PT ;  /* 0x0000000203031212 */ /* 0x000fca00078e3cff */
[----:B------:R-:W-:Y:S01]  /*ee50*/  @!PT LDS RZ, [RZ] ;  /* 0x00000000fffff984 */ /* 0x000fe20000000800 */
[----:B------:R-:W-:Y:S01]  /*ee60*/  @!PT LDS RZ, [RZ] ;  /* 0x00000000fffff984 */ /* 0x000fe20000000800 */
[----:B------:R-:W-:Y:S01]  /*ee70*/  @!PT LDS RZ, [RZ] ;  /* 0x00000000fffff984 */ /* 0x000fe20000000800 */
[----:B------:R-:W-:Y:S04]  /*ee80*/  @P1 LDGSTS.E.BYPASS.LTC128B.128 [R8+0x1ec00], desc[UR36][R2.64], !P4 ;  /* 0x1ec0000002081fae */ /* 0x000fe8000e101d64 */
[----:B------:R-:W-:Y:S04]  /*ee90*/  @P1 LDGSTS.E.BYPASS.LTC128B.128 [R8+0x21c00], desc[UR36][R2.64+0x80], !P3 ;  /* 0x21c0008002081fae */ /* 0x000fe8000d901d64 */
[----:B------:R0:W-:Y:S01]  /*eea0*/  @P1 LDGSTS.E.BYPASS.LTC128B.128 [R8+0x24c00], desc[UR36][R2.64+0x100], !P2 ;  /* 0x24c0010002081fae */ /* 0x0001e2000d101d64 */
[----:B------:R-:W-:Y:S01]  /*eeb0*/  ISETP.GE.AND P1, PT, R6, 0x21, PT ;  /* 0x000000210600780c */ /* 0x000fe20003f26270 */
[----:B0-----:R-:W-:-:S12]  /*eec0*/  IMAD.MOV.U32 R2, RZ, RZ, R14 ;  /* 0x000000ffff027224 */ /* 0x001fd800078e000e */
[----:B------:R-:W-:Y:S05]  /*eed0*/  WARPSYNC.COLLECTIVE R15, `(.L_x_332) ;  /* 0x000000000f087348 */ /* 0x000fea0003c00000 */
[----:B------:R0:W1:Y:S02]  /*eee0*/  SHFL.IDX P6, R14, R13, R12, R11 ;  /* 0x0000000c0d0e7389 */ /* 0x00006400000c000b */
[----:B01----:R-:W-:Y:S01]  /*eef0*/  ENDCOLLECTIVE ;  /* 0x000000000000791b */ /* 0x003fe20003800000 */
.L_x_332:
[----:B------:R-:W-:Y:S02]  /*ef00*/  @P1 IMAD R8, R5, 0x2, R22 ;  /* 0x0000000205081824 */ /* 0x000fe400078e0216 */
[----:B------:R-:W-:Y:S02]  /*ef10*/  IMAD.MOV.U32 R13, RZ, RZ, R0 ;  /* 0x000000ffff0d7224 */ /* 0x000fe400078e0000 */
[----:B------:R-:W-:Y:S02]  /*ef20*/  IMAD.MOV.U32 R12, RZ, RZ, 0x3 ;  /* 0x00000003ff0c7424 */ /* 0x000fe400078e00ff */
[----:B------:R-:W-:-:S07]  /*ef30*/  IMAD.MOV.U32 R3, RZ, RZ, R14 ;  /* 0x000000ffff037224 */ /* 0x000fce00078e000e */
[----:B------:R-:W-:Y:S05]  /*ef40*/  WARPSYNC.COLLECTIVE R15, `(.L_x_333) ;  /* 0x000000000f087348 */ /* 0x000fea0003c00000 */
[----:B------:R0:W1:Y:S02]  /*ef50*/  SHFL.IDX P6, R14, R13, R12, R11 ;  /* 0x0000000c0d0e7389 */ /* 0x00006400000c000b */
[----:B01----:R-:W-:Y:S01]  /*ef60*/  ENDCOLLECTIVE ;  /* 0x000000000000791b */ /* 0x003fe20003800000 */
.L_x_333:
[----:B------:R-:W-:-:S05]  /*ef70*/  @P1 LEA R3, P0, R32, R3, 0x1 ;  /* 0x0000000320031211 */ /* 0x000fca00078008ff */
[----:B------:R-:W-:-:S05]  /*ef80*/  @P1 IMAD.X R2, RZ, RZ, R2, P0 ;  /* 0x000000ffff021224 */ /* 0x000fca00000e0602 */
        /* <DEDUP_REMOVED lines=10> */
[----:B------:R-:W-:Y:S02]  /*f030*/  ISETP.GE.AND P1, PT, R6, 0x31, PT ;  /* 0x000000310600780c */ /* 0x000fe40003f26270 */
[----:B0-----:R-:W-:-:S11]  /*f040*/  MOV R2, R14 ;  /* 0x0000000e00027202 */ /* 0x001fd60000000f00 */
[----:B------:R-:W-:Y:S05]  /*f050*/  WARPSYNC.COLLECTIVE R15, `(.L_x_334) ;  /* 0x000000000f087348 */ /* 0x000fea0003c00000 */
[----:B------:R0:W1:Y:S02]  /*f060*/  SHFL.IDX P6, R14, R13, R12, R11 ;  /* 0x0000000c0d0e7389 */ /* 0x00006400000c000b */
[----:B01----:R-:W-:Y:S01]  /*f070*/  ENDCOLLECTIVE ;  /* 0x000000000000791b */ /* 0x003fe20003800000 */
.L_x_334:
[----:B------:R-:W-:Y:S02]  /*f080*/  @P1 IMAD R8, R5, 0x2, R22 ;  /* 0x0000000205081824 */ /* 0x000fe400078e0216 */
[----:B------:R-:W-:Y:S01]  /*f090*/  IMAD.MOV.U32 R13, RZ, RZ, R0 ;  /* 0x000000ffff0d7224 */ /* 0x000fe200078e0000 */
[----:B------:R-:W-:Y:S01]  /*f0a0*/  MOV R12, 0x4 ;  /* 0x00000004000c7802 */ /* 0x000fe20000000f00 */
[----:B------:R-:W-:-:S07]  /*f0b0*/  IMAD.MOV.U32 R3, RZ, RZ, R14 ;  /* 0x000000ffff037224 */ /* 0x000fce00078e000e */
[----:B------:R-:W-:Y:S05]  /*f0c0*/  WARPSYNC.COLLECTIVE R15, `(.L_x_335) ;  /* 0x000000000f087348 */ /* 0x000fea0003c00000 */
[----:B------:R0:W1:Y:S02]  /*f0d0*/  SHFL.IDX P6, R14, R13, R12, R11 ;  /* 0x0000000c0d0e7389 */ /* 0x00006400000c000b */
[----:B01----:R-:W-:Y:S01]  /*f0e0*/  ENDCOLLECTIVE ;  /* 0x000000000000791b */ /* 0x003fe20003800000 */
.L_x_335:
        /* <DEDUP_REMOVED lines=17> */
.L_x_336:
[----:B------:R-:W-:Y:S01]  /*f200*/  @P1 IMAD R8, R5, 0x2, R22 ;  /* 0x0000000205081824 */ /* 0x000fe200078e0216 */
[----:B------:R-:W-:Y:S01]  /*f210*/  MOV R13, R0 ;  /* 0x00000000000d7202 */ /* 0x000fe20000000f00 */
[----:B------:R-:W-:Y:S02]  /*f220*/  IMAD.MOV.U32 R12, RZ, RZ, 0x5 ;  /* 0x00000005ff0c7424 */ /* 0x000fe400078e00ff */
[----:B------:R-:W-:-:S07]  /*f230*/  IMAD.MOV.U32 R3, RZ, RZ, R14 ;  /* 0x000000ffff037224 */ /* 0x000fce00078e000e */
[----:B------:R-:W-:Y:S05]  /*f240*/  WARPSYNC.COLLECTIVE R15, `(.L_x_337) ;  /* 0x000000000f087348 */ /* 0x000fea0003c00000 */
[----:B------:R0:W1:Y:S02]  /*f250*/  SHFL.IDX P6, R14, R13, R12, R11 ;  /* 0x0000000c0d0e7389 */ /* 0x00006400000c000b */
[----:B01----:R-:W-:Y:S01]  /*f260*/  ENDCOLLECTIVE ;  /* 0x000000000000791b */ /* 0x003fe20003800000 */
.L_x_337:
[----:B------:R-:W-:-:S05]  /*f270*/  @P1 LEA R3, P0, R32, R3, 0x1 ;  /* 0x0000000320031211 */ /* 0x000fca00078008ff */
[----:B------:R-:W-:-:S05]  /*f280*/  @P1 IMAD.X R2, RZ, RZ, R2, P0 ;  /* 0x000000ffff021224 */ /* 0x000fca00000e0602 */
[----:B------:R-:W-:Y:S01]  /*f290*/  @P1 LOP3.LUT R3, R3, R2, RZ, 0x3c, !PT ;  /* 0x0000000203031212 */ /* 0x000fe200078e3cff */
[----:B------:R-:W-:-:S03]  /*f2a0*/  IMAD.MOV.U32 R13, RZ, RZ, R4 ;  /* 0x000000ffff0d7224 */ /* 0x000fc600078e0004 */
[----:B------:R-:W-:-:S04]  /*f2b0*/  @P1 LOP3.LUT R2, R3, R2, RZ, 0x3c, !PT ;  /* 0x0000000203021212 */ /* 0x000fc800078e3cff */
[----:B------:R-:W-:Y:S01]  /*f2c0*/  @P1 LOP3.LUT R3, R3, R2, RZ, 0x3c, !PT ;  /* 0x0000000203031212 */ /* 0x000fe200078e3cff */
[----:B------:R-:W-:-:S07]  /*f2d0*/  IMAD.MOV.U32 R0, RZ, RZ, R14 ;  /* 0x000000ffff007224 */ /* 0x000fce00078e000e */
[----:B------:R-:W-:Y:S05]  /*f2e0*/  WARPSYNC.COLLECTIVE R15, `(.L_x_338) ;  /* 0x000000000f087348 */ /* 0x000fea0003c00000 */
[----:B------:R0:W1:Y:S02]  /*f2f0*/  SHFL.IDX P6, R14, R13, R12, R11 ;  /* 0x0000000c0d0e7389 */ /* 0x00006400000c000b */
[----:B01----:R-:W-:Y:S01]  /*f300*/  ENDCOLLECTIVE ;  /* 0x000000000000791b */ /* 0x003fe20003800000 */
.L_x_338:
[----:B------:R-:W-:Y:S01]  /*f310*/  @!PT LDS RZ, [RZ] ;  /* 0x00000000fffff984 */ /* 0x000fe20000000800 */
[----:B------:R-:W-:Y:S01]  /*f320*/  @!PT LDS RZ, [RZ] ;  /* 0x00000000fffff984 */ /* 0x000fe20000000800 */
[----:B------:R-:W-:Y:S01]  /*f330*/  @!PT LDS RZ, [RZ] ;  /* 0x00000000fffff984 */ /* 0x000fe20000000800 */
[----:B------:R-:W-:Y:S04]  /*f340*/  @P1 LDGSTS.E.BYPASS.LTC128B.128 [R8+0x20400], desc[UR36][R2.64], !P4 ;  /* 0x2040000002081fae */ /* 0x000fe8000e101d64 */
[----:B------:R-:W-:Y:S04]  /*f350*/  @P1 LDGSTS.E.BYPASS.LTC128B.128 [R8+0x23400], desc[UR36][R2.64+0x80], !P3 ;  /* 0x2340008002081fae */ /* 0x000fe8000d901d64 */
[----:B------:R0:W-:Y:S02]  /*f360*/  @P1 LDGSTS.E.BYPASS.LTC128B.128 [R8+0x26400], desc[UR36][R2.64+0x100], !P2 ;  /* 0x2640010002081fae */ /* 0x0001e4000d101d64 */
[----:B0-----:R-:W-:Y:S01]  /*f370*/  IMAD.MOV.U32 R2, RZ, RZ, R14 ;  /* 0x000000ffff027224 */ /* 0x001fe200078e000e */
[----:B------:R-:W-:Y:S06]  /*f380*/  BRA `(.L_x_339) ;  /* 0xffffffc0000c7947 */ /* 0x000fec000383ffff */
.L_x_265:
[----:B------:R-:W-:Y:S01]  /*f390*/  IMAD.MOV.U32 R13, RZ, RZ, R5 ;  /* 0x000000ffff0d7224 */ /* 0x000fe200078e0005 */
[----:B------:R-:W-:Y:S01]  /*f3a0*/  MOV R12, RZ ;  /* 0x000000ff000c7202 */ /* 0x000fe20000000f00 */
[----:B------:R-:W-:Y:S02]  /*f3b0*/  IMAD.MOV.U32 R11, RZ, RZ, 0x181f ;  /* 0x0000181fff0b7424 */ /* 0x000fe400078e00ff */
[----:B------:R-:W-:Y:S02]  /*f3c0*/  IMAD.MOV.U32 R15, RZ, RZ, -0x1 ;  /* 0xffffffffff0f7424 */ /* 0x000fe400078e00ff */
[----:B-----5:R-:W-:Y:S02]  /*f3d0*/  IMAD R6, R17, R6, RZ ;  /* 0x0000000611067224 */ /* 0x020fe400078e02ff */
[----:B------:R-:W-:-:S07]  /*f3e0*/  IMAD.IADD R4, R10, 0x1, R4 ;  /* 0x000000010a047824 */ /* 0x000fce00078e0204 */
[----:B------:R-:W-:Y:S05]  /*f3f0*/  WARPSYNC.COLLECTIVE R15, `(.L_x_340) ;  /* 0x000000000f087348 */ /* 0x000fea0003c00000 */
[----:B------:R0:W1:Y:S02]  /*f400*/  SHFL.IDX P6, R14, R13, R12, R11 ;  /* 0x0000000c0d0e7389 */ /* 0x00006400000c000b */
[----:B01----:R-:W-:Y:S01]  /*f410*/  ENDCOLLECTIVE ;  /* 0x000000000000791b */ /* 0x003fe20003800000 */
.L_x_340:
[C---:B------:R-:W-:Y:S01]  /*f420*/  VIADD R7, R4.reuse, 0x10 ;  /* 0x0000001004077836 */ /* 0x040fe20000000000 */
[----:B------:R-:W-:Y:S01]  /*f430*/  ISETP.GE.AND P1, PT, R4, R6, PT ;  /* 0x000000060400720c */ /* 0x000fe20003f26270 */
[----:B------:R-:W-:Y:S02]  /*f440*/  IMAD.MOV.U32 R13, RZ, RZ, R0 ;  /* 0x000000ffff0d7224 */ /* 0x000fe400078e0000 */
[----:B------:R-:W-:-:S10]  /*f450*/  IMAD.MOV.U32 R2, RZ, RZ, R14 ;  /* 0x000000ffff027224 */ /* 0x000fd400078e000e */
[----:B------:R-:W-:Y:S05]  /*f460*/  WARPSYNC.COLLECTIVE R15, `(.L_x_341) ;  /* 0x000000000f087348 */ /* 0x000fea0003c00000 */
[----:B------:R0:W1:Y:S02]  /*f470*/  SHFL.IDX P6, R14, R13, R12, R11 ;  /* 0x0000000c0d0e7389 */ /* 0x00006400000c000b */
[----:B01----:R-:W-:Y:S01]  /*f480*/  ENDCOLLECTIVE ;  /* 0x000000000000791b */ /* 0x003fe20003800000 */
.L_x_341:
[----:B------:R-:W-:Y:S02]  /*f490*/  IMAD.MOV.U32 R13, RZ, RZ, R5 ;  /* 0x000000ffff0d7224 */ /* 0x000fe400078e0005 */
[----:B------:R-:W-:Y:S01]  /*f4a0*/  IMAD.MOV.U32 R12, RZ, RZ, 0x1 ;  /* 0x00000001ff0c7424 */ /* 0x000fe200078e00ff */
[----:B------:R-:W-:-:S04]  /*f4b0*/  @!P1 LEA R14, P4, R32, R14, 0x1 ;  /* 0x0000000e200e9211 */ /* 0x000fc800078808ff */
[----:B------:R-:W-:Y:S01]  /*f4c0*/  @!P1 IADD3.X R3, RZ, R2, RZ, P4, !PT ;  /* 0x00000002ff039210 */ /* 0x000fe200027fe4ff */
[----:B------:R-:W-:-:S08]  /*f4d0*/  @!P1 IMAD.MOV.U32 R2, RZ, RZ, R14 ;  /* 0x000000ffff029224 */ /* 0x000fd000078e000e */
[----:B------:R-:W-:Y:S05]  /*f4e0*/  WARPSYNC.COLLECTIVE R15, `(.L_x_342) ;  /* 0x000000000f087348 */ /* 0x000fea0003c00000 */
[----:B------:R0:W1:Y:S02]  /*f4f0*/  SHFL.IDX P6, R14, R13, R12, R11 ;  /* 0x0000000c0d0e7389 */ /* 0x00006400000c000b */
[----:B01----:R-:W-:Y:S01]  /*f500*/  ENDCOLLECTIVE ;  /* 0x000000000000791b */ /* 0x003fe20003800000 */
.L_x_342:
[----:B------:R-:W-:Y:S01]  /*f510*/  @!PT LDS RZ, [RZ] ;  /* 0x00000000fffff984 */ /* 0x000fe20000000800 */
[----:B------:R-:W-:Y:S01]  /*f520*/  @!PT LDS RZ, [RZ] ;  /* 0x00000000fffff984 */ /* 0x000fe20000000800 */
[----:B------:R-:W-:Y:S01]  /*f530*/  @!PT LDS RZ, [RZ] ;  /* 0x00000000fffff984 */ /* 0x000fe20000000800 */
[----:B------:R-:W-:Y:S04]  /*f540*/  @!P1 LDGSTS.E.BYPASS.LTC128B.128 [R37+0x12400], desc[UR36][R2.64], !P3 ;  /* 0x1240000002259fae */ /* 0x000fe8000d901d64 */
[----:B------:R-:W-:Y:S04]  /*f550*/  @!P1 LDGSTS.E.BYPASS.LTC128B.128 [R37+0x16400], desc[UR36][R2.64+0x80], !P2 ;  /* 0x1640008002259fae */ /* 0x000fe8000d101d64 */
[----:B------:R0:W-:Y:S01]  /*f560*/  @!P1 LDGSTS.E.BYPASS.LTC128B.128 [R37+0x1a400], desc[UR36][R2.64+0x100], !P0 ;  /* 0x1a40010002259fae */ /* 0x0001e2000c101d64 */
[----:B------:R-:W-:Y:S02]  /*f570*/  ISETP.GE.AND P1, PT, R7, R6, PT ;  /* 0x000000060700720c */ /* 0x000fe40003f26270 */
[----:B------:R-:W-:Y:S01]  /*f580*/  MOV R13, R0 ;  /* 0x00000000000d7202 */ /* 0x000fe20000000f00 */
[----:B0-----:R-:W-:-:S10]  /*f590*/  IMAD.MOV.U32 R2, RZ, RZ, R14 ;  /* 0x000000ffff027224 */ /* 0x001fd400078e000e */
[----:B------:R-:W-:Y:S05]  /*f5a0*/  WARPSYNC.COLLECTIVE R15, `(.L_x_343) ;  /* 0x000000000f087348 */ /* 0x000fea0003c00000 */
[----:B------:R0:W1:Y:S02]  /*f5b0*/  SHFL.IDX P6, R14, R13, R12, R11 ;  /* 0x0000000c0d0e7389 */ /* 0x00006400000c000b */
[----:B01----:R-:W-:Y:S01]  /*f5c0*/  ENDCOLLECTIVE ;  /* 0x000000000000791b */ /* 0x003fe20003800000 */
.L_x_343:
[----:B------:R-:W-:Y:S01]  /*f5d0*/  IMAD.MOV.U32 R13, RZ, RZ, R5 ;  /* 0x000000ffff0d7224 */ /* 0x000fe200078e0005 */
[----:B------:R-:W-:Y:S02]  /*f5e0*/  MOV R12, 0x2 ;  /* 0x00000002000c7802 */ /* 0x000fe40000000f00 */
[----:B------:R-:W-:-:S05]  /*f5f0*/  @!P1 LEA R14, P4, R32, R14, 0x1 ;  /* 0x0000000e200e9211 */ /* 0x000fca00078808ff */
[----:B------:R-:W-:Y:S02]  /*f600*/  @!P1 IMAD.X R7, RZ, RZ, R2, P4 ;  /* 0x000000ffff079224 */ /* 0x000fe400020e0602 */
[----:B------:R-:W-:-:S07]  /*f610*/  @!P1 IMAD.MOV.U32 R2, RZ, RZ, R14 ;  /* 0x000000ffff029224 */ /* 0x000fce00078e000e */
[----:B------:R-:W-:Y:S05]  /*f620*/  WARPSYNC.COLLECTIVE R15, `(.L_x_344) ;  /* 0x000000000f087348 */ /* 0x000fea0003c00000 */
[----:B------:R0:W1:Y:S02]  /*f630*/  SHFL.IDX P6, R14, R13, R12, R11 ;  /* 0x0000000c0d0e7389 */ /* 0x00006400000c000b */
[----:B01----:R-:W-:Y:S01]  /*f640*/  ENDCOLLECTIVE ;  /* 0x000000000000791b */ /* 0x003fe20003800000 */
.L_x_344:
[----:B------:R-:W-:Y:S02]  /*f650*/  @!P1 IMAD.MOV.U32 R3, RZ, RZ, R7 ;  /* 0x000000ffff039224 */ /* 0x000fe400078e0007 */
[----:B------:R-:W-:-:S03]  /*f660*/  VIADD R7, R4, 0x20 ;  /* 0x0000002004077836 */ /* 0x000fc60000000000 */
[----:B------:R-:W-:Y:S01]  /*f670*/  @!PT LDS RZ, [RZ] ;  /* 0x00000000fffff984 */ /* 0x000fe20000000800 */
[----:B------:R-:W-:Y:S01]  /*f680*/  @!PT LDS RZ, [RZ] ;  /* 0x00000000fffff984 */ /* 0x000fe20000000800 */
[----:B------:R-:W-:Y:S01]  /*f690*/  @!PT LDS RZ, [RZ] ;  /* 0x00000000fffff984 */ /* 0x000fe20000000800 */
[----:B------:R-:W-:Y:S04]  /*f6a0*/  @!P1 LDGSTS.E.BYPASS.LTC128B.128 [R37+0x12c00], desc[UR36][R2.64], !P3 ;  /* 0x12c0000002259fae */ /* 0x000fe8000d901d64 */
[----:B------:R-:W-:Y:S01]  /*f6b0*/  @!P1 LDGSTS.E.BYPASS.LTC128B.128 [R37+0x16c00], desc[UR36][R2.64+0x80], !P2 ;  /* 0x16c0008002259fae */ /* 0x000fe2000d101d64 */
[----:B------:R-:W-:-:S03]  /*f6c0*/  IMAD.MOV.U32 R13, RZ, RZ, R0 ;  /* 0x000000ffff0d7224 */ /* 0x000fc600078e0000 */
[----:B------:R0:W-:Y:S01]  /*f6d0*/  @!P1 LDGSTS.E.BYPASS.LTC128B.128 [R37+0x1ac00], desc[UR36][R2.64+0x100], !P0 ;  /* 0x1ac0010002259fae */ /* 0x0001e2000c101d64 */
[----:B------:R-:W-:Y:S01]  /*f6e0*/  ISETP.GE.AND P1, PT, R7, R6, PT ;  /* 0x000000060700720c */ /* 0x000fe20003f26270 */
[----:B0-----:R-:W-:-:S12]  /*f6f0*/  IMAD.MOV.U32 R2, RZ, RZ, R14 ;  /* 0x000000ffff027224 */ /* 0x001fd800078e000e */
[----:B------:R-:W-:Y:S05]  /*f700*/  WARPSYNC.COLLECTIVE R15, `(.L_x_345) ;  /* 0x000000000f087348 */ /* 0x000fea0003c00000 */
[----:B------:R0:W1:Y:S02]  /*f710*/  SHFL.IDX P6, R14, R13, R12, R11 ;  /* 0x0000000c0d0e7389 */ /* 0x00006400000c000b */
[----:B01----:R-:W-:Y:S01]  /*f720*/  ENDCOLLECTIVE ;  /* 0x000000000000791b */ /* 0x003fe20003800000 */
.L_x_345:
[----:B------:R-:W-:Y:S02]  /*f730*/  IMAD.MOV.U32 R13, RZ, RZ, R5 ;  /* 0x000000ffff0d7224 */ /* 0x000fe400078e0005 */
[----:B------:R-:W-:Y:S01]  /*f740*/  IMAD.MOV.U32 R12, RZ, RZ, 0x3 ;  /* 0x00000003ff0c7424 */ /* 0x000fe200078e00ff */
[----:B------:R-:W-:-:S05]  /*f750*/  @!P1 LEA R14, P4, R32, R14, 0x1 ;  /* 0x0000000e200e9211 */ /* 0x000fca00078808ff */
[----:B------:R-:W-:Y:S02]  /*f760*/  @!P1 IMAD.X R7, RZ, RZ, R2, P4 ;  /* 0x000000ffff079224 */ /* 0x000fe400020e0602 */
[----:B------:R-:W-:-:S07]  /*f770*/  @!P1 IMAD.MOV.U32 R2, RZ, RZ, R14 ;  /* 0x000000ffff029224 */ /* 0x000fce00078e000e */
[----:B------:R-:W-:Y:S05]  /*f780*/  WARPSYNC.COLLECTIVE R15, `(.L_x_346) ;  /* 0x000000000f087348 */ /* 0x000fea0003c00000 */
[----:B------:R0:W1:Y:S02]  /*f790*/  SHFL.IDX P6, R14, R13, R12, R11 ;  /* 0x0000000c0d0e7389 */ /* 0x00006400000c000b */
[----:B01----:R-:W-:Y:S01]  /*f7a0*/  ENDCOLLECTIVE ;  /* 0x000000000000791b */ /* 0x003fe20003800000 */
.L_x_346:
[----:B------:R-:W-:Y:S01]  /*f7b0*/  @!P1 IMAD.MOV.U32 R3, RZ, RZ, R7 ;  /* 0x000000ffff039224 */ /* 0x000fe200078e0007 */
[----:B------:R-:W-:-:S04]  /*f7c0*/  IADD3 R7, R4, 0x30, RZ ;  /* 0x0000003004077810 */ /* 0x000fc80007ffe0ff */
        /* <DEDUP_REMOVED lines=12> */
.L_x_347:
        /* <DEDUP_REMOVED lines=8> */
.L_x_348:
[----:B------:R-:W-:Y:S02]  /*f910*/  @!P1 IMAD.MOV.U32 R3, RZ, RZ, R7 ;  /* 0x000000ffff039224 */ /* 0x000fe400078e0007 */
[----:B------:R-:W-:-:S03]  /*f920*/  VIADD R7, R4, 0x40 ;  /* 0x0000004004077836 */ /* 0x000fc60000000000 */
[----:B------:R-:W-:Y:S01]  /*f930*/  @!PT LDS RZ, [RZ] ;  /* 0x00000000fffff984 */ /* 0x000fe20000000800 */
[----:B------:R-:W-:Y:S01]  /*f940*/  @!PT LDS RZ, [RZ] ;  /* 0x00000000fffff984 */ /* 0x000fe20000000800 */
[----:B------:R-:W-:Y:S01]  /*f950*/  @!PT LDS RZ, [RZ] ;  /* 0x00000000fffff984 */ /* 0x000fe20000000800 */
[----:B------:R-:W-:Y:S04]  /*f960*/  @!P1 LDGSTS.E.BYPASS.LTC128B.128 [R37+0x13c00], desc[UR36][R2.64], !P3 ;  /* 0x13c0000002259fae */ /* 0x000fe8000d901d64 */
[----:B------:R-:W-:Y:S01]  /*f970*/  @!P1 LDGSTS.E.BYPASS.LTC128B.128 [R37+0x17c00], desc[UR36][R2.64+0x80], !P2 ;  /* 0x17c0008002259fae */ /* 0x000fe2000d101d64 */
[----:B------:R-:W-:-:S03]  /*f980*/  MOV R13, R0 ;  /* 0x00000000000d7202 */ /* 0x000fc60000000f00 */
[----:B------:R0:W-:Y:S01]  /*f990*/  @!P1 LDGSTS.E.BYPASS.LTC128B.128 [R37+0x1bc00], desc[UR36][R2.64+0x100], !P0 ;  /* 0x1bc0010002259fae */ /* 0x0001e2000c101d64 */
[----:B------:R-:W-:Y:S01]  /*f9a0*/  ISETP.GE.AND P1, PT, R7, R6, PT ;  /* 0x000000060700720c */ /* 0x000fe20003f26270 */
[----:B0-----:R-:W-:-:S12]  /*f9b0*/  IMAD.MOV.U32 R2, RZ, RZ, R14 ;  /* 0x000000ffff027224 */ /* 0x001fd800078e000e */
[----:B------:R-:W-:Y:S05]  /*f9c0*/  WARPSYNC.COLLECTIVE R15, `(.L_x_349) ;  /* 0x000000000f087348 */ /* 0x000fea0003c00000 */
[----:B------:R0:W1:Y:S02]  /*f9d0*/  SHFL.IDX P6, R14, R13, R12, R11 ;  /* 0x0000000c0d0e7389 */ /* 0x00006400000c000b */
[----:B01----:R-:W-:Y:S01]  /*f9e0*/  ENDCOLLECTIVE ;  /* 0x000000000000791b */ /* 0x003fe20003800000 */
.L_x_349:
        /* <DEDUP_REMOVED lines=8> */
.L_x_350:
        /* <DEDUP_REMOVED lines=14> */
.L_x_351:
        /* <DEDUP_REMOVED lines=8> */
.L_x_352:
        /* <DEDUP_REMOVED lines=14> */
.L_x_353:
        /* <DEDUP_REMOVED lines=8> */
.L_x_354:
[----:B------:R-:W-:-:S05]  /*fd30*/  @!P1 IMAD.MOV.U32 R3, RZ, RZ, R7 ;  /* 0x000000ffff039224 */ /* 0x000fca00078e0007 */
[----:B------:R-:W-:Y:S01]  /*fd40*/  @!PT LDS RZ, [RZ] ;  /* 0x00000000fffff984 */ /* 0x000fe20000000800 */
[----:B------:R-:W-:Y:S01]  /*fd50*/  @!PT LDS RZ, [RZ] ;  /* 0x00000000fffff984 */ /* 0x000fe20000000800 */
[----:B------:R-:W-:Y:S01]  /*fd60*/  @!PT LDS RZ, [RZ] ;  /* 0x00000000fffff984 */ /* 0x000fe20000000800 */
[----:B------:R0:W-:Y:S04]  /*fd70*/  @!P1 LDGSTS.E.BYPASS.LTC128B.128 [R37+0x15400], desc[UR36][R2.64], !P3 ;  /* 0x1540000002259fae */ /* 0x0001e8000d901d64 */
[----:B------:R0:W-:Y:S01]  /*fd80*/  @!P1 LDGSTS.E.BYPASS.LTC128B.128 [R37+0x19400], desc[UR36][R2.64+0x80], !P2 ;  /* 0x1940008002259fae */ /* 0x0001e2000d101d64 */
[----:B------:R-:W-:-:S03]  /*fd90*/  IMAD.MOV.U32 R13, RZ, RZ, R0 ;  /* 0x000000ffff0d7224 */ /* 0x000fc600078e0000 */
[----:B------:R0:W-:Y:S01]  /*fda0*/  @!P1 LDGSTS.E.BYPASS.LTC128B.128 [R37+0x1d400], desc[UR36][R2.64+0x100], !P0 ;  /* 0x1d40010002259fae */ /* 0x0001e2000c101d64 */
[----:B------:R-:W-:-:S07]  /*fdb0*/  IMAD.MOV.U32 R5, RZ, RZ, R14 ;  /* 0x000000ffff057224 */ /* 0x000fce00078e000e */
[----:B0-----:R-:W-:Y:S05]  /*fdc0*/  WARPSYNC.COLLECTIVE R15, `(.L_x_355) ;  /* 0x000000000f087348 */ /* 0x001fea0003c00000 */
[----:B------:R1:W2:Y:S02]  /*fdd0*/  SHFL.IDX P6, R14, R13, R12, R11 ;  /* 0x0000000c0d0e7389 */ /* 0x0002a400000c000b */
[----:B012---:R-:W-:Y:S01]  /*fde0*/  ENDCOLLECTIVE ;  /* 0x000000000000791b */ /* 0x007fe20003800000 */
.L_x_355:
[----:B------:R-:W-:Y:S05]  /*fdf0*/  BRA `(.L_x_356) ;  /* 0xffffffc000707947 */ /* 0x000fea000383ffff */
.L_x_270:
[----:B0-----:R0:W1:Y:S02]  /*fe00*/  SYNCS.PHASECHK.TRANS64.TRYWAIT P0, [R22+URZ+0x30820], R3 ;  /* 0x03082003160075a7 */ /* 0x001064000800017f */
[----:B-1----:R-:W-:Y:S05]  /*fe10*/  @!P0 NANOSLEEP.SYNCS 0x989680 ;  /* 0x009896800000895d */ /* 0x002fea0003900000 */
[----:B------:R-:W1:Y:S02]  /*fe20*/  @!P0 SYNCS.PHASECHK.TRANS64 P0, [R22+URZ+0x30820], R3 ;  /* 0x03082003160085a7 */ /* 0x000e64000800007f */
[----:B-1----:R-:W-:Y:S05]  /*fe30*/  @!P0 BRA `(.L_x_270) ;  /* 0xfffffffc00f08947 */ /* 0x002fea000383ffff */
[----:B------:R-:W-:Y:S05]  /*fe40*/  BRA `(.L_x_357) ;  /* 0xffffffc000e07947 */ /* 0x000fea000383ffff */
.L_x_275:
[----:B0-----:R0:W1:Y:S02]  /*fe50*/  SYNCS.PHASECHK.TRANS64.TRYWAIT P0, [R7+URZ+0x30840], R2 ;  /* 0x03084002070075a7 */ /* 0x001064000800017f */
[----:B-1----:R-:W-:Y:S05]  /*fe60*/  @!P0 NANOSLEEP.SYNCS 0x989680 ;  /* 0x009896800000895d */ /* 0x002fea0003900000 */
[----:B------:R-:W1:Y:S02]  /*fe70*/  @!P0 SYNCS.PHASECHK.TRANS64 P0, [R7+URZ+0x30840], R2 ;  /* 0x03084002070085a7 */ /* 0x000e64000800007f */
[----:B-1----:R-:W-:Y:S05]  /*fe80*/  @!P0 BRA `(.L_x_275) ;  /* 0xfffffffc00f08947 */ /* 0x002fea000383ffff */
[----:B------:R-:W-:Y:S05]  /*fe90*/  BRA `(.L_x_358) ;  /* 0xffffffc400c47947 */ /* 0x000fea000383ffff */
.L_x_276:
[----:B------:R-:W-:Y:S01]  /*fea0*/  BSSY B1, `(.L_x_359) ;  /* 0x0000008000017945 */ /* 0x000fe20003800000 */
[----:B------:R-:W-:Y:S01]  /*feb0*/  MOV R13, R6 ;  /* 0x00000006000d7202 */ /* 0x000fe20000000f00 */
[----:B------:R-:W-:Y:S02]  /*fec0*/  IMAD.MOV.U32 R12, RZ, RZ, RZ ;  /* 0x000000ffff0c7224 */ /* 0x000fe400078e00ff */
[----:B------:R-:W-:Y:S02]  /*fed0*/  IMAD.MOV.U32 R11, RZ, RZ, 0x181f ;  /* 0x0000181fff0b7424 */ /* 0x000fe400078e00ff */
[----:B------:R-:W-:-:S07]  /*fee0*/  IMAD.MOV.U32 R15, RZ, RZ, -0x1 ;  /* 0xffffffffff0f7424 */ /* 0x000fce00078e00ff */
[----:B------:R-:W-:Y:S05]  /*fef0*/  WARPSYNC.COLLECTIVE R15, `(.L_x_360) ;  /* 0x000000000f087348 */ /* 0x000fea0003c00000 */
[----:B------:R0:W1:Y:S02]  /*ff00*/  SHFL.IDX P6, R14, R13, R12, R11 ;  /* 0x0000000c0d0e7389 */ /* 0x00006400000c000b */
[----:B01----:R-:W-:Y:S01]  /*ff10*/  ENDCOLLECTIVE ;  /* 0x000000000000791b */ /* 0x003fe20003800000 */
.L_x_360:
[----:B------:R-:W-:Y:S05]  /*ff20*/  BSYNC B1 ;  /* 0x0000000000017941 */ /* 0x000fea0003800000 */
.L_x_359:
[----:B------:R-:W-:Y:S01]  /*ff30*/  IMAD.MOV.U32 R13, RZ, RZ, R8 ;  /* 0x000000ffff0d7224 */ /* 0x000fe200078e0008 */
[----:B------:R-:W-:Y:S01]  /*ff40*/  MOV R12, RZ ;  /* 0x000000ff000c7202 */ /* 0x000fe20000000f00 */
[----:B------:R-:W-:Y:S01]  /*ff50*/  IMAD.MOV.U32 R11, RZ, RZ, 0x181f ;  /* 0x0000181fff0b7424 */ /* 0x000fe200078e00ff */
[----:B------:R-:W-:Y:S01]  /*ff60*/  LOP3.LUT R23, R23, 0xfffffeff, RZ, 0xc0, !PT ;  /* 0xfffffeff17177812 */ /* 0x000fe200078ec0ff */
[----:B------:R-:W-:Y:S01]  /*ff70*/  IMAD.MOV.U32 R15, RZ, RZ, -0x1 ;  /* 0xffffffffff0f7424 */ /* 0x000fe200078e00ff */
[----:B------:R-:W-:Y:S01]  /*ff80*/  LEA R5, R5, R22, 0x1 ;  /* 0x0000001605057211 */ /* 0x000fe200078e08ff */
[----:B------:R-:W-:Y:S01]  /*ff90*/  IMAD.MOV.U32 R3, RZ, RZ, R14 ;  /* 0x000000ffff037224 */ /* 0x000fe200078e000e */
[----:B------:R-:W-:Y:S01]  /*ffa0*/  @P1 LOP3.LUT R23, R23, 0x100, RZ, 0xfc, !PT ;  /* 0x0000010017171812 */ /* 0x000fe200078efcff */
[----:B------:R-:W-:-:S07]  /*ffb0*/  IMAD.SHL.U32 R4, R32, 0x2, RZ ;  /* 0x0000000220047824 */ /* 0x000fce00078e00ff */
[----:B------:R-:W-:Y:S05]  /*ffc0*/  WARPSYNC.COLLECTIVE R15, `(.L_x_361) ;  /* 0x000000000f087348 */ /* 0x000fea0003c00000 */
[----:B------:R0:W1:Y:S02]  /*ffd0*/  SHFL.IDX P6, R14, R13, R12, R11 ;  /* 0x0000000c0d0e7389 */ /* 0x00006400000c000b */
[----:B01----:R-:W-:Y:S01]  /*ffe0*/  ENDCOLLECTIVE ;  /* 0x000000000000791b */ /* 0x003fe20003800000 */
.L_x_361:
[----:B------:R-:W-:Y:S01]  /*fff0*/  LOP3.LUT P1, RZ, R23, 0x4, RZ, 0xc0, !PT ;  /* 0x0000000417ff7812 */ /* 0x000fe2000782c0ff */
[----:B------:R-:W-:Y:S02]  /*10000*/  IMAD.MOV.U32 R13, RZ, RZ, R6 ;  /* 0x000000ffff0d7224 */ /* 0x000fe400078e0006 */
[----:B------:R-:W-:Y:S02]  /*10010*/  IMAD.MOV.U32 R12, RZ, RZ, 0x1 ;  /* 0x00000001ff0c7424 */ /* 0x000fe400078e00ff */
[----:B------:R-:W-:-:S08]  /*10020*/  IMAD.MOV.U32 R2, RZ, RZ, R14 ;  /* 0x000000ffff027224 */ /* 0x000fd000078e000e */
[----:B------:R-:W-:Y:S05]  /*10030*/  WARPSYNC.COLLECTIVE R15, `(.L_x_362) ;  /* 0x000000000f087348 */ /* 0x000fea0003c00000 */
[----:B------:R0:W1:Y:S02]  /*10040*/  SHFL.IDX P6, R14, R13, R12, R11 ;  /* 0x0000000c0d0e7389 */ /* 0x00006400000c000b */
[----:B01----:R-:W-:Y:S01]  /*10050*/  ENDCOLLECTIVE ;  /* 0x000000000000791b */ /* 0x003fe20003800000 */
.L_x_362:
[----:B------:R-:W-:-:S05]  /*10060*/  IADD3 R2, P0, R2, R4, RZ ;  /* 0x0000000402027210 */ /* 0x000fca0007f1e0ff */
[----:B------:R-:W-:-:S05]  /*10070*/  IMAD.X R3, RZ, RZ, R3, P0 ;  /* 0x000000ffff037224 */ /* 0x000fca00000e0603 */
[----:B------:R-:W-:Y:S01]  /*10080*/  @!PT LDS RZ, [RZ] ;  /* 0x00000000fffff984 */ /* 0x000fe20000000800 */
[----:B------:R-:W-:Y:S01]  /*10090*/  @!PT LDS RZ, [RZ] ;  /* 0x00000000fffff984 */ /* 0x000fe20000000800 */
[----:B------:R-:W-:Y:S01]  /*100a0*/  @!PT LDS RZ, [RZ] ;  /* 0x00000000fffff984 */ /* 0x000fe20000000800 */
[----:B------:R-:W-:Y:S01]  /*100b0*/  LDGSTS.E.BYPASS.LTC128B.128 [R5+0x1e400], desc[UR36][R2.64], !P1 ;  /* 0x1e40000002057fae */ /* 0x000fe2000c901d64 */
[----:B------:R-:W-:-:S03]  /*100c0*/  IMAD.MOV.U32 R13, RZ, RZ, R8 ;  /* 0x000000ffff0d7224 */ /* 0x000fc600078e0008 */
[----:B------:R-:W-:Y:S04]  /*100d0*/  LDGSTS.E.BYPASS.LTC128B.128 [R5+0x21400], desc[UR36][R2.64+0x80], !P5 ;  /* 0x2140008002057fae */ /* 0x000fe8000e901d64 */
[----:B------:R0:W-:Y:S02]  /*100e0*/  LDGSTS.E.BYPASS.LTC128B.128 [R5+0x24400], desc[UR36][R2.64+0x100], !P4 ;  /* 0x2440010002057fae */ /* 0x0001e4000e101d64 */
[----:B0-----:R-:W-:-:S07]  /*100f0*/  IMAD.MOV.U32 R3, RZ, RZ, R14 ;  /* 0x000000ffff037224 */ /* 0x001fce00078e000e */
[----:B------:R-:W-:Y:S05]  /*10100*/  WARPSYNC.COLLECTIVE R15, `(.L_x_363) ;  /* 0x000000000f087348 */ /* 0x000fea0003c00000 */
[----:B------:R0:W1:Y:S02]  /*10110*/  SHFL.IDX P6, R14, R13, R12, R11 ;  /* 0x0000000c0d0e7389 */ /* 0x00006400000c000b */
[----:B01----:R-:W-:Y:S01]  /*10120*/  ENDCOLLECTIVE ;  /* 0x000000000000791b */ /* 0x003fe20003800000 */
.L_x_363:
[----:B------:R-:W-:Y:S02]  /*10130*/  IMAD.MOV.U32 R13, RZ, RZ, R6 ;  /* 0x000000ffff0d7224 */ /* 0x000fe400078e0006 */
[----:B------:R-:W-:Y:S02]  /*10140*/  IMAD.MOV.U32 R12, RZ, RZ, 0x2 ;  /* 0x00000002ff0c7424 */ /* 0x000fe400078e00ff */
[----:B------:R-:W-:-:S07]  /*10150*/  IMAD.MOV.U32 R2, RZ, RZ, R14 ;  /* 0x000000ffff027224 */ /* 0x000fce00078e000e */
[----:B------:R-:W-:Y:S05]  /*10160*/  WARPSYNC.COLLECTIVE R15, `(.L_x_364) ;  /* 0x000000000f087348 */ /* 0x000fea0003c00000 */
[----:B------:R0:W1:Y:S02]  /*10170*/  SHFL.IDX P6, R14, R13, R12, R11 ;  /* 0x0000000c0d0e7389 */ /* 0x00006400000c000b */
[----:B01----:R-:W-:Y:S01]  /*10180*/  ENDCOLLECTIVE ;  /* 0x000000000000791b */ /* 0x003fe20003800000 */
.L_x_364:
[----:B------:R-:W-:-:S04]  /*10190*/  IADD3 R2, P0, R2, R4, RZ ;  /* 0x0000000402027210 */ /* 0x000fc80007f1e0ff */
[----:B------:R-:W-:-:S05]  /*101a0*/  IADD3.X R3, RZ, R3, RZ, P0, !PT ;  /* 0x00000003ff037210 */ /* 0x000fca00007fe4ff */
[----:B------:R-:W-:Y:S01]  /*101b0*/  @!PT LDS RZ, [RZ] ;  /* 0x00000000fffff984 */ /* 0x000fe20000000800 */
[----:B------:R-:W-:Y:S01]  /*101c0*/  @!PT LDS RZ, [RZ] ;  /* 0x00000000fffff984 */ /* 0x000fe20000000800 */
[----:B------:R-:W-:Y:S01]  /*101d0*/  @!PT LDS RZ, [RZ] ;  /* 0x00000000fffff984 */ /* 0x000fe20000000800 */
[----:B------:R0:W-:Y:S01]  /*101e0*/  LDGSTS.E.BYPASS.LTC128B.128 [R5+0x1ec00], desc[UR36][R2.64], !P1 ;  /* 0x1ec0000002057fae */ /* 0x0001e2000c901d64 */
[----:B------:R-:W-:-:S03]  /*101f0*/  IMAD.MOV.U32 R13, RZ, RZ, R8 ;  /* 0x000000ffff0d7224 */ /* 0x000fc600078e0008 */
[----:B------:R0:W-:Y:S04]  /*10200*/  LDGSTS.E.BYPASS.LTC128B.128 [R5+0x21c00], desc[UR36][R2.64+0x80], !P5 ;  /* 0x21c0008002057fae */ /* 0x0001e8000e901d64 */
[----:B------:R0:W-:Y:S01]  /*10210*/  LDGSTS.E.BYPASS.LTC128B.128 [R5+0x24c00], desc[UR36][R2.64+0x100], !P4 ;  /* 0x24c0010002057fae */ /* 0x0001e2000e101d64 */
[----:B------:R-:W-:-:S07]  /*10220*/  IMAD.MOV.U32 R35, RZ, RZ, R14 ;  /* 0x000000ffff237224 */ /* 0x000fce00078e000e */
[----:B0-----:R-:W-:Y:S05]  /*10230*/  WARPSYNC.COLLECTIVE R15, `(.L_x_365) ;  /* 0x000000000f087348 */ /* 0x001fea0003c00000 */
[----:B------:R1:W2:Y:S02]  /*10240*/  SHFL.IDX P6, R14, R13, R12, R11 ;  /* 0x0000000c0d0e7389 */ /* 0x0002a400000c000b */
[----:B012---:R-:W-:Y:S01]  /*10250*/  ENDCOLLECTIVE ;  /* 0x000000000000791b */ /* 0x007fe20003800000 */
.L_x_365:
[----:B------:R-:W-:Y:S02]  /*10260*/  IMAD.MOV.U32 R13, RZ, RZ, R6 ;  /* 0x000000ffff0d7224 */ /* 0x000fe400078e0006 */
[----:B------:R-:W-:Y:S02]  /*10270*/  IMAD.MOV.U32 R12, RZ, RZ, 0x3 ;  /* 0x00000003ff0c7424 */ /* 0x000fe400078e00ff */
[----:B------:R-:W-:-:S07]  /*10280*/  IMAD.MOV.U32 R2, RZ, RZ, R14 ;  /* 0x000000ffff027224 */ /* 0x000fce00078e000e */
[----:B------:R-:W-:Y:S05]  /*10290*/  WARPSYNC.COLLECTIVE R15, `(.L_x_366) ;  /* 0x000000000f087348 */ /* 0x000fea0003c00000 */
[----:B------:R0:W1:Y:S02]  /*102a0*/  SHFL.IDX P6, R14, R13, R12, R11 ;  /* 0x0000000c0d0e7389 */ /* 0x00006400000c000b */
[----:B01----:R-:W-:Y:S01]  /*102b0*/  ENDCOLLECTIVE ;  /* 0x000000000000791b */ /* 0x003fe20003800000 */
.L_x_366:
        /* <DEDUP_REMOVED lines=13> */
.L_x_367:
[----:B------:R-:W-:Y:S02]  /*10390*/  IMAD.MOV.U32 R13, RZ, RZ, R6 ;  /* 0x000000ffff0d7224 */ /* 0x000fe400078e0006 */
[----:B------:R-:W-:Y:S02]  /*103a0*/  IMAD.MOV.U32 R12, RZ, RZ, 0x4 ;  /* 0x00000004ff0c7424 */ /* 0x000fe400078e00ff */
[----:B------:R-:W-:-:S07]  /*103b0*/  IMAD.MOV.U32 R2, RZ, RZ, R14 ;  /* 0x000000ffff027224 */ /* 0x000fce00078e000e */
[----:B------:R-:W-:Y:S05]  /*103c0*/  WARPSYNC.COLLECTIVE R15, `(.L_x_368) ;  /* 0x000000000f087348 */ /* 0x000fea0003c00000 */
[----:B------:R0:W1:Y:S02]  /*103d0*/  SHFL.IDX P6, R14, R13, R12, R11 ;  /* 0x0000000c0d0e7389 */ /* 0x00006400000c000b */
[----:B01----:R-:W-:Y:S01]  /*103e0*/  ENDCOLLECTIVE ;  /* 0x000000000000791b */ /* 0x003fe20003800000 */
.L_x_368:
        /* <DEDUP_REMOVED lines=13> */
.L_x_369:
[----:B------:R-:W-:Y:S02]  /*104c0*/  IMAD.MOV.U32 R13, RZ, RZ, R6 ;  /* 0x000000ffff0d7224 */ /* 0x000fe400078e0006 */
[----:B------:R-:W-:Y:S02]  /*104d0*/  IMAD.MOV.U32 R12, RZ, RZ, 0x5 ;  /* 0x00000005ff0c7424 */ /* 0x000fe400078e00ff */
[----:B------:R-:W-:-:S07]  /*104e0*/  IMAD.MOV.U32 R2, RZ, RZ, R14 ;  /* 0x000000ffff027224 */ /* 0x000fce00078e000e */
[----:B------:R-:W-:Y:S05]  /*104f0*/  WARPSYNC.COLLECTIVE R15, `(.L_x_370) ;  /* 0x000000000f087348 */ /* 0x000fea0003c00000 */
[----:B------:R0:W1:Y:S02]  /*10500*/  SHFL.IDX P6, R14, R13, R12, R11 ;  /* 0x0000000c0d0e7389 */ /* 0x00006400000c000b */
[----:B01----:R-:W-:Y:S01]  /*10510*/  ENDCOLLECTIVE ;  /* 0x000000000000791b */ /* 0x003fe20003800000 */
.L_x_370:
[----:B------:R-:W-:-:S04]  /*10520*/  IADD3 R2, P0, R2, R4, RZ ;  /* 0x0000000402027210 */ /* 0x000fc80007f1e0ff */
[----:B------:R-:W-:-:S05]  /*10530*/  IADD3.X R3, RZ, R35, RZ, P0, !PT ;  /* 0x00000023ff037210 */ /* 0x000fca00007fe4ff */
[----:B------:R-:W-:Y:S01]  /*10540*/  @!PT LDS RZ, [RZ] ;  /* 0x00000000fffff984 */ /* 0x000fe20000000800 */
[----:B------:R-:W-:Y:S01]  /*10550*/  @!PT LDS RZ, [RZ] ;  /* 0x00000000fffff984 */ /* 0x000fe20000000800 */
[----:B------:R-:W-:Y:S01]  /*10560*/  @!PT LDS RZ, [RZ] ;  /* 0x00000000fffff984 */ /* 0x000fe20000000800 */
[----:B------:R0:W-:Y:S01]  /*10570*/  LDGSTS.E.BYPASS.LTC128B.128 [R5+0x20400], desc[UR36][R2.64], !P1 ;  /* 0x2040000002057fae */ /* 0x0001e2000c901d64 */
[----:B------:R-:W-:Y:S01]  /*10580*/  LOP3.LUT P1, RZ, R23, 0x100, RZ, 0xc0, !PT ;  /* 0x0000010017ff7812 */ /* 0x000fe2000782c0ff */
[----:B------:R-:W-:Y:S02]  /*10590*/  IMAD.MOV.U32 R13, RZ, RZ, R8 ;  /* 0x000000ffff0d7224 */ /* 0x000fe400078e0008 */
[----:B------:R0:W-:Y:S04]  /*105a0*/  LDGSTS.E.BYPASS.LTC128B.128 [R5+0x23400], desc[UR36][R2.64+0x80], !P5 ;  /* 0x2340008002057fae */ /* 0x0001e8000e901d64 */
[----:B------:R0:W-:Y:S01]  /*105b0*/  LDGSTS.E.BYPASS.LTC128B.128 [R5+0x26400], desc[UR36][R2.64+0x100], !P4 ;  /* 0x2640010002057fae */ /* 0x0001e2000e101d64 */
[----:B------:R-:W-:-:S07]  /*105c0*/  IMAD.MOV.U32 R35, RZ, RZ, R14 ;  /* 0x000000ffff237224 */ /* 0x000fce00078e000e */
[----:B0-----:R-:W-:Y:S05]  /*105d0*/  WARPSYNC.COLLECTIVE R15, `(.L_x_371) ;  /* 0x000000000f087348 */ /* 0x001fea0003c00000 */
[----:B------:R1:W2:Y:S02]  /*105e0*/  SHFL.IDX P6, R14, R13, R12, R11 ;  /* 0x0000000c0d0e7389 */ /* 0x0002a400000c000b */
[----:B012---:R-:W-:Y:S01]  /*105f0*/  ENDCOLLECTIVE ;  /* 0x000000000000791b */ /* 0x007fe20003800000 */
.L_x_371:
[----:B------:R-:W-:Y:S01]  /*10600*/  IMAD.MOV.U32 R2, RZ, RZ, R14 ;  /* 0x000000ffff027224 */ /* 0x000fe200078e000e */
[----:B------:R-:W-:Y:S06]  /*10610*/  BRA `(.L_x_372) ;  /* 0xffffffc000ec7947 */ /* 0x000fec000383ffff */
.L_x_281:
[----:B0-----:R0:W1:Y:S02]  /*10620*/  SYNCS.PHASECHK.TRANS64.TRYWAIT P0, [R6+URZ+0x30860], R2 ;  /* 0x03086002060075a7 */ /* 0x001064000800017f */
[----:B-1----:R-:W-:Y:S05]  /*10630*/  @!P0 NANOSLEEP.SYNCS 0x989680 ;  /* 0x009896800000895d */ /* 0x002fea0003900000 */
[----:B------:R-:W1:Y:S02]  /*10640*/  @!P0 SYNCS.PHASECHK.TRANS64 P0, [R6+URZ+0x30860], R2 ;  /* 0x03086002060085a7 */ /* 0x000e64000800007f */
[----:B-1----:R-:W-:Y:S05]  /*10650*/  @!P0 BRA `(.L_x_281) ;  /* 0xfffffffc00f08947 */ /* 0x002fea000383ffff */
[----:B------:R-:W-:Y:S05]  /*10660*/  BRA `(.L_x_373) ;  /* 0xffffffc400547947 */ /* 0x000fea000383ffff */
.L_x_282:
[----:B------:R-:W-:Y:S01]  /*10670*/  BSSY B1, `(.L_x_374) ;  /* 0x0000008000017945 */ /* 0x000fe20003800000 */
[----:B------:R-:W-:Y:S01]  /*10680*/  MOV R13, R25 ;  /* 0x00000019000d7202 */ /* 0x000fe20000000f00 */
[----:B------:R-:W-:Y:S02]  /*10690*/  IMAD.MOV.U32 R12, RZ, RZ, RZ ;  /* 0x000000ffff0c7224 */ /* 0x000fe400078e00ff */
[----:B------:R-:W-:Y:S02]  /*106a0*/  IMAD.MOV.U32 R11, RZ, RZ, 0x181f ;  /* 0x0000181fff0b7424 */ /* 0x000fe400078e00ff */
[----:B------:R-:W-:-:S07]  /*106b0*/  IMAD.MOV.U32 R15, RZ, RZ, -0x1 ;  /* 0xffffffffff0f7424 */ /* 0x000fce00078e00ff */
[----:B0-----:R-:W-:Y:S05]  /*106c0*/  WARPSYNC.COLLECTIVE R15, `(.L_x_375) ;  /* 0x000000000f087348 */ /* 0x001fea0003c00000 */
[----:B------:R1:W2:Y:S02]  /*106d0*/  SHFL.IDX P6, R14, R13, R12, R11 ;  /* 0x0000000c0d0e7389 */ /* 0x0002a400000c000b */
[----:B012---:R-:W-:Y:S01]  /*106e0*/  ENDCOLLECTIVE ;  /* 0x000000000000791b */ /* 0x007fe20003800000 */
.L_x_375:
[----:B------:R-:W-:Y:S05]  /*106f0*/  BSYNC B1 ;  /* 0x0000000000017941 */ /* 0x000fea0003800000 */
.L_x_374:
[----:B------:R-:W-:Y:S01]  /*10700*/  IMAD.MOV.U32 R13, RZ, RZ, R24 ;  /* 0x000000ffff0d7224 */ /* 0x000fe200078e0018 */
[----:B------:R-:W-:Y:S01]  /*10710*/  MOV R12, RZ ;  /* 0x000000ff000c7202 */ /* 0x000fe20000000f00 */
[----:B------:R-:W-:Y:S02]  /*10720*/  IMAD.MOV.U32 R11, RZ, RZ, 0x181f ;  /* 0x0000181fff0b7424 */ /* 0x000fe400078e00ff */
[----:B------:R-:W-:Y:S02]  /*10730*/  IMAD.MOV.U32 R15, RZ, RZ, -0x1 ;  /* 0xffffffffff0f7424 */ /* 0x000fe400078e00ff */
[----:B------:R-:W-:Y:S02]  /*10740*/  IMAD.MOV.U32 R3, RZ, RZ, R14 ;  /* 0x000000ffff037224 */ /* 0x000fe400078e000e */
[----:B------:R-:W-:-:S07]  /*10750*/  IMAD R5, R5, 0x2, R22 ;  /* 0x0000000205057824 */ /* 0x000fce00078e0216 */
[----:B------:R-:W-:Y:S05]  /*10760*/  WARPSYNC.COLLECTIVE R15, `(.L_x_376) ;  /* 0x000000000f087348 */ /* 0x000fea0003c00000 */
[----:B------:R0:W1:Y:S02]  /*10770*/  SHFL.IDX P6, R14, R13, R12, R11 ;  /* 0x0000000c0d0e7389 */ /* 0x00006400000c000b */
[----:B01----:R-:W-:Y:S01]  /*10780*/  ENDCOLLECTIVE ;  /* 0x000000000000791b */ /* 0x003fe20003800000 */
.L_x_376:
[----:B------:R-:W-:Y:S01]  /*10790*/  MOV R13, R25 ;  /* 0x00000019000d7202 */ /* 0x000fe20000000f00 */
[----:B------:R-:W-:Y:S02]  /*107a0*/  IMAD.MOV.U32 R12, RZ, RZ, 0x1 ;  /* 0x00000001ff0c7424 */ /* 0x000fe400078e00ff */
[----:B------:R-:W-:-:S07]  /*107b0*/  IMAD.MOV.U32 R2, RZ, RZ, R14 ;  /* 0x000000ffff027224 */ /* 0x000fce00078e000e */
[----:B------:R-:W-:Y:S05]  /*107c0*/  WARPSYNC.COLLECTIVE R15, `(.L_x_377) ;  /* 0x000000000f087348 */ /* 0x000fea0003c00000 */
[----:B------:R0:W1:Y:S02]  /*107d0*/  SHFL.IDX P6, R14, R13, R12, R11 ;  /* 0x0000000c0d0e7389 */ /* 0x00006400000c000b */
[----:B01----:R-:W-:Y:S01]  /*107e0*/  ENDCOLLECTIVE ;  /* 0x000000000000791b */ /* 0x003fe20003800000 */
.L_x_377:
[----:B------:R-:W-:-:S05]  /*107f0*/  IADD3 R2, P0, R2, R4, RZ ;  /* 0x0000000402027210 */ /* 0x000fca0007f1e0ff */
        /* <DEDUP_REMOVED lines=15> */
.L_x_378:
[----:B------:R-:W-:Y:S01]  /*108f0*/  MOV R13, R25 ;  /* 0x00000019000d7202 */ /* 0x000fe20000000f00 */
[----:B------:R-:W-:Y:S02]  /*10900*/  IMAD.MOV.U32 R12, RZ, RZ, 0x2 ;  /* 0x00000002ff0c7424 */ /* 0x000fe400078e00ff */
[----:B------:R-:W-:-:S07]  /*10910*/  IMAD.MOV.U32 R2, RZ, RZ, R14 ;  /* 0x000000ffff027224 */ /* 0x000fce00078e000e */
[----:B------:R-:W-:Y:S05]  /*10920*/  WARPSYNC.COLLECTIVE R15, `(.L_x_379) ;  /* 0x000000000f087348 */ /* 0x000fea0003c00000 */
[----:B------:R0:W1:Y:S02]  /*10930*/  SHFL.IDX P6, R14, R13, R12, R11 ;  /* 0x0000000c0d0e7389 */ /* 0x00006400000c000b */
[----:B01----:R-:W-:Y:S01]  /*10940*/  ENDCOLLECTIVE ;  /* 0x000000000000791b */ /* 0x003fe20003800000 */
.L_x_379:
        /* <DEDUP_REMOVED lines=16> */
.L_x_380:
[----:B------:R-:W-:Y:S01]  /*10a50*/  MOV R13, R25 ;  /* 0x00000019000d7202 */ /* 0x000fe20000000f00 */
[----:B------:R-:W-:Y:S02]  /*10a60*/  IMAD.MOV.U32 R12, RZ, RZ, 0x3 ;  /* 0x00000003ff0c7424 */ /* 0x000fe400078e00ff */
[----:B------:R-:W-:-:S07]  /*10a70*/  IMAD.MOV.U32 R2, RZ, RZ, R14 ;  /* 0x000000ffff027224 */ /* 0x000fce00078e000e */
[----:B------:R-:W-:Y:S05]  /*10a80*/  WARPSYNC.COLLECTIVE R15, `(.L_x_381) ;  /* 0x000000000f087348 */ /* 0x000fea0003c00000 */
[----:B------:R0:W1:Y:S02]  /*10a90*/  SHFL.IDX P6, R14, R13, R12, R11 ;  /* 0x0000000c0d0e7389 */ /* 0x00006400000c000b */
[----:B01----:R-:W-:Y:S01]  /*10aa0*/  ENDCOLLECTIVE ;  /* 0x000000000000791b */ /* 0x003fe20003800000 */
.L_x_381:
        /* <DEDUP_REMOVED lines=16> */
.L_x_382:
[----:B------:R-:W-:Y:S01]  /*10bb0*/  MOV R13, R25 ;  /* 0x00000019000d7202 */ /* 0x000fe20000000f00 */
[----:B------:R-:W-:Y:S02]  /*10bc0*/  IMAD.MOV.U32 R12, RZ, RZ, 0x4 ;  /* 0x00000004ff0c7424 */ /* 0x000fe400078e00ff */
[----:B------:R-:W-:-:S07]  /*10bd0*/  IMAD.MOV.U32 R2, RZ, RZ, R14 ;  /* 0x000000ffff027224 */ /* 0x000fce00078e000e */
[----:B------:R-:W-:Y:S05]  /*10be0*/  WARPSYNC.COLLECTIVE R15, `(.L_x_383) ;  /* 0x000000000f087348 */ /* 0x000fea0003c00000 */
[----:B------:R0:W1:Y:S02]  /*10bf0*/  SHFL.IDX P6, R14, R13, R12, R11 ;  /* 0x0000000c0d0e7389 */ /* 0x00006400000c000b */
[----:B01----:R-:W-:Y:S01]  /*10c00*/  ENDCOLLECTIVE ;  /* 0x000000000000791b */ /* 0x003fe20003800000 */
.L_x_383:
        /* <DEDUP_REMOVED lines=16> */
.L_x_384:
[----:B------:R-:W-:Y:S01]  /*10d10*/  MOV R13, R25 ;  /* 0x00000019000d7202 */ /* 0x000fe20000000f00 */
[----:B------:R-:W-:Y:S02]  /*10d20*/  IMAD.MOV.U32 R12, RZ, RZ, 0x5 ;  /* 0x00000005ff0c7424 */ /* 0x000fe400078e00ff */
[----:B------:R-:W-:-:S07]  /*10d30*/  IMAD.MOV.U32 R2, RZ, RZ, R14 ;  /* 0x000000ffff027224 */ /* 0x000fce00078e000e */
[----:B------:R-:W-:Y:S05]  /*10d40*/  WARPSYNC.COLLECTIVE R15, `(.L_x_385) ;  /* 0x000000000f087348 */ /* 0x000fea0003c00000 */
[----:B------:R0:W1:Y:S02]  /*10d50*/  SHFL.IDX P6, R14, R13, R12, R11 ;  /* 0x0000000c0d0e7389 */ /* 0x00006400000c000b */
[----:B01----:R-:W-:Y:S01]  /*10d60*/  ENDCOLLECTIVE ;  /* 0x000000000000791b */ /* 0x003fe20003800000 */
.L_x_385:
[----:B------:R-:W-:-:S05]  /*10d70*/  IADD3 R2, P0, R2, R4, RZ ;  /* 0x0000000402027210 */ /* 0x000fca0007f1e0ff */
        /* <DEDUP_REMOVED lines=12> */
.L_x_386:
[----:B------:R-:W-:Y:S01]  /*10e40*/  @!PT LDS RZ, [RZ] ;  /* 0x00000000fffff984 */ /* 0x000fe20000000800 */
[----:B------:R-:W-:Y:S01]  /*10e50*/  @!PT LDS RZ, [RZ] ;  /* 0x00000000fffff984 */ /* 0x000fe20000000800 */
[----:B------:R-:W-:Y:S01]  /*10e60*/  @!PT LDS RZ, [RZ] ;  /* 0x00000000fffff984 */ /* 0x000fe20000000800 */
[----:B------:R1:W-:Y:S01]  /*10e70*/  LDGSTS.E.BYPASS.LTC128B.128 [R5+0x5400], desc[UR36][R2.64+0x80], !P0 ;  /* 0x0540008002057fae */ /* 0x0003e2000c101d64 */
[----:B------:R-:W-:-:S13]  /*10e80*/  ISETP.LT.OR P0, PT, R7, 0x41, P1 ;  /* 0x000000410700780c */ /* 0x000fda0000f01670 */
[----:B------:R1:W-:Y:S01]  /*10e90*/  LDGSTS.E.BYPASS.LTC128B.128 [R5+0x8400], desc[UR36][R2.64+0x100], !P0 ;  /* 0x0840010002057fae */ /* 0x0003e2000c101d64 */
[----:B------:R-:W-:Y:S05]  /*10ea0*/  BRA `(.L_x_387) ;  /* 0xffffffc000387947 */ /* 0x000fea000383ffff */
.L_x_290:
[----:B0-----:R0:W1:Y:S02]  /*10eb0*/  SYNCS.PHASECHK.TRANS64.TRYWAIT P0, [R0+URZ+0x30860], R3 ;  /* 0x03086003000075a7 */ /* 0x001064000800017f */
[----:B-1----:R-:W-:Y:S05]  /*10ec0*/  @!P0 NANOSLEEP.SYNCS 0x989680 ;  /* 0x009896800000895d */ /* 0x002fea0003900000 */
[----:B------:R-:W1:Y:S02]  /*10ed0*/  @!P0 SYNCS.PHASECHK.TRANS64 P0, [R0+URZ+0x30860], R3 ;  /* 0x03086003000085a7 */ /* 0x000e64000800007f */
[----:B-1----:R-:W-:Y:S05]  /*10ee0*/  @!P0 BRA `(.L_x_290) ;  /* 0xfffffffc00f08947 */ /* 0x002fea000383ffff */
[----:B------:R-:W-:Y:S05]  /*10ef0*/  BRA `(.L_x_388) ;  /* 0xffffffc400587947 */ /* 0x000fea000383ffff */
.L_x_291:
[----:B------:R-:W-:Y:S01]  /*10f00*/  BSSY B0, `(.L_x_389) ;  /* 0x0000008000007945 */ /* 0x000fe20003800000 */
[----:B------:R-:W-:Y:S01]  /*10f10*/  IMAD.MOV.U32 R13, RZ, RZ, R25 ;  /* 0x000000ffff0d7224 */ /* 0x000fe200078e0019 */
[----:B------:R-:W-:Y:S01]  /*10f20*/  MOV R11, 0x181f ;  /* 0x0000181f000b7802 */ /* 0x000fe20000000f00 */
[----:B------:R-:W-:Y:S02]  /*10f30*/  IMAD.MOV.U32 R12, RZ, RZ, RZ ;  /* 0x000000ffff0c7224 */ /* 0x000fe400078e00ff */
[----:B------:R-:W-:-:S07]  /*10f40*/  IMAD.MOV.U32 R15, RZ, RZ, -0x1 ;  /* 0xffffffffff0f7424 */ /* 0x000fce00078e00ff */
[----:B0-2---:R-:W-:Y:S05]  /*10f50*/  WARPSYNC.COLLECTIVE R15, `(.L_x_390) ;  /* 0x000000000f087348 */ /* 0x005fea0003c00000 */
[----:B--2---:R1:W2:Y:S02]  /*10f60*/  SHFL.IDX P6, R14, R13, R12, R11 ;  /* 0x0000000c0d0e7389 */ /* 0x0042a400000c000b */
[----:B012---:R-:W-:Y:S01]  /*10f70*/  ENDCOLLECTIVE ;  /* 0x000000000000791b */ /* 0x007fe20003800000 */
.L_x_390:
[----:B------:R-:W-:Y:S05]  /*10f80*/  BSYNC B0 ;  /* 0x0000000000007941 */ /* 0x000fea0003800000 */
.L_x_389:
[----:B------:R-:W-:Y:S01]  /*10f90*/  IMAD.MOV.U32 R13, RZ, RZ, R24 ;  /* 0x000000ffff0d7224 */ /* 0x000fe200078e0018 */
[----:B------:R-:W-:Y:S01]  /*10fa0*/  MOV R15, 0xffffffff ;  /* 0xffffffff000f7802 */ /* 0x000fe20000000f00 */
[----:B------:R-:W-:Y:S02]  /*10fb0*/  IMAD.MOV.U32 R12, RZ, RZ, RZ ;  /* 0x000000ffff0c7224 */ /* 0x000fe400078e00ff */
[----:B------:R-:W-:Y:S02]  /*10fc0*/  IMAD.MOV.U32 R11, RZ, RZ, 0x181f ;  /* 0x0000181fff0b7424 */ /* 0x000fe400078e00ff */
[----:B------:R-:W-:Y:S02]  /*10fd0*/  IMAD.MOV.U32 R3, RZ, RZ, R14 ;  /* 0x000000ffff037224 */ /* 0x000fe400078e000e */
[----:B------:R-:W-:-:S07]  /*10fe0*/  IMAD.SHL.U32 R5, R32, 0x2, RZ ;  /* 0x0000000220057824 */ /* 0x000fce00078e00ff */
[----:B------:R-:W-:Y:S05]  /*10ff0*/  WARPSYNC.COLLECTIVE R15, `(.L_x_391) ;  /* 0x000000000f087348 */ /* 0x000fea0003c00000 */
[----:B------:R0:W1:Y:S02]  /*11000*/  SHFL.IDX P6, R14, R13, R12, R11 ;  /* 0x0000000c0d0e7389 */ /* 0x00006400000c000b */
[----:B01----:R-:W-:Y:S01]  /*11010*/  ENDCOLLECTIVE ;  /* 0x000000000000791b */ /* 0x003fe20003800000 */
.L_x_391:
[----:B------:R-:W-:Y:S01]  /*11020*/  ULDC UR4, c[0x0][0x2f4] ;  /* 0x0000bd0000047ab9 */ /* 0x000fe20000000800 */
[----:B------:R-:W-:Y:S01]  /*11030*/  IMAD R4, R7, 0x2, R22 ;  /* 0x0000000207047824 */ /* 0x000fe200078e0216 */
[----:B------:R-:W-:Y:S02]  /*11040*/  ISETP.GE.AND P2, PT, R32, UR4, PT ;  /* 0x0000000420007c0c */ /* 0x000fe4000bf46270 */
[----:B------:R-:W-:Y:S02]  /*11050*/  ISETP.GE.AND P1, PT, R34, UR4, PT ;  /* 0x0000000422007c0c */ /* 0x000fe4000bf26270 */
[C---:B------:R-:W-:Y:S02]  /*11060*/  ISETP.LT.OR P3, PT, R6.reuse, 0x1, P2 ;  /* 0x000000010600780c */ /* 0x040fe40001761670 */
[----:B------:R-:W-:Y:S01]  /*11070*/  ISETP.LT.OR P4, PT, R6, 0x1, P1 ;  /* 0x000000010600780c */ /* 0x000fe20000f81670 */
[----:B------:R-:W-:Y:S02]  /*11080*/  IMAD.MOV.U32 R13, RZ, RZ, R25 ;  /* 0x000000ffff0d7224 */ /* 0x000fe400078e0019 */
[----:B------:R-:W-:Y:S01]  /*11090*/  IMAD.MOV.U32 R12, RZ, RZ, 0x1 ;  /* 0x00000001ff0c7424 */ /* 0x000fe200078e00ff */
[----:B------:R-:W-:-:S05]  /*110a0*/  IADD3 R2, P0, R14, R5, RZ ;  /* 0x000000050e027210 */ /* 0x000fca0007f1e0ff */
[----:B------:R-:W-:Y:S01]  /*110b0*/  IMAD.X R3, RZ, RZ, R3, P0 ;  /* 0x000000ffff037224 */ /* 0x000fe200000e0603 */
[----:B------:R-:W-:-:S13]  /*110c0*/  ISETP.GE.AND P0, PT, R33, UR4, PT ;  /* 0x0000000421007c0c */ /* 0x000fda000bf06270 */
[----:B------:R-:W-:Y:S05]  /*110d0*/  WARPSYNC.COLLECTIVE R15, `(.L_x_392) ;  /* 0x000000000f087348 */ /* 0x000fea0003c00000 */
[----:B------:R0:W1:Y:S02]  /*110e0*/  SHFL.IDX P6, R14, R13, R12, R11 ;  /* 0x0000000c0d0e7389 */ /* 0x00006400000c000b */
[----:B01----:R-:W-:Y:S01]  /*110f0*/  ENDCOLLECTIVE ;  /* 0x000000000000791b */ /* 0x003fe20003800000 */
.L_x_392:
[----:B------:R-:W-:Y:S01]  /*11100*/  @!PT LDS RZ, [RZ] ;  /* 0x00000000fffff984 */ /* 0x000fe20000000800 */
[----:B------:R-:W-:Y:S01]  /*11110*/  @!PT LDS RZ, [RZ] ;  /* 0x00000000fffff984 */ /* 0x000fe20000000800 */
[----:B------:R-:W-:Y:S01]  /*11120*/  @!PT LDS RZ, [RZ] ;  /* 0x00000000fffff984 */ /* 0x000fe20000000800 */
[----:B------:R0:W-:Y:S01]  /*11130*/  LDGSTS.E.BYPASS.LTC128B.128 [R4+0x400], desc[UR36][R2.64], !P3 ;  /* 0x0040000002047fae */ /* 0x0001e2000d901d64 */
[----:B------:R-:W-:-:S03]  /*11140*/  ISETP.LT.OR P3, PT, R6, 0x1, P0 ;  /* 0x000000010600780c */ /* 0x000fc60000761670 */
[----:B------:R0:W-:Y:S01]  /*11150*/  LDGSTS.E.BYPASS.LTC128B.128 [R4+0x3400], desc[UR36][R2.64+0x80], !P4 ;  /* 0x0340008002047fae */ /* 0x0001e2000e101d64 */
[----:B------:R-:W-:-:S09]  /*11160*/  IMAD.MOV.U32 R13, RZ, RZ, R24 ;  /* 0x000000ffff0d7224 */ /* 0x000fd200078e0018 */
[----:B------:R0:W-:Y:S01]  /*11170*/  LDGSTS.E.BYPASS.LTC128B.128 [R4+0x6400], desc[UR36][R2.64+0x100], !P3 ;  /* 0x0640010002047fae */ /* 0x0001e2000d901d64 */
[----:B------:R-:W-:Y:S02]  /*11180*/  ISETP.LT.OR P3, PT, R6, 0x11, P2 ;  /* 0x000000110600780c */ /* 0x000fe40001761670 */
[----:B------:R-:W-:-:S11]  /*11190*/  MOV R7, R14 ;  /* 0x0000000e00077202 */ /* 0x000fd60000000f00 */
[----:B0-----:R-:W-:Y:S05]  /*111a0*/  WARPSYNC.COLLECTIVE R15, `(.L_x_393) ;  /* 0x000000000f087348 */ /* 0x001fea0003c00000 */
[----:B------:R1:W2:Y:S02]  /*111b0*/  SHFL.IDX P6, R14, R13, R12, R11 ;  /* 0x0000000c0d0e7389 */ /* 0x0002a400000c000b */
[----:B012---:R-:W-:Y:S01]  /*111c0*/  ENDCOLLECTIVE ;  /* 0x000000000000791b */ /* 0x007fe20003800000 */
.L_x_393:
[----:B------:R-:W-:Y:S02]  /*111d0*/  IMAD.MOV.U32 R13, RZ, RZ, R25 ;  /* 0x000000ffff0d7224 */ /* 0x000fe400078e0019 */
[----:B------:R-:W-:Y:S01]  /*111e0*/  IMAD.MOV.U32 R12, RZ, RZ, 0x2 ;  /* 0x00000002ff0c7424 */ /* 0x000fe200078e00ff */
[----:B------:R-:W-:-:S13]  /*111f0*/  IADD3 R2, P4, R14, R5, RZ ;  /* 0x000000050e027210 */ /* 0x000fda0007f9e0ff */
[----:B------:R-:W-:Y:S05]  /*11200*/  WARPSYNC.COLLECTIVE R15, `(.L_x_394) ;  /* 0x000000000f087348 */ /* 0x000fea0003c00000 */
[----:B------:R0:W1:Y:S02]  /*11210*/  SHFL.IDX P6, R14, R13, R12, R11 ;  /* 0x0000000c0d0e7389 */ /* 0x00006400000c000b */
[----:B01----:R-:W-:Y:S01]  /*11220*/  ENDCOLLECTIVE ;  /* 0x000000000000791b */ /* 0x003fe20003800000 */
.L_x_394:
[----:B------:R-:W-:Y:S01]  /*11230*/  IMAD.X R3, RZ, RZ, R7, P4 ;  /* 0x000000ffff037224 */ /* 0x000fe200020e0607 */
[----:B------:R-:W-:-:S04]  /*11240*/  ISETP.LT.OR P4, PT, R6, 0x11, P1 ;  /* 0x000000110600780c */ /* 0x000fc80000f81670 */
[----:B------:R-:W-:Y:S01]  /*11250*/  @!PT LDS RZ, [RZ] ;  /* 0x00000000fffff984 */ /* 0x000fe20000000800 */
[----:B------:R-:W-:Y:S01]  /*11260*/  @!PT LDS RZ, [RZ] ;  /* 0x00000000fffff984 */ /* 0x000fe20000000800 */
[----:B------:R-:W-:Y:S01]  /*11270*/  @!PT LDS RZ, [RZ] ;  /* 0x00000000fffff984 */ /* 0x000fe20000000800 */
[----:B------:R0:W-:Y:S01]  /*11280*/  LDGSTS.E.BYPASS.LTC128B.128 [R4+0xc00], desc[UR36][R2.64], !P3 ;  /* 0x00c0000002047fae */ /* 0x0001e2000d901d64 */
[----:B------:R-:W-:Y:S02]  /*11290*/  ISETP.LT.OR P3, PT, R6, 0x11, P0 ;  /* 0x000000110600780c */ /* 0x000fe40000761670 */
[----:B------:R-:W-:-:S06]  /*112a0*/  MOV R13, R24 ;  /* 0x00000018000d7202 */ /* 0x000fcc0000000f00 */
[----:B------:R0:W-:Y:S05]  /*112b0*/  LDGSTS.E.BYPASS.LTC128B.128 [R4+0x3c00], desc[UR36][R2.64+0x80], !P4 ;  /* 0x03c0008002047fae */ /* 0x0001ea000e101d64 */
[----:B------:R0:W-:Y:S01]  /*112c0*/  LDGSTS.E.BYPASS.LTC128B.128 [R4+0x6c00], desc[UR36][R2.64+0x100], !P3 ;  /* 0x06c0010002047fae */ /* 0x0001e2000d901d64 */
[----:B------:R-:W-:Y:S01]  /*112d0*/  ISETP.LT.OR P3, PT, R6, 0x21, P2 ;  /* 0x000000210600780c */ /* 0x000fe20001761670 */
[----:B------:R-:W-:-:S12]  /*112e0*/  IMAD.MOV.U32 R7, RZ, RZ, R14 ;  /* 0x000000ffff077224 */ /* 0x000fd800078e000e */
[----:B0-----:R-:W-:Y:S05]  /*112f0*/  WARPSYNC.COLLECTIVE R15, `(.L_x_395) ;  /* 0x000000000f087348 */ /* 0x001fea0003c00000 */
[----:B------:R1:W2:Y:S02]  /*11300*/  SHFL.IDX P6, R14, R13, R12, R11 ;  /* 0x0000000c0d0e7389 */ /* 0x0002a400000c000b */
[----:B012---:R-:W-:Y:S01]  /*11310*/  ENDCOLLECTIVE ;  /* 0x000000000000791b */ /* 0x007fe20003800000 */
.L_x_395:
[----:B------:R-:W-:Y:S02]  /*11320*/  IMAD.MOV.U32 R13, RZ, RZ, R25 ;  /* 0x000000ffff0d7224 */ /* 0x000fe400078e0019 */
[----:B------:R-:W-:Y:S01]  /*11330*/  IMAD.MOV.U32 R12, RZ, RZ, 0x3 ;  /* 0x00000003ff0c7424 */ /* 0x000fe200078e00ff */
[----:B------:R-:W-:-:S13]  /*11340*/  IADD3 R2, P4, R14, R5, RZ ;  /* 0x000000050e027210 */ /* 0x000fda0007f9e0ff */
[----:B------:R-:W-:Y:S05]  /*11350*/  WARPSYNC.COLLECTIVE R15, `(.L_x_396) ;  /* 0x000000000f087348 */ /* 0x000fea0003c00000 */
[----:B------:R0:W1:Y:S02]  /*11360*/  SHFL.IDX P6, R14, R13, R12, R11 ;  /* 0x0000000c0d0e7389 */ /* 0x00006400000c000b */
[----:B01----:R-:W-:Y:S01]  /*11370*/  ENDCOLLECTIVE ;  /* 0x000000000000791b */ /* 0x003fe20003800000 */
.L_x_396:
[----:B------:R-:W-:Y:S01]  /*11380*/  IMAD.X R3, RZ, RZ, R7, P4 ;  /* 0x000000ffff037224 */ /* 0x000fe200020e0607 */
[----:B------:R-:W-:-:S04]  /*11390*/  ISETP.LT.OR P4, PT, R6, 0x21, P1 ;  /* 0x000000210600780c */ /* 0x000fc80000f81670 */
[----:B------:R-:W-:Y:S01]  /*113a0*/  @!PT LDS RZ, [RZ] ;  /* 0x00000000fffff984 */ /* 0x000fe20000000800 */
[----:B------:R-:W-:Y:S01]  /*113b0*/  @!PT LDS RZ, [RZ] ;  /* 0x00000000fffff984 */ /* 0x000fe20000000800 */
[----:B------:R-:W-:Y:S01]  /*113c0*/  @!PT LDS RZ, [RZ] ;  /* 0x00000000fffff984 */ /* 0x000fe20000000800 */
[----:B------:R0:W-:Y:S01]  /*113d0*/  LDGSTS.E.BYPASS.LTC128B.128 [R4+0x1400], desc[UR36][R2.64], !P3 ;  /* 0x0140000002047fae */ /* 0x0001e2000d901d64 */
[----:B------:R-:W-:Y:S01]  /*113e0*/  ISETP.LT.OR P3, PT, R6, 0x21, P0 ;  /* 0x000000210600780c */ /* 0x000fe20000761670 */
[----:B------:R-:W-:-:S07]  /*113f0*/  IMAD.MOV.U32 R13, RZ, RZ, R24 ;  /* 0x000000ffff0d7224 */ /* 0x000fce00078e0018 */
[----:B------:R0:W-:Y:S05]  /*11400*/  LDGSTS.E.BYPASS.LTC128B.128 [R4+0x4400], desc[UR36][R2.64+0x80], !P4 ;  /* 0x0440008002047fae */ /* 0x0001ea000e101d64 */
[----:B------:R0:W-:Y:S01]  /*11410*/  LDGSTS.E.BYPASS.LTC128B.128 [R4+0x7400], desc[UR36][R2.64+0x100], !P3 ;  /* 0x0740010002047fae */ /* 0x0001e2000d901d64 */
[----:B------:R-:W-:Y:S01]  /*11420*/  ISETP.LT.OR P3, PT, R6, 0x31, P2 ;  /* 0x000000310600780c */ /* 0x000fe20001761670 */
[----:B------:R-:W-:-:S12]  /*11430*/  IMAD.MOV.U32 R7, RZ, RZ, R14 ;  /* 0x000000ffff077224 */ /* 0x000fd800078e000e */
[----:B0-----:R-:W-:Y:S05]  /*11440*/  WARPSYNC.COLLECTIVE R15, `(.L_x_397) ;  /* 0x000000000f087348 */ /* 0x001fea0003c00000 */
[----:B------:R1:W2:Y:S02]  /*11450*/  SHFL.IDX P6, R14, R13, R12, R11 ;  /* 0x0000000c0d0e7389 */ /* 0x0002a400000c000b */
[----:B012---:R-:W-:Y:S01]  /*11460*/  ENDCOLLECTIVE ;  /* 0x000000000000791b */ /* 0x007fe20003800000 */
.L_x_397:
[----:B------:R-:W-:Y:S02]  /*11470*/  IMAD.MOV.U32 R13, RZ, RZ, R25 ;  /* 0x000000ffff0d7224 */ /* 0x000fe400078e0019 */
[----:B------:R-:W-:Y:S01]  /*11480*/  IMAD.MOV.U32 R12, RZ, RZ, 0x4 ;  /* 0x00000004ff0c7424 */ /* 0x000fe200078e00ff */
[----:B------:R-:W-:-:S13]  /*11490*/  IADD3 R2, P4, R14, R5, RZ ;  /* 0x000000050e027210 */ /* 0x000fda0007f9e0ff */
[----:B------:R-:W-:Y:S05]  /*114a0*/  WARPSYNC.COLLECTIVE R15, `(.L_x_398) ;  /* 0x000000000f087348 */ /* 0x000fea0003c00000 */
[----:B------:R0:W1:Y:S02]  /*114b0*/  SHFL.IDX P6, R14, R13, R12, R11 ;  /* 0x0000000c0d0e7389 */ /* 0x00006400000c000b */
[----:B01----:R-:W-:Y:S01]  /*114c0*/  ENDCOLLECTIVE ;  /* 0x000000000000791b */ /* 0x003fe20003800000 */
.L_x_398:
[----:B------:R-:W-:Y:S02]  /*114d0*/  IADD3.X R3, RZ, R7, RZ, P4, !PT ;  /* 0x00000007ff037210 */ /* 0x000fe400027fe4ff */
[----:B------:R-:W-:-:S03]  /*114e0*/  ISETP.LT.OR P4, PT, R6, 0x31, P1 ;  /* 0x000000310600780c */ /* 0x000fc60000f81670 */
[----:B------:R-:W-:Y:S01]  /*114f0*/  @!PT LDS RZ, [RZ] ;  /* 0x00000000fffff984 */ /* 0x000fe20000000800 */
[----:B------:R-:W-:Y:S01]  /*11500*/  @!PT LDS RZ, [RZ] ;  /* 0x00000000fffff984 */ /* 0x000fe20000000800 */
[----:B------:R-:W-:Y:S01]  /*11510*/  @!PT LDS RZ, [RZ] ;  /* 0x00000000fffff984 */ /* 0x000fe20000000800 */
[----:B------:R0:W-:Y:S01]  /*11520*/  LDGSTS.E.BYPASS.LTC128B.128 [R4+0x1c00], desc[UR36][R2.64], !P3 ;  /* 0x01c0000002047fae */ /* 0x0001e2000d901d64 */
[----:B------:R-:W-:Y:S01]  /*11530*/  ISETP.LT.OR P3, PT, R6, 0x31, P0 ;  /* 0x000000310600780c */ /* 0x000fe20000761670 */
[----:B------:R-:W-:-:S08]  /*11540*/  IMAD.MOV.U32 R13, RZ, RZ, R24 ;  /* 0x000000ffff0d7224 */ /* 0x000fd000078e0018 */
[----:B------:R0:W-:Y:S04]  /*11550*/  LDGSTS.E.BYPASS.LTC128B.128 [R4+0x4c00], desc[UR36][R2.64+0x80], !P4 ;  /* 0x04c0008002047fae */ /* 0x0001e8000e101d64 */
[----:B------:R0:W-:Y:S01]  /*11560*/  LDGSTS.E.BYPASS.LTC128B.128 [R4+0x7c00], desc[UR36][R2.64+0x100], !P3 ;  /* 0x07c0010002047fae */ /* 0x0001e2000d901d64 */
[----:B------:R-:W-:Y:S01]  /*11570*/  ISETP.LT.OR P3, PT, R6, 0x41, P2 ;  /* 0x000000410600780c */ /* 0x000fe20001761670 */
[----:B------:R-:W-:-:S12]  /*11580*/  IMAD.MOV.U32 R7, RZ, RZ, R14 ;  /* 0x000000ffff077224 */ /* 0x000fd800078e000e */
[----:B0-----:R-:W-:Y:S05]  /*11590*/  WARPSYNC.COLLECTIVE R15, `(.L_x_399) ;  /* 0x000000000f087348 */ /* 0x001fea0003c00000 */
[----:B------:R1:W2:Y:S02]  /*115a0*/  SHFL.IDX P6, R14, R13, R12, R11 ;  /* 0x0000000c0d0e7389 */ /* 0x0002a400000c000b */
[----:B012---:R-:W-:Y:S01]  /*115b0*/  ENDCOLLECTIVE ;  /* 0x000000000000791b */ /* 0x007fe20003800000 */
.L_x_399:
[----:B------:R-:W-:Y:S01]  /*115c0*/  MOV R13, R25 ;  /* 0x00000019000d7202 */ /* 0x000fe20000000f00 */
[----:B------:R-:W-:Y:S01]  /*115d0*/  IMAD.MOV.U32 R12, RZ, RZ, 0x5 ;  /* 0x00000005ff0c7424 */ /* 0x000fe200078e00ff */
[----:B------:R-:W-:-:S13]  /*115e0*/  IADD3 R2, P4, R14, R5, RZ ;  /* 0x000000050e027210 */ /* 0x000fda0007f9e0ff */
[----:B------:R-:W-:Y:S05]  /*115f0*/  WARPSYNC.COLLECTIVE R15, `(.L_x_400) ;  /* 0x000000000f087348 */ /* 0x000fea0003c00000 */
[----:B------:R0:W1:Y:S02]  /*11600*/  SHFL.IDX P6, R14, R13, R12, R11 ;  /* 0x0000000c0d0e7389 */ /* 0x00006400000c000b */
[----:B01----:R-:W-:Y:S01]  /*11610*/  ENDCOLLECTIVE ;  /* 0x000000000000791b */ /* 0x003fe20003800000 */
.L_x_400:
        /* <DEDUP_REMOVED lines=10> */
[----:B------:R-:W-:-:S07]  /*116c0*/  IMAD.MOV.U32 R25, RZ, RZ, R14 ;  /* 0x000000ffff197224 */ /* 0x000fce00078e000e */
[----:B0-----:R-:W-:Y:S05]  /*116d0*/  WARPSYNC.COLLECTIVE R15, `(.L_x_401) ;  /* 0x000000000f087348 */ /* 0x001fea0003c00000 */
[----:B------:R1:W2:Y:S02]  /*116e0*/  SHFL.IDX P6, R14, R13, R12, R11 ;  /* 0x0000000c0d0e7389 */ /* 0x0002a400000c000b */
[----:B012---:R-:W-:Y:S01]  /*116f0*/  ENDCOLLECTIVE ;  /* 0x000000000000791b */ /* 0x007fe20003800000 */
.L_x_401:
[----:B------:R-:W-:Y:S05]  /*11700*/  BRA `(.L_x_402) ;  /* 0xffffffc0005c7947 */ /* 0x000fea000383ffff */
.L_x_296:
[----:B------:R-:W-:Y:S01]  /*11710*/  BSSY B0, `(.L_x_403) ;  /* 0x0000008000007945 */ /* 0x000fe20003800000 */
[----:B------:R-:W-:Y:S01]  /*11720*/  IMAD.MOV.U32 R13, RZ, RZ, R16 ;  /* 0x000000ffff0d7224 */ /* 0x000fe200078e0010 */
[----:B------:R-:W-:Y:S01]  /*11730*/  MOV R11, 0x1f ;  /* 0x0000001f000b7802 */ /* 0x000fe20000000f00 */
[----:B------:R-:W-:Y:S02]  /*11740*/  IMAD.MOV.U32 R12, RZ, RZ, RZ ;  /* 0x000000ffff0c7224 */ /* 0x000fe400078e00ff */
[----:B------:R-:W-:-:S07]  /*11750*/  IMAD.MOV.U32 R15, RZ, RZ, -0x1 ;  /* 0xffffffffff0f7424 */ /* 0x000fce00078e00ff */
[----:B0-----:R-:W-:Y:S05]  /*11760*/  WARPSYNC.COLLECTIVE R15, `(.L_x_404) ;  /* 0x000000000f087348 */ /* 0x001fea0003c00000 */
[----:B------:R1:W2:Y:S02]  /*11770*/  SHFL.IDX P6, R14, R13, R12, R11 ;  /* 0x0000000c0d0e7389 */ /* 0x0002a400000c000b */
[----:B012---:R-:W-:Y:S01]  /*11780*/  ENDCOLLECTIVE ;  /* 0x000000000000791b */ /* 0x007fe20003800000 */
.L_x_404:
[----:B------:R-:W-:Y:S05]  /*11790*/  BSYNC B0 ;  /* 0x0000000000007941 */ /* 0x000fea0003800000 */
.L_x_403:
[----:B------:R-:W-:Y:S01]  /*117a0*/  IMAD.MOV.U32 R13, RZ, RZ, R16 ;  /* 0x000000ffff0d7224 */ /* 0x000fe200078e0010 */
[----:B------:R-:W-:Y:S01]  /*117b0*/  MOV R15, 0xffffffff ;  /* 0xffffffff000f7802 */ /* 0x000fe20000000f00 */
[----:B------:R-:W-:Y:S02]  /*117c0*/  IMAD.MOV.U32 R12, RZ, RZ, 0x1 ;  /* 0x00000001ff0c7424 */ /* 0x000fe400078e00ff */
[----:B------:R-:W-:Y:S02]  /*117d0*/  IMAD.MOV.U32 R11, RZ, RZ, 0x1f ;  /* 0x0000001fff0b7424 */ /* 0x000fe400078e00ff */
[----:B------:R-:W-:Y:S02]  /*117e0*/  IMAD.IADD R7, R19, 0x1, R8 ;  /* 0x0000000113077824 */ /* 0x000fe400078e0208 */
[----:B------:R-:W-:-:S07]  /*117f0*/  IMAD.MOV.U32 R5, RZ, RZ, R14 ;  /* 0x000000ffff057224 */ /* 0x000fce00078e000e */
[----:B------:R-:W-:Y:S05]  /*11800*/  WARPSYNC.COLLECTIVE R15, `(.L_x_405) ;  /* 0x000000000f087348 */ /* 0x000fea0003c00000 */
[----:B------:R0:W1:Y:S02]  /*11810*/  SHFL.IDX P6, R14, R13, R12, R11 ;  /* 0x0000000c0d0e7389 */ /* 0x00006400000c000b */
[----:B01----:R-:W-:Y:S01]  /*11820*/  ENDCOLLECTIVE ;  /* 0x000000000000791b */ /* 0x003fe20003800000 */
.L_x_405:
[----:B------:R-:W-:Y:S02]  /*11830*/  ULDC UR4, c[0x0][0xc3c] ;  /* 0x00030f0000047ab9 */ /* 0x000fe40000000800 */
[----:B------:R-:W-:-:S13]  /*11840*/  ISETP.GE.OR P1, PT, R7, UR4, !P0 ;  /* 0x0000000407007c0c */ /* 0x000fda000c726670 */
[----:B------:R-:W0:Y:S01]  /*11850*/  @!P1 LDC.64 R2, c[0x0][0xc80] ;  /* 0x00032000ff029b82 */ /* 0x000e220000000a00 */
[----:B------:R-:W-:Y:S01]  /*11860*/  IMAD.MOV.U32 R4, RZ, RZ, RZ ;  /* 0x000000ffff047224 */ /* 0x000fe200078e00ff */
[----:B------:R-:W-:Y:S01]  /*11870*/  MOV R11, RZ ;  /* 0x000000ff000b7202 */ /* 0x000fe20000000f00 */
[----:B------:R-:W-:Y:S02]  /*11880*/  IMAD.MOV.U32 R0, RZ, RZ, R14 ;  /* 0x000000ffff007224 */ /* 0x000fe400078e000e */
[----:B0-----:R-:W-:-:S06]  /*11890*/  @!P1 IMAD.WIDE R2, R7, 0x4, R2 ;  /* 0x0000000407029825 */ /* 0x001fcc00078e0202 */
[----:B------:R-:W2:Y:S01]  /*118a0*/  @!P1 LDG.E R2, desc[UR36][R2.64] ;  /* 0x0000002402029981 */ /* 0x000ea2000c1e1900 */
[C---:B------:R-:W-:Y:S02]  /*118b0*/  ISETP.GE.U32.AND P2, PT, R8.reuse, 0x2, PT ;  /* 0x000000020800780c */ /* 0x040fe40003f46070 */
[C---:B------:R-:W-:Y:S02]  /*118c0*/  ISETP.GE.U32.AND P3, PT, R8.reuse, 0x4, PT ;  /* 0x000000040800780c */ /* 0x040fe40003f66070 */
[C---:B------:R-:W-:Y:S02]  /*118d0*/  ISETP.GE.U32.AND P4, PT, R8.reuse, 0x8, PT ;  /* 0x000000080800780c */ /* 0x040fe40003f86070 */
[C---:B------:R-:W-:Y:S01]  /*118e0*/  ISETP.GE.U32.AND P5, PT, R8.reuse, 0x10, PT ;  /* 0x000000100800780c */ /* 0x040fe20003fa6070 */
[----:B--2---:R-:W-:Y:S01]  /*118f0*/  @!P1 IMAD.MOV.U32 R4, RZ, RZ, R2 ;  /* 0x000000ffff049224 */ /* 0x004fe200078e0002 */
[----:B------:R-:W-:-:S03]  /*11900*/  ISETP.NE.AND P1, PT, R8, RZ, PT ;  /* 0x000000ff0800720c */ /* 0x000fc60003f25270 */
[----:B------:R-:W-:-:S10]  /*11910*/  IMAD.MOV.U32 R13, RZ, RZ, R4 ;  /* 0x000000ffff0d7224 */ /* 0x000fd400078e0004 */
[----:B------:R-:W-:Y:S05]  /*11920*/  WARPSYNC.COLLECTIVE R15, `(.L_x_406) ;  /* 0x000000000f087348 */ /* 0x000fea0003c00000 */
[----:B------:R0:W1:Y:S02]  /*11930*/  SHFL.UP P6, R14, R13, R12, R11 ;  /* 0x0400000c0d0e7389 */ /* 0x00006400000c000b */
[----:B01----:R-:W-:Y:S01]  /*11940*/  ENDCOLLECTIVE ;  /* 0x000000000000791b */ /* 0x003fe20003800000 */
.L_x_406:
[----:B------:R-:W-:Y:S01]  /*11950*/  IMAD.MOV.U32 R12, RZ, RZ, 0x2 ;  /* 0x00000002ff0c7424 */ /* 0x000fe200078e00ff */
[----:B------:R-:W-:-:S05]  /*11960*/  SEL R7, R14, RZ, P1 ;  /* 0x000000ff0e077207 */ /* 0x000fca0000800000 */
[----:B------:R-:W-:-:S04]  /*11970*/  IMAD.IADD R6, R4, 0x1, R7 ;  /* 0x0000000104067824 */ /* 0x000fc800078e0207 */
[----:B------:R-:W-:-:S07]  /*11980*/  IMAD.MOV.U32 R13, RZ, RZ, R6 ;  /* 0x000000ffff0d7224 */ /* 0x000fce00078e0006 */
[----:B------:R-:W-:Y:S05]  /*11990*/  WARPSYNC.COLLECTIVE R15, `(.L_x_407) ;  /* 0x000000000f087348 */ /* 0x000fea0003c00000 */
[----:B------:R0:W1:Y:S02]  /*119a0*/  SHFL.UP P6, R14, R13, R12, R11 ;  /* 0x0400000c0d0e7389 */ /* 0x00006400000c000b */
[----:B01----:R-:W-:Y:S01]  /*119b0*/  ENDCOLLECTIVE ;  /* 0x000000000000791b */ /* 0x003fe20003800000 */
.L_x_407:
[----:B------:R-:W-:Y:S02]  /*119c0*/  MOV R12, 0x4 ;  /* 0x00000004000c7802 */ /* 0x000fe40000000f00 */
[----:B------:R-:W-:-:S05]  /*119d0*/  SEL R7, R14, RZ, P2 ;  /* 0x000000ff0e077207 */ /* 0x000fca0001000000 */
[----:B------:R-:W-:-:S04]  /*119e0*/  IMAD.IADD R7, R6, 0x1, R7 ;  /* 0x0000000106077824 */ /* 0x000fc800078e0207 */
[----:B------:R-:W-:-:S07]  /*119f0*/  IMAD.MOV.U32 R13, RZ, RZ, R7 ;  /* 0x000000ffff0d7224 */ /* 0x000fce00078e0007 */
[----:B------:R-:W-:Y:S05]  /*11a00*/  WARPSYNC.COLLECTIVE R15, `(.L_x_408) ;  /* 0x000000000f087348 */ /* 0x000fea0003c00000 */
[----:B------:R0:W1:Y:S02]  /*11a10*/  SHFL.UP P6, R14, R13, R12, R11 ;  /* 0x0400000c0d0e7389 */ /* 0x00006400000c000b */
[----:B01----:R-:W-:Y:S01]  /*11a20*/  ENDCOLLECTIVE ;  /* 0x000000000000791b */ /* 0x003fe20003800000 */
.L_x_408:
[----:B------:R-:W-:Y:S01]  /*11a30*/  IMAD.MOV.U32 R12, RZ, RZ, 0x8 ;  /* 0x00000008ff0c7424 */ /* 0x000fe200078e00ff */
[----:B------:R-:W-:-:S05]  /*11a40*/  SEL R2, R14, RZ, P3 ;  /* 0x000000ff0e027207 */ /* 0x000fca0001800000 */
[----:B------:R-:W-:-:S04]  /*11a50*/  IMAD.IADD R2, R7, 0x1, R2 ;  /* 0x0000000107027824 */ /* 0x000fc800078e0202 */
[----:B------:R-:W-:-:S07]  /*11a60*/  IMAD.MOV.U32 R13, RZ, RZ, R2 ;  /* 0x000000ffff0d7224 */ /* 0x000fce00078e0002 */
[----:B------:R-:W-:Y:S05]  /*11a70*/  WARPSYNC.COLLECTIVE R15, `(.L_x_409) ;  /* 0x000000000f087348 */ /* 0x000fea0003c00000 */
[----:B------:R0:W1:Y:S02]  /*11a80*/  SHFL.UP P6, R14, R13, R12, R11 ;  /* 0x0400000c0d0e7389 */ /* 0x00006400000c000b */
[----:B01----:R-:W-:Y:S01]  /*11a90*/  ENDCOLLECTIVE ;  /* 0x000000000000791b */ /* 0x003fe20003800000 */
.L_x_409:
[----:B------:R-:W-:Y:S02]  /*11aa0*/  MOV R12, 0x10 ;  /* 0x00000010000c7802 */ /* 0x000fe40000000f00 */
[----:B------:R-:W-:-:S05]  /*11ab0*/  SEL R3, R14, RZ, P4 ;  /* 0x000000ff0e037207 */ /* 0x000fca0002000000 */
[----:B------:R-:W-:-:S04]  /*11ac0*/  IMAD.IADD R3, R2, 0x1, R3 ;  /* 0x0000000102037824 */ /* 0x000fc800078e0203 */
[----:B------:R-:W-:-:S07]  /*11ad0*/  IMAD.MOV.U32 R13, RZ, RZ, R3 ;  /* 0x000000ffff0d7224 */ /* 0x000fce00078e0003 */
[----:B------:R-:W-:Y:S05]  /*11ae0*/  WARPSYNC.COLLECTIVE R15, `(.L_x_410) ;  /* 0x000000000f087348 */ /* 0x000fea0003c00000 */
[----:B------:R0:W1:Y:S02]  /*11af0*/  SHFL.UP P6, R14, R13, R12, R11 ;  /* 0x0400000c0d0e7389 */ /* 0x00006400000c000b */
[----:B01----:R-:W-:Y:S01]  /*11b00*/  ENDCOLLECTIVE ;  /* 0x000000000000791b */ /* 0x003fe20003800000 */
.L_x_410:
[----:B------:R-:W-:Y:S02]  /*11b10*/  IMAD.MOV.U32 R12, RZ, RZ, 0x1f ;  /* 0x0000001fff0c7424 */ /* 0x000fe400078e00ff */
[----:B------:R-:W-:Y:S01]  /*11b20*/  IMAD.MOV.U32 R11, RZ, RZ, 0x1f ;  /* 0x0000001fff0b7424 */ /* 0x000fe200078e00ff */
[----:B------:R-:W-:-:S05]  /*11b30*/  SEL R6, R14, RZ, P5 ;  /* 0x000000ff0e067207 */ /* 0x000fca0002800000 */
[----:B------:R-:W-:-:S04]  /*11b40*/  IMAD.IADD R6, R3, 0x1, R6 ;  /* 0x0000000103067824 */ /* 0x000fc800078e0206 */
[----:B------:R-:W-:-:S07]  /*11b50*/  IMAD.MOV.U32 R13, RZ, RZ, R6 ;  /* 0x000000ffff0d7224 */ /* 0x000fce00078e0006 */
[----:B------:R-:W-:Y:S05]  /*11b60*/  WARPSYNC.COLLECTIVE R15, `(.L_x_411) ;  /* 0x000000000f087348 */ /* 0x000fea0003c00000 */
[----:B------:R0:W1:Y:S02]  /*11b70*/  SHFL.IDX P6, R14, R13, R12, R11 ;  /* 0x0000000c0d0e7389 */ /* 0x00006400000c000b */
[----:B01----:R-:W-:Y:S01]  /*11b80*/  ENDCOLLECTIVE ;  /* 0x000000000000791b */ /* 0x003fe20003800000 */
.L_x_411:
[----:B------:R-:W-:Y:S05]  /*11b90*/  BRA `(.L_x_412) ;  /* 0xffffffc0006c7947 */ /* 0x000fea000383ffff */
.L_x_301:
[----:B------:R-:W-:Y:S01]  /*11ba0*/  BSSY B0, `(.L_x_413) ;  /* 0x0000008000007945 */ /* 0x000fe20003800000 */
[----:B-----5:R-:W-:Y:S01]  /*11bb0*/  IMAD.MOV.U32 R13, RZ, RZ, R4 ;  /* 0x000000ffff0d7224 */ /* 0x020fe200078e0004 */
[----:B------:R-:W-:Y:S01]  /*11bc0*/  MOV R12, 0x1 ;  /* 0x00000001000c7802 */ /* 0x000fe20000000f00 */
[----:B------:R-:W-:Y:S02]  /*11bd0*/  IMAD.MOV.U32 R11, RZ, RZ, RZ ;  /* 0x000000ffff0b7224 */ /* 0x000fe400078e00ff */
[----:B------:R-:W-:-:S07]  /*11be0*/  IMAD.MOV.U32 R15, RZ, RZ, -0x1 ;  /* 0xffffffffff0f7424 */ /* 0x000fce00078e00ff */
[----:B01----:R-:W-:Y:S05]  /*11bf0*/  WARPSYNC.COLLECTIVE R15, `(.L_x_414) ;  /* 0x000000000f087348 */ /* 0x003fea0003c00000 */
[----:B------:R2:W3:Y:S02]  /*11c00*/  SHFL.UP P6, R14, R13, R12, R11 ;  /* 0x0400000c0d0e7389 */ /* 0x0004e400000c000b */
[----:B0123--:R-:W-:Y:S01]  /*11c10*/  ENDCOLLECTIVE ;  /* 0x000000000000791b */ /* 0x00ffe20003800000 */
.L_x_414:
[----:B------:R-:W-:Y:S05]  /*11c20*/  BSYNC B0 ;  /* 0x0000000000007941 */ /* 0x000fea0003800000 */
.L_x_413:
[----:B------:R-:W-:Y:S01]  /*11c30*/  SEL R13, R14, RZ, P1 ;  /* 0x000000ff0e0d7207 */ /* 0x000fe20000800000 */
[----:B------:R-:W-:Y:S01]  /*11c40*/  IMAD.MOV.U32 R12, RZ, RZ, 0x2 ;  /* 0x00000002ff0c7424 */ /* 0x000fe200078e00ff */
[----:B------:R-:W-:Y:S01]  /*11c50*/  MOV R15, 0xffffffff ;  /* 0xffffffff000f7802 */ /* 0x000fe20000000f00 */
[----:B------:R-:W-:Y:S02]  /*11c60*/  IMAD.MOV.U32 R11, RZ, RZ, RZ ;  /* 0x000000ffff0b7224 */ /* 0x000fe400078e00ff */
[----:B------:R-:W-:-:S07]  /*11c70*/  IMAD.IADD R13, R4, 0x1, R13 ;  /* 0x00000001040d7824 */ /* 0x000fce00078e020d */
[----:B------:R-:W-:Y:S05]  /*11c80*/  WARPSYNC.COLLECTIVE R15, `(.L_x_415) ;  /* 0x000000000f087348 */ /* 0x000fea0003c00000 */
[----:B------:R0:W1:Y:S02]  /*11c90*/  SHFL.UP P6, R14, R13, R12, R11 ;  /* 0x0400000c0d0e7389 */ /* 0x00006400000c000b */
[----:B01----:R-:W-:Y:S01]  /*11ca0*/  ENDCOLLECTIVE ;  /* 0x000000000000791b */ /* 0x003fe20003800000 */
.L_x_415:
[----:B------:R-:W-:Y:S01]  /*11cb0*/  IMAD.MOV.U32 R12, RZ, RZ, 0x4 ;  /* 0x00000004ff0c7424 */ /* 0x000fe200078e00ff */
[----:B------:R-:W-:-:S05]  /*11cc0*/  SEL R0, R14, RZ, P2 ;  /* 0x000000ff0e007207 */ /* 0x000fca0001000000 */
[----:B------:R-:W-:-:S04]  /*11cd0*/  IMAD.IADD R0, R13, 0x1, R0 ;  /* 0x000000010d007824 */ /* 0x000fc800078e0200 */
[----:B------:R-:W-:-:S07]  /*11ce0*/  IMAD.MOV.U32 R13, RZ, RZ, R0 ;  /* 0x000000ffff0d7224 */ /* 0x000fce00078e0000 */
[----:B------:R-:W-:Y:S05]  /*11cf0*/  WARPSYNC.COLLECTIVE R15, `(.L_x_416) ;  /* 0x000000000f087348 */ /* 0x000fea0003c00000 */
[----:B------:R0:W1:Y:S02]  /*11d00*/  SHFL.UP P6, R14, R13, R12, R11 ;  /* 0x0400000c0d0e7389 */ /* 0x00006400000c000b */
[----:B01----:R-:W-:Y:S01]  /*11d10*/  ENDCOLLECTIVE ;  /* 0x000000000000791b */ /* 0x003fe20003800000 */
.L_x_416:
[----:B------:R-:W-:Y:S02]  /*11d20*/  MOV R12, 0x8 ;  /* 0x00000008000c7802 */ /* 0x000fe40000000f00 */
[----:B------:R-:W-:-:S05]  /*11d30*/  SEL R3, R14, RZ, P3 ;  /* 0x000000ff0e037207 */ /* 0x000fca0001800000 */
[----:B------:R-:W-:-:S04]  /*11d40*/  IMAD.IADD R2, R0, 0x1, R3 ;  /* 0x0000000100027824 */ /* 0x000fc800078e0203 */
[----:B------:R-:W-:-:S07]  /*11d50*/  IMAD.MOV.U32 R13, RZ, RZ, R2 ;  /* 0x000000ffff0d7224 */ /* 0x000fce00078e0002 */
[----:B------:R-:W-:Y:S05]  /*11d60*/  WARPSYNC.COLLECTIVE R15, `(.L_x_417) ;  /* 0x000000000f087348 */ /* 0x000fea0003c00000 */
[----:B------:R0:W1:Y:S02]  /*11d70*/  SHFL.UP P6, R14, R13, R12, R11 ;  /* 0x0400000c0d0e7389 */ /* 0x00006400000c000b */
[----:B01----:R-:W-:Y:S01]  /*11d80*/  ENDCOLLECTIVE ;  /* 0x000000000000791b */ /* 0x003fe20003800000 */
.L_x_417:
[----:B------:R-:W-:Y:S01]  /*11d90*/  IMAD.MOV.U32 R12, RZ, RZ, 0x10 ;  /* 0x00000010ff0c7424 */ /* 0x000fe200078e00ff */
[----:B------:R-:W-:-:S05]  /*11da0*/  SEL R3, R14, RZ, P4 ;  /* 0x000000ff0e037207 */ /* 0x000fca0002000000 */
[----:B------:R-:W-:-:S04]  /*11db0*/  IMAD.IADD R3, R2, 0x1, R3 ;  /* 0x0000000102037824 */ /* 0x000fc800078e0203 */
[----:B------:R-:W-:-:S07]  /*11dc0*/  IMAD.MOV.U32 R13, RZ, RZ, R3 ;  /* 0x000000ffff0d7224 */ /* 0x000fce00078e0003 */
[----:B------:R-:W-:Y:S05]  /*11dd0*/  WARPSYNC.COLLECTIVE R15, `(.L_x_418) ;  /* 0x000000000f087348 */ /* 0x000fea0003c00000 */
[----:B------:R0:W1:Y:S02]  /*11de0*/  SHFL.UP P6, R14, R13, R12, R11 ;  /* 0x0400000c0d0e7389 */ /* 0x00006400000c000b */
[----:B01----:R-:W-:Y:S01]  /*11df0*/  ENDCOLLECTIVE ;  /* 0x000000000000791b */ /* 0x003fe20003800000 */
.L_x_418:
[----:B------:R-:W-:Y:S01]  /*11e00*/  MOV R12, 0x1f ;  /* 0x0000001f000c7802 */ /* 0x000fe20000000f00 */
[----:B------:R-:W-:Y:S01]  /*11e10*/  IMAD.MOV.U32 R11, RZ, RZ, 0x1f ;  /* 0x0000001fff0b7424 */ /* 0x000fe200078e00ff */
[----:B------:R-:W-:-:S05]  /*11e20*/  SEL R6, R14, RZ, P5 ;  /* 0x000000ff0e067207 */ /* 0x000fca0002800000 */
[----:B------:R-:W-:-:S04]  /*11e30*/  IMAD.IADD R6, R3, 0x1, R6 ;  /* 0x0000000103067824 */ /* 0x000fc800078e0206 */
[----:B------:R-:W-:-:S07]  /*11e40*/  IMAD.MOV.U32 R13, RZ, RZ, R6 ;  /* 0x000000ffff0d7224 */ /* 0x000fce00078e0006 */
[----:B------:R-:W-:Y:S05]  /*11e50*/  WARPSYNC.COLLECTIVE R15, `(.L_x_419) ;  /* 0x000000000f087348 */ /* 0x000fea0003c00000 */
[----:B------:R0:W1:Y:S02]  /*11e60*/  SHFL.IDX P6, R14, R13, R12, R11 ;  /* 0x0000000c0d0e7389 */ /* 0x00006400000c000b */
[----:B01----:R-:W-:Y:S01]  /*11e70*/  ENDCOLLECTIVE ;  /* 0x000000000000791b */ /* 0x003fe20003800000 */
.L_x_419:
[----:B------:R-:W-:Y:S05]  /*11e80*/  BRA `(.L_x_420) ;  /* 0xffffffc0004c7947 */ /* 0x000fea000383ffff */
.L_x_303:
[----:B------:R-:W-:Y:S01]  /*11e90*/  BSSY B0, `(.L_x_421) ;  /* 0x0000006000007945 */ /* 0x000fe20003800000 */
[----:B------:R-:W-:Y:S01]  /*11ea0*/  PLOP3.LUT P6, PT, P6, PT, PT, 0x8, 0x0 ;  /* 0x000000000000781c */ /* 0x000fe200037ce170 */
[----:B------:R-:W-:-:S12]  /*11eb0*/  IMAD.MOV.U32 R15, RZ, RZ, -0x1 ;  /* 0xffffffffff0f7424 */ /* 0x000fd800078e00ff */
[----:B0-----:R-:W-:Y:S05]  /*11ec0*/  WARPSYNC.COLLECTIVE R15, `(.L_x_422) ;  /* 0x000000000f087348 */ /* 0x001fea0003c00000 */
[----:B------:R-:W-:Y:S01]  /*11ed0*/  VOTE.ANY R14, PT, P6 ;  /* 0x00000000000e7806 */ /* 0x000fe200030e0100 */
[----:B0-----:R-:W-:Y:S06]  /*11ee0*/  ENDCOLLECTIVE ;  /* 0x000000000000791b */ /* 0x001fec0003800000 */
.L_x_422:
[----:B------:R-:W-:Y:S05]  /*11ef0*/  BSYNC B0 ;  /* 0x0000000000007941 */ /* 0x000fea0003800000 */
.L_x_421:
[----:B------:R-:W-:Y:S01]  /*11f00*/  IMAD.MOV.U32 R2, RZ, RZ, R14 ;  /* 0x000000ffff027224 */ /* 0x000fe200078e000e */
[----:B------:R-:W-:Y:S01]  /*11f10*/  MOV R11, 0x1f ;  /* 0x0000001f000b7802 */ /* 0x000fe20000000f00 */
[----:B------:R-:W-:Y:S02]  /*11f20*/  IMAD.MOV.U32 R13, RZ, RZ, R4 ;  /* 0x000000ffff0d7224 */ /* 0x000fe400078e0004 */
[----:B------:R-:W0:Y:S01]  /*11f30*/  POPC R0, R2 ;  /* 0x0000000200007309 */ /* 0x000e220000000000 */
[----:B------:R-:W-:Y:S02]  /*11f40*/  IMAD.MOV.U32 R15, RZ, RZ, -0x1 ;  /* 0xffffffffff0f7424 */ /* 0x000fe400078e00ff */
[----:B0-----:R-:W-:-:S07]  /*11f50*/  IMAD.MOV.U32 R12, RZ, RZ, R0 ;  /* 0x000000ffff0c7224 */ /* 0x001fce00078e0000 */
[----:B------:R-:W-:Y:S05]  /*11f60*/  WARPSYNC.COLLECTIVE R15, `(.L_x_423) ;  /* 0x000000000f087348 */ /* 0x000fea0003c00000 */
[----:B------:R0:W1:Y:S02]  /*11f70*/  SHFL.IDX P6, R14, R13, R12, R11 ;  /* 0x0000000c0d0e7389 */ /* 0x00006400000c000b */
[----:B01----:R-:W-:Y:S01]  /*11f80*/  ENDCOLLECTIVE ;  /* 0x000000000000791b */ /* 0x003fe20003800000 */
.L_x_423:
[----:B------:R-:W-:Y:S01]  /*11f90*/  IMAD.MOV.U32 R4, RZ, RZ, R14 ;  /* 0x000000ffff047224 */ /* 0x000fe200078e000e */
[----:B------:R-:W-:Y:S06]  /*11fa0*/  BRA `(.L_x_424) ;  /* 0xffffffc0003c7947 */ /* 0x000fec000383ffff */
.L_x_305:
[----:B------:R-:W-:Y:S01]  /*11fb0*/  BSSY B0, `(.L_x_425) ;  /* 0x0000007000007945 */ /* 0x000fe20003800000 */
[----:B------:R-:W-:Y:S02]  /*11fc0*/  IMAD.MOV.U32 R13, RZ, RZ, R6 ;  /* 0x000000ffff0d7224 */ /* 0x000fe400078e0006 */
[----:B------:R-:W-:Y:S02]  /*11fd0*/  IMAD.MOV.U32 R11, RZ, RZ, 0x1f ;  /* 0x0000001fff0b7424 */ /* 0x000fe400078e00ff */
[----:B------:R-:W-:-:S07]  /*11fe0*/  IMAD.MOV.U32 R15, RZ, RZ, -0x1 ;  /* 0xffffffffff0f7424 */ /* 0x000fce00078e00ff */
[----:B012---:R-:W-:Y:S05]  /*11ff0*/  WARPSYNC.COLLECTIVE R15, `(.L_x_426) ;  /* 0x000000000f087348 */ /* 0x007fea0003c00000 */
[----:B------:R3:W4:Y:S02]  /*12000*/  SHFL.IDX P6, R14, R13, R12, R11 ;  /* 0x0000000c0d0e7389 */ /* 0x00072400000c000b */
[----:B01234-:R-:W-:Y:S01]  /*12010*/  ENDCOLLECTIVE ;  /* 0x000000000000791b */ /* 0x01ffe20003800000 */
.L_x_426:
[----:B------:R-:W-:Y:S05]  /*12020*/  BSYNC B0 ;  /* 0x0000000000007941 */ /* 0x000fea0003800000 */
.L_x_425:
[----:B------:R-:W-:Y:S05]  /*12030*/  BRA `(.L_x_304) ;  /* 0xffffffc000347947 */ /* 0x000fea000383ffff */
.L_x_309:
[----:B0-----:R0:W2:Y:S02]  /*12040*/  SYNCS.PHASECHK.TRANS64.TRYWAIT P0, [R4+URZ+0x30820], R0 ;  /* 0x03082000040075a7 */ /* 0x0010a4000800017f */
[----:B--2---:R-:W-:Y:S05]  /*12050*/  @!P0 NANOSLEEP.SYNCS 0x989680 ;  /* 0x009896800000895d */ /* 0x004fea0003900000 */
[----:B------:R-:W2:Y:S02]  /*12060*/  @!P0 SYNCS.PHASECHK.TRANS64 P0, [R4+URZ+0x30820], R0 ;  /* 0x03082000040085a7 */ /* 0x000ea4000800007f */
[----:B--2---:R-:W-:Y:S05]  /*12070*/  @!P0 BRA `(.L_x_309) ;  /* 0xfffffffc00f08947 */ /* 0x004fea000383ffff */
[----:B------:R-:W-:Y:S05]  /*12080*/  BRA `(.L_x_427) ;  /* 0xffffffc400207947 */ /* 0x000fea000383ffff */
.L_x_310:
[----:B------:R-:W2:Y:S01]  /*12090*/  S2R R2, SR_TID.X ;  /* 0x0000000000027919 */ /* 0x000ea20000002100 */
[----:B------:R-:W-:Y:S01]  /*120a0*/  BSSY B0, `(.L_x_428) ;  /* 0x000000a000007945 */ /* 0x000fe20003800000 */
[----:B------:R-:W-:Y:S02]  /*120b0*/  IMAD.MOV.U32 R12, RZ, RZ, RZ ;  /* 0x000000ffff0c7224 */ /* 0x000fe400078e00ff */
[----:B------:R-:W-:Y:S02]  /*120c0*/  IMAD.MOV.U32 R11, RZ, RZ, 0x1f ;  /* 0x0000001fff0b7424 */ /* 0x000fe400078e00ff */
[----:B------:R-:W-:Y:S01]  /*120d0*/  IMAD.MOV.U32 R15, RZ, RZ, -0x1 ;  /* 0xffffffffff0f7424 */ /* 0x000fe200078e00ff */
[----:B--2---:R-:W-:-:S04]  /*120e0*/  SHF.R.U32.HI R2, RZ, 0x5, R2 ;  /* 0x00000005ff027819 */ /* 0x004fc80000011602 */
[----:B------:R-:W-:-:S04]  /*120f0*/  LOP3.LUT R2, R2, 0x3, RZ, 0xc0, !PT ;  /* 0x0000000302027812 */ /* 0x000fc800078ec0ff */
[----:B------:R-:W-:-:S07]  /*12100*/  MOV R13, R2 ;  /* 0x00000002000d7202 */ /* 0x000fce0000000f00 */
[----:B01-3--:R-:W-:Y:S05]  /*12110*/  WARPSYNC.COLLECTIVE R15, `(.L_x_429) ;  /* 0x000000000f087348 */ /* 0x00bfea0003c00000 */
[----:B------:R2:W4:Y:S02]  /*12120*/  SHFL.IDX P6, R14, R13, R12, R11 ;  /* 0x0000000c0d0e7389 */ /* 0x00052400000c000b */
[----:B01234-:R-:W-:Y:S01]  /*12130*/  ENDCOLLECTIVE ;  /* 0x000000000000791b */ /* 0x01ffe20003800000 */
.L_x_429:
[----:B------:R-:W-:Y:S05]  /*12140*/  BSYNC B0 ;  /* 0x0000000000007941 */ /* 0x000fea0003800000 */
.L_x_428:
[----:B------:R-:W-:Y:S05]  /*12150*/  BRA `(.L_x_430) ;  /* 0xffffffc400087947 */ /* 0x000fea000383ffff */
.L_x_313:
[----:B------:R-:W-:Y:S01]  /*12160*/  BSSY B1, `(.L_x_431) ;  /* 0x0000006000017945 */ /* 0x000fe20003800000 */
[----:B------:R-:W-:-:S07]  /*12170*/  IMAD.MOV.U32 R15, RZ, RZ, -0x1 ;  /* 0xffffffffff0f7424 */ /* 0x000fce00078e00ff */
[----:B01-3--:R-:W-:Y:S05]  /*12180*/  WARPSYNC.COLLECTIVE R15, `(.L_x_432) ;  /* 0x000000000f0c7348 */ /* 0x00bfea0003c00000 */
[----:B------:R-:W-:Y:S02]  /*12190*/  ELECT P6, UR62, PT ;  /* 0x00000000003e782f */ /* 0x000fe400038c0000 */
[----:B------:R-:W-:Y:S01]  /*121a0*/  MOV R14, UR62 ;  /* 0x0000003e000e7c02 */ /* 0x000fe20008000f00 */
[----:B01-3--:R-:W-:Y:S10]  /*121b0*/  ENDCOLLECTIVE ;  /* 0x000000000000791b */ /* 0x00bff40003800000 */
.L_x_432:
[----:B------:R-:W-:Y:S05]  /*121c0*/  BSYNC B1 ;  /* 0x0000000000017941 */ /* 0x000fea0003800000 */
.L_x_431:
[----:B------:R-:W-:Y:S05]  /*121d0*/  BRA `(.L_x_433) ;  /* 0xffffffc400007947 */ /* 0x000fea000383ffff */
.L_x_315:
[----:B0-----:R0:W2:Y:S02]  /*121e0*/  SYNCS.PHASECHK.TRANS64.TRYWAIT P1, [R5+URZ+0x30840], R0 ;  /* 0x03084000050075a7 */ /* 0x0010a4000802017f */
[----:B--2---:R-:W-:Y:S05]  /*121f0*/  @!P1 NANOSLEEP.SYNCS 0x989680 ;  /* 0x009896800000995d */ /* 0x004fea0003900000 */
[----:B------:R-:W2:Y:S02]  /*12200*/  @!P1 SYNCS.PHASECHK.TRANS64 P1, [R5+URZ+0x30840], R0 ;  /* 0x03084000050095a7 */ /* 0x000ea4000802007f */
[----:B--2---:R-:W-:Y:S05]  /*12210*/  @!P1 BRA `(.L_x_315) ;  /* 0xfffffffc00f09947 */ /* 0x004fea000383ffff */
[----:B------:R-:W-:Y:S05]  /*12220*/  BRA `(.L_x_434) ;  /* 0xffffffc400287947 */ /* 0x000fea000383ffff */
.L_x_317:
[----:B--2---:R2:W4:Y:S02]  /*12230*/  SYNCS.PHASECHK.TRANS64.TRYWAIT P1, [R27+URZ+0x30840], R2 ;  /* 0x030840021b0075a7 */ /* 0x004524000802017f */
[----:B----4-:R-:W-:Y:S05]  /*12240*/  @!P1 NANOSLEEP.SYNCS 0x989680 ;  /* 0x009896800000995d */ /* 0x010fea0003900000 */
[----:B------:R-:W4:Y:S02]  /*12250*/  @!P1 SYNCS.PHASECHK.TRANS64 P1, [R27+URZ+0x30840], R2 ;  /* 0x030840021b0095a7 */ /* 0x000f24000802007f */
[----:B----4-:R-:W-:Y:S05]  /*12260*/  @!P1 BRA `(.L_x_317) ;  /* 0xfffffffc00f09947 */ /* 0x010fea000383ffff */
[----:B------:R-:W-:Y:S05]  /*12270*/  BRA `(.L_x_435) ;  /* 0xffffffc400347947 */ /* 0x000fea000383ffff */
.L_x_319:
[----:B----4-:R4:W0:Y:S02]  /*12280*/  SYNCS.PHASECHK.TRANS64.TRYWAIT P1, [R5+URZ+0x30860], R0 ;  /* 0x03086000050075a7 */ /* 0x010824000802017f */
[----:B0-----:R-:W-:Y:S05]  /*12290*/  @!P1 NANOSLEEP.SYNCS 0x989680 ;  /* 0x009896800000995d */ /* 0x001fea0003900000 */
[----:B------:R-:W0:Y:S02]  /*122a0*/  @!P1 SYNCS.PHASECHK.TRANS64 P1, [R5+URZ+0x30860], R0 ;  /* 0x03086000050095a7 */ /* 0x000e24000802007f */
[----:B0-----:R-:W-:Y:S05]  /*122b0*/  @!P1 BRA `(.L_x_319) ;  /* 0xfffffffc00f09947 */ /* 0x001fea000383ffff */
[----:B------:R-:W-:Y:S05]  /*122c0*/  BRA `(.L_x_436) ;  /* 0xffffffc400307947 */ /* 0x000fea000383ffff */
.L_x_437:
        /* <DEDUP_REMOVED lines=11> */
.L_x_3233:


//--------------------- .text._ZN7cutlass13device_kernelIN5flash11enable_sm90INS1_16FlashAttnFwdSm90INS1_25CollectiveMainloopFwdSm90ILi2EN4cute5tupleIJNS5_1CILi1EEES8_S8_EEENS6_IJNS7_ILi128EEENS7_ILi96EEENS7_ILi192EEEEEELi192ENS_10bfloat16_tEfNS_4arch4Sm90ELb0ELb0ELb0ELb1ELb1ELb1ELb0ELb1ELb1ELb1ELb0ELb0EEENS1_21CollectiveEpilogueFwdINS6_IJSA_SC_SB_EEES9_SE_SG_Li256ELb1ELb1ELb0ELb0EEENS1_36VarlenDynamicPersistentTileSchedulerILi128ELi96ELi256ELi128ELb0ELb1ELb1ELb0ELb1ELb1EEEEEEEEEvNT_6ParamsE --------------------------
	.section	.text._ZN7cutlass13device_kernelIN5flash11enable_sm90INS1_16FlashAttnFwdSm90INS1_25CollectiveMainloopFwdSm90ILi2EN4cute5tupleIJNS5_1CILi1EEES8_S8_EEENS6_IJNS7_ILi128EEENS7_ILi96EEENS7_ILi192EEEEEELi192ENS_10bfloat16_tEfNS_4arch4Sm90ELb0ELb0ELb0ELb1ELb1ELb1ELb0ELb1ELb1ELb1ELb0ELb0EEENS1_21CollectiveEpilogueFwdINS6_IJSA_SC_SB_EEES9_SE_SG_Li256ELb1ELb1ELb0ELb0EEENS1_36VarlenDynamicPersistentTileSchedulerILi128ELi96ELi256ELi128ELb0ELb1ELb1ELb0ELb1ELb1EEEEEEEEEvNT_6ParamsE,"ax",@progbits
	.align	128
.text._ZN7cutlass13device_kernelIN5flash11enable_sm90INS1_16FlashAttnFwdSm90INS1_25CollectiveMainloopFwdSm90ILi2EN4cute5tupleIJNS5_1CILi1EEES8_S8_EEENS6_IJNS7_ILi128EEENS7_ILi96EEENS7_ILi192EEEEEELi192ENS_10bfloat16_tEfNS_4arch4Sm90ELb0ELb0ELb0ELb1ELb1ELb1ELb0ELb1ELb1ELb1ELb0ELb0EEENS1_21CollectiveEpilogueFwdINS6_IJSA_SC_SB_EEES9_SE_SG_Li256ELb1ELb1ELb0ELb0EEENS1_36VarlenDynamicPersistentTileSchedulerILi128ELi96ELi256ELi128ELb0ELb1ELb1ELb0ELb1ELb1EEEEEEEEEvNT_6ParamsE:
        .type           _ZN7cutlass13device_kernelIN5flash11enable_sm90INS1_16FlashAttnFwdSm90INS1_25CollectiveMainloopFwdSm90ILi2EN4cute5tupleIJNS5_1CILi1EEES8_S8_EEENS6_IJNS7_ILi128EEENS7_ILi96EEENS7_ILi192EEEEEELi192ENS_10bfloat16_tEfNS_4arch4Sm90ELb0ELb0ELb0ELb1ELb1ELb1ELb0ELb1ELb1ELb1ELb0ELb0EEENS1_21CollectiveEpilogueFwdINS6_IJSA_SC_SB_EEES9_SE_SG_Li256ELb1ELb1ELb0ELb0EEENS1_36VarlenDynamicPersistentTileSchedulerILi128ELi96ELi256ELi128ELb0ELb1ELb1ELb0ELb1ELb1EEEEEEEEEvNT_6ParamsE,@function
        .size           _ZN7cutlass13device_kernelIN5flash11enable_sm90INS1_16FlashAttnFwdSm90INS1_25CollectiveMainloopFwdSm90ILi2EN4cute5tupleIJNS5_1CILi1EEES8_S8_EEENS6_IJNS7_ILi128EEENS7_ILi96EEENS7_ILi192EEEEEELi192ENS_10bfloat16_tEfNS_4arch4Sm90ELb0ELb0ELb0ELb1ELb1ELb1ELb0ELb1ELb1ELb1ELb0ELb0EEENS1_21CollectiveEpilogueFwdINS6_IJSA_SC_SB_EEES9_SE_SG_Li256ELb1ELb1ELb0ELb0EEENS1_36VarlenDynamicPersistentTileSchedulerILi128ELi96ELi256ELi128ELb0ELb1ELb1ELb0ELb1ELb1EEEEEEEEEvNT_6ParamsE,(.L_x_3234 - _ZN7cutlass13device_kernelIN5flash11enable_sm90INS1_16FlashAttnFwdSm90INS1_25CollectiveMainloopFwdSm90ILi2EN4cute5tupleIJNS5_1CILi1EEES8_S8_EEENS6_IJNS7_ILi128EEENS7_ILi96EEENS7_ILi192EEEEEELi192ENS_10bfloat16_tEfNS_4arch4Sm90ELb0ELb0ELb0ELb1ELb1ELb1ELb0ELb1ELb1ELb1ELb0ELb0EEENS1_21CollectiveEpilogueFwdINS6_IJSA_SC_SB_EEES9_SE_SG_Li256ELb1ELb1ELb0ELb0EEENS1_36VarlenDynamicPersistentTileSchedulerILi128ELi96ELi256ELi128ELb0ELb1ELb1ELb0ELb1ELb1EEEEEEEEEvNT_6ParamsE)
        .other          _ZN7cutlass13device_kernelIN5flash11enable_sm90INS1_16FlashAttnFwdSm90INS1_25CollectiveMainloopFwdSm90ILi2EN4cute5tupleIJNS5_1CILi1EEES8_S8_EEENS6_IJNS7_ILi128EEENS7_ILi96EEENS7_ILi192EEEEEELi192ENS_10bfloat16_tEfNS_4arch4Sm90ELb0ELb0ELb0ELb1ELb1ELb1ELb0ELb1ELb1ELb1ELb0ELb0EEENS1_21CollectiveEpilogueFwdINS6_IJSA_SC_SB_EEES9_SE_SG_Li256ELb1ELb1ELb0ELb0EEENS1_36VarlenDynamicPersistentTileSchedulerILi128ELi96ELi256ELi128ELb0ELb1ELb1ELb0ELb1ELb1EEEEEEEEEvNT_6ParamsE,@"STO_CUDA_ENTRY STV_DEFAULT"
_ZN7cutlass13device_kernelIN5flash11enable_sm90INS1_16FlashAttnFwdSm90INS1_25CollectiveMainloopFwdSm90ILi2EN4cute5tupleIJNS5_1CILi1EEES8_S8_EEENS6_IJNS7_ILi128EEENS7_ILi96EEENS7_ILi192EEEEEELi192ENS_10bfloat16_tEfNS_4arch4Sm90ELb0ELb0ELb0ELb1ELb1ELb1ELb0ELb1ELb1ELb1ELb0ELb0EEENS1_21CollectiveEpilogueFwdINS6_IJSA_SC_SB_EEES9_SE_SG_Li256ELb1ELb1ELb0ELb0EEENS1_36VarlenDynamicPersistentTileSchedulerILi128ELi96ELi256ELi128ELb0ELb1ELb1ELb0ELb1ELb1EEEEEEEEEvNT_6ParamsE:
[----:B------:R-:W0:Y:S02]  /*0000*/  LDC R1, c[0x0][0x28] ;  /* 0x00000a00ff017b82 */ /* 0x000e240000000800 */
[----:B0-----:R-:W-:Y:S01]  /*0010*/  VIADD R1, R1, 0xffffff68 ;  /* 0xffffff6801017836 */ /* 0x001fe20000000000 */
[----:B------:R-:W0:Y:S01]  /*0020*/  S2R R0, SR_TID.X ;  /* 0x0000000000007919 */ /* 0x000e220000002100 */
[----:B------:R-:W-:Y:S01]  /*0030*/  ELECT P0, URZ, PT ;  /* 0x00000000003f782f */ /* 0x000fe20003800000 */
[----:B------:R-:W-:Y:S01]  /*0040*/  BSSY B0, `(.L_x_438) ;  /* 0x000000e000007945 */ /* 0x000fe20003800000 */
[----:B0-----:R-:W-:-:S05]  /*0050*/  SHF.R.U32.HI R2, RZ, 0x5, R0 ;  /* 0x00000005ff027819 */ /* 0x001fca0000011600 */
[----:B------:R-:W0:Y:S02]  /*0060*/  SHFL.IDX PT, R3, R2, RZ, 0x1f ;  /* 0x00001fff02037589 */ /* 0x000e2400000e0000 */
[----:B0-----:R-:W-:Y:S02]  /*0070*/  ISETP.EQ.AND P0, PT, R3, RZ, P0 ;  /* 0x000000ff0300720c */ /* 0x001fe40000702270 */
[----:B------:R-:W-:-:S11]  /*0080*/  SHF.R.U32.HI R3, RZ, 0x7, R0 ;  /* 0x00000007ff037819 */ /* 0x000fd60000011600 */
[----:B------:R-:W-:Y:S05]  /*0090*/  @!P0 BRA `(.L_x_439) ;  /* 0x0000000000208947 */ /* 0x000fea0003800000 */
[----:B------:R-:W-:Y:S02]  /*00a0*/  ULDC.64 UR4, c[0x0][0x198] ;  /* 0x0000660000047ab9 */ /* 0x000fe40000000a00 */
[----:B------:R-:W-:Y:S02]  /*00b0*/  UIADD3 UR6, UP0, UR4, 0x570, URZ ;  /* 0x0000057004067890 */ /* 0x000fe4000ff1e03f */
[----:B------:R-:W-:Y:S02]  /*00c0*/  UIADD3 UR4, UP1, UR4, 0x670, URZ ;  /* 0x0000067004047890 */ /* 0x000fe4000ff3e03f */
[----:B------:R-:W-:Y:S02]  /*00d0*/  UIADD3.X UR7, URZ, UR5, URZ, UP0, !UPT ;  /* 0x000000053f077290 */ /* 0x000fe400087fe43f */
[----:B------:R-:W-:-:S07]  /*00e0*/  UIADD3.X UR5, URZ, UR5, URZ, UP1, !UPT ;  /* 0x000000053f057290 */ /* 0x000fce0008ffe43f */
[----:B------:R0:W-:Y:S02]  /*00f0*/  UTMACCTL.PF [UR6] ;  /* 0x00000000060079b9 */ /* 0x0001e40008040000 */
[----:B------:R0:W-:Y:S02]  /*0100*/  UTMACCTL.PF [UR4] ;  /* 0x00000000040079b9 */ /* 0x0001e40008040000 */
[----:B0-----:R-:W-:Y:S01]  /*0110*/  NOP ;  /* 0x0000000000007918 */ /* 0x001fe20000000000 */
.L_x_439:
[----:B------:R-:W-:Y:S05]  /*0120*/  BSYNC B0 ;  /* 0x0000000000007941 */ /* 0x000fea0003800000 */
.L_x_438:
[----:B------:R-:W-:Y:S01]  /*0130*/  VOTEU.ANY UP0, P0 ;  /* 0x00000000003f7886 */ /* 0x000fe20000000100 */
[----:B------:R-:W0:Y:S01]  /*0140*/  SHFL.IDX PT, R3, R3, RZ, 0x1f ;  /* 0x00001fff03037589 */ /* 0x000e2200000e0000 */
[----:B------:R-:W-:Y:S01]  /*0150*/  UMOV UR4, 0x80 ;  /* 0x0000008000047882 */ /* 0x000fe20000000000 */
[----:B------:R-:W-:Y:S01]  /*0160*/  UMOV UR7, 0x100 ;  /* 0x0000010000077882 */ /* 0x000fe20000000000 */
[----:B------:R-:W-:Y:S01]  /*0170*/  VOTEU.ANY UP1, P0 ;  /* 0x00000000003f7886 */ /* 0x000fe20000020100 */
[----:B------:R-:W1:Y:S01]  /*0180*/  @UP0 S2UR UR8, SR_CgaCtaId ;  /* 0x00000000000809c3 */ /* 0x000e620000008800 */
[----:B------:R-:W2:Y:S01]  /*0190*/  SHFL.IDX PT, R4, R2, RZ, 0x1f ;  /* 0x00001fff02047589 */ /* 0x000ea200000e0000 */
[----:B------:R-:W-:Y:S01]  /*01a0*/  @UP0 UMOV UR6, 0x400 ;  /* 0x0000040000060882 */ /* 0x000fe20000000000 */
[----:B------:R-:W-:-:S04]  /*01b0*/  @UP0 UIADD3 UR4, -UR4, 0x100000, URZ ;  /* 0x0010000004040890 */ /* 0x000fc8000fffe13f */
[----:B------:R-:W-:Y:S02]  /*01c0*/  @UP0 USHF.L.U32 UR5, UR4, 0xb, URZ ;  /* 0x0000000b04050899 */ /* 0x000fe4000800063f */
[----:B------:R-:W-:Y:S01]  /*01d0*/  @UP0 USHF.L.U32 UR4, UR4, 0x1, URZ ;  /* 0x0000000104040899 */ /* 0x000fe2000800063f */
[----:B------:R-:W-:Y:S01]  /*01e0*/  VOTEU.ANY UP2, P0 ;  /* 0x00000000003f7886 */ /* 0x000fe20000040100 */
[----:B0-----:R-:W-:Y:S01]  /*01f0*/  R2UR UR9, R3 ;  /* 0x00000000030972ca */ /* 0x001fe200000e0000 */
[----:B-1----:R-:W-:Y:S01]  /*0200*/  @UP0 ULEA UR8, UR8, UR6, 0x18 ;  /* 0x0000000608080291 */ /* 0x002fe2000f8ec03f */
[----:B--2---:R-:W-:Y:S01]  /*0210*/  ISETP.NE.AND P1, PT, R4, RZ, PT ;  /* 0x000000ff0400720c */ /* 0x004fe20003f25270 */
[----:B------:R-:W-:-:S04]  /*0220*/  @UP0 UIADD3 UR6, -UR7, 0x100000, URZ ;  /* 0x0010000007060890 */ /* 0x000fc8000fffe13f */
[----:B------:R-:W-:Y:S02]  /*0230*/  @UP0 USHF.L.U32 UR7, UR6, 0xb, URZ ;  /* 0x0000000b06070899 */ /* 0x000fe4000800063f */
[----:B------:R-:W-:-:S04]  /*0240*/  @UP0 USHF.L.U32 UR6, UR6, 0x1, URZ ;  /* 0x0000000106060899 */ /* 0x000fc8000800063f */
[----:B------:R-:W-:Y:S01]  /*0250*/  UISETP.NE.AND UP0, UPT, UR9, URZ, UPT ;  /* 0x0000003f0900728c */ /* 0x000fe2000bf05270 */
[----:B------:R-:W0:Y:S02]  /*0260*/  FENCE.VIEW.ASYNC.S ;  /* 0x00000000000073c6 */ /* 0x000e240000000000 */
[----:B0-----:R0:W1:Y:S05]  /*0270*/  @UP1 SYNCS.EXCH.64 URZ, [UR8+0x30800], UR4 ;  /* 0x03080004083f15b2 */ /* 0x00106a0008000100 */
[----:B------:R0:W2:Y:S01]  /*0280*/  @UP2 SYNCS.EXCH.64 URZ, [UR8+0x30820], UR6 ;  /* 0x03082006083f25b2 */ /* 0x0000a20008000100 */
        /* <DEDUP_REMOVED lines=14> */
[----:B0-----:R3:W4:Y:S08]  /*0370*/  SYNCS.EXCH.64 URZ, [UR8+0x30830], UR4 ;  /* 0x03083004083f75b2 */ /* 0x0017300008000100 */
[----:B------:R3:W0:Y:S01]  /*0380*/  SYNCS.EXCH.64 URZ, [UR8+0x30840], UR6 ;  /* 0x03084006083f75b2 */ /* 0x0006220008000100 */
[----:B------:R3:W0:Y:S01]  /*0390*/  SYNCS.EXCH.64 URZ, [UR8+0x30838], UR4 ;  /* 0x03083804083f75b2 */ /* 0x0006220008000100 */
[----:B------:R3:W0:Y:S02]  /*03a0*/  SYNCS.EXCH.64 URZ, [UR8+0x30848], UR6 ;  /* 0x03084806083f75b2 */ /* 0x0006240008000100 */
[----:B---3--:R-:W-:Y:S01]  /*03b0*/  NOP ;  /* 0x0000000000007918 */ /* 0x008fe20000000000 */
.L_x_440:
[----:B------:R-:W3:Y:S01]  /*03c0*/  SHFL.IDX PT, R3, R2, RZ, 0x1f ;  /* 0x00001fff02037589 */ /* 0x000ee200000e0000 */
[----:B------:R-:W-:Y:S01]  /*03d0*/  NOP ;  /* 0x0000000000007918 */ /* 0x000fe20000000000 */
[----:B---3--:R-:W-:-:S13]  /*03e0*/  ISETP.NE.AND P0, PT, R3, RZ, PT ;  /* 0x000000ff0300720c */ /* 0x008fda0003f05270 */
        /* <DEDUP_REMOVED lines=17> */
[----:B------:R3:W0:Y:S02]  /*0500*/  SYNCS.EXCH.64 URZ, [UR8+0x30868], UR6 ;  /* 0x03086806083f75b2 */ /* 0x0006240008000100 */
[----:B---3--:R-:W-:Y:S01]  /*0510*/  NOP ;  /* 0x0000000000007918 */ /* 0x008fe20000000000 */
.L_x_441:
[----:B------:R-:W3:Y:S01]  /*0520*/  SHFL.IDX PT, R3, R2, RZ, 0x1f ;  /* 0x00001fff02037589 */ /* 0x000ee200000e0000 */
[----:B------:R-:W-:Y:S01]  /*0530*/  NOP ;  /* 0x0000000000007918 */ /* 0x000fe20000000000 */
[----:B---3--:R-:W-:-:S13]  /*0540*/  ISETP.NE.AND P0, PT, R3, RZ, PT ;  /* 0x000000ff0300720c */ /* 0x008fda0003f05270 */
        /* <DEDUP_REMOVED lines=13> */
[----:B------:R3:W0:Y:S02]  /*0620*/  SYNCS.EXCH.64 URZ, [UR6+0x30888], UR4 ;  /* 0x03088804063f75b2 */ /* 0x0006240008000100 */
[----:B---3--:R-:W-:Y:S01]  /*0630*/  NOP ;  /* 0x0000000000007918 */ /* 0x008fe20000000000 */
.L_x_442:
        /* <DEDUP_REMOVED lines=22> */
.L_x_443:
        /* <DEDUP_REMOVED lines=22> */
.L_x_444:
[----:B------:R-:W-:Y:S01]  /*0900*/  PLOP3.LUT P0, PT, PT, PT, UP0, 0x80, 0x0 ;  /* 0x000000000000781c */ /* 0x000fe20003f0f008 */
[----:B------:R-:W-:Y:S01]  /*0910*/  UMOV UR61, 0x1 ;  /* 0x00000001003d7882 */ /* 0x000fe20000000000 */
[----:B------:R-:W-:Y:S01]  /*0920*/  NOP ;  /* 0x0000000000007918 */ /* 0x000fe20000000000 */
[----:B------:R-:W-:Y:S01]  /*0930*/  USEL UR61, UR61, 0x2, !UP0 ;  /* 0x000000023d3d7887 */ /* 0x000fe2000c000000 */
[----:B------:R-:W-:Y:S01]  /*0940*/  BSSY B9, `(.L_x_445) ;  /* 0x0001f5d000097945 */ /* 0x000fe20003800000 */
[----:B------:R-:W-:Y:S01]  /*0950*/  ULDC.64 UR56, c[0x0][0x208] ;  /* 0x0000820000387ab9 */ /* 0x000fe20000000a00 */
[----:B012-4-:R-:W-:Y:S07]  /*0960*/  BAR.SYNC.DEFER_BLOCKING 0x0 ;  /* 0x0000000000007b1d */ /* 0x017fee0000010000 */
[----:B------:R-:W-:Y:S05]  /*0970*/  @!P0 BRA `(.L_x_446) ;  /* 0x0000018800b48947 */ /* 0x000fea0003800000 */
.L_x_447:
[----:B------:R-:W-:-:S08]  /*0980*/  NOP ;  /* 0x0000000000007918 */ /* 0x000fd00000000000 */
[----:B------:R-:W0:Y:S02]  /*0990*/  USETMAXREG.TRY_ALLOC.CTAPOOL UP0, 0xe8 ;  /* 0x000000e8000079c8 */ /* 0x000e240008000600 */
[----:B0-----:R-:W-:-:S13]  /*09a0*/  PLOP3.LUT P0, PT, PT, PT, UP0, 0x80, 0x0 ;  /* 0x000000000000781c */ /* 0x001fda0003f0f008 */
[----:B------:R-:W-:Y:S05]  /*09b0*/  @!P0 BRA `(.L_x_447) ;  /* 0xfffffffc00f08947 */ /* 0x000fea000383ffff */
[----:B------:R-:W0:Y:S08]  /*09c0*/  S2UR UR4, SR_CgaCtaId ;  /* 0x00000000000479c3 */ /* 0x000e300000008800 */
[----:B------:R-:W-:Y:S06]  /*09d0*/  BAR.ARV 0x8, 0x180 ;  /* 0x0206000000007b1d */ /* 0x000fec0000002000 */
[----:B------:R-:W-:-:S02]  /*09e0*/  MOV R18, 0x400 ;  /* 0x0000040000127802 */ /* 0x000fc40000000f00 */
[----:B------:R-:W-:Y:S01]  /*09f0*/  BAR.SYNC.DEFER_BLOCKING 0x5, 0x180 ;  /* 0x0146000000007b1d */ /* 0x000fe20000010000 */
[----:B0-----:R-:W-:-:S05]  /*0a00*/  IMAD.U32 R221, RZ, RZ, UR4 ;  /* 0x00000004ffdd7e24 */ /* 0x001fca000f8e00ff */
[----:B------:R-:W-:Y:S01]  /*0a10*/  ULDC UR4, c[0x0][0xc3c] ;  /* 0x00030f0000047ab9 */ /* 0x000fe20000000800 */
[----:B------:R-:W-:-:S05]  /*0a20*/  LEA R18, R221, R18, 0x18 ;  /* 0x00000012dd127211 */ /* 0x000fca00078ec0ff */
[----:B------:R-:W0:Y:S01]  /*0a30*/  LDS.128 R28, [R18+0x308d0] ;  /* 0x0308d000121c7984 */ /* 0x000e220000000c00 */
[----:B------:R-:W-:Y:S06]  /*0a40*/  BAR.ARV 0x4, 0x180 ;  /* 0x0106000000007b1d */ /* 0x000fec0000002000 */
[----:B0-----:R-:W-:-:S13]  /*0a50*/  ISETP.GE.AND P0, PT, R31, UR4, PT ;  /* 0x000000041f007c0c */ /* 0x001fda000bf06270 */
[----:B------:R-:W-:Y:S05]  /*0a60*/  @P0 BRA `(.L_x_448) ;  /* 0x000001f400280947 */ /* 0x000fea0003800000 */
[----:B------:R-:W-:Y:S01]  /*0a70*/  VIADD R15, R0, 0xffffff80 ;  /* 0xffffff80000f7836 */ /* 0x000fe20000000000 */
[----:B------:R-:W-:Y:S01]  /*0a80*/  R2UR UR60, R18 ;  /* 0x00000000123c72ca */ /* 0x000fe200000e0000 */
[----:B------:R-:W-:Y:S01]  /*0a90*/  IMAD.MOV.U32 R13, RZ, RZ, -0x2 ;  /* 0xfffffffeff0d7424 */ /* 0x000fe200078e00ff */
[----:B------:R-:W-:Y:S01]  /*0aa0*/  MOV R210, RZ ;  /* 0x000000ff00d27202 */ /* 0x000fe20000000f00 */
[----:B------:R-:W-:Y:S01]  /*0ab0*/  IMAD.MOV.U32 R19, RZ, RZ, RZ ;  /* 0x000000ffff137224 */ /* 0x000fe200078e00ff */
[----:B------:R-:W-:Y:S01]  /*0ac0*/  SHF.R.S32.HI R0, RZ, 0x1f, R15 ;  /* 0x0000001fff007819 */ /* 0x000fe2000001140f */
[----:B------:R-:W-:Y:S01]  /*0ad0*/  IMAD.MOV.U32 R203, RZ, RZ, RZ ;  /* 0x000000ffffcb7224 */ /* 0x000fe200078e00ff */
[----:B------:R-:W-:Y:S01]  /*0ae0*/  ULOP3.LUT UR59, UR61, 0x1, URZ, 0xfc, !UPT ;  /* 0x000000013d3b7892 */ /* 0x000fe2000f8efc3f */
[----:B------:R-:W-:Y:S01]  /*0af0*/  IMAD.MOV.U32 R219, RZ, RZ, RZ ;  /* 0x000000ffffdb7224 */ /* 0x000fe200078e00ff */
[CC--:B------:R-:W-:Y:S02]  /*0b00*/  LEA.HI R2, R0.reuse, R15.reuse, RZ, 0x7 ;  /* 0x0000000f00027211 */ /* 0x0c0fe400078f38ff */
[----:B------:R-:W-:-:S02]  /*0b10*/  LEA.HI R5, R0, R15, RZ, 0x5 ;  /* 0x0000000f00057211 */ /* 0x000fc400078f28ff */
[----:B------:R-:W-:Y:S01]  /*0b20*/  LOP3.LUT R3, R2, 0xffffff80, RZ, 0xc0, !PT ;  /* 0xffffff8002037812 */ /* 0x000fe200078ec0ff */
[----:B------:R-:W-:Y:S01]  /*0b30*/  UIADD3 UR60, UR60, 0x12400, URZ ;  /* 0x000124003c3c7890 */ /* 0x000fe2000fffe03f */
[----:B------:R-:W-:Y:S02]  /*0b40*/  SHF.R.S32.HI R5, RZ, 0x5, R5 ;  /* 0x00000005ff057819 */ /* 0x000fe40000011405 */
[----:B------:R-:W-:Y:S01]  /*0b50*/  SHF.R.S32.HI R12, RZ, 0x7, R2 ;  /* 0x00000007ff0c7819 */ /* 0x000fe20000011402 */
[----:B------:R-:W-:Y:S01]  /*0b60*/  IMAD.IADD R14, R15, 0x1, -R3 ;  /* 0x000000010f0e7824 */ /* 0x000fe200078e0a03 */
[----:B------:R-:W-:Y:S01]  /*0b70*/  LEA.HI R3, R0, R15, RZ, 0x4 ;  /* 0x0000000f00037211 */ /* 0x000fe200078f20ff */
[----:B------:R-:W-:Y:S01]  /*0b80*/  IMAD.SHL.U32 R217, R5, 0x200, RZ ;  /* 0x0000020005d97824 */ /* 0x000fe200078e00ff */
[----:B------:R-:W-:Y:S02]  /*0b90*/  LEA.HI R2, R2, R12, RZ, 0x1 ;  /* 0x0000000c02027211 */ /* 0x000fe400078f08ff */
[----:B------:R-:W-:-:S02]  /*0ba0*/  SHF.R.S32.HI R7, RZ, 0x1f, R14 ;  /* 0x0000001fff077819 */ /* 0x000fc4000001140e */
[----:B------:R-:W-:Y:S02]  /*0bb0*/  SHF.R.S32.HI R6, RZ, 0x4, R3 ;  /* 0x00000004ff067819 */ /* 0x000fe40000011403 */
[----:B------:R-:W-:Y:S02]  /*0bc0*/  LOP3.LUT R4, R3, 0x3fffff0, RZ, 0xc0, !PT ;  /* 0x03fffff003047812 */ /* 0x000fe400078ec0ff */
[----:B------:R-:W-:Y:S02]  /*0bd0*/  LEA.HI R8, R7, R14, RZ, 0x2 ;  /* 0x0000000e07087211 */ /* 0x000fe400078f10ff */
[----:B------:R-:W-:Y:S01]  /*0be0*/  LEA.HI R3, R3, R6, RZ, 0x1 ;  /* 0x0000000603037211 */ /* 0x000fe200078f08ff */
[----:B------:R-:W-:Y:S01]  /*0bf0*/  IMAD.IADD R4, R15, 0x1, -R4 ;  /* 0x000000010f047824 */ /* 0x000fe200078e0a04 */
[--C-:B------:R-:W-:Y:S02]  /*0c00*/  SHF.R.S32.HI R9, RZ, 0x2, R8.reuse ;  /* 0x00000002ff097819 */ /* 0x100fe40000011408 */
[----:B------:R-:W-:Y:S01]  /*0c10*/  SHF.R.S32.HI R10, RZ, 0x1f, R8 ;  /* 0x0000001fff0a7819 */ /* 0x000fe20000011408 */
[----:B------:R-:W-:Y:S01]  /*0c20*/  IMAD R4, R5, 0x10, R4 ;  /* 0x0000001005047824 */ /* 0x000fe200078e0204 */
[----:B------:R-:W-:-:S02]  /*0c30*/  LOP3.LUT R3, R3, 0x1ffffffe, RZ, 0xc0, !PT ;  /* 0x1ffffffe03037812 */ /* 0x000fc400078ec0ff */
[----:B------:R-:W-:Y:S02]  /*0c40*/  LEA.HI R10, R10, R9, RZ, 0x3 ;  /* 0x000000090a0a7211 */ /* 0x000fe400078f18ff */
[----:B------:R-:W-:Y:S01]  /*0c50*/  LOP3.LUT R8, R8, 0x7ffffffc, RZ, 0xc0, !PT ;  /* 0x7ffffffc08087812 */ /* 0x000fe200078ec0ff */
[----:B------:R-:W-:Y:S01]  /*0c60*/  IMAD.IADD R3, R6, 0x1, -R3 ;  /* 0x0000000106037824 */ /* 0x000fe200078e0a03 */
[----:B------:R-:W-:Y:S02]  /*0c70*/  LOP3.LUT R10, R10, 0xfffffff8, RZ, 0xc0, !PT ;  /* 0xfffffff80a0a7812 */ /* 0x000fe400078ec0ff */
[----:B------:R-:W-:Y:S01]  /*0c80*/  LEA.HI R7, R7, R14, RZ, 0x5 ;  /* 0x0000000e07077211 */ /* 0x000fe200078f28ff */
[----:B------:R-:W-:Y:S01]  /*0c90*/  IMAD R11, R4, 0x8, R3 ;  /* 0x00000008040b7824 */ /* 0x000fe200078e0203 */
[----:B------:R-:W-:Y:S01]  /*0ca0*/  LEA.HI R3, R0, R15, RZ, 0x2 ;  /* 0x0000000f00037211 */ /* 0x000fe200078f10ff */
[----:B------:R-:W-:Y:S01]  /*0cb0*/  IMAD.IADD R8, R14, 0x1, -R8 ;  /* 0x000000010e087824 */ /* 0x000fe200078e0a08 */
[----:B------:R-:W-:Y:S01]  /*0cc0*/  SHF.R.S32.HI R7, RZ, 0x5, R7 ;  /* 0x00000005ff077819 */ /* 0x000fe20000011407 */
[----:B------:R-:W-:Y:S01]  /*0cd0*/  IMAD.IADD R10, R9, 0x1, -R10 ;  /* 0x00000001090a7824 */ /* 0x000fe200078e0a0a */
[--C-:B------:R-:W-:Y:S01]  /*0ce0*/  SHF.R.S32.HI R202, RZ, 0x2, R3.reuse ;  /* 0x00000002ffca7819 */ /* 0x100fe20000011403 */
[----:B------:R-:W-:Y:S01]  /*0cf0*/  IMAD R4, R8, R13, 0x60 ;  /* 0x0000006008047424 */ /* 0x000fe200078e020d */
[----:B------:R-:W-:Y:S01]  /*0d00*/  SHF.R.S32.HI R9, RZ, 0x1f, R3 ;  /* 0x0000001fff097819 */ /* 0x000fe20000011403 */
[----:B------:R-:W-:Y:S01]  /*0d10*/  IMAD R7, R7, 0x10, R10 ;  /* 0x0000001007077824 */ /* 0x000fe200078e020a */
[----:B------:R-:W-:Y:S01]  /*0d20*/  LOP3.LUT R3, R3, 0xfffffffc, RZ, 0xc0, !PT ;  /* 0xfffffffc03037812 */ /* 0x000fe200078ec0ff */
[----:B------:R-:W-:Y:S01]  /*0d30*/  IMAD.SHL.U32 R20, R11, 0x8, RZ ;  /* 0x000000080b147824 */ /* 0x000fe200078e00ff */
[----:B------:R-:W-:Y:S01]  /*0d40*/  LOP3.LUT R2, R2, 0x3fffffe, RZ, 0xc0, !PT ;  /* 0x03fffffe02027812 */ /* 0x000fe200078ec0ff */
[----:B------:R0:W-:Y:S01]  /*0d50*/  STL [R1+0x74], R4 ;  /* 0x0000740401007387 */ /* 0x0001e20000100800 */
[----:B------:R-:W-:-:S02]  /*0d60*/  IADD3 R14, R15, -R3, RZ ;  /* 0x800000030f0e7210 */ /* 0x000fc40007ffe0ff */
[----:B------:R-:W-:Y:S01]  /*0d70*/  LEA.HI R9, R9, R202, RZ, 0x3 ;  /* 0x000000ca09097211 */ /* 0x000fe200078f18ff */
[----:B------:R-:W-:Y:S01]  /*0d80*/  IMAD.IADD R2, R12, 0x1, -R2 ;  /* 0x000000010c027824 */ /* 0x000fe200078e0a02 */
[----:B------:R-:W-:Y:S01]  /*0d90*/  LEA.HI R0, R0, R15, RZ, 0x3 ;  /* 0x0000000f00007211 */ /* 0x000fe200078f18ff */
[----:B------:R-:W-:Y:S01]  /*0da0*/  IMAD.SHL.U32 R196, R14, 0x4, RZ ;  /* 0x000000040ec47824 */ /* 0x000fe200078e00ff */
[----:B------:R-:W-:Y:S01]  /*0db0*/  LOP3.LUT R9, R9, 0xfffffff8, RZ, 0xc0, !PT ;  /* 0xfffffff809097812 */ /* 0x000fe200078ec0ff */
[----:B------:R-:W-:Y:S01]  /*0dc0*/  IMAD R10, R2, 0x40, R7 ;  /* 0x00000040020a7824 */ /* 0x000fe200078e0207 */
[----:B------:R-:W-:Y:S01]  /*0dd0*/  LOP3.LUT R225, R0, 0xfffffff8, RZ, 0xc0, !PT ;  /* 0xfffffff800e17812 */ /* 0x000fe200078ec0ff */
[----:B0-----:R-:W-:Y:S01]  /*0de0*/  VIADD R4, R202, 0x40 ;  /* 0x00000040ca047836 */ /* 0x001fe20000000000 */
[----:B------:R-:W-:Y:S01]  /*0df0*/  SHF.R.S32.HI R0, RZ, 0x3, R0 ;  /* 0x00000003ff007819 */ /* 0x000fe20000011400 */
[C---:B------:R-:W-:Y:S01]  /*0e00*/  VIADD R205, R196.reuse, 0x20 ;  /* 0x00000020c4cd7836 */ /* 0x040fe20000000000 */
[----:B------:R-:W-:Y:S01]  /*0e10*/  STL [R1+0x70], R10 ;  /* 0x0000700a01007387 */ /* 0x000fe20000100800 */
[C---:B------:R-:W-:Y:S01]  /*0e20*/  VIADD R208, R196.reuse, 0x40 ;  /* 0x00000040c4d07836 */ /* 0x040fe20000000000 */
[----:B------:R-:W-:Y:S01]  /*0e30*/  SHF.R.S32.HI R2, RZ, 0x1f, R4 ;  /* 0x0000001fff027819 */ /* 0x000fe20000011404 */
[----:B------:R-:W-:Y:S01]  /*0e40*/  IMAD.IADD R194, R196, 0x1, R205 ;  /* 0x00000001c4c27824 */ /* 0x000fe200078e02cd */
[----:B------:R-:W-:Y:S01]  /*0e50*/  STL [R1+0x4], RZ ;  /* 0x000004ff01007387 */ /* 0x000fe20000100800 */
[----:B------:R-:W-:Y:S01]  /*0e60*/  IMAD.IADD R223, R202, 0x1, -R9 ;  /* 0x00000001cadf7824 */ /* 0x000fe200078e0a09 */
[----:B------:R-:W-:Y:S01]  /*0e70*/  LEA.HI R2, R2, R4, RZ, 0x3 ;  /* 0x0000000402027211 */ /* 0x000fe200078f18ff */
[----:B------:R-:W-:Y:S01]  /*0e80*/  IMAD.IADD R193, R196, 0x1, R208 ;  /* 0x00000001c4c17824 */ /* 0x000fe200078e02d0 */
[----:B------:R-:W-:Y:S01]  /*0e90*/  SHF.R.S32.HI R3, RZ, 0x1f, R194 ;  /* 0x0000001fff037819 */ /* 0x000fe200000114c2 */
[----:B------:R-:W-:Y:S01]  /*0ea0*/  IMAD.SHL.U32 R204, R4, 0x40, RZ ;  /* 0x0000004004cc7824 */ /* 0x000fe200078e00ff */
[----:B------:R-:W-:Y:S01]  /*0eb0*/  STL [R1+0x7c], R20 ;  /* 0x00007c1401007387 */ /* 0x000fe20000100800 */
[----:B------:R-:W-:Y:S01]  /*0ec0*/  IMAD.SHL.U32 R2, R2, 0x40, RZ ;  /* 0x0000004002027824 */ /* 0x000fe200078e00ff */
[-C--:B------:R-:W-:Y:S01]  /*0ed0*/  LEA.HI R195, R3, R194.reuse, RZ, 0x3 ;  /* 0x000000c203c37211 */ /* 0x080fe200078f18ff */
[----:B------:R-:W-:Y:S01]  /*0ee0*/  IMAD.SHL.U32 R215, R223, 0x40, RZ ;  /* 0x00000040dfd77824 */ /* 0x000fe200078e00ff */
[----:B------:R-:W-:Y:S01]  /*0ef0*/  LEA.HI R3, R3, R194, RZ, 0x6 ;  /* 0x000000c203037211 */ /* 0x000fe200078f30ff */
[----:B------:R-:W-:Y:S01]  /*0f00*/  VIADD R207, R196, 0x10 ;  /* 0x00000010c4cf7836 */ /* 0x000fe20000000000 */
[----:B------:R-:W-:Y:S01]  /*0f10*/  LOP3.LUT R218, R2, 0xfffffe00, RZ, 0xc0, !PT ;  /* 0xfffffe0002da7812 */ /* 0x000fe200078ec0ff */
[----:B------:R-:W-:Y:S01]  /*0f20*/  VIADD R206, R196, 0x30 ;  /* 0x00000030c4ce7836 */ /* 0x000fe20000000000 */
[----:B------:R-:W-:Y:S01]  /*0f30*/  SHF.R.S32.HI R2, RZ, 0x1f, R193 ;  /* 0x0000001fff027819 */ /* 0x000fe200000114c1 */
[----:B------:R-:W-:Y:S01]  /*0f40*/  IMAD.SHL.U32 R16, R14, 0x8, RZ ;  /* 0x000000080e107824 */ /* 0x000fe200078e00ff */
[----:B------:R-:W-:Y:S01]  /*0f50*/  LOP3.LUT R204, R204, 0x1c0, RZ, 0xc0, !PT ;  /* 0x000001c0cccc7812 */ /* 0x000fe200078ec0ff */
[----:B------:R-:W-:Y:S01]  /*0f60*/  VIADD R209, R196, 0x50 ;  /* 0x00000050c4d17836 */ /* 0x000fe20000000000 */
[----:B------:R-:W-:Y:S01]  /*0f70*/  LOP3.LUT R215, R215, 0x1c0, RZ, 0xc0, !PT ;  /* 0x000001c0d7d77812 */ /* 0x000fe200078ec0ff */
[----:B------:R-:W-:Y:S01]  /*0f80*/  IMAD.IADD R225, R15, 0x1, -R225 ;  /* 0x000000010fe17824 */ /* 0x000fe200078e0ae1 */
[-C--:B------:R-:W-:Y:S01]  /*0f90*/  LEA.HI R4, R2, R193.reuse, RZ, 0x6 ;  /* 0x000000c102047211 */ /* 0x080fe200078f30ff */
[----:B------:R-:W-:Y:S01]  /*0fa0*/  VIADD R23, R16, 0x60 ;  /* 0x0000006010177836 */ /* 0x000fe20000000000 */
[----:B------:R-:W-:Y:S01]  /*0fb0*/  LEA.HI R198, R2, R193, RZ, 0x3 ;  /* 0x000000c102c67211 */ /* 0x000fe200078f18ff */
[----:B------:R-:W-:Y:S01]  /*0fc0*/  IMAD.SHL.U32 R2, R3, 0x80, RZ ;  /* 0x0000008003027824 */ /* 0x000fe200078e00ff */
[----:B------:R-:W-:Y:S01]  /*0fd0*/  SHF.R.U32.HI R12, RZ, 0x3, R204 ;  /* 0x00000003ff0c7819 */ /* 0x000fe200000116cc */
[----:B------:R-:W-:Y:S01]  /*0fe0*/  IMAD.SHL.U32 R4, R4, 0x80, RZ ;  /* 0x0000008004047824 */ /* 0x000fe200078e00ff */
[----:B------:R-:W-:Y:S01]  /*0ff0*/  SHF.R.U32.HI R216, RZ, 0x3, R215 ;  /* 0x00000003ffd87819 */ /* 0x000fe200000116d7 */
[C---:B------:R-:W-:Y:S01]  /*1000*/  VIADD R22, R16.reuse, 0x80 ;  /* 0x0000008010167836 */ /* 0x040fe20000000000 */
[--C-:B------:R-:W-:Y:S01]  /*1010*/  LOP3.LUT R3, R215, 0x38, R195.reuse, 0xf8, !PT ;  /* 0x00000038d7037812 */ /* 0x100fe200078ef8c3 */
[----:B------:R-:W-:Y:S01]  /*1020*/  VIADD R192, R16, 0xa0 ;  /* 0x000000a010c07836 */ /* 0x000fe20000000000 */
[----:B------:R-:W-:Y:S01]  /*1030*/  LOP3.LUT R6, R204, 0x38, R195, 0xf8, !PT ;  /* 0x00000038cc067812 */ /* 0x000fe200078ef8c3 */
[----:B------:R-:W-:Y:S01]  /*1040*/  IMAD.SHL.U32 R222, R225, 0x8, RZ ;  /* 0x00000008e1de7824 */ /* 0x000fe200078e00ff */
[----:B------:R-:W-:-:S02]  /*1050*/  LOP3.LUT R2, R2, 0xffffe000, RZ, 0xc0, !PT ;  /* 0xffffe00002027812 */ /* 0x000fc400078ec0ff */
[----:B------:R-:W-:Y:S01]  /*1060*/  LOP3.LUT R3, R3, R216, RZ, 0x3c, !PT ;  /* 0x000000d803037212 */ /* 0x000fe200078e3cff */
[----:B------:R-:W-:Y:S01]  /*1070*/  VIADD R224, R222, 0x80 ;  /* 0x00000080dee07836 */ /* 0x000fe20000000000 */
[----:B------:R-:W-:Y:S02]  /*1080*/  LOP3.LUT R7, R6, R12, RZ, 0x3c, !PT ;  /* 0x0000000c06077212 */ /* 0x000fe400078e3cff */
[--C-:B------:R-:W-:Y:S02]  /*1090*/  LOP3.LUT R5, R215, 0x38, R198.reuse, 0xf8, !PT ;  /* 0x00000038d7057812 */ /* 0x100fe400078ef8c6 */
[----:B------:R-:W-:Y:S02]  /*10a0*/  LOP3.LUT R8, R204, 0x38, R198, 0xf8, !PT ;  /* 0x00000038cc087812 */ /* 0x000fe400078ef8c6 */
[-C--:B------:R-:W-:Y:S02]  /*10b0*/  IADD3 R3, R3, R2.reuse, R217 ;  /* 0x0000000203037210 */ /* 0x080fe40007ffe0d9 */
[----:B------:R-:W-:-:S02]  /*10c0*/  IADD3 R7, R7, R2, R218 ;  /* 0x0000000207077210 */ /* 0x000fc40007ffe0da */
[----:B------:R-:W-:Y:S02]  /*10d0*/  LEA.HI R2, R14, R14, RZ, 0x1 ;  /* 0x0000000e0e027211 */ /* 0x000fe400078f08ff */
[----:B------:R-:W-:Y:S02]  /*10e0*/  LOP3.LUT R4, R4, 0xffffe000, RZ, 0xc0, !PT ;  /* 0xffffe00004047812 */ /* 0x000fe400078ec0ff */
[----:B------:R-:W-:Y:S02]  /*10f0*/  LOP3.LUT R5, R5, R216, RZ, 0x3c, !PT ;  /* 0x000000d805057212 */ /* 0x000fe400078e3cff */
[----:B------:R-:W-:Y:S02]  /*1100*/  LOP3.LUT R9, R8, R12, RZ, 0x3c, !PT ;  /* 0x0000000c08097212 */ /* 0x000fe400078e3cff */
[----:B------:R-:W-:Y:S02]  /*1110*/  LOP3.LUT R2, R2, 0x1ffffffe, RZ, 0xc0, !PT ;  /* 0x1ffffffe02027812 */ /* 0x000fe400078ec0ff */
[----:B------:R-:W-:-:S02]  /*1120*/  IADD3 R6, R5, R4, R217 ;  /* 0x0000000405067210 */ /* 0x000fc40007ffe0d9 */
[----:B------:R-:W-:Y:S01]  /*1130*/  IADD3 R9, R9, R4, R218 ;  /* 0x0000000409097210 */ /* 0x000fe20007ffe0da */
[----:B------:R-:W-:Y:S01]  /*1140*/  IMAD.IADD R2, R14, 0x1, -R2 ;  /* 0x000000010e027824 */ /* 0x000fe200078e0a02 */
[----:B------:R-:W-:Y:S02]  /*1150*/  SHF.R.S32.HI R0, RZ, 0x1f, R207 ;  /* 0x0000001fff007819 */ /* 0x000fe400000114cf */
[----:B------:R-:W-:Y:S02]  /*1160*/  SHF.R.S32.HI R4, RZ, 0x1f, R205 ;  /* 0x0000001fff047819 */ /* 0x000fe400000114cd */
[----:B------:R-:W-:Y:S02]  /*1170*/  SHF.R.S32.HI R13, RZ, 0x1f, R206 ;  /* 0x0000001fff0d7819 */ /* 0x000fe400000114ce */
[----:B------:R-:W-:Y:S02]  /*1180*/  SHF.L.U64.HI R14, R207, 0x1, R0 ;  /* 0x00000001cf0e7819 */ /* 0x000fe40000010200 */
[----:B------:R-:W-:-:S02]  /*1190*/  SHF.L.U64.HI R11, R205, 0x1, R4 ;  /* 0x00000001cd0b7819 */ /* 0x000fc40000010204 */
[----:B------:R-:W-:Y:S01]  /*11a0*/  SHF.R.S32.HI R15, RZ, 0x1f, R208 ;  /* 0x0000001fff0f7819 */ /* 0x000fe200000114d0 */
[----:B------:R-:W-:Y:S01]  /*11b0*/  STL [R1+0x48], R14 ;  /* 0x0000480e01007387 */ /* 0x000fe20000100800 */
[----:B------:R-:W-:Y:S02]  /*11c0*/  SHF.L.U64.HI R0, R206, 0x1, R13 ;  /* 0x00000001ce007819 */ /* 0x000fe4000001020d */
[----:B------:R-:W-:Y:S01]  /*11d0*/  LOP3.LUT R5, R204, 0x38, R16, 0xf8, !PT ;  /* 0x00000038cc057812 */ /* 0x000fe200078ef810 */
[----:B------:R-:W-:Y:S01]  /*11e0*/  STL [R1+0x4c], R11 ;  /* 0x00004c0b01007387 */ /* 0x000fe20000100800 */
[----:B------:R-:W-:Y:S02]  /*11f0*/  SHF.R.S32.HI R8, RZ, 0x1f, R209 ;  /* 0x0000001fff087819 */ /* 0x000fe400000114d1 */
[----:B------:R-:W-:Y:S01]  /*1200*/  SHF.L.U64.HI R4, R208, 0x1, R15 ;  /* 0x00000001d0047819 */ /* 0x000fe2000001020f */
[----:B------:R0:W-:Y:S01]  /*1210*/  STL [R1+0x50], R0 ;  /* 0x0000500001007387 */ /* 0x0001e20000100800 */
[----:B------:R-:W-:-:S02]  /*1220*/  LOP3.LUT R5, R218, R5, R12, 0xf6, !PT ;  /* 0x00000005da057212 */ /* 0x000fc400078ef60c */
[----:B------:R-:W-:Y:S01]  /*1230*/  LEA R3, R3, UR60, 0x1 ;  /* 0x0000003c03037c11 */ /* 0x000fe2000f8e08ff */
[----:B------:R1:W-:Y:S01]  /*1240*/  STL [R1+0x54], R4 ;  /* 0x0000540401007387 */ /* 0x0003e20000100800 */
[----:B------:R-:W-:Y:S02]  /*1250*/  SHF.R.S32.HI R17, RZ, 0x1f, R16 ;  /* 0x0000001fff117819 */ /* 0x000fe40000011410 */
[----:B------:R-:W-:Y:S02]  /*1260*/  SHF.R.S32.HI R201, RZ, 0x1f, R23 ;  /* 0x0000001fffc97819 */ /* 0x000fe40000011417 */
[----:B------:R-:W-:Y:S02]  /*1270*/  SHF.R.S32.HI R200, RZ, 0x1f, R22 ;  /* 0x0000001fffc87819 */ /* 0x000fe40000011416 */
[----:B0-----:R-:W-:Y:S02]  /*1280*/  SHF.L.U64.HI R0, R209, 0x1, R8 ;  /* 0x00000001d1007819 */ /* 0x001fe40000010208 */
[----:B------:R-:W-:-:S02]  /*1290*/  SHF.R.S32.HI R199, RZ, 0x1f, R192 ;  /* 0x0000001fffc77819 */ /* 0x000fc400000114c0 */
[----:B-1----:R-:W-:Y:S01]  /*12a0*/  LEA R4, R5, UR60, 0x1 ;  /* 0x0000003c05047c11 */ /* 0x002fe2000f8e08ff */
[----:B------:R0:W-:Y:S01]  /*12b0*/  STL [R1+0x58], R0 ;  /* 0x0000580001007387 */ /* 0x0001e20000100800 */
[----:B------:R-:W-:Y:S02]  /*12c0*/  SHF.R.S32.HI R195, RZ, 0x3, R195 ;  /* 0x00000003ffc37819 */ /* 0x000fe400000114c3 */
[----:B------:R-:W-:Y:S01]  /*12d0*/  SHF.R.S32.HI R198, RZ, 0x3, R198 ;  /* 0x00000003ffc67819 */ /* 0x000fe200000114c6 */
[----:B------:R1:W-:Y:S04]  /*12e0*/  STL [R1+0x68], R4 ;  /* 0x0000680401007387 */ /* 0x0003e80000100800 */
[----:B------:R2:W-:Y:S01]  /*12f0*/  STL [R1+0x6c], R3 ;  /* 0x00006c0301007387 */ /* 0x0005e20000100800 */
[----:B0-----:R-:W-:-:S02]  /*1300*/  LEA R0, R7, UR60, 0x1 ;  /* 0x0000003c07007c11 */ /* 0x001fc4000f8e08ff */
[----:B-1----:R-:W-:-:S03]  /*1310*/  LEA R4, R6, UR60, 0x1 ;  /* 0x0000003c06047c11 */ /* 0x002fc6000f8e08ff */
[----:B------:R0:W-:Y:S01]  /*1320*/  STL [R1+0x60], R0 ;  /* 0x0000600001007387 */ /* 0x0001e20000100800 */
[----:B--2---:R-:W-:-:S03]  /*1330*/  LEA R3, R9, UR60, 0x1 ;  /* 0x0000003c09037c11 */ /* 0x004fc6000f8e08ff */
[----:B------:R1:W-:Y:S01]  /*1340*/  STL [R1+0x64], R4 ;  /* 0x0000640401007387 */ /* 0x0003e20000100800 */
[----:B0-----:R-:W-:-:S05]  /*1350*/  IMAD R0, R2, 0x8, R10 ;  /* 0x0000000802007824 */ /* 0x001fca00078e020a */
[----:B------:R1:W-:Y:S04]  /*1360*/  STL [R1+0x78], R0 ;  /* 0x0000780001007387 */ /* 0x0003e80000100800 */
[----:B------:R1:W-:Y:S02]  /*1370*/  STL [R1+0x5c], R3 ;  /* 0x00005c0301007387 */ /* 0x0003e40000100800 */
.L_x_663:
[----:B01-34-:R-:W0:Y:S01]  /*1380*/  LDC.64 R2, c[0x0][0xc88] ;  /* 0x00032200ff027b82 */ /* 0x01be220000000a00 */
[----:B------:R-:W-:Y:S01]  /*1390*/  ULDC.64 UR4, c[0x0][0xa28] ;  /* 0x00028a0000047ab9 */ /* 0x000fe20000000a00 */
[----:B------:R-:W-:Y:S01]  /*13a0*/  ULDC.64 UR8, c[0x0][0xa18] ;  /* 0x0002860000087ab9 */ /* 0x000fe20000000a00 */
[----:B------:R-:W-:Y:S01]  /*13b0*/  ULDC.64 UR6, c[0x0][0xa08] ;  /* 0x0002820000067ab9 */ /* 0x000fe20000000a00 */
[----:B0-----:R-:W-:-:S05]  /*13c0*/  IMAD.WIDE R2, R31, 0x4, R2 ;  /* 0x000000041f027825 */ /* 0x001fca00078e0202 */
[----:B------:R-:W2:Y:S01]  /*13d0*/  LDG.E R229, desc[UR56][R2.64] ;  /* 0x0000003802e57981 */ /* 0x000ea2000c1e1900 */
[----:B------:R-:W-:Y:S01]  /*13e0*/  ISETP.NE.U32.AND P2, PT, RZ, UR4, PT ;  /* 0x00000004ff007c0c */ /* 0x000fe2000bf45070 */
[----:B------:R-:W-:Y:S01]  /*13f0*/  IMAD.MOV.U32 R9, RZ, RZ, RZ ;  /* 0x000000ffff097224 */ /* 0x000fe200078e00ff */
[----:B------:R-:W-:Y:S02]  /*1400*/  ISETP.NE.U32.AND P1, PT, RZ, UR8, PT ;  /* 0x00000008ff007c0c */ /* 0x000fe4000bf25070 */
[----:B------:R-:W-:Y:S02]  /*1410*/  ISETP.NE.AND.EX P2, PT, RZ, UR5, PT, P2 ;  /* 0x00000005ff007c0c */ /* 0x000fe4000bf45320 */
[----:B------:R-:W-:Y:S02]  /*1420*/  ISETP.NE.AND.EX P1, PT, RZ, UR9, PT, P1 ;  /* 0x00000009ff007c0c */ /* 0x000fe4000bf25310 */
[----:B------:R-:W-:Y:S02]  /*1430*/  ISETP.NE.U32.AND P0, PT, RZ, UR6, PT ;  /* 0x00000006ff007c0c */ /* 0x000fe4000bf05070 */
[----:B------:R-:W-:-:S02]  /*1440*/  MOV R27, RZ ;  /* 0x000000ff001b7202 */ /* 0x000fc40000000f00 */
[----:B------:R-:W-:Y:S02]  /*1450*/  ISETP.NE.AND.EX P0, PT, RZ, UR7, PT, P0 ;  /* 0x00000007ff007c0c */ /* 0x000fe4000bf05300 */
[----:B--2---:R-:W-:Y:S01]  /*1460*/  SHF.R.S32.HI R0, RZ, 0x1f, R229 ;  /* 0x0000001fff007819 */ /* 0x004fe200000114e5 */
[C---:B------:R-:W-:Y:S02]  /*1470*/  IMAD.SHL.U32 R227, R229.reuse, 0x4, RZ ;  /* 0x00000004e5e37824 */ /* 0x040fe400078e00ff */
[C---:B------:R-:W-:Y:S02]  /*1480*/  @P2 LEA R2, P3, R229.reuse, UR4, 0x2 ;  /* 0x00000004e5022c11 */ /* 0x040fe4000f8610ff */
[C-C-:B------:R-:W-:Y:S01]  /*1490*/  SHF.L.U64.HI R228, R229.reuse, 0x2, R0.reuse ;  /* 0x00000002e5e47819 */ /* 0x140fe20000010200 */
[----:B------:R0:W-:Y:S01]  /*14a0*/  STL [R1+0x44], R0 ;  /* 0x0000440001007387 */ /* 0x0001e20000100800 */
[----:B------:R-:W-:Y:S01]  /*14b0*/  @P2 LEA.HI.X R3, R229, UR5, R0, 0x2, P3 ;  /* 0x00000005e5032c11 */ /* 0x000fe200098f1400 */
[----:B------:R-:W-:Y:S01]  /*14c0*/  ULDC UR4, c[0x0][0x288] ;  /* 0x0000a20000047ab9 */ /* 0x000fe20000000800 */
[----:B------:R-:W-:-:S03]  /*14d0*/  IADD3 R6, P4, R227, UR6, RZ ;  /* 0x00000006e3067c10 */ /* 0x000fc6000ff9e0ff */
[----:B------:R0:W5:Y:S01]  /*14e0*/  @P2 LDG.E R9, desc[UR56][R2.64] ;  /* 0x0000003802092981 */ /* 0x000162000c1e1900 */
[----:B------:R-:W-:Y:S01]  /*14f0*/  @P1 IADD3 R4, P2, R227, UR8, RZ ;  /* 0x00000008e3041c10 */ /* 0x000fe2000ff5e0ff */
[----:B------:R-:W-:Y:S01]  /*1500*/  IMAD.U32 R140, RZ, RZ, UR4 ;  /* 0x00000004ff8c7e24 */ /* 0x000fe2000f8e00ff */
[C---:B------:R-:W-:Y:S01]  /*1510*/  IADD3.X R7, R228.reuse, UR7, RZ, P4, !PT ;  /* 0x00000007e4077c10 */ /* 0x040fe2000a7fe4ff */
[----:B------:R0:W-:Y:S01]  /*1520*/  STL [R1+0x40], R29 ;  /* 0x0000401d01007387 */ /* 0x0001e20000100800 */
[----:B------:R-:W-:Y:S01]  /*1530*/  @P1 IADD3.X R5, R228, UR9, RZ, P2, !PT ;  /* 0x00000009e4051c10 */ /* 0x000fe200097fe4ff */
[----:B------:R-:W-:Y:S01]  /*1540*/  ULDC.64 UR4, c[0x0][0x418] ;  /* 0x0001060000047ab9 */ /* 0x000fe20000000a00 */
[----:B------:R-:W-:Y:S01]  /*1550*/  ULDC.64 UR8, c[0x0][0xa20] ;  /* 0x0002880000087ab9 */ /* 0x000fe20000000a00 */
[----:B------:R0:W5:Y:S04]  /*1560*/  @P0 LDG.E R27, desc[UR56][R6.64] ;  /* 0x00000038061b0981 */ /* 0x000168000c1e1900 */
[----:B------:R0:W5:Y:S01]  /*1570*/  @P1 LDG.E R140, desc[UR56][R4.64] ;  /* 0x00000038048c1981 */ /* 0x000162000c1e1900 */
[----:B------:R-:W-:-:S03]  /*1580*/  UISETP.NE.U32.AND UP0, UPT, UR4, URZ, UPT ;  /* 0x0000003f0400728c */ /* 0x000fc6000bf05070 */
[----:B------:R-:W-:Y:S01]  /*1590*/  ULDC UR4, c[0x0][0x424] ;  /* 0x0001090000047ab9 */ /* 0x000fe20000000800 */
[----:B------:R-:W-:Y:S01]  /*15a0*/  UISETP.NE.AND.EX UP0, UPT, UR5, URZ, UPT, UP0 ;  /* 0x0000003f0500728c */ /* 0x000fe2000bf05300 */
[----:B------:R-:W-:Y:S02]  /*15b0*/  ISETP.NE.U32.AND P2, PT, RZ, UR8, PT ;  /* 0x00000008ff007c0c */ /* 0x000fe4000bf45070 */
[----:B------:R-:W-:Y:S01]  /*15c0*/  ULDC UR5, c[0x0][0x2f0] ;  /* 0x0000bc0000057ab9 */ /* 0x000fe20000000800 */
[----:B------:R-:W-:Y:S01]  /*15d0*/  USEL UR4, UR4, 0x1, UP0 ;  /* 0x0000000104047887 */ /* 0x000fe20008000000 */
[----:B------:R-:W-:-:S03]  /*15e0*/  ISETP.NE.AND.EX P2, PT, RZ, UR9, PT, P2 ;  /* 0x00000009ff007c0c */ /* 0x000fc6000bf45320 */
[----:B------:R-:W-:-:S03]  /*15f0*/  UIMAD UR4, UR4, UR5, URZ ;  /* 0x00000005040472a4 */ /* 0x000fc6000f8e023f */
[----:B------:R-:W-:Y:S01]  /*1600*/  ULDC UR5, c[0x0][0x348] ;  /* 0x0000d20000057ab9 */ /* 0x000fe20000000800 */
[----:B------:R-:W-:Y:S02]  /*1610*/  IMAD.MOV.U32 R226, RZ, RZ, R30 ;  /* 0x000000ffffe27224 */ /* 0x000fe400078e001e */
[----:B------:R-:W-:Y:S01]  /*1620*/  IMAD.MOV.U32 R25, RZ, RZ, R229 ;  /* 0x000000ffff197224 */ /* 0x000fe200078e00e5 */
[----:B0-----:R-:W-:Y:S06]  /*1630*/  @P1 BRA `(.L_x_449) ;  /* 0x0000000000241947 */ /* 0x001fec0003800000 */
[----:B------:R-:W-:Y:S02]  /*1640*/  ULDC.64 UR6, c[0x0][0xa00] ;  /* 0x0002800000067ab9 */ /* 0x000fe40000000a00 */
[----:B------:R-:W-:-:S04]  /*1650*/  ISETP.NE.U32.AND P1, PT, RZ, UR6, PT ;  /* 0x00000006ff007c0c */ /* 0x000fc8000bf25070 */
[----:B------:R-:W-:-:S13]  /*1660*/  ISETP.NE.AND.EX P1, PT, RZ, UR7, PT, P1 ;  /* 0x00000007ff007c0c */ /* 0x000fda000bf25310 */
[----:B------:R-:W-:Y:S05]  /*1670*/  @!P1 BRA `(.L_x_449) ;  /* 0x0000000000149947 */ /* 0x000fea0003800000 */
[----:B------:R-:W0:Y:S02]  /*1680*/  LDC.64 R2, c[0x0][0xa00] ;  /* 0x00028000ff027b82 */ /* 0x000e240000000a00 */
[----:B0-----:R-:W-:-:S05]  /*1690*/  IMAD.WIDE R2, R25, 0x4, R2 ;  /* 0x0000000419027825 */ /* 0x001fca00078e0202 */
[----:B-----5:R-:W2:Y:S04]  /*16a0*/  LDG.E R140, desc[UR56][R2.64] ;  /* 0x00000038028c7981 */ /* 0x020ea8000c1e1900 */
[----:B------:R-:W2:Y:S02]  /*16b0*/  LDG.E R5, desc[UR56][R2.64+0x4] ;  /* 0x0000043802057981 */ /* 0x000ea4000c1e1900 */
[----:B--2---:R-:W-:-:S07]  /*16c0*/  IMAD.IADD R140, R5, 0x1, -R140 ;  /* 0x00000001058c7824 */ /* 0x004fce00078e0a8c */
.L_x_449:
[----:B------:R-:W-:Y:S02]  /*16d0*/  IMAD.U32 R24, RZ, RZ, UR5 ;  /* 0x00000005ff187e24 */ /* 0x000fe4000f8e00ff */
[----:B------:R-:W-:Y:S01]  /*16e0*/  IMAD.U32 R26, RZ, RZ, UR4 ;  /* 0x00000004ff1a7e24 */ /* 0x000fe2000f8e00ff */
[----:B------:R-:W-:Y:S06]  /*16f0*/  @!P2 BRA `(.L_x_450) ;  /* 0x000000000010a947 */ /* 0x000fec0003800000 */
[----:B------:R-:W-:-:S04]  /*1700*/  IADD3 R2, P0, R227, UR8, RZ ;  /* 0x00000008e3027c10 */ /* 0x000fc8000ff1e0ff */
[----:B------:R-:W-:-:S05]  /*1710*/  IADD3.X R3, R228, UR9, RZ, P0, !PT ;  /* 0x00000009e4037c10 */ /* 0x000fca00087fe4ff */
[----:B------:R0:W5:Y:S01]  /*1720*/  LDG.E R26, desc[UR56][R2.64] ;  /* 0x00000038021a7981 */ /* 0x000162000c1e1900 */
[----:B------:R-:W-:Y:S05]  /*1730*/  BRA `(.L_x_451) ;  /* 0x0000000000107947 */ /* 0x000fea0003800000 */
.L_x_450:
[----:B------:R-:W-:Y:S05]  /*1740*/  @!P0 BRA `(.L_x_451) ;  /* 0x00000000000c8947 */ /* 0x000fea0003800000 */
[----:B------:R-:W2:Y:S04]  /*1750*/  LDG.E R3, desc[UR56][R6.64] ;  /* 0x0000003806037981 */ /* 0x000ea8000c1e1900 */
[----:B------:R-:W2:Y:S02]  /*1760*/  LDG.E R26, desc[UR56][R6.64+0x4] ;  /* 0x00000438061a7981 */ /* 0x000ea4000c1e1900 */
[----:B--2---:R-:W-:-:S07]  /*1770*/  IMAD.IADD R26, R26, 0x1, -R3 ;  /* 0x000000011a1a7824 */ /* 0x004fce00078e0a03 */
.L_x_451:
[----:B------:R-:W-:Y:S02]  /*1780*/  ULDC.64 UR4, c[0x0][0xa10] ;  /* 0x0002840000047ab9 */ /* 0x000fe40000000a00 */
[----:B------:R-:W-:-:S04]  /*1790*/  ISETP.NE.U32.AND P0, PT, RZ, UR4, PT ;  /* 0x00000004ff007c0c */ /* 0x000fc8000bf05070 */
[----:B------:R-:W-:Y:S01]  /*17a0*/  ISETP.NE.AND.EX P0, PT, RZ, UR5, PT, P0 ;  /* 0x00000005ff007c0c */ /* 0x000fe2000bf05300 */
[----:B------:R-:W-:-:S12]  /*17b0*/  ULDC.64 UR4, c[0x0][0xa30] ;  /* 0x00028c0000047ab9 */ /* 0x000fd80000000a00 */
[----:B0-----:R-:W0:Y:S02]  /*17c0*/  @P0 LDC.64 R2, c[0x0][0xa10] ;  /* 0x00028400ff020b82 */ /* 0x001e240000000a00 */
[----:B0-----:R-:W-:-:S05]  /*17d0*/  @P0 IMAD.WIDE R2, R25, 0x4, R2 ;  /* 0x0000000419020825 */ /* 0x001fca00078e0202 */
[----:B------:R-:W2:Y:S04]  /*17e0*/  @P0 LDG.E R0, desc[UR56][R2.64] ;  /* 0x0000003802000981 */ /* 0x000ea8000c1e1900 */
[----:B------:R-:W2:Y:S01]  /*17f0*/  @P0 LDG.E R7, desc[UR56][R2.64+0x4] ;  /* 0x0000043802070981 */ /* 0x000ea2000c1e1900 */
[----:B------:R-:W-:Y:S01]  /*1800*/  ISETP.NE.U32.AND P1, PT, RZ, UR4, PT ;  /* 0x00000004ff007c0c */ /* 0x000fe2000bf25070 */
[----:B-----5:R-:W-:-:S03]  /*1810*/  IMAD.MOV.U32 R136, RZ, RZ, R26 ;  /* 0x000000ffff887224 */ /* 0x020fc600078e001a */
[----:B------:R-:W-:-:S13]  /*1820*/  ISETP.NE.AND.EX P1, PT, RZ, UR5, PT, P1 ;  /* 0x00000005ff007c0c */ /* 0x000fda000bf25310 */
[----:B------:R-:W-:-:S04]  /*1830*/  @P1 IADD3 R4, P2, R227, UR4, RZ ;  /* 0x00000004e3041c10 */ /* 0x000fc8000ff5e0ff */
[----:B------:R-:W-:-:S05]  /*1840*/  @P1 IADD3.X R5, R228, UR5, RZ, P2, !PT ;  /* 0x00000005e4051c10 */ /* 0x000fca00097fe4ff */
[----:B------:R0:W5:Y:S01]  /*1850*/  @P1 LDG.E R136, desc[UR56][R4.64] ;  /* 0x0000003804881981 */ /* 0x000162000c1e1900 */
[----:B------:R-:W-:Y:S01]  /*1860*/  IMAD.IADD R9, R26, 0x1, -R9 ;  /* 0x000000011a097824 */ /* 0x000fe200078e0a09 */
[----:B------:R-:W-:-:S03]  /*1870*/  PLOP3.LUT P2, PT, PT, PT, PT, 0x80, 0x0 ;  /* 0x000000000000781c */ /* 0x000fc60003f4f070 */
[----:B------:R-:W-:-:S05]  /*1880*/  IMAD.MOV R122, RZ, RZ, -R9 ;  /* 0x000000ffff7a7224 */ /* 0x000fca00078e0a09 */
[----:B------:R-:W-:Y:S01]  /*1890*/  VIMNMX R122, RZ, R122, !PT ;  /* 0x0000007aff7a7248 */ /* 0x000fe20007fe0100 */
[----:B--2---:R-:W-:-:S04]  /*18a0*/  @P0 IMAD.IADD R24, R7, 0x1, -R0 ;  /* 0x0000000107180824 */ /* 0x004fc800078e0a00 */
[----:B------:R-:W-:-:S04]  /*18b0*/  IMAD.IADD R141, R9, 0x1, R24 ;  /* 0x00000001098d7824 */ /* 0x000fc800078e0218 */
[----:B------:R-:W-:-:S04]  /*18c0*/  VIADD R0, R141, 0x5f ;  /* 0x0000005f8d007836 */ /* 0x000fc80000000000 */
[----:B------:R-:W-:-:S05]  /*18d0*/  IMAD.HI R0, R0, 0x2aaaaaab, RZ ;  /* 0x2aaaaaab00007827 */ /* 0x000fca00078e02ff */
[----:B------:R-:W-:-:S04]  /*18e0*/  SHF.R.U32.HI R3, RZ, 0x1f, R0 ;  /* 0x0000001fff037819 */ /* 0x000fc80000011600 */
[----:B------:R-:W-:-:S05]  /*18f0*/  LEA.HI.SX32 R142, R0, R3, 0x1c ;  /* 0x00000003008e7211 */ /* 0x000fca00078fe2ff */
[----:B------:R-:W-:-:S05]  /*1900*/  IMAD R3, R142, 0x60, -R9 ;  /* 0x000000608e037824 */ /* 0x000fca00078e0a09 */
[----:B------:R-:W-:-:S04]  /*1910*/  VIMNMX R3, R3, R24, PT ;  /* 0x0000001803037248 */ /* 0x000fc80003fe0100 */
[----:B------:R-:W-:Y:S01]  /*1920*/  ISETP.GT.AND P0, PT, R3, R122, PT ;  /* 0x0000007a0300720c */ /* 0x000fe20003f04270 */
[----:B------:R-:W-:-:S05]  /*1930*/  IMAD.WIDE.U32 R122, R122, -0x55555555, RZ ;  /* 0xaaaaaaab7a7a7825 */ /* 0x000fca00078e00ff */
[----:B------:R-:W-:-:S05]  /*1940*/  SHF.R.U32.HI R122, RZ, 0x6, R123 ;  /* 0x00000006ff7a7819 */ /* 0x000fca000001167b */
[----:B------:R-:W-:Y:S02]  /*1950*/  IMAD.MOV.U32 R2, RZ, RZ, R122 ;  /* 0x000000ffff027224 */ /* 0x000fe400078e007a */
[----:B------:R-:W-:-:S04]  /*1960*/  @P0 VIADD R0, R3, 0x5f ;  /* 0x0000005f03000836 */ /* 0x000fc80000000000 */
[----:B------:R-:W-:-:S05]  /*1970*/  @P0 IMAD.HI R0, R0, 0x2aaaaaab, RZ ;  /* 0x2aaaaaab00000827 */ /* 0x000fca00078e02ff */
[----:B------:R-:W-:-:S04]  /*1980*/  @P0 SHF.R.U32.HI R3, RZ, 0x1f, R0 ;  /* 0x0000001fff030819 */ /* 0x000fc80000011600 */
[----:B------:R-:W-:-:S04]  /*1990*/  @P0 LEA.HI.SX32 R2, R0, R3, 0x1c ;  /* 0x0000000300020211 */ /* 0x000fc800078fe2ff */
[----:B------:R-:W-:-:S13]  /*19a0*/  ISETP.GT.AND P0, PT, R2, R122, PT ;  /* 0x0000007a0200720c */ /* 0x000fda0003f04270 */
[----:B0-----:R-:W-:Y:S05]  /*19b0*/  @!P0 BRA `(.L_x_452) ;  /* 0x0000009400688947 */ /* 0x001fea0003800000 */
[----:B------:R-:W-:Y:S01]  /*19c0*/  IADD3 R0, R18, 0x1e400, RZ ;  /* 0x0001e40012007810 */ /* 0x000fe20007ffe0ff */
[----:B------:R-:W-:Y:S03]  /*19d0*/  BSSY B6, `(.L_x_453) ;  /* 0x0000013000067945 */ /* 0x000fe60003800000 */
[----:B------:R-:W-:-:S13]  /*19e0*/  LOP3.LUT P0, RZ, R0, 0x3ff, RZ, 0xc0, !PT ;  /* 0x000003ff00ff7812 */ /* 0x000fda000780c0ff */
[----:B------:R-:W-:Y:S05]  /*19f0*/  @!P0 BRA `(.L_x_454) ;  /* 0x0000000000408947 */ /* 0x000fea0003800000 */
[----:B------:R-:W-:Y:S01]  /*1a00*/  MOV R0, 0x0 ;  /* 0x0000000000007802 */ /* 0x000fe20000000f00 */
[----:B------:R-:W-:Y:S01]  /*1a10*/  ULDC.64 UR4, c[0x4][0x88] ;  /* 0x0100220000047ab9 */ /* 0x000fe20000000a00 */
[----:B------:R-:W-:Y:S01]  /*1a20*/  ULDC.64 UR6, c[0x4][0x18] ;  /* 0x0100060000067ab9 */ /* 0x000fe20000000a00 */
[----:B------:R-:W-:Y:S01]  /*1a30*/  IMAD.U32 R4, RZ, RZ, UR4 ;  /* 0x00000004ff047e24 */ /* 0x000fe2000f8e00ff */
[----:B------:R0:W1:Y:S01]  /*1a40*/  LDC.64 R14, c[0x4][R0] ;  /* 0x01000000000e7b82 */ /* 0x0000620000000a00 */
[----:B------:R-:W-:Y:S01]  /*1a50*/  IMAD.U32 R5, RZ, RZ, UR5 ;  /* 0x00000005ff057e24 */ /* 0x000fe2000f8e00ff */
[----:B------:R-:W-:Y:S01]  /*1a60*/  ULDC.64 UR4, c[0x4][0x90] ;  /* 0x0100240000047ab9 */ /* 0x000fe20000000a00 */
[----:B------:R-:W-:Y:S02]  /*1a70*/  IMAD.U32 R10, RZ, RZ, UR6 ;  /* 0x00000006ff0a7e24 */ /* 0x000fe4000f8e00ff */
[----:B------:R-:W-:Y:S02]  /*1a80*/  IMAD.U32 R6, RZ, RZ, UR4 ;  /* 0x00000004ff067e24 */ /* 0x000fe4000f8e00ff */
[----:B------:R-:W-:-:S02]  /*1a90*/  IMAD.U32 R7, RZ, RZ, UR5 ;  /* 0x00000005ff077e24 */ /* 0x000fc4000f8e00ff */
[----:B------:R-:W-:Y:S02]  /*1aa0*/  IMAD.U32 R11, RZ, RZ, UR7 ;  /* 0x00000007ff0b7e24 */ /* 0x000fe4000f8e00ff */
[----:B------:R-:W-:Y:S02]  /*1ab0*/  IMAD.MOV.U32 R8, RZ, RZ, 0x70 ;  /* 0x00000070ff087424 */ /* 0x000fe400078e00ff */
[----:B------:R-:W-:Y:S02]  /*1ac0*/  IMAD.MOV.U32 R12, RZ, RZ, 0x1 ;  /* 0x00000001ff0c7424 */ /* 0x000fe400078e00ff */
[----:B0-----:R-:W-:-:S07]  /*1ad0*/  IMAD.MOV.U32 R13, RZ, RZ, RZ ;  /* 0x000000ffff0d7224 */ /* 0x001fce00078e00ff */
[----:B------:R-:W-:-:S07]  /*1ae0*/  LEPC R20, `(.L_x_454) ;  /* 0x000000001014794e */ /* 0x000fce0000000000 */
[----:B-1---5:R-:W-:Y:S05]  /*1af0*/  CALL.ABS.NOINC R14 ;  /* 0x000000000e007343 */ /* 0x022fea0003c00000 */
.L_x_454:
[----:B------:R-:W-:Y:S05]  /*1b00*/  BSYNC B6 ;  /* 0x0000000000067941 */ /* 0x000fea0003800000 */
.L_x_453:
[----:B------:R-:W-:Y:S01]  /*1b10*/  VIADD R115, R18, 0x400 ;  /* 0x0000040012737836 */ /* 0x000fe20000000000 */
[----:B------:R-:W-:Y:S04]  /*1b20*/  BSSY B6, `(.L_x_455) ;  /* 0x0000013000067945 */ /* 0x000fe80003800000 */
        /* <DEDUP_REMOVED lines=17> */
[----:B-1---5:R-:W-:Y:S05]  /*1c40*/  CALL.ABS.NOINC R14 ;  /* 0x000000000e007343 */ /* 0x022fea0003c00000 */
.L_x_456:
[----:B------:R-:W-:Y:S05]  /*1c50*/  BSYNC B6 ;  /* 0x0000000000067941 */ /* 0x000fea0003800000 */
.L_x_455:
[----:B------:R-:W-:Y:S01]  /*1c60*/  ULDC.64 UR4, c[0x0][0x9f8] ;  /* 0x00027e0000047ab9 */ /* 0x000fe20000000a00 */
[----:B------:R-:W2:Y:S01]  /*1c70*/  LDL.LU R20, [R1] ;  /* 0x0000000001147983 */ /* 0x000ea20000300800 */
[----:B------:R-:W-:Y:S01]  /*1c80*/  ISETP.NE.U32.AND P0, PT, RZ, UR4, PT ;  /* 0x00000004ff007c0c */ /* 0x000fe2000bf05070 */
[----:B------:R-:W0:Y:S03]  /*1c90*/  LDC.64 R94, c[0x0][0x3f8] ;  /* 0x0000fe00ff5e7b82 */ /* 0x000e260000000a00 */
[----:B------:R-:W-:-:S05]  /*1ca0*/  ISETP.NE.AND.EX P0, PT, RZ, UR5, PT, P0 ;  /* 0x00000005ff007c0c */ /* 0x000fca000bf05300 */
[----:B------:R-:W1:Y:S08]  /*1cb0*/  LDC R121, c[0x0][0x3f4] ;  /* 0x0000fd00ff797b82 */ /* 0x000e700000000800 */
[----:B------:R-:W-:Y:S01]  /*1cc0*/  @P0 IADD3 R4, P1, R227, UR4, RZ ;  /* 0x00000004e3040c10 */ /* 0x000fe2000ff3e0ff */
[----:B------:R-:W-:Y:S01]  /*1cd0*/  ULDC UR4, c[0x0][0x2f4] ;  /* 0x0000bd0000047ab9 */ /* 0x000fe20000000800 */
[----:B------:R-:W3:Y:S02]  /*1ce0*/  LDC.64 R88, c[0x0][0x408] ;  /* 0x00010200ff587b82 */ /* 0x000ee40000000a00 */
[----:B------:R-:W-:-:S05]  /*1cf0*/  @P0 IADD3.X R5, R228, UR5, RZ, P1, !PT ;  /* 0x00000005e4050c10 */ /* 0x000fca0008ffe4ff */
[----:B------:R4:W2:Y:S01]  /*1d00*/  @P0 LDG.E R25, desc[UR56][R4.64] ;  /* 0x0000003804190981 */ /* 0x0008a2000c1e1900 */
[----:B------:R-:W-:Y:S01]  /*1d10*/  ISETP.GE.AND P1, PT, R194, UR4, PT ;  /* 0x00000004c2007c0c */ /* 0x000fe2000bf26270 */
[-C--:B0-----:R-:W-:Y:S01]  /*1d20*/  IMAD.WIDE.U32 R96, R202, R94.reuse, R16 ;  /* 0x0000005eca607225 */ /* 0x081fe200078e0010 */
[----:B------:R-:W-:Y:S01]  /*1d30*/  ISETP.GE.AND P0, PT, R16, UR4, PT ;  /* 0x0000000410007c0c */ /* 0x000fe2000bf06270 */
[----:B------:R-:W0:Y:S01]  /*1d40*/  S2R R28, SR_TID.X ;  /* 0x00000000001c7919 */ /* 0x000e220000002100 */
[----:B------:R-:W-:Y:S01]  /*1d50*/  SEL R3, RZ, 0xffffffff, P1 ;  /* 0xffffffffff037807 */ /* 0x000fe20000800000 */
[----:B------:R-:W-:Y:S01]  /*1d60*/  IMAD R125, R95, 0x60, RZ ;  /* 0x000000605f7d7824 */ /* 0x000fe200078e02ff */
[----:B------:R-:W-:Y:S01]  /*1d70*/  SEL R0, RZ, 0x1, P0 ;  /* 0x00000001ff007807 */ /* 0x000fe20000000000 */
[----:B------:R-:W0:Y:S01]  /*1d80*/  S2R R137, SR_TID.X ;  /* 0x0000000000897919 */ /* 0x000e220000002100 */
[----:B------:R-:W-:Y:S01]  /*1d90*/  ISETP.GE.AND P0, PT, R193, UR4, PT ;  /* 0x00000004c1007c0c */ /* 0x000fe2000bf06270 */
[----:B------:R-:W-:Y:S01]  /*1da0*/  IMAD.SHL.U32 R3, R3, 0x2, RZ ;  /* 0x0000000203037824 */ /* 0x000fe200078e00ff */
[----:B----4-:R-:W-:Y:S01]  /*1db0*/  SHF.R.S32.HI R5, RZ, 0x1f, R202 ;  /* 0x0000001fff057819 */ /* 0x010fe200000114ca */
[----:B------:R-:W-:Y:S01]  /*1dc0*/  IMAD.SHL.U32 R105, R94, 0x40, RZ ;  /* 0x000000405e697824 */ /* 0x000fe200078e00ff */
[----:B------:R-:W-:Y:S01]  /*1dd0*/  ISETP.GE.AND P1, PT, R23, UR4, PT ;  /* 0x0000000417007c0c */ /* 0x000fe2000bf26270 */
[----:B------:R-:W-:Y:S01]  /*1de0*/  IMAD.IADD R124, R27, 0x1, R26 ;  /* 0x000000011b7c7824 */ /* 0x000fe200078e021a */
[----:B------:R-:W-:Y:S01]  /*1df0*/  LOP3.LUT R0, R3, 0x2, R0, 0xe2, !PT ;  /* 0x0000000203007812 */ /* 0x000fe200078ee200 */
[C---:B------:R-:W-:Y:S01]  /*1e00*/  IMAD R6, R5.reuse, R94, RZ ;  /* 0x0000005e05067224 */ /* 0x040fe200078e02ff */
[----:B------:R-:W-:Y:S01]  /*1e10*/  SHF.R.S32.HI R197, RZ, 0x1f, R196 ;  /* 0x0000001fffc57819 */ /* 0x000fe200000114c4 */
[----:B---3--:R-:W-:Y:S01]  /*1e20*/  IMAD R5, R5, R88, RZ ;  /* 0x0000005805057224 */ /* 0x008fe200078e02ff */
[----:B------:R-:W-:Y:S01]  /*1e30*/  SEL R3, RZ, 0x4, P0 ;  /* 0x00000004ff037807 */ /* 0x000fe20000000000 */
[C---:B------:R-:W-:Y:S01]  /*1e40*/  IMAD R7, R202.reuse, R95, R6 ;  /* 0x0000005fca077224 */ /* 0x040fe200078e0206 */
[----:B------:R-:W-:Y:S01]  /*1e50*/  SEL R4, RZ, 0x8, P1 ;  /* 0x00000008ff047807 */ /* 0x000fe20000800000 */
[----:B------:R-:W-:Y:S01]  /*1e60*/  IMAD.WIDE.U32 R98, R202, R94, R196 ;  /* 0x0000005eca627225 */ /* 0x000fe200078e00c4 */
[----:B------:R-:W-:-:S02]  /*1e70*/  ISETP.GE.AND P2, PT, R22, UR4, PT ;  /* 0x0000000416007c0c */ /* 0x000fc4000bf46270 */
[----:B------:R-:W-:Y:S01]  /*1e80*/  LOP3.LUT R0, R4, R0, R3, 0xfe, !PT ;  /* 0x0000000004007212 */ /* 0x000fe200078efe03 */
[----:B------:R-:W-:Y:S01]  /*1e90*/  IMAD.IADD R99, R99, 0x1, R7 ;  /* 0x0000000163637824 */ /* 0x000fe200078e0207 */
[----:B------:R-:W-:Y:S01]  /*1ea0*/  SEL R3, RZ, 0x10, P2 ;  /* 0x00000010ff037807 */ /* 0x000fe20001000000 */
[----:B------:R-:W-:Y:S01]  /*1eb0*/  IMAD.IADD R97, R7, 0x1, R97 ;  /* 0x0000000107617824 */ /* 0x000fe200078e0261 */
[----:B-1----:R-:W-:Y:S01]  /*1ec0*/  ISETP.GE.AND P0, PT, R16, R121, PT ;  /* 0x000000791000720c */ /* 0x002fe20003f06270 */
[----:B------:R-:W-:Y:S01]  /*1ed0*/  IMAD R9, R202, R89, R5 ;  /* 0x00000059ca097224 */ /* 0x000fe200078e0205 */
[----:B------:R-:W-:Y:S01]  /*1ee0*/  ISETP.GE.AND P1, PT, R194, R121, PT ;  /* 0x00000079c200720c */ /* 0x000fe20003f26270 */
[-C--:B------:R-:W-:Y:S01]  /*1ef0*/  IMAD.WIDE.U32 R92, R202, R88.reuse, R196 ;  /* 0x00000058ca5c7225 */ /* 0x080fe200078e00c4 */
[----:B------:R-:W-:Y:S02]  /*1f00*/  LOP3.LUT R7, R0, R3, RZ, 0xfc, !PT ;  /* 0x0000000300077212 */ /* 0x000fe400078efcff */
[----:B------:R-:W-:Y:S01]  /*1f10*/  ISETP.GE.AND P3, PT, R193, R121, PT ;  /* 0x00000079c100720c */ /* 0x000fe20003f66270 */
[----:B------:R-:W-:Y:S01]  /*1f20*/  IMAD.WIDE.U32 R90, R202, R88, R16 ;  /* 0x00000058ca5a7225 */ /* 0x000fe200078e0010 */
[----:B------:R-:W-:-:S02]  /*1f30*/  SEL R3, R121, RZ, P0 ;  /* 0x000000ff79037207 */ /* 0x000fc40000000000 */
[----:B------:R-:W-:Y:S01]  /*1f40*/  SEL R5, R121, RZ, P1 ;  /* 0x000000ff79057207 */ /* 0x000fe20000800000 */
[----:B------:R-:W-:Y:S01]  /*1f50*/  IMAD.IADD R93, R93, 0x1, R9 ;  /* 0x000000015d5d7824 */ /* 0x000fe200078e0209 */
[----:B------:R-:W-:Y:S01]  /*1f60*/  SEL R0, R121, RZ, P3 ;  /* 0x000000ff79007207 */ /* 0x000fe20001800000 */
[----:B------:R-:W-:Y:S01]  /*1f70*/  IMAD.IADD R3, R16, 0x1, R3 ;  /* 0x0000000110037824 */ /* 0x000fe200078e0203 */
[----:B------:R-:W-:Y:S01]  /*1f80*/  SHF.R.U32.HI R21, RZ, 0x3, R204 ;  /* 0x00000003ff157819 */ /* 0x000fe200000116cc */
[----:B------:R-:W-:Y:S01]  /*1f90*/  IMAD.IADD R5, R194, 0x1, R5 ;  /* 0x00000001c2057824 */ /* 0x000fe200078e0205 */
[----:B------:R-:W-:Y:S01]  /*1fa0*/  LOP3.LUT P2, RZ, R223, 0x4, RZ, 0xc0, !PT ;  /* 0x00000004dfff7812 */ /* 0x000fe2000784c0ff */
[----:B------:R-:W-:Y:S01]  /*1fb0*/  IMAD.IADD R10, R193, 0x1, R0 ;  /* 0x00000001c10a7824 */ /* 0x000fe200078e0200 */
[----:B------:R-:W-:Y:S01]  /*1fc0*/  SHF.R.S32.HI R0, RZ, 0x1f, R3 ;  /* 0x0000001fff007819 */ /* 0x000fe20000011403 */
[----:B------:R-:W-:Y:S01]  /*1fd0*/  IMAD.IADD R91, R9, 0x1, R91 ;  /* 0x00000001095b7824 */ /* 0x000fe200078e025b */
[----:B------:R-:W-:Y:S01]  /*1fe0*/  SHF.R.S32.HI R6, RZ, 0x1f, R5 ;  /* 0x0000001fff067819 */ /* 0x000fe20000011405 */
[----:B0-----:R-:W-:Y:S01]  /*1ff0*/  VIADD R28, R28, 0xffffff80 ;  /* 0xffffff801c1c7836 */ /* 0x001fe20000000000 */
[-C--:B------:R-:W-:Y:S01]  /*2000*/  LEA.HI R4, R0, R3.reuse, RZ, 0x3 ;  /* 0x0000000300047211 */ /* 0x080fe200078f18ff */
[----:B------:R-:W-:Y:S01]  /*2010*/  IMAD.SHL.U32 R107, R88, 0x40, RZ ;  /* 0x00000040586b7824 */ /* 0x000fe200078e00ff */
[----:B------:R-:W-:Y:S01]  /*2020*/  LEA.HI R0, R0, R3, RZ, 0x6 ;  /* 0x0000000300007211 */ /* 0x000fe200078f30ff */
[----:B-----5:R-:W-:Y:S01]  /*2030*/  IMAD.WIDE.U32 R92, R136, R88, R92 ;  /* 0x00000058885c7225 */ /* 0x020fe200078e005c */
[----:B------:R-:W-:-:S02]  /*2040*/  LEA.HI R3, R6, R5, RZ, 0x6 ;  /* 0x0000000506037211 */ /* 0x000fc400078f30ff */
[----:B------:R-:W-:Y:S01]  /*2050*/  LEA.HI R5, R6, R5, RZ, 0x3 ;  /* 0x0000000506057211 */ /* 0x000fe200078f18ff */
[C---:B------:R-:W-:Y:S01]  /*2060*/  IMAD.WIDE.U32 R90, R136.reuse, R88, R90 ;  /* 0x00000058885a7225 */ /* 0x040fe200078e005a */
[----:B------:R-:W-:Y:S02]  /*2070*/  SHF.R.S32.HI R0, RZ, 0x6, R0 ;  /* 0x00000006ff007819 */ /* 0x000fe40000011400 */
[----:B------:R-:W-:Y:S01]  /*2080*/  SHF.R.S32.HI R6, RZ, 0x6, R3 ;  /* 0x00000006ff067819 */ /* 0x000fe20000011403 */
[----:B------:R-:W-:Y:S01]  /*2090*/  IMAD.WIDE.U32 R98, R136, R94, R98 ;  /* 0x0000005e88627225 */ /* 0x000fe200078e0062 */
[C-C-:B------:R-:W-:Y:S02]  /*20a0*/  LOP3.LUT R3, R215.reuse, 0x38, R4.reuse, 0xf8, !PT ;  /* 0x00000038d7037812 */ /* 0x140fe400078ef804 */
[----:B------:R-:W-:Y:S01]  /*20b0*/  LOP3.LUT R8, R204, 0x38, R4, 0xf8, !PT ;  /* 0x00000038cc087812 */ /* 0x000fe200078ef804 */
[C---:B------:R-:W-:Y:S01]  /*20c0*/  IMAD R135, R0.reuse, 0x1800, R217 ;  /* 0x0000180000877824 */ /* 0x040fe200078e02d9 */
[----:B------:R-:W-:Y:S01]  /*20d0*/  LOP3.LUT R9, R215, 0x38, R5, 0xf8, !PT ;  /* 0x00000038d7097812 */ /* 0x000fe200078ef805 */
[----:B------:R-:W-:Y:S01]  /*20e0*/  IMAD R132, R0, 0x1800, R218 ;  /* 0x0000180000847824 */ /* 0x000fe200078e02da */
[----:B------:R-:W-:Y:S01]  /*20f0*/  SHF.R.S32.HI R11, RZ, 0x1f, R10 ;  /* 0x0000001fff0b7819 */ /* 0x000fe2000001140a */
[C---:B------:R-:W-:Y:S01]  /*2100*/  IMAD R133, R6.reuse, 0x1800, R217 ;  /* 0x0000180006857824 */ /* 0x040fe200078e02d9 */
[----:B------:R-:W-:Y:S01]  /*2110*/  LOP3.LUT R0, R3, R216, RZ, 0x3c, !PT ;  /* 0x000000d803007212 */ /* 0x000fe200078e3cff */
[----:B------:R-:W-:Y:S01]  /*2120*/  IMAD R129, R6, 0x1800, R218 ;  /* 0x0000180006817824 */ /* 0x000fe200078e02da */
[----:B------:R-:W-:Y:S01]  /*2130*/  LOP3.LUT R3, R8, R21, RZ, 0x3c, !PT ;  /* 0x0000001508037212 */ /* 0x000fe200078e3cff */
[----:B------:R-:W-:Y:S01]  /*2140*/  IMAD.WIDE.U32 R96, R136, R94, R96 ;  /* 0x0000005e88607225 */ /* 0x000fe200078e0060 */
[----:B------:R-:W-:-:S02]  /*2150*/  LOP3.LUT R8, R9, R216, RZ, 0x3c, !PT ;  /* 0x000000d809087212 */ /* 0x000fc400078e3cff */
[-C--:B------:R-:W-:Y:S01]  /*2160*/  LEA.HI R12, R11, R10.reuse, RZ, 0x3 ;  /* 0x0000000a0b0c7211 */ /* 0x080fe200078f18ff */
[----:B------:R-:W-:Y:S01]  /*2170*/  IMAD.IADD R135, R135, 0x1, R0 ;  /* 0x0000000187877824 */ /* 0x000fe200078e0200 */
[----:B------:R-:W-:Y:S01]  /*2180*/  LEA.HI R10, R11, R10, RZ, 0x6 ;  /* 0x0000000a0b0a7211 */ /* 0x000fe200078f30ff */
[----:B------:R-:W-:Y:S01]  /*2190*/  IMAD.IADD R132, R132, 0x1, R3 ;  /* 0x0000000184847824 */ /* 0x000fe200078e0203 */
[C---:B------:R-:W-:Y:S01]  /*21a0*/  LOP3.LUT R0, R204.reuse, 0x38, R5, 0xf8, !PT ;  /* 0x00000038cc007812 */ /* 0x040fe200078ef805 */
[----:B------:R-:W-:Y:S01]  /*21b0*/  IMAD.IADD R133, R133, 0x1, R8 ;  /* 0x0000000185857824 */ /* 0x000fe200078e0208 */
[----:B------:R-:W-:Y:S01]  /*21c0*/  LOP3.LUT R3, R215, 0x38, R12, 0xf8, !PT ;  /* 0x00000038d7037812 */ /* 0x000fe200078ef80c */
[----:B------:R-:W-:Y:S01]  /*21d0*/  IMAD.SHL.U32 R121, R121, 0x2, RZ ;  /* 0x0000000279797824 */ /* 0x000fe200078e00ff */
[----:B------:R-:W-:Y:S02]  /*21e0*/  SHF.R.S32.HI R10, RZ, 0x6, R10 ;  /* 0x00000006ff0a7819 */ /* 0x000fe4000001140a */
[----:B------:R-:W-:-:S02]  /*21f0*/  LOP3.LUT R8, R204, 0x38, R12, 0xf8, !PT ;  /* 0x00000038cc087812 */ /* 0x000fc400078ef80c */
[-C--:B------:R-:W-:Y:S01]  /*2200*/  LOP3.LUT R6, R0, R21.reuse, RZ, 0x3c, !PT ;  /* 0x0000001500067212 */ /* 0x080fe200078e3cff */
[C---:B------:R-:W-:Y:S01]  /*2210*/  IMAD R128, R10.reuse, 0x1800, R218 ;  /* 0x000018000a807824 */ /* 0x040fe200078e02da */
[----:B------:R-:W-:Y:S01]  /*2220*/  LOP3.LUT R0, R3, R216, RZ, 0x3c, !PT ;  /* 0x000000d803007212 */ /* 0x000fe200078e3cff */
[----:B------:R-:W-:Y:S01]  /*2230*/  IMAD R131, R10, 0x1800, R217 ;  /* 0x000018000a837824 */ /* 0x000fe200078e02d9 */
[----:B------:R-:W-:Y:S02]  /*2240*/  SHF.R.S32.HI R9, RZ, 0x1f, R136 ;  /* 0x0000001fff097819 */ /* 0x000fe40000011488 */
[----:B------:R-:W-:Y:S01]  /*2250*/  LOP3.LUT R3, R8, R21, RZ, 0x3c, !PT ;  /* 0x0000001508037212 */ /* 0x000fe200078e3cff */
[----:B------:R-:W-:Y:S01]  /*2260*/  IMAD.IADD R131, R131, 0x1, R0 ;  /* 0x0000000183837824 */ /* 0x000fe200078e0200 */
[----:B------:R-:W-:Y:S01]  /*2270*/  IADD3 R129, R129, R6, RZ ;  /* 0x0000000681817210 */ /* 0x000fe20007ffe0ff */
[----:B------:R-:W-:Y:S01]  /*2280*/  IMAD R6, R9, R94, RZ ;  /* 0x0000005e09067224 */ /* 0x000fe200078e02ff */
[----:B------:R-:W-:Y:S01]  /*2290*/  SHF.R.S32.HI R21, RZ, 0x1f, R28 ;  /* 0x0000001fff157819 */ /* 0x000fe2000001141c */
[----:B------:R-:W-:Y:S01]  /*22a0*/  IMAD.IADD R128, R128, 0x1, R3 ;  /* 0x0000000180807824 */ /* 0x000fe200078e0203 */
[----:B------:R-:W-:Y:S01]  /*22b0*/  LOP3.LUT R3, R215, 0x18, R16, 0xf8, !PT ;  /* 0x00000018d7037812 */ /* 0x000fe200078ef810 */
[C---:B------:R-:W-:Y:S01]  /*22c0*/  IMAD R101, R136.reuse, R95, R6 ;  /* 0x0000005f88657224 */ /* 0x040fe200078e0206 */
[----:B------:R-:W-:Y:S01]  /*22d0*/  LEA.HI R21, R21, R28, RZ, 0x2 ;  /* 0x0000001c15157211 */ /* 0x000fe200078f10ff */
[----:B------:R-:W-:Y:S01]  /*22e0*/  IMAD R0, R9, R88, RZ ;  /* 0x0000005809007224 */ /* 0x000fe200078e02ff */
[----:B------:R-:W-:Y:S01]  /*22f0*/  LOP3.LUT R6, R3, R216, RZ, 0x3c, !PT ;  /* 0x000000d803067212 */ /* 0x000fe200078e3cff */
[----:B------:R-:W-:Y:S01]  /*2300*/  IMAD R9, R89, 0x60, RZ ;  /* 0x0000006059097824 */ /* 0x000fe200078e02ff */
[----:B------:R-:W-:Y:S01]  /*2310*/  LOP3.LUT R21, R21, 0xfffffffc, RZ, 0xc0, !PT ;  /* 0xfffffffc15157812 */ /* 0x000fe200078ec0ff */
[----:B------:R-:W-:Y:S01]  /*2320*/  IMAD R11, R136, R89, R0 ;  /* 0x00000059880b7224 */ /* 0x000fe200078e0200 */
[C---:B------:R-:W-:Y:S01]  /*2330*/  SHF.L.U64.HI R106, R88.reuse, 0x6, R89 ;  /* 0x00000006586a7819 */ /* 0x040fe20000010259 */
[----:B------:R-:W-:Y:S01]  /*2340*/  IMAD.IADD R127, R217, 0x1, R6 ;  /* 0x00000001d97f7824 */ /* 0x000fe200078e0206 */
[----:B------:R-:W-:Y:S01]  /*2350*/  SHF.R.S32.HI R114, RZ, 0x3, R4 ;  /* 0x00000003ff727819 */ /* 0x000fe20000011404 */
[----:B------:R-:W-:Y:S01]  /*2360*/  IMAD.WIDE.U32 R88, R88, 0x60, RZ ;  /* 0x0000006058587825 */ /* 0x000fe200078e00ff */
[----:B------:R-:W-:-:S02]  /*2370*/  LOP3.LUT R3, R4, 0xfffffff8, RZ, 0xc0, !PT ;  /* 0xfffffff804037812 */ /* 0x000fc400078ec0ff */
[C---:B------:R-:W-:Y:S01]  /*2380*/  SHF.L.U64.HI R104, R94.reuse, 0x6, R95 ;  /* 0x000000065e687819 */ /* 0x040fe2000001025f */
[----:B------:R-:W-:Y:S01]  /*2390*/  IMAD.WIDE.U32 R94, R94, 0x60, RZ ;  /* 0x000000605e5e7825 */ /* 0x000fe200078e00ff */
[----:B------:R-:W-:Y:S02]  /*23a0*/  SHF.R.S32.HI R113, RZ, 0x3, R5 ;  /* 0x00000003ff717819 */ /* 0x000fe40000011405 */
[----:B------:R-:W-:Y:S01]  /*23b0*/  LOP3.LUT R4, R5, 0xfffffff8, RZ, 0xc0, !PT ;  /* 0xfffffff805047812 */ /* 0x000fe200078ec0ff */
[----:B------:R-:W-:Y:S01]  /*23c0*/  IMAD.IADD R21, R28, 0x1, -R21 ;  /* 0x000000011c157824 */ /* 0x000fe200078e0a15 */
[----:B------:R-:W-:Y:S01]  /*23d0*/  LOP3.LUT R5, R12, 0xfffffff8, RZ, 0xc0, !PT ;  /* 0xfffffff80c057812 */ /* 0x000fe200078ec0ff */
[----:B------:R-:W-:Y:S01]  /*23e0*/  IMAD.IADD R126, R89, 0x1, R9 ;  /* 0x00000001597e7824 */ /* 0x000fe200078e0209 */
[----:B------:R-:W-:Y:S01]  /*23f0*/  SHF.R.S32.HI R0, RZ, 0x1f, R30 ;  /* 0x0000001fff007819 */ /* 0x000fe2000001141e */
[----:B------:R-:W-:Y:S01]  /*2400*/  IMAD.IADD R103, R99, 0x1, R101 ;  /* 0x0000000163677824 */ /* 0x000fe200078e0265 */
[----:B------:R-:W-:Y:S01]  /*2410*/  LEA.HI R137, R137, 0x8, RZ, 0x19 ;  /* 0x0000000889897811 */ /* 0x000fe200078fc8ff */
[----:B------:R-:W-:Y:S01]  /*2420*/  IMAD R111, R21, 0x40, R202 ;  /* 0x00000040156f7824 */ /* 0x000fe200078e02ca */
[----:B------:R-:W-:Y:S01]  /*2430*/  SHF.R.S32.HI R112, RZ, 0x3, R12 ;  /* 0x00000003ff707819 */ /* 0x000fe2000001140c */
[----:B------:R-:W-:Y:S01]  /*2440*/  IMAD.IADD R125, R95, 0x1, R125 ;  /* 0x000000015f7d7824 */ /* 0x000fe200078e027d */
[----:B------:R-:W-:Y:S01]  /*2450*/  SHF.R.S32.HI R110, RZ, 0x1f, R3 ;  /* 0x0000001fff6e7819 */ /* 0x000fe20000011403 */
[----:B------:R-:W-:Y:S01]  /*2460*/  IMAD.IADD R101, R101, 0x1, R97 ;  /* 0x0000000165657824 */ /* 0x000fe200078e0261 */
[----:B------:R-:W-:Y:S01]  /*2470*/  SHF.R.S32.HI R109, RZ, 0x1f, R4 ;  /* 0x0000001fff6d7819 */ /* 0x000fe20000011404 */
[----:B------:R-:W-:Y:S01]  /*2480*/  IMAD.IADD R102, R93, 0x1, R11 ;  /* 0x000000015d667824 */ /* 0x000fe200078e020b */
[----:B------:R-:W-:Y:S01]  /*2490*/  SHF.R.S32.HI R108, RZ, 0x1f, R5 ;  /* 0x0000001fff6c7819 */ /* 0x000fe20000011405 */
[----:B------:R-:W-:Y:S01]  /*24a0*/  IMAD.IADD R100, R11, 0x1, R91 ;  /* 0x000000010b647824 */ /* 0x000fe200078e025b */
[----:B--2---:R-:W-:-:S04]  /*24b0*/  LOP3.LUT R20, R20, 0xfffffffe, RZ, 0xc0, !PT ;  /* 0xfffffffe14147812 */ /* 0x004fc800078ec0ff */
[----:B------:R-:W-:-:S04]  /*24c0*/  @P3 LOP3.LUT R20, R20, 0x1, RZ, 0xfc, !PT ;  /* 0x0000000114143812 */ /* 0x000fc800078efcff */
[----:B------:R-:W-:-:S04]  /*24d0*/  LOP3.LUT R20, R20, 0xfffffffb, RZ, 0xc0, !PT ;  /* 0xfffffffb14147812 */ /* 0x000fc800078ec0ff */
[----:B------:R-:W-:Y:S02]  /*24e0*/  @P2 LOP3.LUT R20, R20, 0x4, RZ, 0xfc, !PT ;  /* 0x0000000414142812 */ /* 0x000fe400078efcff */
[----:B------:R-:W-:-:S03]  /*24f0*/  ISETP.GE.AND P2, PT, R192, UR4, PT ;  /* 0x00000004c0007c0c */ /* 0x000fc6000bf46270 */
[----:B------:R0:W-:Y:S01]  /*2500*/  STL [R1], R20 ;  /* 0x0000001401007387 */ /* 0x0001e20000100800 */
[----:B------:R-:W-:-:S04]  /*2510*/  SEL R6, RZ, 0x20, P2 ;  /* 0x00000020ff067807 */ /* 0x000fc80001000000 */
[C---:B0-----:R-:W-:Y:S02]  /*2520*/  LOP3.LUT R20, R7.reuse, R6, RZ, 0xfc, !PT ;  /* 0x0000000607147212 */ /* 0x041fe400078efcff */
[----:B------:R-:W-:Y:S02]  /*2530*/  LOP3.LUT R6, R7, 0x1, RZ, 0xc0, !PT ;  /* 0x0000000107067812 */ /* 0x000fe400078ec0ff */
[C---:B------:R-:W-:Y:S02]  /*2540*/  LOP3.LUT R7, R20.reuse, 0x2, RZ, 0xc0, !PT ;  /* 0x0000000214077812 */ /* 0x040fe400078ec0ff */
[C---:B------:R-:W-:Y:S02]  /*2550*/  LOP3.LUT R8, R20.reuse, 0x4, RZ, 0xc0, !PT ;  /* 0x0000000414087812 */ /* 0x040fe400078ec0ff */
[C---:B------:R-:W-:Y:S02]  /*2560*/  LOP3.LUT R9, R20.reuse, 0x8, RZ, 0xc0, !PT ;  /* 0x0000000814097812 */ /* 0x040fe400078ec0ff */
[----:B------:R-:W-:-:S02]  /*2570*/  LOP3.LUT R10, R20, 0x10, RZ, 0xc0, !PT ;  /* 0x00000010140a7812 */ /* 0x000fc400078ec0ff */
[----:B------:R-:W-:Y:S02]  /*2580*/  SHF.R.S32.HI R123, RZ, 0x1f, R25 ;  /* 0x0000001fff7b7819 */ /* 0x000fe40000011419 */
[----:B------:R-:W-:-:S07]  /*2590*/  LOP3.LUT R20, R20, 0x20, RZ, 0xc0, !PT ;  /* 0x0000002014147812 */ /* 0x000fce00078ec0ff */
.L_x_562:
[----:B--2---:R-:W2:Y:S01]  /*25a0*/  LDL.LU R33, [R1] ;  /* 0x0000000001217983 */ /* 0x004ea20000300800 */
[----:B------:R-:W0:Y:S01]  /*25b0*/  LDC R31, c[0x0][0x430] ;  /* 0x00010c00ff1f7b82 */ /* 0x000e220000000800 */
[----:B------:R-:W-:Y:S01]  /*25c0*/  IADD3 R2, R2, -0x1, RZ ;  /* 0xffffffff02027810 */ /* 0x000fe20007ffe0ff */
[----:B------:R-:W-:-:S04]  /*25d0*/  IMAD.MOV.U32 R21, RZ, RZ, RZ ;  /* 0x000000ffff157224 */ /* 0x000fc800078e00ff */
[----:B------:R-:W-:Y:S02]  /*25e0*/  IMAD R13, R2, 0x60, R111 ;  /* 0x00000060020d7824 */ /* 0x000fe400078e026f */
[----:B------:R-:W1:Y:S02]  /*25f0*/  LDC R120, c[0x0][0x3f4] ;  /* 0x0000fd00ff787b82 */ /* 0x000e640000000800 */
[----:B------:R-:W-:Y:S01]  /*2600*/  IMAD.IADD R32, R124, 0x1, R13 ;  /* 0x000000017c207824 */ /* 0x000fe200078e020d */
[----:B------:R-:W-:-:S03]  /*2610*/  ISETP.GE.AND P2, PT, R13, R24, PT ;  /* 0x000000180d00720c */ /* 0x000fc60003f46270 */
[----:B------:R-:W-:Y:S01]  /*2620*/  IMAD.MOV.U32 R26, RZ, RZ, R32 ;  /* 0x000000ffff1a7224 */ /* 0x000fe200078e0020 */
[----:B------:R-:W-:Y:S02]  /*2630*/  ISETP.GT.OR P2, PT, R111, 0x5f, P2 ;  /* 0x0000005f6f00780c */ /* 0x000fe40001744670 */
[----:B0-----:R-:W-:-:S11]  /*2640*/  ISETP.NE.AND P3, PT, R31, 0x1, PT ;  /* 0x000000011f00780c */ /* 0x001fd60003f65270 */
[----:B------:R-:W0:Y:S08]  /*2650*/  @!P2 LDC.64 R14, c[0x0][0x428] ;  /* 0x00010a00ff0eab82 */ /* 0x000e300000000a00 */
[----:B------:R-:W3:Y:S08]  /*2660*/  @!P2 LDC.64 R12, c[0x0][0x418] ;  /* 0x00010600ff0cab82 */ /* 0x000ef00000000a00 */
[----:B------:R-:W4:Y:S08]  /*2670*/  @P3 LDC R11, c[0x0][0x434] ;  /* 0x00010d00ff0b3b82 */ /* 0x000f300000000800 */
[----:B------:R-:W1:Y:S01]  /*2680*/  @P3 LDC R28, c[0x0][0x438] ;  /* 0x00010e00ff1c3b82 */ /* 0x000e620000000800 */
[----:B----4-:R-:W-:-:S05]  /*2690*/  @P3 IMAD.HI.U32 R11, R32, R11, RZ ;  /* 0x0000000b200b3227 */ /* 0x010fca00078e00ff */
[----:B-1----:R-:W-:Y:S01]  /*26a0*/  @P3 SHF.R.U32.HI R26, RZ, R28, R11 ;  /* 0x0000001cff1a3219 */ /* 0x002fe2000001160b */
[----:B0-----:R-:W-:-:S03]  /*26b0*/  @!P2 IMAD R28, R123, R14, RZ ;  /* 0x0000000e7b1ca224 */ /* 0x001fc600078e02ff */
[----:B------:R-:W-:Y:S01]  /*26c0*/  @!P2 SHF.R.S32.HI R27, RZ, 0x1f, R26 ;  /* 0x0000001fff1ba819 */ /* 0x000fe2000001141a */
[C---:B------:R-:W-:Y:S02]  /*26d0*/  @!P2 IMAD R11, R25.reuse, R15, R28 ;  /* 0x0000000f190ba224 */ /* 0x040fe400078e021c */
[----:B------:R-:W-:-:S04]  /*26e0*/  @!P2 IMAD.WIDE.U32 R14, R25, R14, R26 ;  /* 0x0000000e190ea225 */ /* 0x000fc800078e001a */
[----:B------:R-:W-:Y:S01]  /*26f0*/  @!P2 IMAD.IADD R11, R15, 0x1, R11 ;  /* 0x000000010f0ba824 */ /* 0x000fe200078e020b */
[----:B---3--:R-:W-:-:S04]  /*2700*/  @!P2 LEA R12, P3, R14, R12, 0x2 ;  /* 0x0000000c0e0ca211 */ /* 0x008fc800078610ff */
[----:B------:R-:W-:-:S05]  /*2710*/  @!P2 LEA.HI.X R13, R14, R13, R11, 0x2, P3 ;  /* 0x0000000d0e0da211 */ /* 0x000fca00018f140b */
[----:B------:R0:W5:Y:S01]  /*2720*/  @!P2 LDG.E R21, desc[UR56][R12.64] ;  /* 0x000000380c15a981 */ /* 0x000162000c1e1900 */
[----:B------:R-:W-:Y:S01]  /*2730*/  ISETP.GT.AND P2, PT, R2, R122, PT ;  /* 0x0000007a0200720c */ /* 0x000fe20003f44270 */
[----:B------:R-:W-:Y:S01]  /*2740*/  IMAD R14, R19, 0x4800, R127 ;  /* 0x00004800130e7824 */ /* 0x000fe200078e027f */
[----:B------:R-:W-:Y:S01]  /*2750*/  LOP3.LUT P4, RZ, R223, 0x4, RZ, 0xc0, !PT ;  /* 0x00000004dfff7812 */ /* 0x000fe2000788c0ff */
[----:B------:R-:W-:Y:S01]  /*2760*/  IMAD.MOV R26, RZ, RZ, -R26 ;  /* 0x000000ffff1a7224 */ /* 0x000fe200078e0a1a */
[----:B------:R-:W-:Y:S05]  /*2770*/  YIELD ;  /* 0x0000000000007946 */ /* 0x000fea0003800000 */
[----:B------:R-:W-:Y:S01]  /*2780*/  VIADD R28, R14, 0x20 ;  /* 0x000000200e1c7836 */ /* 0x000fe20000000000 */
[----:B------:R-:W-:Y:S01]  /*2790*/  BSSY B0, `(.L_x_457) ;  /* 0x00007f3000007945 */ /* 0x000fe20003800000 */
[----:B------:R-:W-:-:S02]  /*27a0*/  IMAD R26, R31, R26, R32 ;  /* 0x0000001a1f1a7224 */ /* 0x000fc400078e0220 */
[C---:B------:R-:W-:Y:S02]  /*27b0*/  IMAD R27, R14.reuse, 0x2, R115 ;  /* 0x000000020e1b7824 */ /* 0x040fe400078e0273 */
[----:B------:R-:W-:-:S04]  /*27c0*/  @P4 VIADD R28, R14, 0xffffffe0 ;  /* 0xffffffe00e1c4836 */ /* 0x000fc80000000000 */
[----:B------:R-:W-:Y:S01]  /*27d0*/  IMAD R28, R28, 0x2, R115 ;  /* 0x000000021c1c7824 */ /* 0x000fe200078e0273 */
[----:B--2---:R-:W-:-:S04]  /*27e0*/  LOP3.LUT R33, R33, 0xfffffffd, RZ, 0xc0, !PT ;  /* 0xfffffffd21217812 */ /* 0x004fc800078ec0ff */
[----:B------:R-:W-:Y:S02]  /*27f0*/  @P2 LOP3.LUT R33, R33, 0x2, RZ, 0xfc, !PT ;  /* 0x0000000221212812 */ /* 0x000fe400078efcff */
[----:B------:R-:W-:-:S03]  /*2800*/  ISETP.GE.AND P2, PT, R120, 0x1, PT ;  /* 0x000000017800780c */ /* 0x000fc60003f46270 */
[----:B------:R0:W-:Y:S10]  /*2810*/  STL [R1], R33 ;  /* 0x0000002101007387 */ /* 0x0001f40000100800 */
[----:B0-----:R-:W-:Y:S05]  /*2820*/  @!P2 BRA `(.L_x_458) ;  /* 0x0000007400d0a947 */ /* 0x001fea0003800000 */
[----:B------:R-:W-:Y:S01]  /*2830*/  SHF.R.S32.HI R31, RZ, 0x1f, R26 ;  /* 0x0000001fff1f7819 */ /* 0x000fe2000001141a */
[----:B------:R-:W-:Y:S01]  /*2840*/  ULDC.64 UR4, c[0x0][0x300] ;  /* 0x0000c00000047ab9 */ /* 0x000fe20000000a00 */
[----:B-----5:R-:W-:Y:S01]  /*2850*/  SHF.R.S32.HI R84, RZ, 0x1f, R21 ;  /* 0x0000001fff547819 */ /* 0x020fe20000011415 */
[----:B------:R-:W-:Y:S01]  /*2860*/  IMAD.WIDE.U32 R12, R26, UR4, RZ ;  /* 0x000000041a0c7c25 */ /* 0x000fe2000f8e00ff */
[----:B------:R-:W-:Y:S02]  /*2870*/  ULDC.U8 UR6, c[0x0][0x410] ;  /* 0x0001040000067ab9 */ /* 0x000fe40000000000 */
[----:B------:R-:W-:Y:S01]  /*2880*/  ISETP.NE.AND P2, PT, RZ, UR6, PT ;  /* 0x00000006ff007c0c */ /* 0x000fe2000bf45270 */
[----:B------:R-:W-:Y:S02]  /*2890*/  IMAD R11, R31, UR4, RZ ;  /* 0x000000041f0b7c24 */ /* 0x000fe4000f8e02ff */
[----:B------:R-:W-:Y:S02]  /*28a0*/  IMAD R32, R126, R2, RZ ;  /* 0x000000027e207224 */ /* 0x000fe400078e02ff */
[----:B------:R-:W-:Y:S01]  /*28b0*/  IMAD R11, R26, UR5, R11 ;  /* 0x000000051a0b7c24 */ /* 0x000fe2000f8e020b */
[----:B------:R-:W-:Y:S01]  /*28c0*/  ULDC.64 UR4, c[0x0][0x310] ;  /* 0x0000c40000047ab9 */ /* 0x000fe20000000a00 */
[----:B------:R-:W-:-:S02]  /*28d0*/  IMAD R85, R2, -0x60, R24 ;  /* 0xffffffa002557824 */ /* 0x000fc400078e0218 */
[----:B------:R-:W-:Y:S02]  /*28e0*/  IMAD R14, R84, UR4, RZ ;  /* 0x00000004540e7c24 */ /* 0x000fe4000f8e02ff */
[----:B------:R-:W-:Y:S01]  /*28f0*/  IMAD.IADD R13, R13, 0x1, R11 ;  /* 0x000000010d0d7824 */ /* 0x000fe200078e020b */
[----:B------:R-:W-:Y:S01]  /*2900*/  SHF.R.S32.HI R11, RZ, 0x1f, R2 ;  /* 0x0000001fff0b7819 */ /* 0x000fe20000011402 */
[----:B------:R-:W-:Y:S01]  /*2910*/  IMAD R15, R21, UR5, R14 ;  /* 0x00000005150f7c24 */ /* 0x000fe2000f8e020e */
[----:B------:R-:W-:Y:S01]  /*2920*/  VIMNMX R85, R85, 0x60, PT ;  /* 0x0000006055557848 */ /* 0x000fe20003fe0100 */
[----:B------:R-:W-:Y:S01]  /*2930*/  IMAD.WIDE.U32 R12, R21, UR4, R12 ;  /* 0x00000004150c7c25 */ /* 0x000fe2000f8e000c */
[----:B------:R-:W-:-:S03]  /*2940*/  ULDC.64 UR4, c[0x0][0x308] ;  /* 0x0000c20000047ab9 */ /* 0x000fc60000000a00 */
[----:B------:R-:W-:Y:S02]  /*2950*/  IMAD R14, R125, R2, RZ ;  /* 0x000000027d0e7224 */ /* 0x000fe400078e02ff */
[----:B------:R-:W-:Y:S02]  /*2960*/  IMAD.IADD R13, R13, 0x1, R15 ;  /* 0x000000010d0d7824 */ /* 0x000fe400078e020f */
[----:B------:R-:W-:Y:S02]  /*2970*/  IMAD R15, R0, UR4, RZ ;  /* 0x00000004000f7c24 */ /* 0x000fe4000f8e02ff */
[C---:B------:R-:W-:Y:S02]  /*2980*/  IMAD R33, R11.reuse, R94, R14 ;  /* 0x0000005e0b217224 */ /* 0x040fe400078e020e */
[----:B------:R-:W-:Y:S02]  /*2990*/  IMAD R35, R11, R88, R32 ;  /* 0x000000580b237224 */ /* 0x000fe400078e0220 */
[----:B------:R-:W-:-:S02]  /*29a0*/  IMAD R11, R30, UR5, R15 ;  /* 0x000000051e0b7c24 */ /* 0x000fc4000f8e020f */
[----:B------:R-:W-:Y:S01]  /*29b0*/  IMAD.WIDE.U32 R118, R30, UR4, R12 ;  /* 0x000000041e767c25 */ /* 0x000fe2000f8e000c */
[----:B------:R-:W-:-:S03]  /*29c0*/  ULDC.64 UR4, c[0x0][0x2e8] ;  /* 0x0000ba0000047ab9 */ /* 0x000fc60000000a00 */
[----:B------:R-:W-:Y:S01]  /*29d0*/  IMAD.IADD R11, R119, 0x1, R11 ;  /* 0x00000001770b7824 */ /* 0x000fe200078e020b */
[----:B------:R-:W-:Y:S01]  /*29e0*/  LEA R119, P3, R118, UR4, 0x1 ;  /* 0x0000000476777c11 */ /* 0x000fe2000f8608ff */
[----:B------:R-:W-:-:S03]  /*29f0*/  IMAD.WIDE.U32 R14, R94, R2, RZ ;  /* 0x000000025e0e7225 */ /* 0x000fc600078e00ff */
[----:B------:R-:W-:Y:S01]  /*2a00*/  LEA.HI.X R118, R118, UR5, R11, 0x1, P3 ;  /* 0x0000000576767c11 */ /* 0x000fe200098f0c0b */
[----:B------:R-:W-:-:S04]  /*2a10*/  IMAD.WIDE.U32 R12, R88, R2, RZ ;  /* 0x00000002580c7225 */ /* 0x000fc800078e00ff */
[----:B------:R-:W-:Y:S02]  /*2a20*/  IMAD.IADD R11, R15, 0x1, R33 ;  /* 0x000000010f0b7824 */ /* 0x000fe400078e0221 */
[----:B------:R-:W-:Y:S01]  /*2a30*/  IMAD.IADD R80, R13, 0x1, R35 ;  /* 0x000000010d507824 */ /* 0x000fe200078e0223 */
[----:B------:R-:W-:Y:S06]  /*2a40*/  @!P2 BRA `(.L_x_459) ;  /* 0x00000038006ca947 */ /* 0x000fec0003800000 */
[----:B------:R-:W-:Y:S01]  /*2a50*/  ISETP.GE.AND P3, PT, R202, R85, PT ;  /* 0x00000055ca00720c */ /* 0x000fe20003f66270 */
[----:B------:R-:W-:Y:S01]  /*2a60*/  BSSY B1, `(.L_x_460) ;  /* 0x0000037000017945 */ /* 0x000fe20003800000 */
        /* <DEDUP_REMOVED lines=12> */
[----:B------:R-:W-:Y:S01]  /*2b30*/  CS2R R78, SRZ ;  /* 0x00000000004e7805 */ /* 0x000fe2000001ff00 */
[----:B------:R-:W-:Y:S06]  /*2b40*/  @P3 BRA `(.L_x_461) ;  /* 0x0000000000a03947 */ /* 0x000fec0003800000 */
[----:B------:R-:W-:Y:S01]  /*2b50*/  IADD3 R35, P2, R98, R14, RZ ;  /* 0x0000000e62237210 */ /* 0x000fe20007f5e0ff */
[----:B------:R-:W-:Y:S01]  /*2b60*/  ULDC.64 UR4, c[0x0][0x3e8] ;  /* 0x0000fa0000047ab9 */ /* 0x000fe20000000a00 */
[----:B------:R-:W-:Y:S02]  /*2b70*/  CS2R R76, SRZ ;  /* 0x00000000004c7805 */ /* 0x000fe4000001ff00 */
[----:B------:R-:W-:Y:S01]  /*2b80*/  CS2R R78, SRZ ;  /* 0x00000000004e7805 */ /* 0x000fe2000001ff00 */
[----:B------:R-:W-:Y:S01]  /*2b90*/  IMAD.X R36, R11, 0x1, R103, P2 ;  /* 0x000000010b247824 */ /* 0x000fe200010e0667 */
[----:B------:R-:W-:-:S04]  /*2ba0*/  LEA R34, P2, R35, UR4, 0x1 ;  /* 0x0000000423227c11 */ /* 0x000fc8000f8408ff */
[----:B------:R-:W-:Y:S01]  /*2bb0*/  LEA.HI.X R35, R35, UR5, R36, 0x1, P2 ;  /* 0x0000000523237c11 */ /* 0x000fe200090f0c24 */
[----:B------:R-:W-:Y:S01]  /*2bc0*/  ULDC.64 UR4, c[0x0][0x400] ;  /* 0x0001000000047ab9 */ /* 0x000fe20000000a00 */
[----:B------:R-:W-:-:S04]  /*2bd0*/  IADD3 R37, P2, R92, R12, RZ ;  /* 0x0000000c5c257210 */ /* 0x000fc80007f5e0ff */
[----:B------:R-:W-:Y:S02]  /*2be0*/  IADD3.X R38, R80, R102, RZ, P2, !PT ;  /* 0x0000006650267210 */ /* 0x000fe400017fe4ff */
[----:B------:R-:W-:-:S04]  /*2bf0*/  LEA R36, P2, R37, UR4, 0x1 ;  /* 0x0000000425247c11 */ /* 0x000fc8000f8408ff */
[----:B------:R-:W-:Y:S02]  /*2c00*/  LEA.HI.X R37, R37, UR5, R38, 0x1, P2 ;  /* 0x0000000525257c11 */ /* 0x000fe400090f0c26 */
[----:B------:R-:W-:Y:S02]  /*2c10*/  ISETP.GE.AND P2, PT, R196, R120, PT ;  /* 0x00000078c400720c */ /* 0x000fe40003f46270 */
[----:B------:R-:W-:Y:S02]  /*2c20*/  CS2R R72, SRZ ;  /* 0x0000000000487805 */ /* 0x000fe4000001ff00 */
[----:B------:R-:W-:-:S09]  /*2c30*/  CS2R R74, SRZ ;  /* 0x00000000004a7805 */ /* 0x000fd2000001ff00 */
[----:B------:R0:W5:Y:S04]  /*2c40*/  @!P2 LDG.E.64 R76, desc[UR56][R34.64] ;  /* 0x00000038224ca981 */ /* 0x000168000c1e1b00 */
[----:B------:R0:W5:Y:S01]  /*2c50*/  @!P2 LDG.E.64 R78, desc[UR56][R36.64] ;  /* 0x00000038244ea981 */ /* 0x000162000c1e1b00 */
        /* <DEDUP_REMOVED lines=20> */
[----:B------:R-:W-:-:S13]  /*2da0*/  ISETP.GE.AND P2, PT, R209, R120, PT ;  /* 0x00000078d100720c */ /* 0x000fda0003f46270 */
[----:B------:R0:W5:Y:S04]  /*2db0*/  @!P2 LDG.E.64 R56, desc[UR56][R34.64+0xa0] ;  /* 0x0000a0382238a981 */ /* 0x000168000c1e1b00 */
[----:B------:R0:W5:Y:S02]  /*2dc0*/  @!P2 LDG.E.64 R58, desc[UR56][R36.64+0xa0] ;  /* 0x0000a038243aa981 */ /* 0x000164000c1e1b00 */
.L_x_461:
[----:B------:R-:W-:Y:S05]  /*2dd0*/  BSYNC B1 ;  /* 0x0000000000017941 */ /* 0x000fea0003800000 */
.L_x_460:
[----:B0-----:R-:W-:Y:S01]  /*2de0*/  VIADD R34, R202, 0x40 ;  /* 0x00000040ca227836 */ /* 0x001fe20000000000 */
[----:B------:R-:W-:Y:S01]  /*2df0*/  BSSY B1, `(.L_x_462) ;  /* 0x0000038000017945 */ /* 0x000fe20003800000 */
[----:B------:R-:W-:Y:S02]  /*2e00*/  CS2R R36, SRZ ;  /* 0x0000000000247805 */ /* 0x000fe4000001ff00 */
[----:B------:R-:W-:Y:S02]  /*2e10*/  CS2R R40, SRZ ;  /* 0x0000000000287805 */ /* 0x000fe4000001ff00 */
[----:B------:R-:W-:Y:S02]  /*2e20*/  CS2R R44, SRZ ;  /* 0x00000000002c7805 */ /* 0x000fe4000001ff00 */
[----:B------:R-:W-:Y:S02]  /*2e30*/  ISETP.GE.AND P4, PT, R34, R85, PT ;  /* 0x000000552200720c */ /* 0x000fe40003f86270 */
[----:B------:R-:W-:-:S02]  /*2e40*/  CS2R R48, SRZ ;  /* 0x0000000000307805 */ /* 0x000fc4000001ff00 */
[----:B------:R-:W-:Y:S02]  /*2e50*/  CS2R R52, SRZ ;  /* 0x0000000000347805 */ /* 0x000fe4000001ff00 */
[----:B------:R-:W-:Y:S02]  /*2e60*/  CS2R R34, SRZ ;  /* 0x0000000000227805 */ /* 0x000fe4000001ff00 */
[----:B------:R-:W-:Y:S02]  /*2e70*/  CS2R R38, SRZ ;  /* 0x0000000000267805 */ /* 0x000fe4000001ff00 */
[----:B------:R-:W-:Y:S02]  /*2e80*/  CS2R R42, SRZ ;  /* 0x00000000002a7805 */ /* 0x000fe4000001ff00 */
[----:B------:R-:W-:Y:S02]  /*2e90*/  CS2R R46, SRZ ;  /* 0x00000000002e7805 */ /* 0x000fe4000001ff00 */
[----:B------:R-:W-:Y:S01]  /*2ea0*/  CS2R R50, SRZ ;  /* 0x0000000000327805 */ /* 0x000fe2000001ff00 */
[----:B-----5:R-:W-:Y:S01]  /*2eb0*/  IMAD.MOV.U32 R81, RZ, RZ, R56 ;  /* 0x000000ffff517224 */ /* 0x020fe200078e0038 */
[----:B------:R-:W-:Y:S01]  /*2ec0*/  CS2R R54, SRZ ;  /* 0x0000000000367805 */ /* 0x000fe2000001ff00 */
[----:B------:R-:W-:Y:S01]  /*2ed0*/  IMAD.MOV.U32 R82, RZ, RZ, R57 ;  /* 0x000000ffff527224 */ /* 0x000fe200078e0039 */
[----:B------:R-:W-:Y:S06]  /*2ee0*/  @P4 BRA `(.L_x_463) ;  /* 0x0000000000a04947 */ /* 0x000fec0003800000 */
[----:B------:R-:W-:Y:S01]  /*2ef0*/  IADD3 R14, P2, P5, R98, R14, R105 ;  /* 0x0000000e620e7210 */ /* 0x000fe20007d5e069 */
[----:B------:R-:W-:Y:S01]  /*2f00*/  ULDC.64 UR4, c[0x0][0x3e8] ;  /* 0x0000fa0000047ab9 */ /* 0x000fe20000000a00 */
[----:B------:R-:W-:Y:S02]  /*2f10*/  CS2R R52, SRZ ;  /* 0x0000000000347805 */ /* 0x000fe4000001ff00 */
[----:B------:R-:W-:Y:S02]  /*2f20*/  CS2R R54, SRZ ;  /* 0x0000000000367805 */ /* 0x000fe4000001ff00 */
[----:B------:R-:W-:Y:S02]  /*2f30*/  IADD3.X R13, R103, R11, R104, P2, P5 ;  /* 0x0000000b670d7210 */ /* 0x000fe400017ea468 */
[----:B------:R-:W-:-:S04]  /*2f40*/  IADD3 R11, P2, P5, R92, R12, R107 ;  /* 0x0000000c5c0b7210 */ /* 0x000fc80007d5e06b */
[----:B------:R-:W-:Y:S02]  /*2f50*/  IADD3.X R80, R102, R80, R106, P2, P5 ;  /* 0x0000005066507210 */ /* 0x000fe400017ea46a */
[----:B------:R-:W-:-:S04]  /*2f60*/  LEA R12, P2, R14, UR4, 0x1 ;  /* 0x000000040e0c7c11 */ /* 0x000fc8000f8408ff */
[----:B------:R-:W-:Y:S01]  /*2f70*/  LEA.HI.X R13, R14, UR5, R13, 0x1, P2 ;  /* 0x000000050e0d7c11 */ /* 0x000fe200090f0c0d */
[----:B------:R-:W-:Y:S02]  /*2f80*/  ULDC.64 UR4, c[0x0][0x400] ;  /* 0x0001000000047ab9 */ /* 0x000fe40000000a00 */
        /* <DEDUP_REMOVED lines=30> */
.L_x_463:
[----:B------:R-:W-:Y:S05]  /*3170*/  BSYNC B1 ;  /* 0x0000000000017941 */ /* 0x000fea0003800000 */
.L_x_462:
[----:B------:R-:W-:Y:S01]  /*3180*/  IMAD.MOV.U32 R11, RZ, RZ, R60 ;  /* 0x000000ffff0b7224 */ /* 0x000fe200078e003c */
[----:B------:R-:W-:Y:S01]  /*3190*/  UISETP.NE.AND UP0, UPT, UR59, 0x3, UPT ;  /* 0x000000033b00788c */ /* 0x000fe2000bf05270 */
[----:B0-----:R-:W-:Y:S01]  /*31a0*/  IMAD.MOV.U32 R12, RZ, RZ, R61 ;  /* 0x000000ffff0c7224 */ /* 0x001fe200078e003d */
[----:B------:R-:W-:Y:S01]  /*31b0*/  PRMT R166, R81, 0x7610, R166 ;  /* 0x0000761051a67816 */ /* 0x000fe200000000a6 */
[----:B------:R-:W-:Y:S01]  /*31c0*/  IMAD.MOV.U32 R14, RZ, RZ, R69 ;  /* 0x000000ffff0e7224 */ /* 0x000fe200078e0045 */
        /* <DEDUP_REMOVED lines=20> */
[----:B------:R-:W-:-:S02]  /*3310*/  MOV R13, R62 ;  /* 0x0000003e000d7202 */ /* 0x000fc40000000f00 */
        /* <DEDUP_REMOVED lines=17> */
[----:B-----5:R-:W-:Y:S01]  /*3430*/  IMAD.MOV.U32 R11, RZ, RZ, R32 ;  /* 0x000000ffff0b7224 */ /* 0x020fe200078e0020 */
        /* <DEDUP_REMOVED lines=12> */
[----:B------:R-:W-:-:S02]  /*3500*/  PRMT R116, R12, 0x7610, R116 ;  /* 0x000076100c747816 */ /* 0x000fc40000000074 */
[----:B------:R-:W-:Y:S02]  /*3510*/  MOV R12, R44 ;  /* 0x0000002c000c7202 */ /* 0x000fe40000000f00 */
        /* <DEDUP_REMOVED lines=16> */
[----:B------:R-:W-:-:S02]  /*3620*/  PLOP3.LUT P2, PT, PT, PT, UP0, 0x80, 0x0 ;  /* 0x000000000000781c */ /* 0x000fc40003f4f008 */
        /* <DEDUP_REMOVED lines=16> */
[----:B------:R-:W-:Y:S02]  /*3730*/  PRMT R167, R82, 0x7610, R167 ;  /* 0x0000761052a77816 */ /* 0x000fe400000000a7 */
[----:B------:R-:W-:Y:S02]  /*3740*/  PRMT R160, R14, 0x7610, R160 ;  /* 0x000076100ea07816 */ /* 0x000fe400000000a0 */
[----:B------:R-:W-:Y:S02]  /*3750*/  PRMT R161, R13, 0x7610, R161 ;  /* 0x000076100da17816 */ /* 0x000fe400000000a1 */
[----:B------:R-:W-:Y:S02]  /*3760*/  PRMT R164, R12, 0x7610, R164 ;  /* 0x000076100ca47816 */ /* 0x000fe400000000a4 */
[----:B------:R-:W-:Y:S01]  /*3770*/  PRMT R165, R11, 0x7610, R165 ;  /* 0x000076100ba57816 */ /* 0x000fe200000000a5 */
[----:B------:R-:W-:Y:S06]  /*3780*/  @!P2 BRA `(.L_x_464) ;  /* 0x000000000004a947 */ /* 0x000fec0003800000 */
[----:B------:R-:W-:Y:S01]  /*3790*/  BPT.TRAP 0x1 ;  /* 0x000000040000795c */ /* 0x000fe20000300000 */
.L_x_464:
[----:B------:R-:W-:Y:S01]  /*37a0*/  IMAD R86, R19, 0x8, R18 ;  /* 0x0000000813567824 */ /* 0x000fe200078e0212 */
[----:B------:R-:W-:Y:S01]  /*37b0*/  SHF.L.U32 R87, R203, 0x1f, RZ ;  /* 0x0000001fcb577819 */ /* 0x000fe200000006ff */
[----:B------:R-:W-:Y:S03]  /*37c0*/  BSSY B1, `(.L_x_465) ;  /* 0x0000003000017945 */ /* 0x000fe60003800000 */
[----:B------:R-:W0:Y:S02]  /*37d0*/  SYNCS.PHASECHK.TRANS64.TRYWAIT P5, [R86+URZ+0x30890], R87 ;  /* 0x03089057560075a7 */ /* 0x000e2400080a017f */
[----:B0-----:R-:W-:Y:S05]  /*37e0*/  @!P5 BRA `(.L_x_466) ;  /* 0x000001c400d0d947 */ /* 0x001fea0003800000 */
.L_x_788:
[----:B------:R-:W-:Y:S05]  /*37f0*/  BSYNC B1 ;  /* 0x0000000000017941 */ /* 0x000fea0003800000 */
.L_x_465:
[----:B------:R-:W-:-:S03]  /*3800*/  UMOV UR4, 0xffffffff ;  /* 0xffffffff00047882 */ /* 0x000fc60000000000 */
[----:B------:R-:W-:Y:S05]  /*3810*/  BRA.DIV UR4, `(.L_x_467) ;  /* 0x000001c604d87947 */ /* 0x000fea000b800000 */
[----:B------:R1:W2:Y:S04]  /*3820*/  SHFL.IDX PT, R82, R118, RZ, 0x1c1f ;  /* 0x001c1fff76527589 */ /* 0x0002a800000e0000 */
[----:B------:R1:W3:Y:S02]  /*3830*/  SHFL.IDX PT, R11, R119, RZ, 0x1c1f ;  /* 0x001c1fff770b7589 */ /* 0x0002e400000e0000 */
.L_x_792:
[----:B------:R-:W-:Y:S04]  /*3840*/  BSSY B1, `(.L_x_468) ;  /* 0x0000159000017945 */ /* 0x000fe80003800000 */
[----:B------:R-:W-:Y:S05]  /*3850*/  @P3 BRA `(.L_x_469) ;  /* 0x00000014005c3947 */ /* 0x000fea0003800000 */
[----:B------:R-:W-:Y:S01]  /*3860*/  ISETP.NE.AND P3, PT, R6, RZ, PT ;  /* 0x000000ff0600720c */ /* 0x000fe20003f65270 */
[----:B------:R-:W-:-:S12]  /*3870*/  BSSY B2, `(.L_x_470) ;  /* 0x0000037000027945 */ /* 0x000fd80003800000 */
[----:B------:R-:W-:Y:S05]  /*3880*/  @!P3 BRA `(.L_x_471) ;  /* 0x0000000000d4b947 */ /* 0x000fea0003800000 */
[----:B------:R4:W0:Y:S01]  /*3890*/  LDS.128 R12, [R27+0x1e000] ;  /* 0x01e000001b0c7984 */ /* 0x0008220000000c00 */
[C---:B---3--:R-:W-:Y:S01]  /*38a0*/  LEA R80, P3, R16.reuse, R11, 0x1 ;  /* 0x0000000b10507211 */ /* 0x048fe200078608ff */
[----:B------:R-:W-:Y:S03]  /*38b0*/  BSSY B3, `(.L_x_472) ;  /* 0x0000031000037945 */ /* 0x000fe60003800000 */
[----:B--2---:R-:W-:Y:S02]  /*38c0*/  LEA.HI.X R81, R16, R82, R17, 0x1, P3 ;  /* 0x0000005210517211 */ /* 0x004fe400018f0c11 */
[----:B------:R-:W-:-:S13]  /*38d0*/  ISETP.GE.AND P3, PT, R196, R120, PT ;  /* 0x00000078c400720c */ /* 0x000fda0003f66270 */
[----:B----4-:R-:W-:Y:S05]  /*38e0*/  @P3 BRA `(.L_x_473) ;  /* 0x0000000000b43947 */ /* 0x010fea0003800000 */
[--C-:B------:R-:W-:Y:S02]  /*38f0*/  SHF.R.U64 R76, R76, 0x10, R77.reuse ;  /* 0x000000104c4c7819 */ /* 0x100fe4000000124d */
[----:B------:R-:W-:Y:S02]  /*3900*/  SHF.R.U32.HI R150, RZ, 0x10, R77 ;  /* 0x00000010ff967819 */ /* 0x000fe4000001164d */
[--C-:B------:R-:W-:Y:S02]  /*3910*/  SHF.R.U64 R77, R78, 0x10, R79.reuse ;  /* 0x000000104e4d7819 */ /* 0x100fe4000000124f */
[----:B------:R-:W-:Y:S02]  /*3920*/  SHF.R.U32.HI R151, RZ, 0x10, R79 ;  /* 0x00000010ff977819 */ /* 0x000fe4000001164f */
[----:B------:R-:W-:Y:S01]  /*3930*/  PRMT R79, R152, 0x5410, R77 ;  /* 0x00005410984f7816 */ /* 0x000fe2000000004d */
[----:B0-----:R-:W-:Y:S01]  /*3940*/  IMAD.U32 R77, R13, 0x10000, RZ ;  /* 0x000100000d4d7824 */ /* 0x001fe200078e00ff */
[----:B------:R-:W-:-:S02]  /*3950*/  PRMT R76, R138, 0x5432, R76 ;  /* 0x000054328a4c7816 */ /* 0x000fc4000000004c */
[----:B------:R-:W-:Y:S02]  /*3960*/  LOP3.LUT R153, R13, 0xffff0000, RZ, 0xc0, !PT ;  /* 0xffff00000d997812 */ /* 0x000fe400078ec0ff */
[----:B------:R-:W-:Y:S02]  /*3970*/  LOP3.LUT R152, R79, 0xffff0000, RZ, 0xc0, !PT ;  /* 0xffff00004f987812 */ /* 0x000fe400078ec0ff */
[C---:B------:R-:W-:Y:S01]  /*3980*/  LOP3.LUT R78, R76.reuse, 0xffff0000, RZ, 0xc0, !PT ;  /* 0xffff00004c4e7812 */ /* 0x040fe200078ec0ff */
[----:B------:R-:W-:Y:S02]  /*3990*/  IMAD.U32 R76, R76, 0x10000, RZ ;  /* 0x000100004c4c7824 */ /* 0x000fe400078e00ff */
[C---:B------:R-:W-:Y:S02]  /*39a0*/  FMUL.FTZ R158, R153.reuse, R152 ;  /* 0x00000098999e7220 */ /* 0x040fe40000410000 */
[-C--:B------:R-:W-:Y:S02]  /*39b0*/  FMUL.FTZ R13, R153, R78.reuse ;  /* 0x0000004e990d7220 */ /* 0x080fe40000410000 */
[----:B------:R-:W-:-:S02]  /*39c0*/  FFMA.FTZ R78, R77, R78, -R158 ;  /* 0x0000004e4d4e7223 */ /* 0x000fc4000001089e */
[----:B------:R-:W-:Y:S01]  /*39d0*/  FFMA.FTZ R77, R77, R152, R13 ;  /* 0x000000984d4d7223 */ /* 0x000fe2000001000d */
[----:B------:R-:W-:Y:S02]  /*39e0*/  PRMT R13, R139, 0x5432, R150 ;  /* 0x000054328b0d7816 */ /* 0x000fe40000000096 */
[----:B------:R-:W-:Y:S02]  /*39f0*/  PRMT R150, R155, 0x5410, R151 ;  /* 0x000054109b967816 */ /* 0x000fe40000000097 */
[----:B------:R-:W-:Y:S01]  /*3a00*/  LOP3.LUT R152, R14, 0xffff0000, RZ, 0xc0, !PT ;  /* 0xffff00000e987812 */ /* 0x000fe200078ec0ff */
[C---:B------:R-:W-:Y:S01]  /*3a10*/  IMAD.U32 R153, R13.reuse, 0x10000, RZ ;  /* 0x000100000d997824 */ /* 0x040fe200078e00ff */
[----:B------:R-:W-:Y:S01]  /*3a20*/  LOP3.LUT R13, R13, 0xffff0000, RZ, 0xc0, !PT ;  /* 0xffff00000d0d7812 */ /* 0x000fe200078ec0ff */
[----:B------:R-:W-:Y:S01]  /*3a30*/  IMAD.U32 R151, R150, 0x10000, RZ ;  /* 0x0001000096977824 */ /* 0x000fe200078e00ff */
[----:B------:R-:W-:Y:S01]  /*3a40*/  F2FP.BF16.F32.PACK_AB R77, R77, R78 ;  /* 0x0000004e4d4d723e */ /* 0x000fe200000010ff */
[----:B------:R-:W-:-:S02]  /*3a50*/  IMAD.U32 R14, R14, 0x10000, RZ ;  /* 0x000100000e0e7824 */ /* 0x000fc400078e00ff */
[C---:B------:R-:W-:Y:S01]  /*3a60*/  FMUL.FTZ R155, R152.reuse, R151 ;  /* 0x00000097989b7220 */ /* 0x040fe20000410000 */
[----:B------:R-:W-:-:S03]  /*3a70*/  FMUL.FTZ R152, R152, R153 ;  /* 0x0000009998987220 */ /* 0x000fc60000410000 */
[C---:B------:R-:W-:Y:S01]  /*3a80*/  FFMA.FTZ R155, R14.reuse, R153, -R155 ;  /* 0x000000990e9b7223 */ /* 0x040fe2000001089b */
[----:B------:R-:W-:Y:S01]  /*3a90*/  FFMA.FTZ R152, R14, R151, R152 ;  /* 0x000000970e987223 */ /* 0x000fe20000010098 */
[----:B------:R-:W-:Y:S01]  /*3aa0*/  LOP3.LUT R151, R150, 0xffff0000, RZ, 0xc0, !PT ;  /* 0xffff000096977812 */ /* 0x000fe200078ec0ff */
[C---:B------:R-:W-:Y:S01]  /*3ab0*/  IMAD.U32 R150, R15.reuse, 0x10000, RZ ;  /* 0x000100000f967824 */ /* 0x040fe200078e00ff */
[----:B------:R-:W-:-:S05]  /*3ac0*/  LOP3.LUT R14, R15, 0xffff0000, RZ, 0xc0, !PT ;  /* 0xffff00000f0e7812 */ /* 0x000fca00078ec0ff */
[C---:B------:R-:W-:Y:S01]  /*3ad0*/  FMUL.FTZ R15, R14.reuse, R151 ;  /* 0x000000970e0f7220 */ /* 0x040fe20000410000 */
[----:B------:R-:W-:-:S03]  /*3ae0*/  FMUL.FTZ R14, R14, R13 ;  /* 0x0000000d0e0e7220 */ /* 0x000fc60000410000 */
[C---:B------:R-:W-:Y:S01]  /*3af0*/  FFMA.FTZ R15, R150.reuse, R13, -R15 ;  /* 0x0000000d960f7223 */ /* 0x040fe2000001080f */
[----:B------:R-:W-:Y:S01]  /*3b00*/  FFMA.FTZ R14, R150, R151, R14 ;  /* 0x00000097960e7223 */ /* 0x000fe2000001000e */
[C---:B------:R-:W-:Y:S01]  /*3b10*/  LOP3.LUT R13, R12.reuse, 0xffff0000, RZ, 0xc0, !PT ;  /* 0xffff00000c0d7812 */ /* 0x040fe200078ec0ff */
[----:B------:R-:W-:Y:S02]  /*3b20*/  IMAD.U32 R150, R79, 0x10000, RZ ;  /* 0x000100004f967824 */ /* 0x000fe400078e00ff */
[----:B------:R-:W-:Y:S01]  /*3b30*/  IMAD.U32 R79, R12, 0x10000, RZ ;  /* 0x000100000c4f7824 */ /* 0x000fe200078e00ff */
[----:B------:R-:W-:Y:S01]  /*3b40*/  F2FP.BF16.F32.PACK_AB R15, R14, R15 ;  /* 0x0000000f0e0f723e */ /* 0x000fe200000010ff */
[C---:B------:R-:W-:Y:S01]  /*3b50*/  FMUL.FTZ R12, R13.reuse, R150 ;  /* 0x000000960d0c7220 */ /* 0x040fe20000410000 */
[-C--:B------:R-:W-:Y:S01]  /*3b60*/  FMUL.FTZ R13, R13, R76.reuse ;  /* 0x0000004c0d0d7220 */ /* 0x080fe20000410000 */
[----:B------:R-:W-:Y:S02]  /*3b70*/  F2FP.BF16.F32.PACK_AB R14, R152, R155 ;  /* 0x0000009b980e723e */ /* 0x000fe400000010ff */
[C---:B------:R-:W-:Y:S01]  /*3b80*/  FFMA.FTZ R12, R79.reuse, R76, -R12 ;  /* 0x0000004c4f0c7223 */ /* 0x040fe2000001080c */
[----:B------:R-:W-:-:S05]  /*3b90*/  FFMA.FTZ R13, R79, R150, R13 ;  /* 0x000000964f0d7223 */ /* 0x000fca000001000d */
[----:B------:R-:W-:Y:S01]  /*3ba0*/  F2FP.BF16.F32.PACK_AB R12, R13, R12 ;  /* 0x0000000c0d0c723e */ /* 0x000fe200000010ff */
[----:B------:R-:W-:-:S07]  /*3bb0*/  IMAD.MOV.U32 R13, RZ, RZ, R77 ;  /* 0x000000ffff0d7224 */ /* 0x000fce00078e004d */
.L_x_473:
[----:B------:R-:W-:Y:S05]  /*3bc0*/  BSYNC B3 ;  /* 0x0000000000037941 */ /* 0x000fea0003800000 */
.L_x_472:
[----:B0-----:R4:W-:Y:S02]  /*3bd0*/  ST.E.128 desc[UR56][R80.64], R12 ;  /* 0x0000000c50007985 */ /* 0x0019e4000c101d38 */
.L_x_471:
[----:B------:R-:W-:Y:S05]  /*3be0*/  BSYNC B2 ;  /* 0x0000000000027941 */ /* 0x000fea0003800000 */
.L_x_470:
[----:B------:R-:W-:Y:S01]  /*3bf0*/  ISETP.NE.AND P3, PT, R7, RZ, PT ;  /* 0x000000ff0700720c */ /* 0x000fe20003f65270 */
[----:B------:R-:W-:-:S12]  /*3c00*/  BSSY B2, `(.L_x_474) ;  /* 0x0000039000027945 */ /* 0x000fd80003800000 */
[----:B------:R-:W-:Y:S05]  /*3c10*/  @!P3 BRA `(.L_x_475) ;  /* 0x0000000000dcb947 */ /* 0x000fea0003800000 */
[----:B----4-:R4:W0:Y:S01]  /*3c20*/  LDS.128 R12, [R28+0x1e000] ;  /* 0x01e000001c0c7984 */ /* 0x0108220000000c00 */
[----:B------:R-:W-:Y:S01]  /*3c30*/  ISETP.GE.AND P3, PT, R207, R120, PT ;  /* 0x00000078cf00720c */ /* 0x000fe20003f66270 */
[----:B------:R-:W-:Y:S01]  /*3c40*/  IMAD.SHL.U32 R79, R195, 0x8, RZ ;  /* 0x00000008c34f7824 */ /* 0x000fe200078e00ff */
[----:B------:R-:W-:Y:S01]  /*3c50*/  BSSY B3, `(.L_x_476) ;  /* 0x0000032000037945 */ /* 0x000fe20003800000 */
[----:B---3--:R-:W-:Y:S02]  /*3c60*/  IMAD.MOV.U32 R76, RZ, RZ, R11 ;  /* 0x000000ffff4c7224 */ /* 0x008fe400078e000b */
[----:B--2---:R-:W-:Y:S02]  /*3c70*/  IMAD.MOV.U32 R77, RZ, RZ, R82 ;  /* 0x000000ffff4d7224 */ /* 0x004fe400078e0052 */
[----:B------:R-:W-:-:S06]  /*3c80*/  IMAD.WIDE R76, R79, 0x2, R76 ;  /* 0x000000024f4c7825 */ /* 0x000fcc00078e024c */
[----:B----4-:R-:W-:Y:S05]  /*3c90*/  @P3 BRA `(.L_x_477) ;  /* 0x0000000000b43947 */ /* 0x010fea0003800000 */
[----:B------:R-:W-:Y:S02]  /*3ca0*/  SHF.R.U64 R74, R74, 0x10, R75 ;  /* 0x000000104a4a7819 */ /* 0x000fe4000000124b */
[--C-:B------:R-:W-:Y:S02]  /*3cb0*/  SHF.R.U64 R72, R72, 0x10, R73.reuse ;  /* 0x0000001048487819 */ /* 0x100fe40000001249 */
[----:B------:R-:W-:Y:S02]  /*3cc0*/  PRMT R74, R146, 0x5432, R74 ;  /* 0x00005432924a7816 */ /* 0x000fe4000000004a */
[----:B------:R-:W-:Y:S02]  /*3cd0*/  PRMT R72, R134, 0x5432, R72 ;  /* 0x0000543286487816 */ /* 0x000fe40000000048 */
[C---:B0-----:R-:W-:Y:S02]  /*3ce0*/  LOP3.LUT R81, R13.reuse, 0xffff0000, RZ, 0xc0, !PT ;  /* 0xffff00000d517812 */ /* 0x041fe400078ec0ff */
[C---:B------:R-:W-:Y:S01]  /*3cf0*/  LOP3.LUT R80, R74.reuse, 0xffff0000, RZ, 0xc0, !PT ;  /* 0xffff00004a507812 */ /* 0x040fe200078ec0ff */
[----:B------:R-:W-:Y:S01]  /*3d00*/  IMAD.U32 R74, R74, 0x10000, RZ ;  /* 0x000100004a4a7824 */ /* 0x000fe200078e00ff */
[C---:B------:R-:W-:Y:S01]  /*3d10*/  LOP3.LUT R78, R72.reuse, 0xffff0000, RZ, 0xc0, !PT ;  /* 0xffff0000484e7812 */ /* 0x040fe200078ec0ff */
[----:B------:R-:W-:Y:S01]  /*3d20*/  IMAD.U32 R72, R72, 0x10000, RZ ;  /* 0x0001000048487824 */ /* 0x000fe200078e00ff */
[----:B------:R-:W-:Y:S01]  /*3d30*/  SHF.R.U32.HI R79, RZ, 0x10, R73 ;  /* 0x00000010ff4f7819 */ /* 0x000fe20000011649 */
[----:B------:R-:W-:-:S02]  /*3d40*/  IMAD.U32 R73, R13, 0x10000, RZ ;  /* 0x000100000d497824 */ /* 0x000fc400078e00ff */
[C---:B------:R-:W-:Y:S01]  /*3d50*/  FMUL.FTZ R150, R81.reuse, R80 ;  /* 0x0000005051967220 */ /* 0x040fe20000410000 */
[----:B------:R-:W-:Y:S01]  /*3d60*/  SHF.R.U32.HI R75, RZ, 0x10, R75 ;  /* 0x00000010ff4b7819 */ /* 0x000fe2000001164b */
[-C--:B------:R-:W-:Y:S02]  /*3d70*/  FMUL.FTZ R13, R81, R78.reuse ;  /* 0x0000004e510d7220 */ /* 0x080fe40000410000 */
[C---:B------:R-:W-:Y:S01]  /*3d80*/  FFMA.FTZ R78, R73.reuse, R78, -R150 ;  /* 0x0000004e494e7223 */ /* 0x040fe20000010896 */
[----:B------:R-:W-:Y:S01]  /*3d90*/  PRMT R75, R176, 0x5410, R75 ;  /* 0x00005410b04b7816 */ /* 0x000fe2000000004b */
[----:B------:R-:W-:Y:S01]  /*3da0*/  FFMA.FTZ R73, R73, R80, R13 ;  /* 0x0000005049497223 */ /* 0x000fe2000001000d */
[----:B------:R-:W-:Y:S01]  /*3db0*/  PRMT R13, R174, 0x5410, R79 ;  /* 0x00005410ae0d7816 */ /* 0x000fe2000000004f */
[----:B------:R-:W-:Y:S01]  /*3dc0*/  IMAD.U32 R150, R15, 0x10000, RZ ;  /* 0x000100000f967824 */ /* 0x000fe200078e00ff */
[C---:B------:R-:W-:Y:S01]  /*3dd0*/  LOP3.LUT R80, R14.reuse, 0xffff0000, RZ, 0xc0, !PT ;  /* 0xffff00000e507812 */ /* 0x040fe200078ec0ff */
[----:B------:R-:W-:Y:S01]  /*3de0*/  IMAD.U32 R14, R14, 0x10000, RZ ;  /* 0x000100000e0e7824 */ /* 0x000fe200078e00ff */
[----:B------:R-:W-:Y:S01]  /*3df0*/  SHF.L.U32 R79, R75, 0x10, RZ ;  /* 0x000000104b4f7819 */ /* 0x000fe200000006ff */
[----:B------:R-:W-:Y:S01]  /*3e00*/  IMAD.U32 R81, R13, 0x10000, RZ ;  /* 0x000100000d517824 */ /* 0x000fe200078e00ff */
[----:B------:R-:W-:-:S02]  /*3e10*/  LOP3.LUT R75, R75, 0xffff0000, RZ, 0xc0, !PT ;  /* 0xffff00004b4b7812 */ /* 0x000fc400078ec0ff */
[----:B------:R-:W-:Y:S01]  /*3e20*/  LOP3.LUT R13, R13, 0xffff0000, RZ, 0xc0, !PT ;  /* 0xffff00000d0d7812 */ /* 0x000fe200078ec0ff */
[C---:B------:R-:W-:Y:S01]  /*3e30*/  FMUL.FTZ R151, R80.reuse, R79 ;  /* 0x0000004f50977220 */ /* 0x040fe20000410000 */
[-C--:B------:R-:W-:Y:S01]  /*3e40*/  FMUL.FTZ R80, R80, R81.reuse ;  /* 0x0000005150507220 */ /* 0x080fe20000410000 */
[----:B------:R-:W-:Y:S02]  /*3e50*/  F2FP.BF16.F32.PACK_AB R73, R73, R78 ;  /* 0x0000004e4949723e */ /* 0x000fe400000010ff */
[C---:B------:R-:W-:Y:S01]  /*3e60*/  FFMA.FTZ R151, R14.reuse, R81, -R151 ;  /* 0x000000510e977223 */ /* 0x040fe20000010897 */
[----:B------:R-:W-:Y:S01]  /*3e70*/  FFMA.FTZ R80, R14, R79, R80 ;  /* 0x0000004f0e507223 */ /* 0x000fe20000010050 */
[----:B------:R-:W-:-:S05]  /*3e80*/  LOP3.LUT R14, R15, 0xffff0000, RZ, 0xc0, !PT ;  /* 0xffff00000f0e7812 */ /* 0x000fca00078ec0ff */
[C---:B------:R-:W-:Y:S01]  /*3e90*/  FMUL.FTZ R15, R14.reuse, R75 ;  /* 0x0000004b0e0f7220 */ /* 0x040fe20000410000 */
[----:B------:R-:W-:-:S03]  /*3ea0*/  FMUL.FTZ R14, R14, R13 ;  /* 0x0000000d0e0e7220 */ /* 0x000fc60000410000 */
[----:B------:R-:W-:Y:S01]  /*3eb0*/  FFMA.FTZ R15, R150, R13, -R15 ;  /* 0x0000000d960f7223 */ /* 0x000fe2000001080f */
[----:B------:R-:W-:Y:S01]  /*3ec0*/  LOP3.LUT R13, R12, 0xffff0000, RZ, 0xc0, !PT ;  /* 0xffff00000c0d7812 */ /* 0x000fe200078ec0ff */
[----:B------:R-:W-:Y:S01]  /*3ed0*/  FFMA.FTZ R14, R150, R75, R14 ;  /* 0x0000004b960e7223 */ /* 0x000fe2000001000e */
[----:B------:R-:W-:-:S03]  /*3ee0*/  IMAD.U32 R75, R12, 0x10000, RZ ;  /* 0x000100000c4b7824 */ /* 0x000fc600078e00ff */
[C---:B------:R-:W-:Y:S01]  /*3ef0*/  FMUL.FTZ R12, R13.reuse, R74 ;  /* 0x0000004a0d0c7220 */ /* 0x040fe20000410000 */
[-C--:B------:R-:W-:Y:S01]  /*3f00*/  FMUL.FTZ R13, R13, R72.reuse ;  /* 0x000000480d0d7220 */ /* 0x080fe20000410000 */
[----:B------:R-:W-:Y:S02]  /*3f10*/  F2FP.BF16.F32.PACK_AB R15, R14, R15 ;  /* 0x0000000f0e0f723e */ /* 0x000fe400000010ff */
[C---:B------:R-:W-:Y:S01]  /*3f20*/  FFMA.FTZ R12, R75.reuse, R72, -R12 ;  /* 0x000000484b0c7223 */ /* 0x040fe2000001080c */
[----:B------:R-:W-:Y:S01]  /*3f30*/  FFMA.FTZ R13, R75, R74, R13 ;  /* 0x0000004a4b0d7223 */ /* 0x000fe2000001000d */
[----:B------:R-:W-:-:S04]  /*3f40*/  F2FP.BF16.F32.PACK_AB R14, R80, R151 ;  /* 0x00000097500e723e */ /* 0x000fc800000010ff */
[----:B------:R-:W-:Y:S01]  /*3f50*/  F2FP.BF16.F32.PACK_AB R12, R13, R12 ;  /* 0x0000000c0d0c723e */ /* 0x000fe200000010ff */
[----:B------:R-:W-:-:S07]  /*3f60*/  IMAD.MOV.U32 R13, RZ, RZ, R73 ;  /* 0x000000ffff0d7224 */ /* 0x000fce00078e0049 */
.L_x_477:
[----:B------:R-:W-:Y:S05]  /*3f70*/  BSYNC B3 ;  /* 0x0000000000037941 */ /* 0x000fea0003800000 */
.L_x_476:
[----:B0-----:R0:W-:Y:S02]  /*3f80*/  ST.E.128 desc[UR56][R76.64], R12 ;  /* 0x0000000c4c007985 */ /* 0x0011e4000c101d38 */
.L_x_475:
[----:B------:R-:W-:Y:S05]  /*3f90*/  BSYNC B2 ;  /* 0x0000000000027941 */ /* 0x000fea0003800000 */
.L_x_474:
[----:B------:R-:W-:Y:S01]  /*3fa0*/  ISETP.NE.AND P3, PT, R8, RZ, PT ;  /* 0x000000ff0800720c */ /* 0x000fe20003f65270 */
[----:B------:R-:W-:-:S12]  /*3fb0*/  BSSY B2, `(.L_x_478) ;  /* 0x0000039000027945 */ /* 0x000fd80003800000 */
[----:B------:R-:W-:Y:S05]  /*3fc0*/  @!P3 BRA `(.L_x_479) ;  /* 0x0000000000dcb947 */ /* 0x000fea0003800000 */
[----:B0---4-:R0:W4:Y:S01]  /*3fd0*/  LDS.128 R12, [R27+0x21000] ;  /* 0x021000001b0c7984 */ /* 0x0111220000000c00 */
[----:B------:R-:W-:Y:S01]  /*3fe0*/  ISETP.GE.AND P3, PT, R205, R120, PT ;  /* 0x00000078cd00720c */ /* 0x000fe20003f66270 */
[----:B------:R-:W-:Y:S01]  /*3ff0*/  IMAD.SHL.U32 R75, R198, 0x8, RZ ;  /* 0x00000008c64b7824 */ /* 0x000fe200078e00ff */
[----:B------:R-:W-:Y:S01]  /*4000*/  BSSY B3, `(.L_x_480) ;  /* 0x0000032000037945 */ /* 0x000fe20003800000 */
[----:B---3--:R-:W-:Y:S02]  /*4010*/  IMAD.MOV.U32 R72, RZ, RZ, R11 ;  /* 0x000000ffff487224 */ /* 0x008fe400078e000b */
[----:B--2---:R-:W-:Y:S02]  /*4020*/  IMAD.MOV.U32 R73, RZ, RZ, R82 ;  /* 0x000000ffff497224 */ /* 0x004fe400078e0052 */
[----:B------:R-:W-:-:S06]  /*4030*/  IMAD.WIDE R72, R75, 0x2, R72 ;  /* 0x000000024b487825 */ /* 0x000fcc00078e0248 */
[----:B0-----:R-:W-:Y:S05]  /*4040*/  @P3 BRA `(.L_x_481) ;  /* 0x0000000000b43947 */ /* 0x001fea0003800000 */
[----:B------:R-:W-:Y:S01]  /*4050*/  SHF.R.U64 R70, R70, 0x10, R71 ;  /* 0x0000001046467819 */ /* 0x000fe20000001247 */
[----:B----4-:R-:W-:Y:S01]  /*4060*/  IMAD.U32 R75, R14, 0x10000, RZ ;  /* 0x000100000e4b7824 */ /* 0x010fe200078e00ff */
[----:B------:R-:W-:Y:S01]  /*4070*/  SHF.R.U64 R68, R68, 0x10, R69 ;  /* 0x0000001044447819 */ /* 0x000fe20000001245 */
[----:B------:R-:W-:Y:S01]  /*4080*/  IMAD.U32 R76, R15, 0x10000, RZ ;  /* 0x000100000f4c7824 */ /* 0x000fe200078e00ff */
[----:B------:R-:W-:Y:S02]  /*4090*/  PRMT R70, R144, 0x5432, R70 ;  /* 0x0000543290467816 */ /* 0x000fe40000000046 */
[----:B------:R-:W-:Y:S02]  /*40a0*/  SHF.R.U32.HI R74, RZ, 0x10, R71 ;  /* 0x00000010ff4a7819 */ /* 0x000fe40000011647 */
[----:B------:R-:W-:Y:S02]  /*40b0*/  SHF.R.U32.HI R69, RZ, 0x10, R69 ;  /* 0x00000010ff457819 */ /* 0x000fe40000011645 */
[----:B------:R-:W-:-:S02]  /*40c0*/  LOP3.LUT R77, R13, 0xffff0000, RZ, 0xc0, !PT ;  /* 0xffff00000d4d7812 */ /* 0x000fc400078ec0ff */
[C---:B------:R-:W-:Y:S01]  /*40d0*/  LOP3.LUT R78, R70.reuse, 0xffff0000, RZ, 0xc0, !PT ;  /* 0xffff0000464e7812 */ /* 0x040fe200078ec0ff */
[----:B------:R-:W-:Y:S01]  /*40e0*/  IMAD.U32 R70, R70, 0x10000, RZ ;  /* 0x0001000046467824 */ /* 0x000fe200078e00ff */
[----:B------:R-:W-:Y:S02]  /*40f0*/  PRMT R68, R130, 0x5432, R68 ;  /* 0x0000543282447816 */ /* 0x000fe40000000044 */
[----:B------:R-:W-:Y:S01]  /*4100*/  PRMT R74, R145, 0x5432, R74 ;  /* 0x00005432914a7816 */ /* 0x000fe2000000004a */
[----:B------:R-:W-:Y:S01]  /*4110*/  FMUL.FTZ R80, R77, R78 ;  /* 0x0000004e4d507220 */ /* 0x000fe20000410000 */
[----:B------:R-:W-:Y:S02]  /*4120*/  PRMT R69, R173, 0x5410, R69 ;  /* 0x00005410ad457816 */ /* 0x000fe40000000045 */
[----:B------:R-:W-:Y:S01]  /*4130*/  LOP3.LUT R71, R15, 0xffff0000, RZ, 0xc0, !PT ;  /* 0xffff00000f477812 */ /* 0x000fe200078ec0ff */
[----:B------:R-:W-:Y:S01]  /*4140*/  IMAD.U32 R15, R13, 0x10000, RZ ;  /* 0x000100000d0f7824 */ /* 0x000fe200078e00ff */
[----:B------:R-:W-:Y:S01]  /*4150*/  LOP3.LUT R150, R68, 0xffff0000, RZ, 0xc0, !PT ;  /* 0xffff000044967812 */ /* 0x000fe200078ec0ff */
[----:B------:R-:W-:Y:S01]  /*4160*/  IMAD.U32 R79, R74, 0x10000, RZ ;  /* 0x000100004a4f7824 */ /* 0x000fe200078e00ff */
[----:B------:R-:W-:Y:S01]  /*4170*/  LOP3.LUT R14, R14, 0xffff0000, RZ, 0xc0, !PT ;  /* 0xffff00000e0e7812 */ /* 0x000fe200078ec0ff */
[----:B------:R-:W-:Y:S01]  /*4180*/  IMAD.U32 R13, R12, 0x10000, RZ ;  /* 0x000100000c0d7824 */ /* 0x000fe200078e00ff */
[----:B------:R-:W-:Y:S01]  /*4190*/  SHF.L.U32 R81, R69, 0x10, RZ ;  /* 0x0000001045517819 */ /* 0x000fe200000006ff */
[-C--:B------:R-:W-:Y:S01]  /*41a0*/  FMUL.FTZ R77, R77, R150.reuse ;  /* 0x000000964d4d7220 */ /* 0x080fe20000410000 */
[----:B------:R-:W-:Y:S01]  /*41b0*/  FFMA.FTZ R80, R15, R150, -R80 ;  /* 0x000000960f507223 */ /* 0x000fe20000010850 */
[----:B------:R-:W-:Y:S01]  /*41c0*/  FMUL.FTZ R150, R14, R79 ;  /* 0x0000004f0e967220 */ /* 0x000fe20000410000 */
[----:B------:R-:W-:Y:S01]  /*41d0*/  LOP3.LUT R12, R12, 0xffff0000, RZ, 0xc0, !PT ;  /* 0xffff00000c0c7812 */ /* 0x000fe200078ec0ff */
[-C--:B------:R-:W-:Y:S01]  /*41e0*/  FMUL.FTZ R14, R14, R81.reuse ;  /* 0x000000510e0e7220 */ /* 0x080fe20000410000 */
[----:B------:R-:W-:Y:S01]  /*41f0*/  LOP3.LUT R74, R74, 0xffff0000, RZ, 0xc0, !PT ;  /* 0xffff00004a4a7812 */ /* 0x000fe200078ec0ff */
[----:B------:R-:W-:Y:S01]  /*4200*/  IMAD.U32 R68, R68, 0x10000, RZ ;  /* 0x0001000044447824 */ /* 0x000fe200078e00ff */
[----:B------:R-:W-:Y:S01]  /*4210*/  LOP3.LUT R69, R69, 0xffff0000, RZ, 0xc0, !PT ;  /* 0xffff000045457812 */ /* 0x000fe200078ec0ff */
[----:B------:R-:W-:Y:S01]  /*4220*/  FFMA.FTZ R150, R75, R81, -R150 ;  /* 0x000000514b967223 */ /* 0x000fe20000010896 */
[----:B------:R-:W-:Y:S01]  /*4230*/  FFMA.FTZ R77, R15, R78, R77 ;  /* 0x0000004e0f4d7223 */ /* 0x000fe2000001004d */
[----:B------:R-:W-:Y:S01]  /*4240*/  FFMA.FTZ R75, R75, R79, R14 ;  /* 0x0000004f4b4b7223 */ /* 0x000fe2000001000e */
[C---:B------:R-:W-:Y:S01]  /*4250*/  FMUL.FTZ R15, R71.reuse, R74 ;  /* 0x0000004a470f7220 */ /* 0x040fe20000410000 */
[C---:B------:R-:W-:Y:S01]  /*4260*/  FMUL.FTZ R14, R12.reuse, R70 ;  /* 0x000000460c0e7220 */ /* 0x040fe20000410000 */
[-C--:B------:R-:W-:Y:S01]  /*4270*/  FMUL.FTZ R79, R12, R68.reuse ;  /* 0x000000440c4f7220 */ /* 0x080fe20000410000 */
[-C--:B------:R-:W-:Y:S01]  /*4280*/  FMUL.FTZ R71, R71, R69.reuse ;  /* 0x0000004547477220 */ /* 0x080fe20000410000 */
[C---:B------:R-:W-:Y:S01]  /*4290*/  FFMA.FTZ R15, R76.reuse, R69, -R15 ;  /* 0x000000454c0f7223 */ /* 0x040fe2000001080f */
[C---:B------:R-:W-:Y:S01]  /*42a0*/  FFMA.FTZ R14, R13.reuse, R68, -R14 ;  /* 0x000000440d0e7223 */ /* 0x040fe2000001080e */
[----:B------:R-:W-:Y:S01]  /*42b0*/  FFMA.FTZ R79, R13, R70, R79 ;  /* 0x000000460d4f7223 */ /* 0x000fe2000001004f */
[----:B------:R-:W-:Y:S01]  /*42c0*/  FFMA.FTZ R74, R76, R74, R71 ;  /* 0x0000004a4c4a7223 */ /* 0x000fe20000010047 */
[----:B------:R-:W-:-:S02]  /*42d0*/  F2FP.BF16.F32.PACK_AB R150, R75, R150 ;  /* 0x000000964b96723e */ /* 0x000fc400000010ff */
[----:B------:R-:W-:Y:S02]  /*42e0*/  F2FP.BF16.F32.PACK_AB R13, R77, R80 ;  /* 0x000000504d0d723e */ /* 0x000fe400000010ff */
[----:B------:R-:W-:Y:S01]  /*42f0*/  F2FP.BF16.F32.PACK_AB R12, R79, R14 ;  /* 0x0000000e4f0c723e */ /* 0x000fe200000010ff */
[----:B------:R-:W-:Y:S01]  /*4300*/  IMAD.MOV.U32 R14, RZ, RZ, R150 ;  /* 0x000000ffff0e7224 */ /* 0x000fe200078e0096 */
[----:B------:R-:W-:-:S07]  /*4310*/  F2FP.BF16.F32.PACK_AB R15, R74, R15 ;  /* 0x0000000f4a0f723e */ /* 0x000fce00000010ff */
.L_x_481:
[----:B------:R-:W-:Y:S05]  /*4320*/  BSYNC B3 ;  /* 0x0000000000037941 */ /* 0x000fea0003800000 */
.L_x_480:
[----:B----4-:R0:W-:Y:S02]  /*4330*/  ST.E.128 desc[UR56][R72.64], R12 ;  /* 0x0000000c48007985 */ /* 0x0101e4000c101d38 */
.L_x_479:
[----:B------:R-:W-:Y:S05]  /*4340*/  BSYNC B2 ;  /* 0x0000000000027941 */ /* 0x000fea0003800000 */
.L_x_478:
[----:B------:R-:W-:Y:S01]  /*4350*/  ISETP.NE.AND P3, PT, R9, RZ, PT ;  /* 0x000000ff0900720c */ /* 0x000fe20003f65270 */
[----:B------:R-:W-:-:S12]  /*4360*/  BSSY B2, `(.L_x_482) ;  /* 0x0000037000027945 */ /* 0x000fd80003800000 */
[----:B------:R-:W-:Y:S05]  /*4370*/  @!P3 BRA `(.L_x_483) ;  /* 0x0000000000d4b947 */ /* 0x000fea0003800000 */
[----:B0---4-:R0:W4:Y:S01]  /*4380*/  LDS.128 R12, [R28+0x21000] ;  /* 0x021000001c0c7984 */ /* 0x0111220000000c00 */
[C---:B---3--:R-:W-:Y:S01]  /*4390*/  LEA R68, P3, R23.reuse, R11, 0x1 ;  /* 0x0000000b17447211 */ /* 0x048fe200078608ff */
[----:B------:R-:W-:Y:S03]  /*43a0*/  BSSY B3, `(.L_x_484) ;  /* 0x0000031000037945 */ /* 0x000fe60003800000 */
[----:B--2---:R-:W-:Y:S02]  /*43b0*/  LEA.HI.X R69, R23, R82, R201, 0x1, P3 ;  /* 0x0000005217457211 */ /* 0x004fe400018f0cc9 */
[----:B------:R-:W-:-:S13]  /*43c0*/  ISETP.GE.AND P3, PT, R206, R120, PT ;  /* 0x00000078ce00720c */ /* 0x000fda0003f66270 */
[----:B0-----:R-:W-:Y:S05]  /*43d0*/  @P3 BRA `(.L_x_485) ;  /* 0x0000000000b43947 */ /* 0x001fea0003800000 */
[----:B------:R-:W-:Y:S01]  /*43e0*/  SHF.R.U64 R70, R66, 0x10, R67 ;  /* 0x0000001042467819 */ /* 0x000fe20000001243 */
[----:B----4-:R-:W-:Y:S01]  /*43f0*/  IMAD.U32 R72, R15, 0x10000, RZ ;  /* 0x000100000f487824 */ /* 0x010fe200078e00ff */
[----:B------:R-:W-:Y:S02]  /*4400*/  SHF.R.U64 R71, R64, 0x10, R65 ;  /* 0x0000001040477819 */ /* 0x000fe40000001241 */
[----:B------:R-:W-:Y:S02]  /*4410*/  SHF.R.U32.HI R67, RZ, 0x10, R67 ;  /* 0x00000010ff437819 */ /* 0x000fe40000011643 */
[----:B------:R-:W-:Y:S02]  /*4420*/  PRMT R70, R143, 0x5432, R70 ;  /* 0x000054328f467816 */ /* 0x000fe40000000046 */
[----:B------:R-:W-:Y:S01]  /*4430*/  SHF.R.U32.HI R73, RZ, 0x10, R65 ;  /* 0x00000010ff497819 */ /* 0x000fe20000011641 */
[----:B------:R-:W-:Y:S01]  /*4440*/  IMAD.U32 R65, R14, 0x10000, RZ ;  /* 0x000100000e417824 */ /* 0x000fe200078e00ff */
[----:B------:R-:W-:-:S02]  /*4450*/  PRMT R71, R171, 0x5410, R71 ;  /* 0x00005410ab477816 */ /* 0x000fc40000000047 */
[----:B------:R-:W-:Y:S02]  /*4460*/  PRMT R67, R175, 0x5410, R67 ;  /* 0x00005410af437816 */ /* 0x000fe40000000043 */
[----:B------:R-:W-:Y:S02]  /*4470*/  LOP3.LUT R77, R13, 0xffff0000, RZ, 0xc0, !PT ;  /* 0xffff00000d4d7812 */ /* 0x000fe400078ec0ff */
[C---:B------:R-:W-:Y:S01]  /*4480*/  LOP3.LUT R74, R70.reuse, 0xffff0000, RZ, 0xc0, !PT ;  /* 0xffff0000464a7812 */ /* 0x040fe200078ec0ff */
[----:B------:R-:W-:Y:S01]  /*4490*/  IMAD.U32 R70, R70, 0x10000, RZ ;  /* 0x0001000046467824 */ /* 0x000fe200078e00ff */
[----:B------:R-:W-:Y:S01]  /*44a0*/  PRMT R66, R172, 0x5410, R73 ;  /* 0x00005410ac427816 */ /* 0x000fe20000000049 */
[----:B------:R-:W-:Y:S01]  /*44b0*/  IMAD.U32 R73, R67, 0x10000, RZ ;  /* 0x0001000043497824 */ /* 0x000fe200078e00ff */
[----:B------:R-:W-:Y:S01]  /*44c0*/  LOP3.LUT R76, R71, 0xffff0000, RZ, 0xc0, !PT ;  /* 0xffff0000474c7812 */ /* 0x000fe200078ec0ff */
[----:B------:R-:W-:Y:S01]  /*44d0*/  FMUL.FTZ R78, R77, R74 ;  /* 0x0000004a4d4e7220 */ /* 0x000fe20000410000 */
[----:B------:R-:W-:Y:S01]  /*44e0*/  LOP3.LUT R14, R14, 0xffff0000, RZ, 0xc0, !PT ;  /* 0xffff00000e0e7812 */ /* 0x000fe200078ec0ff */
[----:B------:R-:W-:Y:S01]  /*44f0*/  IMAD.U32 R75, R66, 0x10000, RZ ;  /* 0x00010000424b7824 */ /* 0x000fe200078e00ff */
[----:B------:R-:W-:Y:S01]  /*4500*/  LOP3.LUT R64, R15, 0xffff0000, RZ, 0xc0, !PT ;  /* 0xffff00000f407812 */ /* 0x000fe200078ec0ff */
[----:B------:R-:W-:-:S02]  /*4510*/  IMAD.U32 R15, R13, 0x10000, RZ ;  /* 0x000100000d0f7824 */ /* 0x000fc400078e00ff */
[-C--:B------:R-:W-:Y:S01]  /*4520*/  FMUL.FTZ R77, R77, R76.reuse ;  /* 0x0000004c4d4d7220 */ /* 0x080fe20000410000 */
[----:B------:R-:W-:Y:S02]  /*4530*/  IMAD.U32 R13, R12, 0x10000, RZ ;  /* 0x000100000c0d7824 */ /* 0x000fe400078e00ff */
[----:B------:R-:W-:Y:S01]  /*4540*/  FMUL.FTZ R80, R14, R73 ;  /* 0x000000490e507220 */ /* 0x000fe20000410000 */
[----:B------:R-:W-:Y:S01]  /*4550*/  LOP3.LUT R12, R12, 0xffff0000, RZ, 0xc0, !PT ;  /* 0xffff00000c0c7812 */ /* 0x000fe200078ec0ff */
[C---:B------:R-:W-:Y:S01]  /*4560*/  FFMA.FTZ R78, R15.reuse, R76, -R78 ;  /* 0x0000004c0f4e7223 */ /* 0x040fe2000001084e */
[----:B------:R-:W-:Y:S01]  /*4570*/  FFMA.FTZ R77, R15, R74, R77 ;  /* 0x0000004a0f4d7223 */ /* 0x000fe2000001004d */
[-C--:B------:R-:W-:Y:S01]  /*4580*/  FMUL.FTZ R14, R14, R75.reuse ;  /* 0x0000004b0e0e7220 */ /* 0x080fe20000410000 */
[----:B------:R-:W-:Y:S01]  /*4590*/  LOP3.LUT R67, R67, 0xffff0000, RZ, 0xc0, !PT ;  /* 0xffff000043437812 */ /* 0x000fe200078ec0ff */
[----:B------:R-:W-:Y:S01]  /*45a0*/  IMAD.U32 R71, R71, 0x10000, RZ ;  /* 0x0001000047477824 */ /* 0x000fe200078e00ff */
[----:B------:R-:W-:Y:S01]  /*45b0*/  LOP3.LUT R15, R66, 0xffff0000, RZ, 0xc0, !PT ;  /* 0xffff0000420f7812 */ /* 0x000fe200078ec0ff */
[C---:B------:R-:W-:Y:S01]  /*45c0*/  FFMA.FTZ R80, R65.reuse, R75, -R80 ;  /* 0x0000004b41507223 */ /* 0x040fe20000010850 */
[----:B------:R-:W-:Y:S01]  /*45d0*/  FFMA.FTZ R65, R65, R73, R14 ;  /* 0x0000004941417223 */ /* 0x000fe2000001000e */
[----:B------:R-:W-:Y:S01]  /*45e0*/  FMUL.FTZ R73, R64, R67 ;  /* 0x0000004340497220 */ /* 0x000fe20000410000 */
[CC--:B------:R-:W-:Y:S01]  /*45f0*/  FMUL.FTZ R14, R12.reuse, R70.reuse ;  /* 0x000000460c0e7220 */ /* 0x0c0fe20000410000 */
[----:B------:R-:W-:Y:S01]  /*4600*/  FMUL.FTZ R75, R12, R71 ;  /* 0x000000470c4b7220 */ /* 0x000fe20000410000 */
        /* <DEDUP_REMOVED lines=10> */
.L_x_485:
[----:B------:R-:W-:Y:S05]  /*46b0*/  BSYNC B3 ;  /* 0x0000000000037941 */ /* 0x000fea0003800000 */
.L_x_484:
[----:B----4-:R0:W-:Y:S02]  /*46c0*/  ST.E.128 desc[UR56][R68.64], R12 ;  /* 0x0000000c44007985 */ /* 0x0101e4000c101d38 */
.L_x_483:
[----:B------:R-:W-:Y:S05]  /*46d0*/  BSYNC B2 ;  /* 0x0000000000027941 */ /* 0x000fea0003800000 */
.L_x_482:
        /* <DEDUP_REMOVED lines=9> */
[----:B------:R-:W-:Y:S01]  /*4770*/  SHF.R.U32.HI R66, RZ, 0x10, R61 ;  /* 0x00000010ff427819 */ /* 0x000fe2000001163d */
[----:B----4-:R-:W-:Y:S01]  /*4780*/  IMAD.U32 R68, R15, 0x10000, RZ ;  /* 0x000100000f447824 */ /* 0x010fe200078e00ff */
[----:B------:R-:W-:Y:S02]  /*4790*/  SHF.R.U64 R69, R62, 0x10, R63 ;  /* 0x000000103e457819 */ /* 0x000fe4000000123f */
[----:B------:R-:W-:Y:S01]  /*47a0*/  SHF.R.U64 R67, R60, 0x10, R61 ;  /* 0x000000103c437819 */ /* 0x000fe2000000123d */
[----:B------:R-:W-:Y:S01]  /*47b0*/  IMAD.U32 R61, R14, 0x10000, RZ ;  /* 0x000100000e3d7824 */ /* 0x000fe200078e00ff */
[----:B------:R-:W-:Y:S02]  /*47c0*/  SHF.R.U32.HI R70, RZ, 0x10, R63 ;  /* 0x00000010ff467819 */ /* 0x000fe4000001163f */
[----:B------:R-:W-:Y:S02]  /*47d0*/  PRMT R62, R117, 0x5432, R66 ;  /* 0x00005432753e7816 */ /* 0x000fe40000000042 */
[----:B------:R-:W-:-:S02]  /*47e0*/  PRMT R66, R116, 0x5432, R69 ;  /* 0x0000543274427816 */ /* 0x000fc40000000045 */
[----:B------:R-:W-:Y:S01]  /*47f0*/  PRMT R67, R170, 0x5410, R67 ;  /* 0x00005410aa437816 */ /* 0x000fe20000000043 */
[----:B------:R-:W-:Y:S01]  /*4800*/  IMAD.U32 R71, R62, 0x10000, RZ ;  /* 0x000100003e477824 */ /* 0x000fe200078e00ff */
[----:B------:R-:W-:Y:S02]  /*4810*/  PRMT R63, R83, 0x5432, R70 ;  /* 0x00005432533f7816 */ /* 0x000fe40000000046 */
[----:B------:R-:W-:Y:S02]  /*4820*/  LOP3.LUT R73, R13, 0xffff0000, RZ, 0xc0, !PT ;  /* 0xffff00000d497812 */ /* 0x000fe400078ec0ff */
[C---:B------:R-:W-:Y:S01]  /*4830*/  LOP3.LUT R70, R66.reuse, 0xffff0000, RZ, 0xc0, !PT ;  /* 0xffff000042467812 */ /* 0x040fe200078ec0ff */
[----:B------:R-:W-:Y:S01]  /*4840*/  IMAD.U32 R69, R63, 0x10000, RZ ;  /* 0x000100003f457824 */ /* 0x000fe200078e00ff */
[----:B------:R-:W-:Y:S01]  /*4850*/  LOP3.LUT R72, R67, 0xffff0000, RZ, 0xc0, !PT ;  /* 0xffff000043487812 */ /* 0x000fe200078ec0ff */
[----:B------:R-:W-:Y:S01]  /*4860*/  IMAD.U32 R66, R66, 0x10000, RZ ;  /* 0x0001000042427824 */ /* 0x000fe200078e00ff */
[----:B------:R-:W-:Y:S01]  /*4870*/  LOP3.LUT R14, R14, 0xffff0000, RZ, 0xc0, !PT ;  /* 0xffff00000e0e7812 */ /* 0x000fe200078ec0ff */
[----:B------:R-:W-:Y:S01]  /*4880*/  FMUL.FTZ R74, R73, R70 ;  /* 0x00000046494a7220 */ /* 0x000fe20000410000 */
[----:B------:R-:W-:Y:S01]  /*4890*/  LOP3.LUT R60, R15, 0xffff0000, RZ, 0xc0, !PT ;  /* 0xffff00000f3c7812 */ /* 0x000fe200078ec0ff */
[----:B------:R-:W-:-:S02]  /*48a0*/  IMAD.U32 R15, R13, 0x10000, RZ ;  /* 0x000100000d0f7824 */ /* 0x000fc400078e00ff */
[-C--:B------:R-:W-:Y:S01]  /*48b0*/  FMUL.FTZ R73, R73, R72.reuse ;  /* 0x0000004849497220 */ /* 0x080fe20000410000 */
[----:B------:R-:W-:Y:S01]  /*48c0*/  SHF.L.U32 R13, R12, 0x10, RZ ;  /* 0x000000100c0d7819 */ /* 0x000fe200000006ff */
        /* <DEDUP_REMOVED lines=23> */
.L_x_489:
[----:B------:R-:W-:Y:S05]  /*4a40*/  BSYNC B3 ;  /* 0x0000000000037941 */ /* 0x000fea0003800000 */
.L_x_488:
[----:B----4-:R0:W-:Y:S02]  /*4a50*/  ST.E.128 desc[UR56][R64.64], R12 ;  /* 0x0000000c40007985 */ /* 0x0101e4000c101d38 */
.L_x_487:
[----:B------:R-:W-:Y:S05]  /*4a60*/  BSYNC B2 ;  /* 0x0000000000027941 */ /* 0x000fea0003800000 */
.L_x_486:
[----:B------:R-:W-:-:S13]  /*4a70*/  ISETP.NE.AND P3, PT, R20, RZ, PT ;  /* 0x000000ff1400720c */ /* 0x000fda0003f65270 */
[----:B------:R-:W-:Y:S05]  /*4a80*/  @!P3 BRA `(.L_x_469) ;  /* 0x0000000000d0b947 */ /* 0x000fea0003800000 */
[----:B0---4-:R0:W4:Y:S01]  /*4a90*/  LDS.128 R12, [R28+0x24000] ;  /* 0x024000001c0c7984 */ /* 0x0111220000000c00 */
[C---:B---3--:R-:W-:Y:S01]  /*4aa0*/  LEA R60, P3, R192.reuse, R11, 0x1 ;  /* 0x0000000bc03c7211 */ /* 0x048fe200078608ff */
[----:B------:R-:W-:Y:S03]  /*4ab0*/  BSSY B2, `(.L_x_490) ;  /* 0x0000030000027945 */ /* 0x000fe60003800000 */
[----:B--2---:R-:W-:Y:S02]  /*4ac0*/  LEA.HI.X R61, R192, R82, R199, 0x1, P3 ;  /* 0x00000052c03d7211 */ /* 0x004fe400018f0cc7 */
[----:B------:R-:W-:-:S13]  /*4ad0*/  ISETP.GE.AND P3, PT, R209, R120, PT ;  /* 0x00000078d100720c */ /* 0x000fda0003f66270 */
[----:B0-----:R-:W-:Y:S05]  /*4ae0*/  @P3 BRA `(.L_x_491) ;  /* 0x0000000000b03947 */ /* 0x001fea0003800000 */
[----:B------:R-:W-:Y:S02]  /*4af0*/  SHF.R.U64 R63, R58, 0x10, R59 ;  /* 0x000000103a3f7819 */ /* 0x000fe4000000123b */
[----:B------:R-:W-:Y:S01]  /*4b00*/  SHF.R.U64 R65, R56, 0x10, R57 ;  /* 0x0000001038417819 */ /* 0x000fe20000001239 */
[----:B----4-:R-:W-:Y:S01]  /*4b10*/  IMAD.U32 R56, R14, 0x10000, RZ ;  /* 0x000100000e387824 */ /* 0x010fe200078e00ff */
[----:B------:R-:W-:Y:S01]  /*4b20*/  SHF.R.U32.HI R58, RZ, 0x10, R59 ;  /* 0x00000010ff3a7819 */ /* 0x000fe2000001163b */
[----:B------:R-:W-:Y:S01]  /*4b30*/  IMAD.U32 R59, R13, 0x10000, RZ ;  /* 0x000100000d3b7824 */ /* 0x000fe200078e00ff */
[----:B------:R-:W-:Y:S02]  /*4b40*/  SHF.R.U32.HI R62, RZ, 0x10, R57 ;  /* 0x00000010ff3e7819 */ /* 0x000fe40000011639 */
[----:B------:R-:W-:Y:S02]  /*4b50*/  PRMT R168, R168, 0x5410, R63 ;  /* 0x00005410a8a87816 */ /* 0x000fe4000000003f */
[----:B------:R-:W-:-:S02]  /*4b60*/  PRMT R166, R166, 0x5410, R65 ;  /* 0x00005410a6a67816 */ /* 0x000fc40000000041 */
[----:B------:R-:W-:Y:S02]  /*4b70*/  PRMT R169, R169, 0x5410, R58 ;  /* 0x00005410a9a97816 */ /* 0x000fe4000000003a */
[----:B------:R-:W-:Y:S02]  /*4b80*/  PRMT R167, R167, 0x5410, R62 ;  /* 0x00005410a7a77816 */ /* 0x000fe4000000003e */
[----:B------:R-:W-:Y:S01]  /*4b90*/  LOP3.LUT R58, R13, 0xffff0000, RZ, 0xc0, !PT ;  /* 0xffff00000d3a7812 */ /* 0x000fe200078ec0ff */
[----:B------:R-:W-:Y:S01]  /*4ba0*/  IMAD.U32 R13, R12, 0x10000, RZ ;  /* 0x000100000c0d7824 */ /* 0x000fe200078e00ff */
[----:B------:R-:W-:Y:S01]  /*4bb0*/  LOP3.LUT R64, R168, 0xffff0000, RZ, 0xc0, !PT ;  /* 0xffff0000a8407812 */ /* 0x000fe200078ec0ff */
[----:B------:R-:W-:Y:S01]  /*4bc0*/  IMAD.U32 R63, R167, 0x10000, RZ ;  /* 0x00010000a73f7824 */ /* 0x000fe200078e00ff */
[----:B------:R-:W-:Y:S01]  /*4bd0*/  LOP3.LUT R62, R166, 0xffff0000, RZ, 0xc0, !PT ;  /* 0xffff0000a63e7812 */ /* 0x000fe200078ec0ff */
[----:B------:R-:W-:Y:S01]  /*4be0*/  IMAD.U32 R168, R168, 0x10000, RZ ;  /* 0x00010000a8a87824 */ /* 0x000fe200078e00ff */
[----:B------:R-:W-:Y:S01]  /*4bf0*/  LOP3.LUT R57, R14, 0xffff0000, RZ, 0xc0, !PT ;  /* 0xffff00000e397812 */ /* 0x000fe200078ec0ff */
[C---:B------:R-:W-:Y:S01]  /*4c00*/  FMUL.FTZ R66, R58.reuse, R64 ;  /* 0x000000403a427220 */ /* 0x040fe20000410000 */
[C---:B------:R-:W-:Y:S01]  /*4c10*/  LOP3.LUT R11, R15.reuse, 0xffff0000, RZ, 0xc0, !PT ;  /* 0xffff00000f0b7812 */ /* 0x040fe200078ec0ff */
[----:B------:R-:W-:Y:S01]  /*4c20*/  FMUL.FTZ R65, R58, R62 ;  /* 0x0000003e3a417220 */ /* 0x000fe20000410000 */
[----:B------:R-:W-:Y:S01]  /*4c30*/  IMAD.U32 R14, R15, 0x10000, RZ ;  /* 0x000100000f0e7824 */ /* 0x000fe200078e00ff */
[----:B------:R-:W-:Y:S01]  /*4c40*/  LOP3.LUT R58, R12, 0xffff0000, RZ, 0xc0, !PT ;  /* 0xffff00000c3a7812 */ /* 0x000fe200078ec0ff */
[----:B------:R-:W-:-:S02]  /*4c50*/  IMAD.U32 R15, R169, 0x10000, RZ ;  /* 0x00010000a90f7824 */ /* 0x000fc400078e00ff */
[C---:B------:R-:W-:Y:S01]  /*4c60*/  FFMA.FTZ R12, R59.reuse, R62, -R66 ;  /* 0x0000003e3b0c7223 */ /* 0x040fe20000010842 */
[----:B------:R-:W-:Y:S01]  /*4c70*/  FFMA.FTZ R59, R59, R64, R65 ;  /* 0x000000403b3b7223 */ /* 0x000fe20000010041 */
[----:B------:R-:W-:Y:S01]  /*4c80*/  FMUL.FTZ R65, R57, R63 ;  /* 0x0000003f39417220 */ /* 0x000fe20000410000 */
[----:B------:R-:W-:Y:S01]  /*4c90*/  LOP3.LUT R169, R169, 0xffff0000, RZ, 0xc0, !PT ;  /* 0xffff0000a9a97812 */ /* 0x000fe200078ec0ff */
[-C--:B------:R-:W-:Y:S01]  /*4ca0*/  FMUL.FTZ R67, R57, R15.reuse ;  /* 0x0000000f39437220 */ /* 0x080fe20000410000 */
[----:B------:R-:W-:Y:S01]  /*4cb0*/  LOP3.LUT R167, R167, 0xffff0000, RZ, 0xc0, !PT ;  /* 0xffff0000a7a77812 */ /* 0x000fe200078ec0ff */
[----:B------:R-:W-:Y:S02]  /*4cc0*/  IMAD.U32 R166, R166, 0x10000, RZ ;  /* 0x00010000a6a67824 */ /* 0x000fe400078e00ff */
[C---:B------:R-:W-:Y:S01]  /*4cd0*/  FFMA.FTZ R62, R56.reuse, R15, R65 ;  /* 0x0000000f383e7223 */ /* 0x040fe20000010041 */
[----:B------:R-:W-:Y:S01]  /*4ce0*/  FFMA.FTZ R57, R56, R63, -R67 ;  /* 0x0000003f38397223 */ /* 0x000fe20000010843 */
[C---:B------:R-:W-:Y:S01]  /*4cf0*/  FMUL.FTZ R15, R11.reuse, R169 ;  /* 0x000000a90b0f7220 */ /* 0x040fe20000410000 */
[-C--:B------:R-:W-:Y:S01]  /*4d00*/  FMUL.FTZ R64, R11, R167.reuse ;  /* 0x000000a70b407220 */ /* 0x080fe20000410000 */
[C---:B------:R-:W-:Y:S01]  /*4d10*/  FMUL.FTZ R56, R58.reuse, R168 ;  /* 0x000000a83a387220 */ /* 0x040fe20000410000 */
[-C--:B------:R-:W-:Y:S01]  /*4d20*/  FMUL.FTZ R11, R58, R166.reuse ;  /* 0x000000a63a0b7220 */ /* 0x080fe20000410000 */
[C---:B------:R-:W-:Y:S01]  /*4d30*/  FFMA.FTZ R15, R14.reuse, R167, -R15 ;  /* 0x000000a70e0f7223 */ /* 0x040fe2000001080f */
[----:B------:R-:W-:Y:S01]  /*4d40*/  FFMA.FTZ R64, R14, R169, R64 ;  /* 0x000000a90e407223 */ /* 0x000fe20000010040 */
[C---:B------:R-:W-:Y:S01]  /*4d50*/  FFMA.FTZ R56, R13.reuse, R166, -R56 ;  /* 0x000000a60d387223 */ /* 0x040fe20000010838 */
[----:B------:R-:W-:Y:S01]  /*4d60*/  FFMA.FTZ R11, R13, R168, R11 ;  /* 0x000000a80d0b7223 */ /* 0x000fe2000001000b */
[----:B------:R-:W-:-:S02]  /*4d70*/  F2FP.BF16.F32.PACK_AB R13, R59, R12 ;  /* 0x0000000c3b0d723e */ /* 0x000fc400000010ff */
[----:B------:R-:W-:Y:S02]  /*4d80*/  F2FP.BF16.F32.PACK_AB R15, R64, R15 ;  /* 0x0000000f400f723e */ /* 0x000fe400000010ff */
[----:B------:R-:W-:Y:S02]  /*4d90*/  F2FP.BF16.F32.PACK_AB R14, R62, R57 ;  /* 0x000000393e0e723e */ /* 0x000fe400000010ff */
[----:B------:R-:W-:-:S07]  /*4da0*/  F2FP.BF16.F32.PACK_AB R12, R11, R56 ;  /* 0x000000380b0c723e */ /* 0x000fce00000010ff */
.L_x_491:
[----:B------:R-:W-:Y:S05]  /*4db0*/  BSYNC B2 ;  /* 0x0000000000027941 */ /* 0x000fea0003800000 */
.L_x_490:
[----:B----4-:R0:W-:Y:S02]  /*4dc0*/  ST.E.128 desc[UR56][R60.64], R12 ;  /* 0x0000000c3c007985 */ /* 0x0101e4000c101d38 */
.L_x_469:
[----:B------:R-:W-:Y:S05]  /*4dd0*/  BSYNC B1 ;  /* 0x0000000000017941 */ /* 0x000fea0003800000 */
.L_x_468:
[----:B------:R-:W-:-:S03]  /*4de0*/  UMOV UR4, 0xffffffff ;  /* 0xffffffff00047882 */ /* 0x000fc60000000000 */
[----:B------:R-:W-:Y:S05]  /*4df0*/  BRA.DIV UR4, `(.L_x_492) ;  /* 0x000001b204ac7947 */ /* 0x000fea000b800000 */
[----:B------:R0:W0:Y:S04]  /*4e00*/  SHFL.IDX PT, R59, R118, 0x1, 0x1c1f ;  /* 0x003c1f00763b7f89 */ /* 0x00002800000e0000 */
[----:B------:R0:W0:Y:S02]  /*4e10*/  SHFL.IDX PT, R58, R119, 0x1, 0x1c1f ;  /* 0x003c1f00773a7f89 */ /* 0x00002400000e0000 */
.L_x_796:
[----:B------:R-:W-:Y:S05]  /*4e20*/  @P4 BRA `(.L_x_493) ;  /* 0x0000005800244947 */ /* 0x000fea0003800000 */
[----:B------:R-:W-:Y:S01]  /*4e30*/  ISETP.NE.AND P3, PT, R6, RZ, PT ;  /* 0x000000ff0600720c */ /* 0x000fe20003f65270 */
[----:B------:R-:W-:-:S12]  /*4e40*/  BSSY B1, `(.L_x_494) ;  /* 0x0000036000017945 */ /* 0x000fd80003800000 */
[----:B------:R-:W-:Y:S05]  /*4e50*/  @!P3 BRA `(.L_x_495) ;  /* 0x0000000000d0b947 */ /* 0x000fea0003800000 */
[----:B0---4-:R0:W4:Y:S01]  /*4e60*/  LDS.128 R12, [R27+0x20000] ;  /* 0x020000001b0c7984 */ /* 0x0111220000000c00 */
[C---:B------:R-:W-:Y:S01]  /*4e70*/  LEA R56, P3, R16.reuse, R58, 0x1 ;  /* 0x0000003a10387211 */ /* 0x040fe200078608ff */
[----:B------:R-:W-:Y:S03]  /*4e80*/  BSSY B2, `(.L_x_496) ;  /* 0x0000030000027945 */ /* 0x000fe60003800000 */
[----:B------:R-:W-:Y:S02]  /*4e90*/  LEA.HI.X R57, R16, R59, R17, 0x1, P3 ;  /* 0x0000003b10397211 */ /* 0x000fe400018f0c11 */
[----:B------:R-:W-:-:S13]  /*4ea0*/  ISETP.GE.AND P3, PT, R196, R120, PT ;  /* 0x00000078c400720c */ /* 0x000fda0003f66270 */
[----:B0-----:R-:W-:Y:S05]  /*4eb0*/  @P3 BRA `(.L_x_497) ;  /* 0x0000000000b03947 */ /* 0x001fea0003800000 */
[--C-:B------:R-:W-:Y:S01]  /*4ec0*/  SHF.R.U64 R61, R52, 0x10, R53.reuse ;  /* 0x00000010343d7819 */ /* 0x100fe20000001235 */
[----:B----4-:R-:W-:Y:S01]  /*4ed0*/  IMAD.U32 R52, R14, 0x10000, RZ ;  /* 0x000100000e347824 */ /* 0x010fe200078e00ff */
[----:B------:R-:W-:Y:S02]  /*4ee0*/  SHF.R.U32.HI R62, RZ, 0x10, R53 ;  /* 0x00000010ff3e7819 */ /* 0x000fe40000011635 */
[--C-:B------:R-:W-:Y:S02]  /*4ef0*/  SHF.R.U64 R53, R54, 0x10, R55.reuse ;  /* 0x0000001036357819 */ /* 0x100fe40000001237 */
        /* <DEDUP_REMOVED lines=12> */
[C---:B------:R-:W-:Y:S01]  /*4fc0*/  IMAD.U32 R14, R15.reuse, 0x10000, RZ ;  /* 0x000100000f0e7824 */ /* 0x040fe200078e00ff */
[----:B---3--:R-:W-:Y:S01]  /*4fd0*/  LOP3.LUT R11, R15, 0xffff0000, RZ, 0xc0, !PT ;  /* 0xffff00000f0b7812 */ /* 0x008fe200078ec0ff */
[----:B------:R-:W-:Y:S01]  /*4fe0*/  FMUL.FTZ R64, R53, R62 ;  /* 0x0000003e35407220 */ /* 0x000fe20000410000 */
[----:B------:R-:W-:Y:S01]  /*4ff0*/  SHF.L.U32 R15, R13, 0x10, RZ ;  /* 0x000000100d0f7819 */ /* 0x000fe200000006ff */
[-C--:B------:R-:W-:Y:S01]  /*5000*/  FMUL.FTZ R53, R53, R60.reuse ;  /* 0x0000003c35357220 */ /* 0x080fe20000410000 */
[----:B------:R-:W-:Y:S01]  /*5010*/  IMAD.U32 R13, R12, 0x10000, RZ ;  /* 0x000100000c0d7824 */ /* 0x000fe200078e00ff */
[----:B------:R-:W-:Y:S01]  /*5020*/  LOP3.LUT R165, R165, 0xffff0000, RZ, 0xc0, !PT ;  /* 0xffff0000a5a57812 */ /* 0x000fe200078ec0ff */
[C---:B------:R-:W-:Y:S01]  /*5030*/  FMUL.FTZ R63, R54.reuse, R61 ;  /* 0x0000003d363f7220 */ /* 0x040fe20000410000 */
[C---:B------:R-:W-:Y:S01]  /*5040*/  FFMA.FTZ R64, R15.reuse, R60, -R64 ;  /* 0x0000003c0f407223 */ /* 0x040fe20000010840 */
[----:B------:R-:W-:Y:S01]  /*5050*/  FFMA.FTZ R53, R15, R62, R53 ;  /* 0x0000003e0f357223 */ /* 0x000fe20000010035 */
[----:B------:R-:W-:Y:S01]  /*5060*/  FMUL.FTZ R15, R54, R55 ;  /* 0x00000037360f7220 */ /* 0x000fe20000410000 */
[----:B------:R-:W-:Y:S01]  /*5070*/  LOP3.LUT R163, R163, 0xffff0000, RZ, 0xc0, !PT ;  /* 0xffff0000a3a37812 */ /* 0x000fe200078ec0ff */
[----:B------:R-:W-:Y:S01]  /*5080*/  IMAD.U32 R162, R162, 0x10000, RZ ;  /* 0x00010000a2a27824 */ /* 0x000fe200078e00ff */
[----:B------:R-:W-:Y:S01]  /*5090*/  LOP3.LUT R12, R12, 0xffff0000, RZ, 0xc0, !PT ;  /* 0xffff00000c0c7812 */ /* 0x000fe200078ec0ff */
        /* <DEDUP_REMOVED lines=14> */
.L_x_497:
[----:B------:R-:W-:Y:S05]  /*5180*/  BSYNC B2 ;  /* 0x0000000000027941 */ /* 0x000fea0003800000 */
.L_x_496:
[----:B----4-:R0:W-:Y:S02]  /*5190*/  ST.E.128 desc[UR56][R56.64], R12 ;  /* 0x0000000c38007985 */ /* 0x0101e4000c101d38 */
.L_x_495:
[----:B------:R-:W-:Y:S05]  /*51a0*/  BSYNC B1 ;  /* 0x0000000000017941 */ /* 0x000fea0003800000 */
.L_x_494:
[----:B------:R-:W-:Y:S01]  /*51b0*/  ISETP.NE.AND P3, PT, R7, RZ, PT ;  /* 0x000000ff0700720c */ /* 0x000fe20003f65270 */
[----:B------:R-:W-:-:S12]  /*51c0*/  BSSY B1, `(.L_x_498) ;  /* 0x000003a000017945 */ /* 0x000fd80003800000 */
[----:B------:R-:W-:Y:S05]  /*51d0*/  @!P3 BRA `(.L_x_499) ;  /* 0x0000000000e0b947 */ /* 0x000fea0003800000 */
[----:B0---4-:R0:W4:Y:S01]  /*51e0*/  LDS.128 R12, [R28+0x20000] ;  /* 0x020000001c0c7984 */ /* 0x0111220000000c00 */
[----:B------:R-:W-:Y:S01]  /*51f0*/  ISETP.GE.AND P3, PT, R207, R120, PT ;  /* 0x00000078cf00720c */ /* 0x000fe20003f66270 */
[----:B---3--:R-:W-:Y:S01]  /*5200*/  IMAD.SHL.U32 R11, R195, 0x8, RZ ;  /* 0x00000008c30b7824 */ /* 0x008fe200078e00ff */
[----:B------:R-:W-:Y:S01]  /*5210*/  BSSY B2, `(.L_x_500) ;  /* 0x0000033000027945 */ /* 0x000fe20003800000 */
[----:B------:R-:W-:Y:S02]  /*5220*/  IMAD.MOV.U32 R52, RZ, RZ, R58 ;  /* 0x000000ffff347224 */ /* 0x000fe400078e003a */
[----:B------:R-:W-:Y:S02]  /*5230*/  IMAD.MOV.U32 R53, RZ, RZ, R59 ;  /* 0x000000ffff357224 */ /* 0x000fe400078e003b */
[----:B------:R-:W-:-:S06]  /*5240*/  IMAD.WIDE R52, R11, 0x2, R52 ;  /* 0x000000020b347825 */ /* 0x000fcc00078e0234 */
[----:B0-----:R-:W-:Y:S05]  /*5250*/  @P3 BRA `(.L_x_501) ;  /* 0x0000000000b83947 */ /* 0x001fea0003800000 */
[----:B------:R-:W-:Y:S01]  /*5260*/  SHF.R.U64 R60, R48, 0x10, R49 ;  /* 0x00000010303c7819 */ /* 0x000fe20000001231 */
[----:B----4-:R-:W-:Y:S01]  /*5270*/  IMAD.U32 R48, R14, 0x10000, RZ ;  /* 0x000100000e307824 */ /* 0x010fe200078e00ff */
[--C-:B------:R-:W-:Y:S02]  /*5280*/  SHF.R.U64 R11, R50, 0x10, R51.reuse ;  /* 0x00000010320b7819 */ /* 0x100fe40000001233 */
[----:B------:R-:W-:Y:S02]  /*5290*/  SHF.R.U32.HI R54, RZ, 0x10, R51 ;  /* 0x00000010ff367819 */ /* 0x000fe40000011633 */
[----:B------:R-:W-:Y:S02]  /*52a0*/  SHF.R.U32.HI R56, RZ, 0x10, R49 ;  /* 0x00000010ff387819 */ /* 0x000fe40000011631 */
[----:B------:R-:W-:Y:S02]  /*52b0*/  PRMT R157, R157, 0x5410, R60 ;  /* 0x000054109d9d7816 */ /* 0x000fe4000000003c */
[----:B------:R-:W-:Y:S01]  /*52c0*/  PRMT R160, R160, 0x5410, R11 ;  /* 0x00005410a0a07816 */ /* 0x000fe2000000000b */
[----:B------:R-:W-:Y:S01]  /*52d0*/  IMAD.U32 R11, R12, 0x10000, RZ ;  /* 0x000100000c0b7824 */ /* 0x000fe200078e00ff */
[----:B------:R-:W-:-:S02]  /*52e0*/  PRMT R161, R161, 0x5410, R54 ;  /* 0x00005410a1a17816 */ /* 0x000fc40000000036 */
[----:B------:R-:W-:Y:S01]  /*52f0*/  LOP3.LUT R49, R14, 0xffff0000, RZ, 0xc0, !PT ;  /* 0xffff00000e317812 */ /* 0x000fe200078ec0ff */
[----:B------:R-:W-:Y:S01]  /*5300*/  IMAD.U32 R14, R13, 0x10000, RZ ;  /* 0x000100000d0e7824 */ /* 0x000fe200078e00ff */
[----:B------:R-:W-:Y:S01]  /*5310*/  PRMT R159, R159, 0x5410, R56 ;  /* 0x000054109f9f7816 */ /* 0x000fe20000000038 */
[----:B------:R-:W-:Y:S01]  /*5320*/  IMAD.U32 R56, R161, 0x10000, RZ ;  /* 0x00010000a1387824 */ /* 0x000fe200078e00ff */
[----:B------:R-:W-:Y:S02]  /*5330*/  LOP3.LUT R13, R13, 0xffff0000, RZ, 0xc0, !PT ;  /* 0xffff00000d0d7812 */ /* 0x000fe400078ec0ff */
[C---:B------:R-:W-:Y:S01]  /*5340*/  LOP3.LUT R55, R160.reuse, 0xffff0000, RZ, 0xc0, !PT ;  /* 0xffff0000a0377812 */ /* 0x040fe200078ec0ff */
[----:B------:R-:W-:Y:S01]  /*5350*/  IMAD.U32 R54, R159, 0x10000, RZ ;  /* 0x000100009f367824 */ /* 0x000fe200078e00ff */
[----:B------:R-:W-:Y:S01]  /*5360*/  LOP3.LUT R51, R157, 0xffff0000, RZ, 0xc0, !PT ;  /* 0xffff00009d337812 */ /* 0x000fe200078ec0ff */
[----:B------:R-:W-:Y:S01]  /*5370*/  IMAD.U32 R160, R160, 0x10000, RZ ;  /* 0x00010000a0a07824 */ /* 0x000fe200078e00ff */
[----:B------:R-:W-:Y:S01]  /*5380*/  LOP3.LUT R50, R15, 0xffff0000, RZ, 0xc0, !PT ;  /* 0xffff00000f327812 */ /* 0x000fe200078ec0ff */
[C---:B------:R-:W-:Y:S01]  /*5390*/  FMUL.FTZ R57, R13.reuse, R55 ;  /* 0x000000370d397220 */ /* 0x040fe20000410000 */
[----:B------:R-:W-:Y:S01]  /*53a0*/  LOP3.LUT R12, R12, 0xffff0000, RZ, 0xc0, !PT ;  /* 0xffff00000c0c7812 */ /* 0x000fe200078ec0ff */
[-C--:B------:R-:W-:Y:S01]  /*53b0*/  FMUL.FTZ R60, R13, R51.reuse ;  /* 0x000000330d3c7220 */ /* 0x080fe20000410000 */
[C---:B------:R-:W-:Y:S01]  /*53c0*/  FMUL.FTZ R13, R49.reuse, R56 ;  /* 0x00000038310d7220 */ /* 0x040fe20000410000 */
[-C--:B------:R-:W-:Y:S01]  /*53d0*/  FMUL.FTZ R49, R49, R54.reuse ;  /* 0x0000003631317220 */ /* 0x080fe20000410000 */
[----:B------:R-:W-:Y:S01]  /*53e0*/  LOP3.LUT R161, R161, 0xffff0000, RZ, 0xc0, !PT ;  /* 0xffff0000a1a17812 */ /* 0x000fe200078ec0ff */
[C---:B------:R-:W-:Y:S01]  /*53f0*/  FFMA.FTZ R57, R14.reuse, R51, -R57 ;  /* 0x000000330e397223 */ /* 0x040fe20000010839 */
[----:B------:R-:W-:Y:S01]  /*5400*/  SHF.L.U32 R157, R157, 0x10, RZ ;  /* 0x000000109d9d7819 */ /* 0x000fe200000006ff */
[----:B------:R-:W-:Y:S01]  /*5410*/  FFMA.FTZ R60, R14, R55, R60 ;  /* 0x000000370e3c7223 */ /* 0x000fe2000001003c */
[----:B------:R-:W-:Y:S01]  /*5420*/  LOP3.LUT R159, R159, 0xffff0000, RZ, 0xc0, !PT ;  /* 0xffff00009f9f7812 */ /* 0x000fe200078ec0ff */
[C---:B------:R-:W-:Y:S01]  /*5430*/  FFMA.FTZ R54, R48.reuse, R54, -R13 ;  /* 0x0000003630367223 */ /* 0x040fe2000001080d */
[----:B------:R-:W-:Y:S01]  /*5440*/  FFMA.FTZ R49, R48, R56, R49 ;  /* 0x0000003830317223 */ /* 0x000fe20000010031 */
[----:B------:R-:W-:-:S02]  /*5450*/  IMAD.U32 R15, R15, 0x10000, RZ ;  /* 0x000100000f0f7824 */ /* 0x000fc400078e00ff */
[----:B------:R-:W-:Y:S01]  /*5460*/  FMUL.FTZ R48, R50, R161 ;  /* 0x000000a132307220 */ /* 0x000fe20000410000 */
[CC--:B------:R-:W-:Y:S01]  /*5470*/  FMUL.FTZ R14, R12.reuse, R160.reuse ;  /* 0x000000a00c0e7220 */ /* 0x0c0fe20000410000 */
[----:B------:R-:W-:Y:S01]  /*5480*/  FMUL.FTZ R13, R12, R157 ;  /* 0x0000009d0c0d7220 */ /* 0x000fe20000410000 */
[-C--:B------:R-:W-:Y:S01]  /*5490*/  FMUL.FTZ R50, R50, R159.reuse ;  /* 0x0000009f32327220 */ /* 0x080fe20000410000 */
[----:B------:R-:W-:Y:S01]  /*54a0*/  FFMA.FTZ R48, R15, R159, -R48 ;  /* 0x0000009f0f307223 */ /* 0x000fe20000010830 */
[C---:B------:R-:W-:Y:S01]  /*54b0*/  FFMA.FTZ R14, R11.reuse, R157, -R14 ;  /* 0x0000009d0b0e7223 */ /* 0x040fe2000001080e */
[----:B------:R-:W-:Y:S01]  /*54c0*/  FFMA.FTZ R13, R11, R160, R13 ;  /* 0x000000a00b0d7223 */ /* 0x000fe2000001000d */
[----:B------:R-:W-:Y:S01]  /*54d0*/  FFMA.FTZ R15, R15, R161, R50 ;  /* 0x000000a10f0f7223 */ /* 0x000fe20000010032 */
[----:B------:R-:W-:Y:S02]  /*54e0*/  F2FP.BF16.F32.PACK_AB R57, R60, R57 ;  /* 0x000000393c39723e */ /* 0x000fe400000010ff */
[----:B------:R-:W-:-:S02]  /*54f0*/  F2FP.BF16.F32.PACK_AB R54, R49, R54 ;  /* 0x000000363136723e */ /* 0x000fc400000010ff */
[----:B------:R-:W-:Y:S01]  /*5500*/  F2FP.BF16.F32.PACK_AB R12, R13, R14 ;  /* 0x0000000e0d0c723e */ /* 0x000fe200000010ff */
[----:B------:R-:W-:Y:S01]  /*5510*/  IMAD.MOV.U32 R13, RZ, RZ, R57 ;  /* 0x000000ffff0d7224 */ /* 0x000fe200078e0039 */
[----:B------:R-:W-:Y:S01]  /*5520*/  F2FP.BF16.F32.PACK_AB R15, R15, R48 ;  /* 0x000000300f0f723e */ /* 0x000fe200000010ff */
[----:B------:R-:W-:-:S07]  /*5530*/  IMAD.MOV.U32 R14, RZ, RZ, R54 ;  /* 0x000000ffff0e7224 */ /* 0x000fce00078e0036 */
.L_x_501:
[----:B------:R-:W-:Y:S05]  /*5540*/  BSYNC B2 ;  /* 0x0000000000027941 */ /* 0x000fea0003800000 */
.L_x_500:
[----:B----4-:R0:W-:Y:S02]  /*5550*/  ST.E.128 desc[UR56][R52.64], R12 ;  /* 0x0000000c34007985 */ /* 0x0101e4000c101d38 */
.L_x_499:
[----:B------:R-:W-:Y:S05]  /*5560*/  BSYNC B1 ;  /* 0x0000000000017941 */ /* 0x000fea0003800000 */
.L_x_498:
        /* <DEDUP_REMOVED lines=25> */
[----:B------:R-:W-:Y:S01]  /*5700*/  LOP3.LUT R51, R154, 0xffff0000, RZ, 0xc0, !PT ;  /* 0xffff00009a337812 */ /* 0x000fe200078ec0ff */
[----:B------:R-:W-:Y:S01]  /*5710*/  IMAD.U32 R50, R149, 0x10000, RZ ;  /* 0x0001000095327824 */ /* 0x000fe200078e00ff */
[----:B------:R-:W-:Y:S01]  /*5720*/  LOP3.LUT R47, R148, 0xffff0000, RZ, 0xc0, !PT ;  /* 0xffff0000942f7812 */ /* 0x000fe200078ec0ff */
[----:B------:R-:W-:Y:S01]  /*5730*/  IMAD.U32 R154, R154, 0x10000, RZ ;  /* 0x000100009a9a7824 */ /* 0x000fe200078e00ff */
[----:B------:R-:W-:Y:S01]  /*5740*/  LOP3.LUT R12, R12, 0xffff0000, RZ, 0xc0, !PT ;  /* 0xffff00000c0c7812 */ /* 0x000fe200078ec0ff */
[----:B------:R-:W-:Y:S01]  /*5750*/  FMUL.FTZ R53, R13, R51 ;  /* 0x000000330d357220 */ /* 0x000fe20000410000 */
[----:B------:R-:W-:Y:S01]  /*5760*/  LOP3.LUT R46, R15, 0xffff0000, RZ, 0xc0, !PT ;  /* 0xffff00000f2e7812 */ /* 0x000fe200078ec0ff */
[-C--:B------:R-:W-:Y:S01]  /*5770*/  FMUL.FTZ R54, R13, R47.reuse ;  /* 0x0000002f0d367220 */ /* 0x080fe20000410000 */
[C---:B------:R-:W-:Y:S01]  /*5780*/  FMUL.FTZ R13, R45.reuse, R52 ;  /* 0x000000342d0d7220 */ /* 0x040fe20000410000 */
[-C--:B------:R-:W-:Y:S01]  /*5790*/  FMUL.FTZ R45, R45, R50.reuse ;  /* 0x000000322d2d7220 */ /* 0x080fe20000410000 */
[----:B------:R-:W-:Y:S01]  /*57a0*/  LOP3.LUT R156, R156, 0xffff0000, RZ, 0xc0, !PT ;  /* 0xffff00009c9c7812 */ /* 0x000fe200078ec0ff */
[----:B------:R-:W-:Y:S01]  /*57b0*/  IMAD.U32 R148, R148, 0x10000, RZ ;  /* 0x0001000094947824 */ /* 0x000fe200078e00ff */
[----:B------:R-:W-:Y:S01]  /*57c0*/  LOP3.LUT R149, R149, 0xffff0000, RZ, 0xc0, !PT ;  /* 0xffff000095957812 */ /* 0x000fe200078ec0ff */
[C---:B------:R-:W-:Y:S01]  /*57d0*/  FFMA.FTZ R53, R14.reuse, R47, -R53 ;  /* 0x0000002f0e357223 */ /* 0x040fe20000010835 */
[----:B------:R-:W-:Y:S01]  /*57e0*/  FFMA.FTZ R54, R14, R51, R54 ;  /* 0x000000330e367223 */ /* 0x000fe20000010036 */
[C---:B------:R-:W-:Y:S01]  /*57f0*/  FFMA.FTZ R50, R44.reuse, R50, -R13 ;  /* 0x000000322c327223 */ /* 0x040fe2000001080d */
[----:B------:R-:W-:Y:S01]  /*5800*/  FFMA.FTZ R45, R44, R52, R45 ;  /* 0x000000342c2d7223 */ /* 0x000fe2000001002d */
[C---:B------:R-:W-:Y:S01]  /*5810*/  FMUL.FTZ R14, R12.reuse, R154 ;  /* 0x0000009a0c0e7220 */ /* 0x040fe20000410000 */
[----:B------:R-:W-:Y:S01]  /*5820*/  FMUL.FTZ R13, R12, R148 ;  /* 0x000000940c0d7220 */ /* 0x000fe20000410000 */
[----:B------:R-:W-:-:S02]  /*5830*/  IMAD.U32 R15, R15, 0x10000, RZ ;  /* 0x000100000f0f7824 */ /* 0x000fc400078e00ff */
[C---:B------:R-:W-:Y:S01]  /*5840*/  FMUL.FTZ R44, R46.reuse, R156 ;  /* 0x0000009c2e2c7220 */ /* 0x040fe20000410000 */
[-C--:B------:R-:W-:Y:S01]  /*5850*/  FMUL.FTZ R47, R46, R149.reuse ;  /* 0x000000952e2f7220 */ /* 0x080fe20000410000 */
[C---:B------:R-:W-:Y:S01]  /*5860*/  FFMA.FTZ R14, R11.reuse, R148, -R14 ;  /* 0x000000940b0e7223 */ /* 0x040fe2000001080e */
[----:B------:R-:W-:Y:S01]  /*5870*/  FFMA.FTZ R13, R11, R154, R13 ;  /* 0x0000009a0b0d7223 */ /* 0x000fe2000001000d */
[C---:B------:R-:W-:Y:S01]  /*5880*/  FFMA.FTZ R44, R15.reuse, R149, -R44 ;  /* 0x000000950f2c7223 */ /* 0x040fe2000001082c */
[----:B------:R-:W-:Y:S01]  /*5890*/  FFMA.FTZ R47, R15, R156, R47 ;  /* 0x0000009c0f2f7223 */ /* 0x000fe2000001002f */
[----:B------:R-:W-:Y:S02]  /*58a0*/  F2FP.BF16.F32.PACK_AB R53, R54, R53 ;  /* 0x000000353635723e */ /* 0x000fe400000010ff */
[----:B------:R-:W-:Y:S02]  /*58b0*/  F2FP.BF16.F32.PACK_AB R50, R45, R50 ;  /* 0x000000322d32723e */ /* 0x000fe400000010ff */
[----:B------:R-:W-:Y:S01]  /*58c0*/  F2FP.BF16.F32.PACK_AB R12, R13, R14 ;  /* 0x0000000e0d0c723e */ /* 0x000fe200000010ff */
[----:B------:R-:W-:Y:S01]  /*58d0*/  IMAD.MOV.U32 R13, RZ, RZ, R53 ;  /* 0x000000ffff0d7224 */ /* 0x000fe200078e0035 */
[----:B------:R-:W-:Y:S01]  /*58e0*/  F2FP.BF16.F32.PACK_AB R15, R47, R44 ;  /* 0x0000002c2f0f723e */ /* 0x000fe200000010ff */
[----:B------:R-:W-:-:S07]  /*58f0*/  IMAD.MOV.U32 R14, RZ, RZ, R50 ;  /* 0x000000ffff0e7224 */ /* 0x000fce00078e0032 */
.L_x_505:
[----:B------:R-:W-:Y:S05]  /*5900*/  BSYNC B2 ;  /* 0x0000000000027941 */ /* 0x000fea0003800000 */
.L_x_504:
[----:B----4-:R0:W-:Y:S02]  /*5910*/  ST.E.128 desc[UR56][R48.64], R12 ;  /* 0x0000000c30007985 */ /* 0x0101e4000c101d38 */
.L_x_503:
[----:B------:R-:W-:Y:S05]  /*5920*/  BSYNC B1 ;  /* 0x0000000000017941 */ /* 0x000fea0003800000 */
.L_x_502:
        /* <DEDUP_REMOVED lines=9> */
[----:B------:R-:W-:Y:S02]  /*59c0*/  SHF.R.U64 R47, R40, 0x10, R41 ;  /* 0x00000010282f7819 */ /* 0x000fe40000001229 */
[--C-:B---3--:R-:W-:Y:S02]  /*59d0*/  SHF.R.U64 R11, R42, 0x10, R43.reuse ;  /* 0x000000102a0b7819 */ /* 0x108fe4000000122b */
[----:B------:R-:W-:Y:S02]  /*59e0*/  SHF.R.U32.HI R46, RZ, 0x10, R43 ;  /* 0x00000010ff2e7819 */ /* 0x000fe4000001162b */
[----:B------:R-:W-:Y:S02]  /*59f0*/  SHF.R.U32.HI R48, RZ, 0x10, R41 ;  /* 0x00000010ff307819 */ /* 0x000fe40000011629 */
[----:B------:R-:W-:Y:S02]  /*5a00*/  PRMT R144, R144, 0x5410, R47 ;  /* 0x0000541090907816 */ /* 0x000fe4000000002f */
[----:B------:R-:W-:Y:S01]  /*5a10*/  PRMT R146, R146, 0x5410, R11 ;  /* 0x0000541092927816 */ /* 0x000fe2000000000b */
[----:B----4-:R-:W-:Y:S01]  /*5a20*/  IMAD.U32 R11, R12, 0x10000, RZ ;  /* 0x000100000c0b7824 */ /* 0x010fe200078e00ff */
[----:B------:R-:W-:-:S02]  /*5a30*/  PRMT R147, R147, 0x5410, R46 ;  /* 0x0000541093937816 */ /* 0x000fc4000000002e */
[C---:B------:R-:W-:Y:S02]  /*5a40*/  SHF.L.U32 R40, R14.reuse, 0x10, RZ ;  /* 0x000000100e287819 */ /* 0x040fe400000006ff */
        /* <DEDUP_REMOVED lines=22> */
[----:B------:R-:W-:-:S02]  /*5bb0*/  IMAD.U32 R15, R15, 0x10000, RZ ;  /* 0x000100000f0f7824 */ /* 0x000fc400078e00ff */
[----:B------:R-:W-:Y:S01]  /*5bc0*/  FMUL.FTZ R40, R42, R147 ;  /* 0x000000932a287220 */ /* 0x000fe20000410000 */
[C---:B------:R-:W-:Y:S01]  /*5bd0*/  FMUL.FTZ R14, R12.reuse, R146 ;  /* 0x000000920c0e7220 */ /* 0x040fe20000410000 */
[-C--:B------:R-:W-:Y:S01]  /*5be0*/  FMUL.FTZ R13, R12, R144.reuse ;  /* 0x000000900c0d7220 */ /* 0x080fe20000410000 */
        /* <DEDUP_REMOVED lines=11> */
.L_x_509:
[----:B------:R-:W-:Y:S05]  /*5ca0*/  BSYNC B2 ;  /* 0x0000000000027941 */ /* 0x000fea0003800000 */
.L_x_508:
[----:B----4-:R0:W-:Y:S02]  /*5cb0*/  ST.E.128 desc[UR56][R44.64], R12 ;  /* 0x0000000c2c007985 */ /* 0x0101e4000c101d38 */
.L_x_507:
[----:B------:R-:W-:Y:S05]  /*5cc0*/  BSYNC B1 ;  /* 0x0000000000017941 */ /* 0x000fea0003800000 */
.L_x_506:
        /* <DEDUP_REMOVED lines=9> */
[----:B------:R-:W-:Y:S01]  /*5d60*/  SHF.R.U64 R43, R36, 0x10, R37 ;  /* 0x00000010242b7819 */ /* 0x000fe20000001225 */
[----:B----4-:R-:W-:Y:S01]  /*5d70*/  IMAD.U32 R36, R14, 0x10000, RZ ;  /* 0x000100000e247824 */ /* 0x010fe200078e00ff */
[--C-:B------:R-:W-:Y:S02]  /*5d80*/  SHF.R.U64 R44, R38, 0x10, R39.reuse ;  /* 0x00000010262c7819 */ /* 0x100fe40000001227 */
[----:B------:R-:W-:Y:S02]  /*5d90*/  SHF.R.U32.HI R42, RZ, 0x10, R39 ;  /* 0x00000010ff2a7819 */ /* 0x000fe40000011627 */
[----:B---3--:R-:W-:Y:S02]  /*5da0*/  SHF.R.U32.HI R11, RZ, 0x10, R37 ;  /* 0x00000010ff0b7819 */ /* 0x008fe40000011625 */
[----:B------:R-:W-:Y:S02]  /*5db0*/  PRMT R134, R134, 0x5410, R43 ;  /* 0x0000541086867816 */ /* 0x000fe4000000002b */
[----:B------:R-:W-:-:S02]  /*5dc0*/  PRMT R139, R139, 0x5410, R44 ;  /* 0x000054108b8b7816 */ /* 0x000fc4000000002c */
[----:B------:R-:W-:Y:S02]  /*5dd0*/  PRMT R143, R143, 0x5410, R42 ;  /* 0x000054108f8f7816 */ /* 0x000fe4000000002a */
[----:B------:R-:W-:Y:S01]  /*5de0*/  LOP3.LUT R37, R14, 0xffff0000, RZ, 0xc0, !PT ;  /* 0xffff00000e257812 */ /* 0x000fe200078ec0ff */
[----:B------:R-:W-:Y:S01]  /*5df0*/  IMAD.U32 R14, R13, 0x10000, RZ ;  /* 0x000100000d0e7824 */ /* 0x000fe200078e00ff */
[----:B------:R-:W-:Y:S01]  /*5e00*/  PRMT R138, R138, 0x5410, R11 ;  /* 0x000054108a8a7816 */ /* 0x000fe2000000000b */
[----:B------:R-:W-:Y:S01]  /*5e10*/  IMAD.U32 R44, R143, 0x10000, RZ ;  /* 0x000100008f2c7824 */ /* 0x000fe200078e00ff */
[----:B------:R-:W-:Y:S01]  /*5e20*/  LOP3.LUT R13, R13, 0xffff0000, RZ, 0xc0, !PT ;  /* 0xffff00000d0d7812 */ /* 0x000fe200078ec0ff */
[----:B------:R-:W-:Y:S01]  /*5e30*/  IMAD.U32 R11, R12, 0x10000, RZ ;  /* 0x000100000c0b7824 */ /* 0x000fe200078e00ff */
[----:B------:R-:W-:Y:S01]  /*5e40*/  LOP3.LUT R43, R139, 0xffff0000, RZ, 0xc0, !PT ;  /* 0xffff00008b2b7812 */ /* 0x000fe200078ec0ff */
[----:B------:R-:W-:Y:S01]  /*5e50*/  IMAD.U32 R42, R138, 0x10000, RZ ;  /* 0x000100008a2a7824 */ /* 0x000fe200078e00ff */
[C---:B------:R-:W-:Y:S01]  /*5e60*/  LOP3.LUT R39, R134.reuse, 0xffff0000, RZ, 0xc0, !PT ;  /* 0xffff000086277812 */ /* 0x040fe200078ec0ff */
[----:B------:R-:W-:Y:S01]  /*5e70*/  IMAD.U32 R134, R134, 0x10000, RZ ;  /* 0x0001000086867824 */ /* 0x000fe200078e00ff */
[----:B------:R-:W-:Y:S01]  /*5e80*/  LOP3.LUT R12, R12, 0xffff0000, RZ, 0xc0, !PT ;  /* 0xffff00000c0c7812 */ /* 0x000fe200078ec0ff */
[----:B------:R-:W-:Y:S01]  /*5e90*/  FMUL.FTZ R45, R13, R43 ;  /* 0x0000002b0d2d7220 */ /* 0x000fe20000410000 */
[----:B------:R-:W-:Y:S01]  /*5ea0*/  SHF.L.U32 R139, R139, 0x10, RZ ;  /* 0x000000108b8b7819 */ /* 0x000fe200000006ff */
[-C--:B------:R-:W-:Y:S01]  /*5eb0*/  FMUL.FTZ R46, R13, R39.reuse ;  /* 0x000000270d2e7220 */ /* 0x080fe20000410000 */
[----:B------:R-:W-:Y:S01]  /*5ec0*/  LOP3.LUT R38, R15, 0xffff0000, RZ, 0xc0, !PT ;  /* 0xffff00000f267812 */ /* 0x000fe200078ec0ff */
[----:B------:R-:W-:Y:S01]  /*5ed0*/  FMUL.FTZ R13, R37, R44 ;  /* 0x0000002c250d7220 */ /* 0x000fe20000410000 */
[----:B------:R-:W-:Y:S01]  /*5ee0*/  LOP3.LUT R143, R143, 0xffff0000, RZ, 0xc0, !PT ;  /* 0xffff00008f8f7812 */ /* 0x000fe200078ec0ff */
[-C--:B------:R-:W-:Y:S01]  /*5ef0*/  FMUL.FTZ R37, R37, R42.reuse ;  /* 0x0000002a25257220 */ /* 0x080fe20000410000 */
[----:B------:R-:W-:Y:S01]  /*5f00*/  LOP3.LUT R138, R138, 0xffff0000, RZ, 0xc0, !PT ;  /* 0xffff00008a8a7812 */ /* 0x000fe200078ec0ff */
[C---:B------:R-:W-:Y:S01]  /*5f10*/  FFMA.FTZ R45, R14.reuse, R39, -R45 ;  /* 0x000000270e2d7223 */ /* 0x040fe2000001082d */
[----:B------:R-:W-:Y:S01]  /*5f20*/  FFMA.FTZ R46, R14, R43, R46 ;  /* 0x0000002b0e2e7223 */ /* 0x000fe2000001002e */
[----:B------:R-:W-:Y:S01]  /*5f30*/  FFMA.FTZ R13, R36, R42, -R13 ;  /* 0x0000002a240d7223 */ /* 0x000fe2000001080d */
[----:B------:R-:W-:Y:S01]  /*5f40*/  FMUL.FTZ R14, R12, R139 ;  /* 0x0000008b0c0e7220 */ /* 0x000fe20000410000 */
[----:B------:R-:W-:-:S02]  /*5f50*/  IMAD.U32 R15, R15, 0x10000, RZ ;  /* 0x000100000f0f7824 */ /* 0x000fc400078e00ff */
[----:B------:R-:W-:Y:S01]  /*5f60*/  FFMA.FTZ R36, R36, R44, R37 ;  /* 0x0000002c24247223 */ /* 0x000fe20000010025 */
[----:B------:R-:W-:Y:S01]  /*5f70*/  FMUL.FTZ R42, R38, R143 ;  /* 0x0000008f262a7220 */ /* 0x000fe20000410000 */
[----:B------:R-:W-:Y:S01]  /*5f80*/  FMUL.FTZ R12, R12, R134 ;  /* 0x000000860c0c7220 */ /* 0x000fe20000410000 */
[----:B------:R-:W-:Y:S01]  /*5f90*/  FMUL.FTZ R38, R38, R138 ;  /* 0x0000008a26267220 */ /* 0x000fe20000410000 */
[----:B------:R-:W-:Y:S01]  /*5fa0*/  FFMA.FTZ R14, R11, R134, -R14 ;  /* 0x000000860b0e7223 */ /* 0x000fe2000001080e */
[----:B------:R-:W-:Y:S01]  /*5fb0*/  FFMA.FTZ R42, R15, R138, -R42 ;  /* 0x0000008a0f2a7223 */ /* 0x000fe2000001082a */
        /* <DEDUP_REMOVED lines=8> */
.L_x_513:
[----:B------:R-:W-:Y:S05]  /*6040*/  BSYNC B2 ;  /* 0x0000000000027941 */ /* 0x000fea0003800000 */
.L_x_512:
[----:B----4-:R0:W-:Y:S02]  /*6050*/  ST.E.128 desc[UR56][R40.64], R12 ;  /* 0x0000000c28007985 */ /* 0x0101e4000c101d38 */
.L_x_511:
[----:B------:R-:W-:Y:S05]  /*6060*/  BSYNC B1 ;  /* 0x0000000000017941 */ /* 0x000fea0003800000 */
.L_x_510:
[----:B------:R-:W-:-:S13]  /*6070*/  ISETP.NE.AND P3, PT, R20, RZ, PT ;  /* 0x000000ff1400720c */ /* 0x000fda0003f65270 */
        /* <DEDUP_REMOVED lines=16> */
[C---:B------:R-:W-:Y:S01]  /*6180*/  IMAD.U32 R14, R13.reuse, 0x10000, RZ ;  /* 0x000100000d0e7824 */ /* 0x040fe200078e00ff */
[----:B------:R-:W-:Y:S01]  /*6190*/  PRMT R116, R116, 0x5410, R11 ;  /* 0x0000541074747816 */ /* 0x000fe2000000000b */
[----:B------:R-:W-:Y:S01]  /*61a0*/  IMAD.U32 R40, R130, 0x10000, RZ ;  /* 0x0001000082287824 */ /* 0x000fe200078e00ff */
[----:B------:R-:W-:Y:S01]  /*61b0*/  LOP3.LUT R13, R13, 0xffff0000, RZ, 0xc0, !PT ;  /* 0xffff00000d0d7812 */ /* 0x000fe200078ec0ff */
[----:B------:R-:W-:Y:S01]  /*61c0*/  IMAD.U32 R11, R12, 0x10000, RZ ;  /* 0x000100000c0b7824 */ /* 0x000fe200078e00ff */
        /* <DEDUP_REMOVED lines=15> */
[----:B------:R-:W-:Y:S01]  /*62c0*/  FFMA.FTZ R13, R32, R38, -R13 ;  /* 0x00000026200d7223 */ /* 0x000fe2000001080d */
[----:B------:R-:W-:Y:S01]  /*62d0*/  FMUL.FTZ R14, R12, R117 ;  /* 0x000000750c0e7220 */ /* 0x000fe20000410000 */
[----:B------:R-:W-:Y:S01]  /*62e0*/  FFMA.FTZ R32, R32, R40, R33 ;  /* 0x0000002820207223 */ /* 0x000fe20000010021 */
        /* <DEDUP_REMOVED lines=14> */
.L_x_515:
[----:B------:R-:W-:Y:S05]  /*63d0*/  BSYNC B1 ;  /* 0x0000000000017941 */ /* 0x000fea0003800000 */
.L_x_514:
[----:B----4-:R0:W-:Y:S01]  /*63e0*/  ST.E.128 desc[UR56][R36.64], R12 ;  /* 0x0000000c24007985 */ /* 0x0101e2000c101d38 */
[----:B------:R-:W-:Y:S05]  /*63f0*/  BRA `(.L_x_493) ;  /* 0x0000004000b07947 */ /* 0x000fea0003800000 */
.L_x_459:
        /* <DEDUP_REMOVED lines=19> */
[----:B------:R-:W-:Y:S02]  /*6530*/  CS2R R40, SRZ ;  /* 0x0000000000287805 */ /* 0x000fe4000001ff00 */
[----:B------:R-:W-:Y:S01]  /*6540*/  CS2R R54, SRZ ;  /* 0x0000000000367805 */ /* 0x000fe2000001ff00 */
[----:B------:R-:W-:Y:S01]  /*6550*/  IMAD.X R33, R11, 0x1, R101, P2 ;  /* 0x000000010b217824 */ /* 0x000fe200010e0665 */
[----:B------:R-:W-:Y:S02]  /*6560*/  LEA R56, P2, R32, UR4, 0x1 ;  /* 0x0000000420387c11 */ /* 0x000fe4000f8408ff */
[----:B------:R-:W-:-:S02]  /*6570*/  CS2R R52, SRZ ;  /* 0x0000000000347805 */ /* 0x000fc4000001ff00 */
[----:B------:R-:W-:Y:S01]  /*6580*/  LEA.HI.X R57, R32, UR5, R33, 0x1, P2 ;  /* 0x0000000520397c11 */ /* 0x000fe200090f0c21 */
[----:B------:R-:W-:Y:S01]  /*6590*/  ULDC.64 UR4, c[0x0][0x400] ;  /* 0x0001000000047ab9 */ /* 0x000fe20000000a00 */
[----:B------:R-:W-:-:S05]  /*65a0*/  IADD3 R32, P2, R90, R12, RZ ;  /* 0x0000000c5a207210 */ /* 0x000fca0007f5e0ff */
[----:B------:R-:W-:Y:S01]  /*65b0*/  IMAD.X R33, R80, 0x1, R100, P2 ;  /* 0x0000000150217824 */ /* 0x000fe200010e0664 */
[----:B------:R-:W-:-:S04]  /*65c0*/  LEA R60, P2, R32, UR4, 0x1 ;  /* 0x00000004203c7c11 */ /* 0x000fc8000f8408ff */
[----:B------:R-:W-:Y:S02]  /*65d0*/  LEA.HI.X R61, R32, UR5, R33, 0x1, P2 ;  /* 0x00000005203d7c11 */ /* 0x000fe400090f0c21 */
[----:B------:R-:W-:Y:S02]  /*65e0*/  ISETP.GE.AND P2, PT, R16, R120, PT ;  /* 0x000000781000720c */ /* 0x000fe40003f46270 */
[----:B------:R-:W-:Y:S02]  /*65f0*/  CS2R R38, SRZ ;  /* 0x0000000000267805 */ /* 0x000fe4000001ff00 */
[----:B------:R-:W-:Y:S02]  /*6600*/  CS2R R36, SRZ ;  /* 0x0000000000247805 */ /* 0x000fe4000001ff00 */
[----:B------:R-:W-:Y:S02]  /*6610*/  CS2R R50, SRZ ;  /* 0x0000000000327805 */ /* 0x000fe4000001ff00 */
[----:B------:R-:W-:-:S05]  /*6620*/  CS2R R48, SRZ ;  /* 0x0000000000307805 */ /* 0x000fca000001ff00 */
[----:B------:R0:W5:Y:S04]  /*6630*/  @!P2 LDG.E.128 R40, desc[UR56][R56.64] ;  /* 0x000000383828a981 */ /* 0x000168000c1e1d00 */
[----:B------:R0:W5:Y:S01]  /*6640*/  @!P2 LDG.E.128 R52, desc[UR56][R60.64] ;  /* 0x000000383c34a981 */ /* 0x000162000c1e1d00 */
[----:B------:R-:W-:Y:S02]  /*6650*/  ISETP.GE.AND P2, PT, R194, R120, PT ;  /* 0x00000078c200720c */ /* 0x000fe40003f46270 */
[----:B------:R-:W-:Y:S02]  /*6660*/  CS2R R34, SRZ ;  /* 0x0000000000227805 */ /* 0x000fe4000001ff00 */
[----:B------:R-:W-:Y:S02]  /*6670*/  CS2R R32, SRZ ;  /* 0x0000000000207805 */ /* 0x000fe4000001ff00 */
[----:B------:R-:W-:-:S02]  /*6680*/  CS2R R46, SRZ ;  /* 0x00000000002e7805 */ /* 0x000fc4000001ff00 */
[----:B------:R-:W-:-:S05]  /*6690*/  CS2R R44, SRZ ;  /* 0x00000000002c7805 */ /* 0x000fca000001ff00 */
[----:B------:R0:W5:Y:S04]  /*66a0*/  @!P2 LDG.E.128 R36, desc[UR56][R56.64+0x40] ;  /* 0x000040383824a981 */ /* 0x000168000c1e1d00 */
[----:B------:R0:W5:Y:S01]  /*66b0*/  @!P2 LDG.E.128 R48, desc[UR56][R60.64+0x40] ;  /* 0x000040383c30a981 */ /* 0x000162000c1e1d00 */
[----:B------:R-:W-:-:S13]  /*66c0*/  ISETP.GE.AND P2, PT, R193, R120, PT ;  /* 0x00000078c100720c */ /* 0x000fda0003f46270 */
[----:B------:R0:W5:Y:S04]  /*66d0*/  @!P2 LDG.E.128 R32, desc[UR56][R56.64+0x80] ;  /* 0x000080383820a981 */ /* 0x000168000c1e1d00 */
[----:B------:R0:W5:Y:S02]  /*66e0*/  @!P2 LDG.E.128 R44, desc[UR56][R60.64+0x80] ;  /* 0x000080383c2ca981 */ /* 0x000164000c1e1d00 */
.L_x_517:
[----:B------:R-:W-:Y:S05]  /*66f0*/  BSYNC B1 ;  /* 0x0000000000017941 */ /* 0x000fea0003800000 */
.L_x_516:
[----:B0-----:R-:W-:Y:S01]  /*6700*/  IADD3 R56, R202, 0x40, RZ ;  /* 0x00000040ca387810 */ /* 0x001fe20007ffe0ff */
[----:B------:R-:W-:Y:S01]  /*6710*/  BSSY B1, `(.L_x_518) ;  /* 0x000002f000017945 */ /* 0x000fe20003800000 */
[----:B------:R-:W-:Y:S02]  /*6720*/  CS2R R62, SRZ ;  /* 0x00000000003e7805 */ /* 0x000fe4000001ff00 */
[----:B------:R-:W-:Y:S02]  /*6730*/  CS2R R60, SRZ ;  /* 0x00000000003c7805 */ /* 0x000fe4000001ff00 */
[----:B------:R-:W-:Y:S02]  /*6740*/  ISETP.GE.AND P4, PT, R56, R85, PT ;  /* 0x000000553800720c */ /* 0x000fe40003f86270 */
        /* <DEDUP_REMOVED lines=17> */
[----:B------:R-:W-:Y:S02]  /*6860*/  CS2R R78, SRZ ;  /* 0x00000000004e7805 */ /* 0x000fe4000001ff00 */
[----:B------:R-:W-:-:S02]  /*6870*/  IADD3 R11, P2, P5, R90, R12, R107 ;  /* 0x0000000c5a0b7210 */ /* 0x000fc40007d5e06b */
[----:B------:R-:W-:Y:S02]  /*6880*/  CS2R R76, SRZ ;  /* 0x00000000004c7805 */ /* 0x000fe4000001ff00 */
        /* <DEDUP_REMOVED lines=23> */
.L_x_519:
[----:B------:R-:W-:Y:S05]  /*6a00*/  BSYNC B1 ;  /* 0x0000000000017941 */ /* 0x000fea0003800000 */
.L_x_518:
[----:B------:R-:W-:Y:S01]  /*6a10*/  IMAD.MOV.U32 R11, RZ, RZ, R32 ;  /* 0x000000ffff0b7224 */ /* 0x000fe200078e0020 */
[----:B------:R-:W-:Y:S01]  /*6a20*/  UISETP.NE.AND UP0, UPT, UR59, 0x3, UPT ;  /* 0x000000033b00788c */ /* 0x000fe2000bf05270 */
[----:B0-----:R-:W-:Y:S02]  /*6a30*/  IMAD.MOV.U32 R12, RZ, RZ, R33 ;  /* 0x000000ffff0c7224 */ /* 0x001fe400078e0021 */
        /* <DEDUP_REMOVED lines=13> */
[----:B------:R-:W-:Y:S01]  /*6b10*/  PLOP3.LUT P2, PT, PT, PT, UP0, 0x80, 0x0 ;  /* 0x000000000000781c */ /* 0x000fe20003f4f008 */
[----:B------:R-:W-:Y:S01]  /*6b20*/  IMAD.MOV.U32 R14, RZ, RZ, R41 ;  /* 0x000000ffff0e7224 */ /* 0x000fe200078e0029 */
[----:B------:R-:W-:Y:S01]  /*6b30*/  PRMT R163, R12, 0x7610, R163 ;  /* 0x000076100ca37816 */ /* 0x000fe200000000a3 */
[----:B------:R-:W-:Y:S01]  /*6b40*/  IMAD.MOV.U32 R12, RZ, RZ, R47 ;  /* 0x000000ffff0c7224 */ /* 0x000fe200078e002f */
[----:B------:R-:W-:Y:S01]  /*6b50*/  PRMT R152, R13, 0x5410, R11 ;  /* 0x000054100d987816 */ /* 0x000fe2000000000b */
[----:B------:R-:W-:Y:S01]  /*6b60*/  IMAD.MOV.U32 R11, RZ, RZ, R46 ;  /* 0x000000ffff0b7224 */ /* 0x000fe200078e002e */
[----:B------:R-:W-:Y:S01]  /*6b70*/  PRMT R153, R14, 0x7610, R153 ;  /* 0x000076100e997816 */ /* 0x000fe20000000099 */
[----:B------:R-:W-:Y:S01]  /*6b80*/  IMAD.MOV.U32 R13, RZ, RZ, R44 ;  /* 0x000000ffff0d7224 */ /* 0x000fe200078e002c */
[----:B------:R-:W-:-:S04]  /*6b90*/  MOV R14, R45 ;  /* 0x0000002d000e7202 */ /* 0x000fc80000000f00 */
[----:B------:R-:W-:Y:S01]  /*6ba0*/  PRMT R160, R11, 0x5410, R13 ;  /* 0x000054100ba07816 */ /* 0x000fe2000000000d */
[----:B------:R-:W-:Y:S01]  /*6bb0*/  IMAD.MOV.U32 R11, RZ, RZ, R50 ;  /* 0x000000ffff0b7224 */ /* 0x000fe200078e0032 */
[----:B------:R-:W-:Y:S01]  /*6bc0*/  PRMT R161, R12, 0x5410, R14 ;  /* 0x000054100ca17816 */ /* 0x000fe2000000000e */
[----:B------:R-:W-:Y:S02]  /*6bd0*/  IMAD.MOV.U32 R12, RZ, RZ, R51 ;  /* 0x000000ffff0c7224 */ /* 0x000fe400078e0033 */
[----:B------:R-:W-:Y:S01]  /*6be0*/  IMAD.MOV.U32 R13, RZ, RZ, R48 ;  /* 0x000000ffff0d7224 */ /* 0x000fe200078e0030 */
        /* <DEDUP_REMOVED lines=14> */
[----:B------:R-:W-:-:S02]  /*6cd0*/  IMAD.MOV.U32 R13, RZ, RZ, R56 ;  /* 0x000000ffff0d7224 */ /* 0x000fc400078e0038 */
[----:B------:R-:W-:Y:S01]  /*6ce0*/  IMAD.MOV.U32 R14, RZ, RZ, R57 ;  /* 0x000000ffff0e7224 */ /* 0x000fe200078e0039 */
[----:B------:R-:W-:Y:S01]  /*6cf0*/  PRMT R138, R11, 0x5410, R12 ;  /* 0x000054100b8a7816 */ /* 0x000fe2000000000c */
[----:B------:R-:W-:Y:S01]  /*6d00*/  IMAD.MOV.U32 R12, RZ, RZ, R60 ;  /* 0x000000ffff0c7224 */ /* 0x000fe200078e003c */
[----:B------:R-:W-:Y:S02]  /*6d10*/  MOV R11, R61 ;  /* 0x0000003d000b7202 */ /* 0x000fe40000000f00 */
[----:B------:R-:W-:Y:S01]  /*6d20*/  PRMT R139, R13, 0x5410, R14 ;  /* 0x000054100d8b7816 */ /* 0x000fe2000000000e */
[----:B------:R-:W-:Y:S01]  /*6d30*/  IMAD.MOV.U32 R14, RZ, RZ, R62 ;  /* 0x000000ffff0e7224 */ /* 0x000fe200078e003e */
[----:B------:R-:W-:Y:S01]  /*6d40*/  PRMT R146, R12, 0x5410, R11 ;  /* 0x000054100c927816 */ /* 0x000fe2000000000b */
[----:B------:R-:W-:Y:S02]  /*6d50*/  IMAD.MOV.U32 R13, RZ, RZ, R63 ;  /* 0x000000ffff0d7224 */ /* 0x000fe400078e003f */
[----:B------:R-:W-:-:S02]  /*6d60*/  IMAD.MOV.U32 R12, RZ, RZ, R64 ;  /* 0x000000ffff0c7224 */ /* 0x000fc400078e0040 */
[----:B------:R-:W-:Y:S01]  /*6d70*/  IMAD.MOV.U32 R11, RZ, RZ, R65 ;  /* 0x000000ffff0b7224 */ /* 0x000fe200078e0041 */
[----:B------:R-:W-:Y:S01]  /*6d80*/  PRMT R145, R14, 0x5410, R13 ;  /* 0x000054100e917816 */ /* 0x000fe2000000000d */
[----:B------:R-:W-:Y:S02]  /*6d90*/  IMAD.MOV.U32 R14, RZ, RZ, R66 ;  /* 0x000000ffff0e7224 */ /* 0x000fe400078e0042 */
[----:B------:R-:W-:Y:S01]  /*6da0*/  IMAD.MOV.U32 R13, RZ, RZ, R67 ;  /* 0x000000ffff0d7224 */ /* 0x000fe200078e0043 */
[----:B------:R-:W-:Y:S01]  /*6db0*/  PRMT R156, R12, 0x5410, R11 ;  /* 0x000054100c9c7816 */ /* 0x000fe2000000000b */
[----:B------:R-:W-:Y:S02]  /*6dc0*/  IMAD.MOV.U32 R12, RZ, RZ, R68 ;  /* 0x000000ffff0c7224 */ /* 0x000fe400078e0044 */
[----:B------:R-:W-:Y:S01]  /*6dd0*/  IMAD.MOV.U32 R11, RZ, RZ, R69 ;  /* 0x000000ffff0b7224 */ /* 0x000fe200078e0045 */
[----:B------:R-:W-:Y:S01]  /*6de0*/  PRMT R155, R14, 0x5410, R13 ;  /* 0x000054100e9b7816 */ /* 0x000fe2000000000d */
        /* <DEDUP_REMOVED lines=9> */
[----:B------:R-:W-:Y:S01]  /*6e80*/  IMAD.MOV.U32 R12, RZ, RZ, R76 ;  /* 0x000000ffff0c7224 */ /* 0x000fe200078e004c */
[----:B------:R-:W-:-:S02]  /*6e90*/  MOV R11, R77 ;  /* 0x0000004d000b7202 */ /* 0x000fc40000000f00 */
[----:B------:R-:W-:Y:S01]  /*6ea0*/  PRMT R147, R14, 0x5410, R13 ;  /* 0x000054100e937816 */ /* 0x000fe2000000000d */
[----:B------:R-:W-:Y:S01]  /*6eb0*/  IMAD.MOV.U32 R14, RZ, RZ, R78 ;  /* 0x000000ffff0e7224 */ /* 0x000fe200078e004e */
[----:B------:R-:W-:Y:S01]  /*6ec0*/  PRMT R158, R12, 0x5410, R11 ;  /* 0x000054100c9e7816 */ /* 0x000fe2000000000b */
[----:B------:R-:W-:-:S05]  /*6ed0*/  IMAD.MOV.U32 R13, RZ, RZ, R79 ;  /* 0x000000ffff0d7224 */ /* 0x000fca00078e004f */
[----:B------:R-:W-:Y:S01]  /*6ee0*/  PRMT R157, R14, 0x5410, R13 ;  /* 0x000054100e9d7816 */ /* 0x000fe2000000000d */
[----:B------:R-:W-:Y:S06]  /*6ef0*/  @!P2 BRA `(.L_x_520) ;  /* 0x000000000004a947 */ /* 0x000fec0003800000 */
[----:B------:R-:W-:Y:S01]  /*6f00*/  BPT.TRAP 0x1 ;  /* 0x000000040000795c */ /* 0x000fe20000300000 */
.L_x_520:
[----:B------:R-:W-:Y:S01]  /*6f10*/  IMAD R86, R19, 0x8, R18 ;  /* 0x0000000813567824 */ /* 0x000fe200078e0212 */
[----:B------:R-:W-:Y:S01]  /*6f20*/  SHF.L.U32 R87, R203, 0x1f, RZ ;  /* 0x0000001fcb577819 */ /* 0x000fe200000006ff */
[----:B------:R-:W0:Y:S01]  /*6f30*/  LDC R130, c[0x0][0x2f4] ;  /* 0x0000bd00ff827b82 */ /* 0x000e220000000800 */
[----:B------:R-:W-:Y:S02]  /*6f40*/  BSSY B1, `(.L_x_521) ;  /* 0x0000003000017945 */ /* 0x000fe40003800000 */
[----:B------:R-:W1:Y:S02]  /*6f50*/  SYNCS.PHASECHK.TRANS64.TRYWAIT P5, [R86+URZ+0x30890], R87 ;  /* 0x03089057560075a7 */ /* 0x000e6400080a017f */
[----:B-1----:R-:W-:Y:S05]  /*6f60*/  @!P5 BRA `(.L_x_522) ;  /* 0x00000190009cd947 */ /* 0x002fea0003800000 */
.L_x_797:
[----:B------:R-:W-:Y:S05]  /*6f70*/  BSYNC B1 ;  /* 0x0000000000017941 */ /* 0x000fea0003800000 */
.L_x_521:
[----:B------:R-:W-:Y:S01]  /*6f80*/  UMOV UR4, 0xffffffff ;  /* 0xffffffff00047882 */ /* 0x000fe20000000000 */
[----:B0-----:R-:W-:Y:S02]  /*6f90*/  IMAD.IADD R134, R130, 0x1, -R121 ;  /* 0x0000000182867824 */ /* 0x001fe400078e0a79 */
[----:B------:R-:W-:Y:S05]  /*6fa0*/  BRA.DIV UR4, `(.L_x_523) ;  /* 0x0000019204a07947 */ /* 0x000fea000b800000 */
[----:B------:R0:W2:Y:S04]  /*6fb0*/  SHFL.IDX PT, R117, R118, RZ, 0x1c1f ;  /* 0x001c1fff76757589 */ /* 0x0000a800000e0000 */
[----:B------:R0:W3:Y:S02]  /*6fc0*/  SHFL.IDX PT, R11, R119, RZ, 0x1c1f ;  /* 0x001c1fff770b7589 */ /* 0x0000e400000e0000 */
.L_x_801:
[----:B------:R-:W-:Y:S04]  /*6fd0*/  BSSY B1, `(.L_x_524) ;  /* 0x000017a000017945 */ /* 0x000fe80003800000 */
[----:B------:R-:W-:Y:S05]  /*6fe0*/  @P3 BRA `(.L_x_525) ;  /* 0x0000001400e03947 */ /* 0x000fea0003800000 */
[----:B------:R-:W-:Y:S01]  /*6ff0*/  ISETP.NE.AND P3, PT, R6, RZ, PT ;  /* 0x000000ff0600720c */ /* 0x000fe20003f65270 */
[----:B------:R-:W-:Y:S01]  /*7000*/  BSSY B2, `(.L_x_526) ;  /* 0x000007c000027945 */ /* 0x000fe20003800000 */
[----:B---3--:R-:W-:-:S11]  /*7010*/  IMAD.MOV.U32 R116, RZ, RZ, R11 ;  /* 0x000000ffff747224 */ /* 0x008fd600078e000b */
[----:B------:R-:W-:Y:S05]  /*7020*/  @!P3 BRA `(.L_x_527) ;  /* 0x0000000400e4b947 */ /* 0x000fea0003800000 */
[----:B------:R-:W-:Y:S01]  /*7030*/  SEL R12, R121, R134, !P0 ;  /* 0x00000086790c7207 */ /* 0x000fe20004000000 */
[----:B------:R-:W-:Y:S01]  /*7040*/  BSSY B3, `(.L_x_528) ;  /* 0x0000071000037945 */ /* 0x000fe20003800000 */
[----:B------:R-:W-:Y:S02]  /*7050*/  ISETP.GE.AND P3, PT, R16, R120, PT ;  /* 0x000000781000720c */ /* 0x000fe40003f66270 */
[----:B------:R-:W-:-:S04]  /*7060*/  SHF.R.S32.HI R13, RZ, 0x1f, R12 ;  /* 0x0000001fff0d7819 */ /* 0x000fc8000001140c */
[----:B------:R-:W-:-:S04]  /*7070*/  LEA.HI R13, R13, R12, RZ, 0x4 ;  /* 0x0000000c0d0d7211 */ /* 0x000fc800078f20ff */
[----:B------:R-:W-:-:S04]  /*7080*/  LEA.HI.SX32 R149, R13, R114, 0x1c ;  /* 0x000000720d957211 */ /* 0x000fc800078fe2ff */
[----:B------:R-:W-:-:S04]  /*7090*/  SHF.R.S32.HI R13, RZ, 0x1f, R149 ;  /* 0x0000001fff0d7819 */ /* 0x000fc80000011495 */
[----:B------:R-:W-:Y:S01]  /*70a0*/  LEA.HI R13, R13, R149, RZ, 0x3 ;  /* 0x000000950d0d7211 */ /* 0x000fe200078f18ff */
[----:B------:R-:W-:-:S03]  /*70b0*/  IMAD.SHL.U32 R149, R149, 0x8, RZ ;  /* 0x0000000895957824 */ /* 0x000fc600078e00ff */
[----:B------:R-:W-:Y:S02]  /*70c0*/  SHF.R.S32.HI R13, RZ, 0x3, R13 ;  /* 0x00000003ff0d7819 */ /* 0x000fe4000001140d */
[----:B------:R-:W-:-:S03]  /*70d0*/  LOP3.LUT R12, R215, 0x38, R149, 0xf8, !PT ;  /* 0x00000038d70c7812 */ /* 0x000fc600078ef895 */
[----:B------:R-:W-:Y:S01]  /*70e0*/  IMAD R13, R13, 0x1800, R217 ;  /* 0x000018000d0d7824 */ /* 0x000fe200078e02d9 */
[----:B------:R-:W-:-:S05]  /*70f0*/  LOP3.LUT R12, R12, R216, RZ, 0x3c, !PT ;  /* 0x000000d80c0c7212 */ /* 0x000fca00078e3cff */
[----:B------:R-:W-:-:S04]  /*7100*/  IMAD.IADD R12, R13, 0x1, R12 ;  /* 0x000000010d0c7824 */ /* 0x000fc800078e020c */
[C---:B------:R-:W-:Y:S02]  /*7110*/  IMAD R80, R19.reuse, 0x4800, R12 ;  /* 0x0000480013507824 */ /* 0x040fe400078e020c */
[----:B------:R-:W-:Y:S02]  /*7120*/  IMAD R12, R19, 0x4800, R135 ;  /* 0x00004800130c7824 */ /* 0x000fe400078e0287 */
[--C-:B------:R-:W-:Y:S02]  /*7130*/  IMAD R80, R80, 0x2, R18.reuse ;  /* 0x0000000250507824 */ /* 0x100fe400078e0212 */
[----:B------:R-:W-:-:S04]  /*7140*/  IMAD R12, R12, 0x2, R18 ;  /* 0x000000020c0c7824 */ /* 0x000fc800078e0212 */
[----:B------:R-:W3:Y:S04]  /*7150*/  LDS.128 R80, [R80+0x1e400] ;  /* 0x01e4000050507984 */ /* 0x000ee80000000c00 */
[----:B------:R-:W4:Y:S01]  /*7160*/  LDS.128 R12, [R12+0x1e400] ;  /* 0x01e400000c0c7984 */ /* 0x000f220000000c00 */
[----:B------:R-:W-:Y:S05]  /*7170*/  @P3 BRA `(.L_x_529) ;  /* 0x0000000400743947 */ /* 0x000fea0003800000 */
[----:B------:R-:W-:Y:S02]  /*7180*/  SHF.R.U64 R42, R42, 0x10, R43 ;  /* 0x000000102a2a7819 */ /* 0x000fe4000000122b */
[----:B------:R-:W-:Y:S02]  /*7190*/  SHF.R.U64 R151, R40, 0x10, R41 ;  /* 0x0000001028977819 */ /* 0x000fe40000001229 */
[----:B------:R-:W-:Y:S02]  /*71a0*/  SHF.R.U32.HI R150, RZ, 0x10, R53 ;  /* 0x00000010ff967819 */ /* 0x000fe40000011635 */
[----:B------:R-:W-:Y:S02]  /*71b0*/  SHF.R.U32.HI R41, RZ, 0x10, R41 ;  /* 0x00000010ff297819 */ /* 0x000fe40000011629 */
[----:B------:R-:W-:Y:S02]  /*71c0*/  SHF.R.U64 R40, R52, 0x10, R53 ;  /* 0x0000001034287819 */ /* 0x000fe40000001235 */
[----:B------:R-:W-:-:S02]  /*71d0*/  PRMT R52, R152, 0x5432, R42 ;  /* 0x0000543298347816 */ /* 0x000fc4000000002a */
[C---:B------:R-:W-:Y:S02]  /*71e0*/  PRMT R42, R153.reuse, 0x5432, R150 ;  /* 0x00005432992a7816 */ /* 0x040fe40000000096 */
[----:B------:R-:W-:Y:S01]  /*71f0*/  PRMT R41, R153, 0x5410, R41 ;  /* 0x0000541099297816 */ /* 0x000fe20000000029 */
[----:B---3--:R-:W-:Y:S01]  /*7200*/  IMAD.U32 R153, R81, 0x10000, RZ ;  /* 0x0001000051997824 */ /* 0x008fe200078e00ff */
[----:B------:R-:W-:Y:S01]  /*7210*/  PRMT R151, R152, 0x5410, R151 ;  /* 0x0000541098977816 */ /* 0x000fe20000000097 */
[----:B------:R-:W-:Y:S01]  /*7220*/  IMAD.U32 R152, R42, 0x10000, RZ ;  /* 0x000100002a987824 */ /* 0x000fe200078e00ff */
[--C-:B------:R-:W-:Y:S01]  /*7230*/  SHF.R.U64 R53, R54, 0x10, R55.reuse ;  /* 0x0000001036357819 */ /* 0x100fe20000001237 */
[----:B------:R-:W-:Y:S01]  /*7240*/  IMAD.U32 R150, R41, 0x10000, RZ ;  /* 0x0001000029967824 */ /* 0x000fe200078e00ff */
[----:B------:R-:W-:Y:S01]  /*7250*/  LOP3.LUT R81, R81, 0xffff0000, RZ, 0xc0, !PT ;  /* 0xffff000051517812 */ /* 0x000fe200078ec0ff */
[----:B----4-:R-:W-:Y:S02]  /*7260*/  IMAD.U32 R54, R13, 0x10000, RZ ;  /* 0x000100000d367824 */ /* 0x010fe400078e00ff */
[C---:B------:R-:W-:Y:S01]  /*7270*/  FMUL.FTZ R154, R153.reuse, R152 ;  /* 0x00000098999a7220 */ /* 0x040fe20000410000 */
[----:B------:R-:W-:Y:S01]  /*7280*/  FMUL.FTZ R153, R153, R150 ;  /* 0x0000009699997220 */ /* 0x000fe20000410000 */
[----:B------:R-:W-:-:S02]  /*7290*/  SHF.R.U32.HI R55, RZ, 0x10, R55 ;  /* 0x00000010ff377819 */ /* 0x000fc40000011637 */
[C---:B------:R-:W-:Y:S01]  /*72a0*/  FFMA.FTZ R150, R54.reuse, R150, -R154 ;  /* 0x0000009636967223 */ /* 0x040fe2000001089a */
[----:B------:R-:W-:Y:S01]  /*72b0*/  FFMA.FTZ R54, R54, R152, R153 ;  /* 0x0000009836367223 */ /* 0x000fe20000010099 */
[----:B------:R-:W-:Y:S02]  /*72c0*/  LOP3.LUT R152, R42, 0xffff0000, RZ, 0xc0, !PT ;  /* 0xffff00002a987812 */ /* 0x000fe400078ec0ff */
[----:B------:R-:W-:Y:S02]  /*72d0*/  LOP3.LUT R153, R41, 0xffff0000, RZ, 0xc0, !PT ;  /* 0xffff000029997812 */ /* 0x000fe400078ec0ff */
[----:B------:R-:W-:Y:S01]  /*72e0*/  LOP3.LUT R41, R13, 0xffff0000, RZ, 0xc0, !PT ;  /* 0xffff00000d297812 */ /* 0x000fe200078ec0ff */
[CC--:B------:R-:W-:Y:S01]  /*72f0*/  FMUL.FTZ R42, R81.reuse, R152.reuse ;  /* 0x00000098512a7220 */ /* 0x0c0fe20000410000 */
[----:B------:R-:W-:Y:S01]  /*7300*/  SHF.R.U32.HI R43, RZ, 0x10, R43 ;  /* 0x00000010ff2b7819 */ /* 0x000fe2000001162b */
[-C--:B------:R-:W-:Y:S01]  /*7310*/  FMUL.FTZ R13, R81, R153.reuse ;  /* 0x00000099510d7220 */ /* 0x080fe20000410000 */
[----:B------:R-:W-:Y:S01]  /*7320*/  PRMT R40, R169, 0x5432, R40 ;  /* 0x00005432a9287816 */ /* 0x000fe20000000028 */
[----:B------:R-:W-:Y:S01]  /*7330*/  FFMA.FTZ R42, R41, R153, -R42 ;  /* 0x00000099292a7223 */ /* 0x000fe2000001082a */
[----:B------:R-:W-:Y:S01]  /*7340*/  PRMT R81, R163, 0x5410, R43 ;  /* 0x00005410a3517816 */ /* 0x000fe2000000002b */
[----:B------:R-:W-:Y:S01]  /*7350*/  FFMA.FTZ R41, R41, R152, R13 ;  /* 0x0000009829297223 */ /* 0x000fe2000001000d */
[----:B------:R-:W-:Y:S01]  /*7360*/  PRMT R13, R167, 0x5410, R55 ;  /* 0x00005410a70d7816 */ /* 0x000fe20000000037 */
[----:B------:R-:W-:Y:S01]  /*7370*/  IMAD.U32 R153, R83, 0x10000, RZ ;  /* 0x0001000053997824 */ /* 0x000fe200078e00ff */
[----:B------:R-:W-:Y:S01]  /*7380*/  PRMT R43, R166, 0x5410, R53 ;  /* 0x00005410a62b7816 */ /* 0x000fe20000000035 */
[----:B------:R-:W-:Y:S01]  /*7390*/  IMAD.U32 R55, R81, 0x10000, RZ ;  /* 0x0001000051377824 */ /* 0x000fe200078e00ff */
[----:B------:R-:W-:Y:S01]  /*73a0*/  LOP3.LUT R83, R83, 0xffff0000, RZ, 0xc0, !PT ;  /* 0xffff000053537812 */ /* 0x000fe200078ec0ff */
[----:B------:R-:W-:Y:S01]  /*73b0*/  IMAD.U32 R152, R13, 0x10000, RZ ;  /* 0x000100000d987824 */ /* 0x000fe200078e00ff */
[----:B------:R-:W-:Y:S01]  /*73c0*/  F2FP.BF16.F32.PACK_AB R42, R42, R150 ;  /* 0x000000962a2a723e */ /* 0x000fe200000010ff */
[----:B------:R-:W-:Y:S01]  /*73d0*/  IMAD.U32 R53, R15, 0x10000, RZ ;  /* 0x000100000f357824 */ /* 0x000fe200078e00ff */
[----:B------:R-:W-:Y:S01]  /*73e0*/  F2FP.BF16.F32.PACK_AB R41, R41, R54 ;  /* 0x000000362929723e */ /* 0x000fe200000010ff */
[C---:B------:R-:W-:Y:S01]  /*73f0*/  FMUL.FTZ R154, R153.reuse, R152 ;  /* 0x00000098999a7220 */ /* 0x040fe20000410000 */
[----:B------:R-:W-:-:S03]  /*7400*/  FMUL.FTZ R153, R153, R55 ;  /* 0x0000003799997220 */ /* 0x000fc60000410000 */
[C---:B------:R-:W-:Y:S01]  /*7410*/  FFMA.FTZ R55, R53.reuse, R55, -R154 ;  /* 0x0000003735377223 */ /* 0x040fe2000001089a */
[----:B------:R-:W-:Y:S01]  /*7420*/  FFMA.FTZ R53, R53, R152, R153 ;  /* 0x0000009835357223 */ /* 0x000fe20000010099 */
[----:B------:R-:W-:Y:S01]  /*7430*/  LOP3.LUT R152, R81, 0xffff0000, RZ, 0xc0, !PT ;  /* 0xffff000051987812 */ /* 0x000fe200078ec0ff */
[----:B------:R-:W-:Y:S01]  /*7440*/  IMAD.U32 R153, R151, 0x10000, RZ ;  /* 0x0001000097997824 */ /* 0x000fe200078e00ff */
[----:B------:R-:W-:Y:S02]  /*7450*/  LOP3.LUT R81, R13, 0xffff0000, RZ, 0xc0, !PT ;  /* 0xffff00000d517812 */ /* 0x000fe400078ec0ff */
[----:B------:R-:W-:Y:S02]  /*7460*/  LOP3.LUT R13, R15, 0xffff0000, RZ, 0xc0, !PT ;  /* 0xffff00000f0d7812 */ /* 0x000fe400078ec0ff */
[----:B------:R-:W-:Y:S01]  /*7470*/  LOP3.LUT R151, R151, 0xffff0000, RZ, 0xc0, !PT ;  /* 0xffff000097977812 */ /* 0x000fe200078ec0ff */
[C---:B------:R-:W-:Y:S01]  /*7480*/  FMUL.FTZ R15, R83.reuse, R81 ;  /* 0x00000051530f7220 */ /* 0x040fe20000410000 */
[----:B------:R-:W-:-:S03]  /*7490*/  FMUL.FTZ R83, R83, R152 ;  /* 0x0000009853537220 */ /* 0x000fc60000410000 */
[C---:B------:R-:W-:Y:S01]  /*74a0*/  FFMA.FTZ R15, R13.reuse, R152, -R15 ;  /* 0x000000980d0f7223 */ /* 0x040fe2000001080f */
[----:B------:R-:W-:Y:S01]  /*74b0*/  FFMA.FTZ R13, R13, R81, R83 ;  /* 0x000000510d0d7223 */ /* 0x000fe20000010053 */
[----:B------:R-:W-:Y:S01]  /*74c0*/  SHF.L.U32 R152, R80, 0x10, RZ ;  /* 0x0000001050987819 */ /* 0x000fe200000006ff */
[----:B------:R-:W-:Y:S01]  /*74d0*/  IMAD.U32 R83, R40, 0x10000, RZ ;  /* 0x0001000028537824 */ /* 0x000fe200078e00ff */
[----:B------:R-:W-:Y:S01]  /*74e0*/  LOP3.LUT R80, R80, 0xffff0000, RZ, 0xc0, !PT ;  /* 0xffff000050507812 */ /* 0x000fe200078ec0ff */
[----:B------:R-:W-:Y:S01]  /*74f0*/  IMAD.U32 R81, R12, 0x10000, RZ ;  /* 0x000100000c517824 */ /* 0x000fe200078e00ff */
[----:B------:R-:W-:Y:S01]  /*7500*/  LOP3.LUT R40, R40, 0xffff0000, RZ, 0xc0, !PT ;  /* 0xffff000028287812 */ /* 0x000fe200078ec0ff */
[C---:B------:R-:W-:Y:S01]  /*7510*/  FMUL.FTZ R154, R152.reuse, R83 ;  /* 0x00000053989a7220 */ /* 0x040fe20000410000 */
[----:B------:R-:W-:Y:S01]  /*7520*/  FMUL.FTZ R152, R152, R153 ;  /* 0x0000009998987220 */ /* 0x000fe20000410000 */
[----:B------:R-:W-:Y:S01]  /*7530*/  F2FP.BF16.F32.PACK_AB R53, R13, R53 ;  /* 0x000000350d35723e */ /* 0x000fe200000010ff */
[----:B------:R-:W-:-:S02]  /*7540*/  IMAD.MOV.U32 R13, RZ, RZ, R42 ;  /* 0x000000ffff0d7224 */ /* 0x000fc400078e002a */
[C---:B------:R-:W-:Y:S01]  /*7550*/  FFMA.FTZ R154, R81.reuse, R153, -R154 ;  /* 0x00000099519a7223 */ /* 0x040fe2000001089a */
[----:B------:R-:W-:Y:S01]  /*7560*/  FFMA.FTZ R152, R81, R83, R152 ;  /* 0x0000005351987223 */ /* 0x000fe20000010098 */
[----:B------:R-:W-:Y:S01]  /*7570*/  LOP3.LUT R81, R12, 0xffff0000, RZ, 0xc0, !PT ;  /* 0xffff00000c517812 */ /* 0x000fe200078ec0ff */
[CC--:B------:R-:W-:Y:S01]  /*7580*/  FMUL.FTZ R12, R80.reuse, R40.reuse ;  /* 0x00000028500c7220 */ /* 0x0c0fe20000410000 */
[-C--:B------:R-:W-:Y:S01]  /*7590*/  FMUL.FTZ R80, R80, R151.reuse ;  /* 0x0000009750507220 */ /* 0x080fe20000410000 */
[C---:B------:R-:W-:Y:S01]  /*75a0*/  IMAD.U32 R153, R82.reuse, 0x10000, RZ ;  /* 0x0001000052997824 */ /* 0x040fe200078e00ff */
[----:B------:R-:W-:Y:S01]  /*75b0*/  LOP3.LUT R82, R82, 0xffff0000, RZ, 0xc0, !PT ;  /* 0xffff000052527812 */ /* 0x000fe200078ec0ff */
[C---:B------:R-:W-:Y:S01]  /*75c0*/  FFMA.FTZ R12, R81.reuse, R151, -R12 ;  /* 0x00000097510c7223 */ /* 0x040fe2000001080c */
[----:B------:R-:W-:Y:S01]  /*75d0*/  FFMA.FTZ R40, R81, R40, R80 ;  /* 0x0000002851287223 */ /* 0x000fe20000010050 */
[C---:B------:R-:W-:Y:S01]  /*75e0*/  IMAD.U32 R81, R43.reuse, 0x10000, RZ ;  /* 0x000100002b517824 */ /* 0x040fe200078e00ff */
[----:B------:R-:W-:Y:S01]  /*75f0*/  LOP3.LUT R43, R43, 0xffff0000, RZ, 0xc0, !PT ;  /* 0xffff00002b2b7812 */ /* 0x000fe200078ec0ff */
[C---:B------:R-:W-:Y:S01]  /*7600*/  IMAD.U32 R83, R52.reuse, 0x10000, RZ ;  /* 0x0001000034537824 */ /* 0x040fe200078e00ff */
[----:B------:R-:W-:Y:S01]  /*7610*/  LOP3.LUT R52, R52, 0xffff0000, RZ, 0xc0, !PT ;  /* 0xffff000034347812 */ /* 0x000fe200078ec0ff */
[----:B------:R-:W-:Y:S01]  /*7620*/  FMUL.FTZ R151, R153, R81 ;  /* 0x0000005199977220 */ /* 0x000fe20000410000 */
[----:B------:R-:W-:-:S02]  /*7630*/  IMAD.U32 R80, R14, 0x10000, RZ ;  /* 0x000100000e507824 */ /* 0x000fc400078e00ff */
[-C--:B------:R-:W-:Y:S01]  /*7640*/  FMUL.FTZ R153, R153, R83.reuse ;  /* 0x0000005399997220 */ /* 0x080fe20000410000 */
[----:B------:R-:W-:Y:S01]  /*7650*/  LOP3.LUT R14, R14, 0xffff0000, RZ, 0xc0, !PT ;  /* 0xffff00000e0e7812 */ /* 0x000fe200078ec0ff */
[C---:B------:R-:W-:Y:S02]  /*7660*/  FFMA.FTZ R151, R80.reuse, R83, -R151 ;  /* 0x0000005350977223 */ /* 0x040fe40000010897 */
[----:B------:R-:W-:Y:S01]  /*7670*/  FFMA.FTZ R153, R80, R81, R153 ;  /* 0x0000005150997223 */ /* 0x000fe20000010099 */
[CC--:B------:R-:W-:Y:S01]  /*7680*/  FMUL.FTZ R80, R82.reuse, R43.reuse ;  /* 0x0000002b52507220 */ /* 0x0c0fe20000410000 */
[----:B------:R-:W-:Y:S01]  /*7690*/  FMUL.FTZ R82, R82, R52 ;  /* 0x0000003452527220 */ /* 0x000fe20000410000 */
[----:B------:R-:W-:Y:S01]  /*76a0*/  F2FP.BF16.F32.PACK_AB R40, R40, R152 ;  /* 0x000000982828723e */ /* 0x000fe200000010ff */
[----:B------:R-:W-:Y:S02]  /*76b0*/  IMAD.MOV.U32 R81, RZ, RZ, R41 ;  /* 0x000000ffff517224 */ /* 0x000fe400078e0029 */
[C---:B------:R-:W-:Y:S01]  /*76c0*/  FFMA.FTZ R80, R14.reuse, R52, -R80 ;  /* 0x000000340e507223 */ /* 0x040fe20000010850 */
[----:B------:R-:W-:Y:S01]  /*76d0*/  FFMA.FTZ R82, R14, R43, R82 ;  /* 0x0000002b0e527223 */ /* 0x000fe20000010052 */
[----:B------:R-:W-:Y:S01]  /*76e0*/  F2FP.BF16.F32.PACK_AB R15, R15, R55 ;  /* 0x000000370f0f723e */ /* 0x000fe200000010ff */
[----:B------:R-:W-:Y:S01]  /*76f0*/  IMAD.MOV.U32 R83, RZ, RZ, R53 ;  /* 0x000000ffff537224 */ /* 0x000fe200078e0035 */
[----:B------:R-:W-:-:S02]  /*7700*/  F2FP.BF16.F32.PACK_AB R12, R12, R154 ;  /* 0x0000009a0c0c723e */ /* 0x000fc400000010ff */
[----:B------:R-:W-:Y:S01]  /*7710*/  F2FP.BF16.F32.PACK_AB R151, R80, R151 ;  /* 0x000000975097723e */ /* 0x000fe200000010ff */
[----:B------:R-:W-:Y:S01]  /*7720*/  IMAD.MOV.U32 R80, RZ, RZ, R40 ;  /* 0x000000ffff507224 */ /* 0x000fe200078e0028 */
[----:B------:R-:W-:-:S03]  /*7730*/  F2FP.BF16.F32.PACK_AB R82, R82, R153 ;  /* 0x000000995252723e */ /* 0x000fc600000010ff */
[----:B------:R-:W-:-:S07]  /*7740*/  IMAD.MOV.U32 R14, RZ, RZ, R151 ;  /* 0x000000ffff0e7224 */ /* 0x000fce00078e0097 */
.L_x_529:
[----:B------:R-:W-:Y:S05]  /*7750*/  BSYNC B3 ;  /* 0x0000000000037941 */ /* 0x000fea0003800000 */
.L_x_528:
[----:B------:R-:W-:-:S04]  /*7760*/  LEA R40, P3, R3, R11, 0x1 ;  /* 0x0000000b03287211 */ /* 0x000fc800078608ff */
[----:B--2---:R-:W-:Y:S02]  /*7770*/  LEA.HI.X R41, R3, R117, R110, 0x1, P3 ;  /* 0x0000007503297211 */ /* 0x004fe400018f0c6e */
[----:B------:R-:W-:-:S03]  /*7780*/  ISETP.GE.AND P3, PT, R149, R130, PT ;  /* 0x000000829500720c */ /* 0x000fc60003f66270 */
[----:B----4-:R2:W-:Y:S10]  /*7790*/  ST.E.128 desc[UR56][R40.64], R12 ;  /* 0x0000000c28007985 */ /* 0x0105f4000c101d38 */
[----:B--2---:R-:W-:-:S05]  /*77a0*/  @!P3 IMAD.WIDE R12, R149, 0x2, R116 ;  /* 0x00000002950cb825 */ /* 0x004fca00078e0274 */
[----:B---3--:R3:W-:Y:S02]  /*77b0*/  @!P3 ST.E.128 desc[UR56][R12.64], R80 ;  /* 0x000000500c00b985 */ /* 0x0087e4000c101d38 */
.L_x_527:
[----:B------:R-:W-:Y:S05]  /*77c0*/  BSYNC B2 ;  /* 0x0000000000027941 */ /* 0x000fea0003800000 */
.L_x_526:
[----:B------:R-:W-:Y:S01]  /*77d0*/  ISETP.NE.AND P3, PT, R7, RZ, PT ;  /* 0x000000ff0700720c */ /* 0x000fe20003f65270 */
[----:B------:R-:W-:-:S12]  /*77e0*/  BSSY B2, `(.L_x_530) ;  /* 0x000007c000027945 */ /* 0x000fd80003800000 */
[----:B------:R-:W-:Y:S05]  /*77f0*/  @!P3 BRA `(.L_x_531) ;  /* 0x0000000400e8b947 */ /* 0x000fea0003800000 */
[----:B---3--:R-:W-:Y:S01]  /*7800*/  SEL R12, R121, R134, !P1 ;  /* 0x00000086790c7207 */ /* 0x008fe20004800000 */
[----:B------:R-:W-:Y:S01]  /*7810*/  BSSY B3, `(.L_x_532) ;  /* 0x0000074000037945 */ /* 0x000fe20003800000 */
[C---:B------:R-:W-:Y:S02]  /*7820*/  LEA R52, P3, R4.reuse, R11, 0x1 ;  /* 0x0000000b04347211 */ /* 0x040fe400078608ff */
[----:B------:R-:W-:Y:S02]  /*7830*/  SHF.R.S32.HI R13, RZ, 0x1f, R12 ;  /* 0x0000001fff0d7819 */ /* 0x000fe4000001140c */
[----:B--2---:R-:W-:Y:S02]  /*7840*/  LEA.HI.X R53, R4, R117, R109, 0x1, P3 ;  /* 0x0000007504357211 */ /* 0x004fe400018f0c6d */
[----:B------:R-:W-:Y:S02]  /*7850*/  LEA.HI R13, R13, R12, RZ, 0x4 ;  /* 0x0000000c0d0d7211 */ /* 0x000fe400078f20ff */
[----:B------:R-:W-:-:S02]  /*7860*/  ISETP.GE.AND P3, PT, R194, R120, PT ;  /* 0x00000078c200720c */ /* 0x000fc40003f66270 */
        /* <DEDUP_REMOVED lines=8> */
[----:B------:R-:W-:Y:S02]  /*78f0*/  IMAD.IADD R13, R13, 0x1, R12 ;  /* 0x000000010d0d7824 */ /* 0x000fe400078e020c */
[C---:B------:R-:W-:Y:S02]  /*7900*/  IMAD R12, R19.reuse, 0x4800, R133 ;  /* 0x00004800130c7824 */ /* 0x040fe400078e0285 */
[----:B------:R-:W-:Y:S02]  /*7910*/  IMAD R40, R19, 0x4800, R13 ;  /* 0x0000480013287824 */ /* 0x000fe400078e020d */
[----:B------:R-:W-:-:S03]  /*7920*/  IMAD R12, R12, 0x2, R18 ;  /* 0x000000020c0c7824 */ /* 0x000fc600078e0212 */
[----:B------:R-:W-:-:S03]  /*7930*/  LEA R40, R40, R18, 0x1 ;  /* 0x0000001228287211 */ /* 0x000fc600078e08ff */
[----:B------:R-:W2:Y:S04]  /*7940*/  LDS.128 R12, [R12+0x1e400] ;  /* 0x01e400000c0c7984 */ /* 0x000ea80000000c00 */
[----:B------:R-:W3:Y:S01]  /*7950*/  LDS.128 R40, [R40+0x1e400] ;  /* 0x01e4000028287984 */ /* 0x000ee20000000c00 */
[----:B------:R-:W-:Y:S05]  /*7960*/  @P3 BRA `(.L_x_533) ;  /* 0x0000000400783947 */ /* 0x000fea0003800000 */
[----:B------:R-:W-:Y:S01]  /*7970*/  SHF.R.U32.HI R55, RZ, 0x10, R49 ;  /* 0x00000010ff377819 */ /* 0x000fe20000011631 */
[----:B---3--:R-:W-:Y:S01]  /*7980*/  IMAD.U32 R149, R41, 0x10000, RZ ;  /* 0x0001000029957824 */ /* 0x008fe200078e00ff */
[----:B------:R-:W-:Y:S01]  /*7990*/  SHF.R.U32.HI R80, RZ, 0x10, R37 ;  /* 0x00000010ff507819 */ /* 0x000fe20000011625 */
[----:B--2---:R-:W-:Y:S01]  /*79a0*/  IMAD.U32 R81, R13, 0x10000, RZ ;  /* 0x000100000d517824 */ /* 0x004fe200078e00ff */
[----:B------:R-:W-:Y:S02]  /*79b0*/  PRMT R55, R165, 0x5410, R55 ;  /* 0x00005410a5377816 */ /* 0x000fe40000000037 */
[----:B------:R-:W-:Y:S02]  /*79c0*/  PRMT R80, R168, 0x5432, R80 ;  /* 0x00005432a8507816 */ /* 0x000fe40000000050 */
[----:B------:R-:W-:Y:S01]  /*79d0*/  LOP3.LUT R41, R41, 0xffff0000, RZ, 0xc0, !PT ;  /* 0xffff000029297812 */ /* 0x000fe200078ec0ff */
[----:B------:R-:W-:Y:S01]  /*79e0*/  IMAD.U32 R83, R55, 0x10000, RZ ;  /* 0x0001000037537824 */ /* 0x000fe200078e00ff */
[----:B------:R-:W-:Y:S01]  /*79f0*/  LOP3.LUT R13, R13, 0xffff0000, RZ, 0xc0, !PT ;  /* 0xffff00000d0d7812 */ /* 0x000fe200078ec0ff */
[----:B------:R-:W-:Y:S01]  /*7a00*/  IMAD.U32 R82, R80, 0x10000, RZ ;  /* 0x0001000050527824 */ /* 0x000fe200078e00ff */
[----:B------:R-:W-:Y:S01]  /*7a10*/  SHF.R.U64 R36, R36, 0x10, R37 ;  /* 0x0000001024247819 */ /* 0x000fe20000001225 */
[C---:B------:R-:W-:Y:S01]  /*7a20*/  FMUL.FTZ R150, R149.reuse, R83 ;  /* 0x0000005395967220 */ /* 0x040fe20000410000 */
[----:B------:R-:W-:Y:S01]  /*7a30*/  SHF.R.U64 R48, R48, 0x10, R49 ;  /* 0x0000001030307819 */ /* 0x000fe20000001231 */
[-C--:B------:R-:W-:Y:S01]  /*7a40*/  FMUL.FTZ R149, R149, R82.reuse ;  /* 0x0000005295957220 */ /* 0x080fe20000410000 */
[----:B------:R-:W-:Y:S01]  /*7a50*/  SHF.R.U64 R50, R50, 0x10, R51 ;  /* 0x0000001032327819 */ /* 0x000fe20000001233 */
[----:B------:R-:W-:Y:S01]  /*7a60*/  FFMA.FTZ R82, R81, R82, -R150 ;  /* 0x0000005251527223 */ /* 0x000fe20000010896 */
[----:B------:R-:W-:-:S02]  /*7a70*/  IMAD.U32 R150, R43, 0x10000, RZ ;  /* 0x000100002b967824 */ /* 0x000fc400078e00ff */
[----:B------:R-:W-:Y:S01]  /*7a80*/  FFMA.FTZ R81, R81, R83, R149 ;  /* 0x0000005351517223 */ /* 0x000fe20000010095 */
[----:B------:R-:W-:Y:S02]  /*7a90*/  LOP3.LUT R83, R80, 0xffff0000, RZ, 0xc0, !PT ;  /* 0xffff000050537812 */ /* 0x000fe400078ec0ff */
[----:B------:R-:W-:Y:S02]  /*7aa0*/  LOP3.LUT R80, R55, 0xffff0000, RZ, 0xc0, !PT ;  /* 0xffff000037507812 */ /* 0x000fe400078ec0ff */
[----:B------:R-:W-:Y:S02]  /*7ab0*/  LOP3.LUT R43, R43, 0xffff0000, RZ, 0xc0, !PT ;  /* 0xffff00002b2b7812 */ /* 0x000fe400078ec0ff */
[----:B------:R-:W-:Y:S01]  /*7ac0*/  SHF.R.U64 R38, R38, 0x10, R39 ;  /* 0x0000001026267819 */ /* 0x000fe20000001227 */
[C---:B------:R-:W-:Y:S01]  /*7ad0*/  FMUL.FTZ R55, R41.reuse, R80 ;  /* 0x0000005029377220 */ /* 0x040fe20000410000 */
[----:B------:R-:W-:Y:S01]  /*7ae0*/  FMUL.FTZ R41, R41, R83 ;  /* 0x0000005329297220 */ /* 0x000fe20000410000 */
[----:B------:R-:W-:-:S02]  /*7af0*/  PRMT R50, R163, 0x5432, R50 ;  /* 0x00005432a3327816 */ /* 0x000fc40000000032 */
[C---:B------:R-:W-:Y:S01]  /*7b00*/  FFMA.FTZ R55, R13.reuse, R83, -R55 ;  /* 0x000000530d377223 */ /* 0x040fe20000010837 */
[----:B------:R-:W-:Y:S01]  /*7b10*/  FFMA.FTZ R13, R13, R80, R41 ;  /* 0x000000500d0d7223 */ /* 0x000fe20000010029 */
[----:B------:R-:W-:Y:S01]  /*7b20*/  SHF.R.U32.HI R41, RZ, 0x10, R51 ;  /* 0x00000010ff297819 */ /* 0x000fe20000011633 */
[----:B------:R-:W-:Y:S01]  /*7b30*/  IMAD.U32 R83, R15, 0x10000, RZ ;  /* 0x000100000f537824 */ /* 0x000fe200078e00ff */
[----:B------:R-:W-:Y:S02]  /*7b40*/  SHF.R.U32.HI R80, RZ, 0x10, R39 ;  /* 0x00000010ff507819 */ /* 0x000fe40000011627 */
[----:B------:R-:W-:Y:S02]  /*7b50*/  PRMT R41, R164, 0x5410, R41 ;  /* 0x00005410a4297816 */ /* 0x000fe40000000029 */
[----:B------:R-:W-:Y:S02]  /*7b60*/  PRMT R80, R167, 0x5432, R80 ;  /* 0x00005432a7507816 */ /* 0x000fe40000000050 */
[----:B------:R-:W-:Y:S01]  /*7b70*/  LOP3.LUT R15, R15, 0xffff0000, RZ, 0xc0, !PT ;  /* 0xffff00000f0f7812 */ /* 0x000fe200078ec0ff */
[C---:B------:R-:W-:Y:S01]  /*7b80*/  IMAD.U32 R149, R41.reuse, 0x10000, RZ ;  /* 0x0001000029957824 */ /* 0x040fe200078e00ff */
[----:B------:R-:W-:Y:S01]  /*7b90*/  LOP3.LUT R41, R41, 0xffff0000, RZ, 0xc0, !PT ;  /* 0xffff000029297812 */ /* 0x000fe200078ec0ff */
[C---:B------:R-:W-:Y:S01]  /*7ba0*/  IMAD.U32 R151, R80.reuse, 0x10000, RZ ;  /* 0x0001000050977824 */ /* 0x040fe200078e00ff */
[----:B------:R-:W-:Y:S01]  /*7bb0*/  LOP3.LUT R37, R80, 0xffff0000, RZ, 0xc0, !PT ;  /* 0xffff000050257812 */ /* 0x000fe200078ec0ff */
[----:B------:R-:W-:Y:S01]  /*7bc0*/  FMUL.FTZ R152, R150, R149 ;  /* 0x0000009596987220 */ /* 0x000fe20000410000 */
[----:B------:R-:W-:Y:S01]  /*7bd0*/  LOP3.LUT R39, R12, 0xffff0000, RZ, 0xc0, !PT ;  /* 0xffff00000c277812 */ /* 0x000fe200078ec0ff */
[C---:B------:R-:W-:Y:S01]  /*7be0*/  FMUL.FTZ R49, R43.reuse, R41 ;  /* 0x000000292b317220 */ /* 0x040fe20000410000 */
[----:B------:R-:W-:Y:S01]  /*7bf0*/  FMUL.FTZ R150, R150, R151 ;  /* 0x0000009796967220 */ /* 0x000fe20000410000 */
[----:B------:R-:W-:Y:S01]  /*7c00*/  FMUL.FTZ R43, R43, R37 ;  /* 0x000000252b2b7220 */ /* 0x000fe20000410000 */
[----:B------:R-:W-:Y:S01]  /*7c10*/  FFMA.FTZ R151, R83, R151, -R152 ;  /* 0x0000009753977223 */ /* 0x000fe20000010898 */
[----:B------:R-:W-:Y:S01]  /*7c20*/  FFMA.FTZ R37, R15, R37, -R49 ;  /* 0x000000250f257223 */ /* 0x000fe20000010831 */
[----:B------:R-:W-:Y:S01]  /*7c30*/  FFMA.FTZ R150, R83, R149, R150 ;  /* 0x0000009553967223 */ /* 0x000fe20000010096 */
[----:B------:R-:W-:Y:S01]  /*7c40*/  FFMA.FTZ R15, R15, R41, R43 ;  /* 0x000000290f0f7223 */ /* 0x000fe2000001002b */
[----:B------:R-:W-:Y:S01]  /*7c50*/  PRMT R41, R166, 0x5432, R36 ;  /* 0x00005432a6297816 */ /* 0x000fe20000000024 */
[----:B------:R-:W-:Y:S01]  /*7c60*/  IMAD.U32 R83, R40, 0x10000, RZ ;  /* 0x0001000028537824 */ /* 0x000fe200078e00ff */
[----:B------:R-:W-:Y:S01]  /*7c70*/  PRMT R36, R165, 0x5432, R48 ;  /* 0x00005432a5247816 */ /* 0x000fe20000000030 */
[----:B------:R-:W-:Y:S01]  /*7c80*/  IMAD.U32 R43, R12, 0x10000, RZ ;  /* 0x000100000c2b7824 */ /* 0x000fe200078e00ff */
[----:B------:R-:W-:Y:S01]  /*7c90*/  LOP3.LUT R40, R40, 0xffff0000, RZ, 0xc0, !PT ;  /* 0xffff000028287812 */ /* 0x000fe200078ec0ff */
[C---:B------:R-:W-:Y:S01]  /*7ca0*/  IMAD.U32 R49, R41.reuse, 0x10000, RZ ;  /* 0x0001000029317824 */ /* 0x040fe200078e00ff */
[----:B------:R-:W-:Y:S01]  /*7cb0*/  LOP3.LUT R41, R41, 0xffff0000, RZ, 0xc0, !PT ;  /* 0xffff000029297812 */ /* 0x000fe200078ec0ff */
[C---:B------:R-:W-:Y:S01]  /*7cc0*/  IMAD.U32 R48, R36.reuse, 0x10000, RZ ;  /* 0x0001000024307824 */ /* 0x040fe200078e00ff */
[----:B------:R-:W-:-:S02]  /*7cd0*/  LOP3.LUT R36, R36, 0xffff0000, RZ, 0xc0, !PT ;  /* 0xffff000024247812 */ /* 0x000fc400078ec0ff */
[----:B------:R-:W-:Y:S01]  /*7ce0*/  PRMT R38, R164, 0x5432, R38 ;  /* 0x00005432a4267816 */ /* 0x000fe20000000026 */
[C---:B------:R-:W-:Y:S01]  /*7cf0*/  FMUL.FTZ R80, R83.reuse, R48 ;  /* 0x0000003053507220 */ /* 0x040fe20000410000 */
[----:B------:R-:W-:Y:S01]  /*7d00*/  FMUL.FTZ R83, R83, R49 ;  /* 0x0000003153537220 */ /* 0x000fe20000410000 */
[C---:B------:R-:W-:Y:S01]  /*7d10*/  FMUL.FTZ R12, R40.reuse, R36 ;  /* 0x00000024280c7220 */ /* 0x040fe20000410000 */
[----:B------:R-:W-:Y:S01]  /*7d20*/  FMUL.FTZ R40, R40, R41 ;  /* 0x0000002928287220 */ /* 0x000fe20000410000 */
[C---:B------:R-:W-:Y:S01]  /*7d30*/  FFMA.FTZ R80, R43.reuse, R49, -R80 ;  /* 0x000000312b507223 */ /* 0x040fe20000010850 */
[----:B------:R-:W-:Y:S01]  /*7d40*/  FFMA.FTZ R83, R43, R48, R83 ;  /* 0x000000302b537223 */ /* 0x000fe20000010053 */
[C---:B------:R-:W-:Y:S01]  /*7d50*/  FFMA.FTZ R12, R39.reuse, R41, -R12 ;  /* 0x00000029270c7223 */ /* 0x040fe2000001080c */
[----:B------:R-:W-:Y:S01]  /*7d60*/  FFMA.FTZ R36, R39, R36, R40 ;  /* 0x0000002427247223 */ /* 0x000fe20000010028 */
[----:B------:R-:W-:Y:S01]  /*7d70*/  IMAD.U32 R48, R42, 0x10000, RZ ;  /* 0x000100002a307824 */ /* 0x000fe200078e00ff */
[----:B------:R-:W-:Y:S01]  /*7d80*/  SHF.L.U32 R39, R14, 0x10, RZ ;  /* 0x000000100e277819 */ /* 0x000fe200000006ff */
[----:B------:R-:W-:Y:S01]  /*7d90*/  IMAD.U32 R40, R50, 0x10000, RZ ;  /* 0x0001000032287824 */ /* 0x000fe200078e00ff */
[----:B------:R-:W-:Y:S01]  /*7da0*/  LOP3.LUT R42, R42, 0xffff0000, RZ, 0xc0, !PT ;  /* 0xffff00002a2a7812 */ /* 0x000fe200078ec0ff */
[----:B------:R-:W-:Y:S01]  /*7db0*/  IMAD.U32 R41, R38, 0x10000, RZ ;  /* 0x0001000026297824 */ /* 0x000fe200078e00ff */
[----:B------:R-:W-:Y:S01]  /*7dc0*/  LOP3.LUT R50, R50, 0xffff0000, RZ, 0xc0, !PT ;  /* 0xffff000032327812 */ /* 0x000fe200078ec0ff */
[----:B------:R-:W-:Y:S01]  /*7dd0*/  FMUL.FTZ R43, R48, R40 ;  /* 0x00000028302b7220 */ /* 0x000fe20000410000 */
[----:B------:R-:W-:Y:S01]  /*7de0*/  LOP3.LUT R38, R38, 0xffff0000, RZ, 0xc0, !PT ;  /* 0xffff000026267812 */ /* 0x000fe200078ec0ff */
[-C--:B------:R-:W-:Y:S01]  /*7df0*/  FMUL.FTZ R48, R48, R41.reuse ;  /* 0x0000002930307220 */ /* 0x080fe20000410000 */
[----:B------:R-:W-:Y:S01]  /*7e00*/  LOP3.LUT R14, R14, 0xffff0000, RZ, 0xc0, !PT ;  /* 0xffff00000e0e7812 */ /* 0x000fe200078ec0ff */
[----:B------:R-:W-:Y:S01]  /*7e10*/  FFMA.FTZ R43, R39, R41, -R43 ;  /* 0x00000029272b7223 */ /* 0x000fe2000001082b */
[----:B------:R-:W-:Y:S01]  /*7e20*/  F2FP.BF16.F32.PACK_AB R55, R55, R82 ;  /* 0x000000523737723e */ /* 0x000fe200000010ff */
[----:B------:R-:W-:Y:S01]  /*7e30*/  FFMA.FTZ R48, R39, R40, R48 ;  /* 0x0000002827307223 */ /* 0x000fe20000010030 */
[C---:B------:R-:W-:Y:S01]  /*7e40*/  FMUL.FTZ R39, R42.reuse, R50 ;  /* 0x000000322a277220 */ /* 0x040fe20000410000 */
[----:B------:R-:W-:Y:S01]  /*7e50*/  FMUL.FTZ R42, R42, R38 ;  /* 0x000000262a2a7220 */ /* 0x000fe20000410000 */
[----:B------:R-:W-:-:S02]  /*7e60*/  F2FP.BF16.F32.PACK_AB R37, R37, R151 ;  /* 0x000000972525723e */ /* 0x000fc400000010ff */
[C---:B------:R-:W-:Y:S01]  /*7e70*/  FFMA.FTZ R39, R14.reuse, R38, -R39 ;  /* 0x000000260e277223 */ /* 0x040fe20000010827 */
[----:B------:R-:W-:Y:S01]  /*7e80*/  FFMA.FTZ R42, R14, R50, R42 ;  /* 0x000000320e2a7223 */ /* 0x000fe2000001002a */
[----:B------:R-:W-:Y:S01]  /*7e90*/  F2FP.BF16.F32.PACK_AB R81, R13, R81 ;  /* 0x000000510d51723e */ /* 0x000fe200000010ff */
[----:B------:R-:W-:Y:S01]  /*7ea0*/  IMAD.MOV.U32 R13, RZ, RZ, R55 ;  /* 0x000000ffff0d7224 */ /* 0x000fe200078e0037 */
        /* <DEDUP_REMOVED lines=9> */
[----:B------:R-:W-:-:S07]  /*7f40*/  IMAD.MOV.U32 R14, RZ, RZ, R39 ;  /* 0x000000ffff0e7224 */ /* 0x000fce00078e0027 */
.L_x_533:
[----:B------:R-:W-:Y:S05]  /*7f50*/  BSYNC B3 ;  /* 0x0000000000037941 */ /* 0x000fea0003800000 */
.L_x_532:
[----:B------:R-:W-:Y:S01]  /*7f60*/  ISETP.GE.AND P3, PT, R54, R130, PT ;  /* 0x000000823600720c */ /* 0x000fe20003f66270 */
[----:B--2---:R4:W-:-:S12]  /*7f70*/  ST.E.128 desc[UR56][R52.64], R12 ;  /* 0x0000000c34007985 */ /* 0x0049d8000c101d38 */
[----:B------:R-:W-:-:S05]  /*7f80*/  @!P3 IMAD.WIDE R36, R54, 0x2, R116 ;  /* 0x000000023624b825 */ /* 0x000fca00078e0274 */
[----:B---3--:R4:W-:Y:S02]  /*7f90*/  @!P3 ST.E.128 desc[UR56][R36.64], R40 ;  /* 0x000000282400b985 */ /* 0x0089e4000c101d38 */
.L_x_531:
[----:B------:R-:W-:Y:S05]  /*7fa0*/  BSYNC B2 ;  /* 0x0000000000027941 */ /* 0x000fea0003800000 */
.L_x_530:
[----:B------:R-:W-:-:S13]  /*7fb0*/  ISETP.NE.AND P3, PT, R8, RZ, PT ;  /* 0x000000ff0800720c */ /* 0x000fda0003f65270 */
[----:B------:R-:W-:Y:S05]  /*7fc0*/  @!P3 BRA `(.L_x_525) ;  /* 0x0000000400e8b947 */ /* 0x000fea0003800000 */
[----:B---34-:R-:W3:Y:S01]  /*7fd0*/  LDL R12, [R1] ;  /* 0x00000000010c7983 */ /* 0x018ee20000100800 */
[C---:B------:R-:W-:Y:S01]  /*7fe0*/  LEA R40, P3, R5.reuse, R11, 0x1 ;  /* 0x0000000b05287211 */ /* 0x040fe200078608ff */
[----:B------:R-:W-:Y:S03]  /*7ff0*/  BSSY B2, `(.L_x_534) ;  /* 0x0000073000027945 */ /* 0x000fe60003800000 */
[----:B--2---:R-:W-:Y:S02]  /*8000*/  LEA.HI.X R41, R5, R117, R108, 0x1, P3 ;  /* 0x0000007505297211 */ /* 0x004fe400018f0c6c */
[----:B------:R-:W-:Y:S02]  /*8010*/  ISETP.GE.AND P3, PT, R193, R120, PT ;  /* 0x00000078c100720c */ /* 0x000fe40003f66270 */
[----:B---3--:R-:W-:-:S04]  /*8020*/  LOP3.LUT P5, RZ, R12, 0x1, RZ, 0xc0, !PT ;  /* 0x000000010cff7812 */ /* 0x008fc800078ac0ff */
[----:B------:R-:W-:-:S04]  /*8030*/  SEL R11, R121, R134, !P5 ;  /* 0x00000086790b7207 */ /* 0x000fc80006800000 */
        /* <DEDUP_REMOVED lines=13> */
[--C-:B------:R-:W-:Y:S02]  /*8110*/  IMAD R13, R13, 0x2, R18.reuse ;  /* 0x000000020d0d7824 */ /* 0x100fe400078e0212 */
[----:B------:R-:W-:-:S04]  /*8120*/  IMAD R36, R15, 0x2, R18 ;  /* 0x000000020f247824 */ /* 0x000fc800078e0212 */
[----:B------:R-:W2:Y:S04]  /*8130*/  LDS.128 R12, [R13+0x1e400] ;  /* 0x01e400000d0c7984 */ /* 0x000ea80000000c00 */
[----:B------:R-:W3:Y:S01]  /*8140*/  LDS.128 R36, [R36+0x1e400] ;  /* 0x01e4000024247984 */ /* 0x000ee20000000c00 */
[----:B------:R-:W-:Y:S05]  /*8150*/  @P3 BRA `(.L_x_535) ;  /* 0x0000000400703947 */ /* 0x000fea0003800000 */
[--C-:B------:R-:W-:Y:S01]  /*8160*/  SHF.R.U64 R34, R34, 0x10, R35.reuse ;  /* 0x0000001022227819 */ /* 0x100fe20000001223 */
[----:B---3--:R-:W-:Y:S01]  /*8170*/  IMAD.U32 R48, R37, 0x10000, RZ ;  /* 0x0001000025307824 */ /* 0x008fe200078e00ff */
[----:B------:R-:W-:Y:S01]  /*8180*/  SHF.R.U32.HI R42, RZ, 0x10, R35 ;  /* 0x00000010ff2a7819 */ /* 0x000fe20000011623 */
[----:B------:R-:W-:Y:S01]  /*8190*/  IMAD.U32 R52, R39, 0x10000, RZ ;  /* 0x0001000027347824 */ /* 0x000fe200078e00ff */
[--C-:B------:R-:W-:Y:S01]  /*81a0*/  SHF.R.U64 R35, R44, 0x10, R45.reuse ;  /* 0x000000102c237819 */ /* 0x100fe2000000122d */
[----:B--2---:R-:W-:Y:S01]  /*81b0*/  IMAD.U32 R51, R15, 0x10000, RZ ;  /* 0x000100000f337824 */ /* 0x004fe200078e00ff */
[----:B------:R-:W-:Y:S01]  /*81c0*/  SHF.R.U32.HI R44, RZ, 0x10, R45 ;  /* 0x00000010ff2c7819 */ /* 0x000fe2000001162d */
[----:B------:R-:W-:Y:S01]  /*81d0*/  IMAD.U32 R45, R13, 0x10000, RZ ;  /* 0x000100000d2d7824 */ /* 0x000fe200078e00ff */
[--C-:B------:R-:W-:Y:S01]  /*81e0*/  SHF.R.U64 R32, R32, 0x10, R33.reuse ;  /* 0x0000001020207819 */ /* 0x100fe20000001221 */
[----:B------:R-:W-:Y:S01]  /*81f0*/  IMAD.U32 R53, R38, 0x10000, RZ ;  /* 0x0001000026357824 */ /* 0x000fe200078e00ff */
[----:B------:R-:W-:-:S02]  /*8200*/  SHF.R.U32.HI R33, RZ, 0x10, R33 ;  /* 0x00000010ff217819 */ /* 0x000fc40000011621 */
[----:B------:R-:W-:Y:S02]  /*8210*/  PRMT R44, R161, 0x5432, R44 ;  /* 0x00005432a12c7816 */ /* 0x000fe4000000002c */
[----:B------:R-:W-:Y:S02]  /*8220*/  SHF.R.U64 R43, R46, 0x10, R47 ;  /* 0x000000102e2b7819 */ /* 0x000fe4000000122f */
[----:B------:R-:W-:Y:S01]  /*8230*/  PRMT R33, R159, 0x5410, R33 ;  /* 0x000054109f217816 */ /* 0x000fe20000000021 */
[----:B------:R-:W-:Y:S01]  /*8240*/  IMAD.U32 R54, R44, 0x10000, RZ ;  /* 0x000100002c367824 */ /* 0x000fe200078e00ff */
[----:B------:R-:W-:Y:S02]  /*8250*/  SHF.R.U32.HI R46, RZ, 0x10, R47 ;  /* 0x00000010ff2e7819 */ /* 0x000fe4000001162f */
[----:B------:R-:W-:Y:S01]  /*8260*/  PRMT R35, R160, 0x5432, R35 ;  /* 0x00005432a0237816 */ /* 0x000fe20000000023 */
[----:B------:R-:W-:Y:S01]  /*8270*/  IMAD.U32 R55, R33, 0x10000, RZ ;  /* 0x0001000021377824 */ /* 0x000fe200078e00ff */
[----:B------:R-:W-:Y:S01]  /*8280*/  LOP3.LUT R49, R37, 0xffff0000, RZ, 0xc0, !PT ;  /* 0xffff000025317812 */ /* 0x000fe200078ec0ff */
[----:B------:R-:W-:Y:S01]  /*8290*/  IMAD.U32 R37, R36, 0x10000, RZ ;  /* 0x0001000024257824 */ /* 0x000fe200078e00ff */
[----:B------:R-:W-:Y:S01]  /*82a0*/  PRMT R160, R160, 0x5410, R43 ;  /* 0x00005410a0a07816 */ /* 0x000fe2000000002b */
[----:B------:R-:W-:Y:S01]  /*82b0*/  FMUL.FTZ R43, R48, R54 ;  /* 0x00000036302b7220 */ /* 0x000fe20000410000 */
[----:B------:R-:W-:Y:S01]  /*82c0*/  LOP3.LUT R44, R44, 0xffff0000, RZ, 0xc0, !PT ;  /* 0xffff00002c2c7812 */ /* 0x000fe200078ec0ff */
[-C--:B------:R-:W-:Y:S01]  /*82d0*/  FMUL.FTZ R48, R48, R55.reuse ;  /* 0x0000003730307220 */ /* 0x080fe20000410000 */
[----:B------:R-:W-:Y:S01]  /*82e0*/  PRMT R46, R161, 0x5410, R46 ;  /* 0x00005410a12e7816 */ /* 0x000fe2000000002e */
[----:B------:R-:W-:Y:S01]  /*82f0*/  FFMA.FTZ R43, R45, R55, -R43 ;  /* 0x000000372d2b7223 */ /* 0x000fe2000001082b */
[----:B------:R-:W-:Y:S01]  /*8300*/  LOP3.LUT R33, R33, 0xffff0000, RZ, 0xc0, !PT ;  /* 0xffff000021217812 */ /* 0x000fe200078ec0ff */
[----:B------:R-:W-:Y:S01]  /*8310*/  FMUL.FTZ R80, R49, R44 ;  /* 0x0000002c31507220 */ /* 0x000fe20000410000 */
[----:B------:R-:W-:Y:S01]  /*8320*/  LOP3.LUT R47, R13, 0xffff0000, RZ, 0xc0, !PT ;  /* 0xffff00000d2f7812 */ /* 0x000fe200078ec0ff */
[C---:B------:R-:W-:Y:S01]  /*8330*/  IMAD.U32 R55, R46.reuse, 0x10000, RZ ;  /* 0x000100002e377824 */ /* 0x040fe200078e00ff */
[----:B------:R-:W-:Y:S01]  /*8340*/  PRMT R42, R159, 0x5432, R42 ;  /* 0x000054329f2a7816 */ /* 0x000fe2000000002a */
[-C--:B------:R-:W-:Y:S01]  /*8350*/  FMUL.FTZ R49, R49, R33.reuse ;  /* 0x0000002131317220 */ /* 0x080fe20000410000 */
[----:B------:R-:W-:Y:S01]  /*8360*/  LOP3.LUT R39, R39, 0xffff0000, RZ, 0xc0, !PT ;  /* 0xffff000027277812 */ /* 0x000fe200078ec0ff */
[----:B------:R-:W-:Y:S01]  /*8370*/  FFMA.FTZ R48, R45, R54, R48 ;  /* 0x000000362d307223 */ /* 0x000fe20000010030 */
[----:B------:R-:W-:Y:S01]  /*8380*/  LOP3.LUT R46, R46, 0xffff0000, RZ, 0xc0, !PT ;  /* 0xffff00002e2e7812 */ /* 0x000fe200078ec0ff */
[----:B------:R-:W-:Y:S01]  /*8390*/  FFMA.FTZ R80, R47, R33, -R80 ;  /* 0x000000212f507223 */ /* 0x000fe20000010850 */
[----:B------:R-:W-:-:S02]  /*83a0*/  IMAD.U32 R45, R42, 0x10000, RZ ;  /* 0x000100002a2d7824 */ /* 0x000fc400078e00ff */
[----:B------:R-:W-:Y:S01]  /*83b0*/  FMUL.FTZ R33, R52, R55 ;  /* 0x0000003734217220 */ /* 0x000fe20000410000 */
[----:B------:R-:W-:Y:S01]  /*83c0*/  PRMT R32, R162, 0x5410, R32 ;  /* 0x00005410a2207816 */ /* 0x000fe20000000020 */
[----:B------:R-:W-:Y:S01]  /*83d0*/  FFMA.FTZ R49, R47, R44, R49 ;  /* 0x0000002c2f317223 */ /* 0x000fe20000010031 */
[----:B------:R-:W-:Y:S01]  /*83e0*/  LOP3.LUT R15, R15, 0xffff0000, RZ, 0xc0, !PT ;  /* 0xffff00000f0f7812 */ /* 0x000fe200078ec0ff */
[----:B------:R-:W-:Y:S01]  /*83f0*/  FMUL.FTZ R47, R39, R46 ;  /* 0x0000002e272f7220 */ /* 0x000fe20000410000 */
[----:B------:R-:W-:Y:S01]  /*8400*/  LOP3.LUT R42, R42, 0xffff0000, RZ, 0xc0, !PT ;  /* 0xffff00002a2a7812 */ /* 0x000fe200078ec0ff */
[-C--:B------:R-:W-:Y:S01]  /*8410*/  FMUL.FTZ R52, R52, R45.reuse ;  /* 0x0000002d34347220 */ /* 0x080fe20000410000 */
[----:B------:R-:W-:Y:S01]  /*8420*/  FFMA.FTZ R33, R51, R45, -R33 ;  /* 0x0000002d33217223 */ /* 0x000fe20000010821 */
[----:B------:R-:W-:Y:S01]  /*8430*/  IMAD.U32 R45, R35, 0x10000, RZ ;  /* 0x00010000232d7824 */ /* 0x000fe200078e00ff */
[----:B------:R-:W-:Y:S01]  /*8440*/  LOP3.LUT R36, R36, 0xffff0000, RZ, 0xc0, !PT ;  /* 0xffff000024247812 */ /* 0x000fe200078ec0ff */
[----:B------:R-:W-:-:S02]  /*8450*/  IMAD.U32 R44, R32, 0x10000, RZ ;  /* 0x00010000202c7824 */ /* 0x000fc400078e00ff */
[-C--:B------:R-:W-:Y:S01]  /*8460*/  FMUL.FTZ R39, R39, R42.reuse ;  /* 0x0000002a27277220 */ /* 0x080fe20000410000 */
[----:B------:R-:W-:Y:S01]  /*8470*/  FFMA.FTZ R47, R15, R42, -R47 ;  /* 0x0000002a0f2f7223 */ /* 0x000fe2000001082f */
[----:B------:R-:W-:Y:S01]  /*8480*/  LOP3.LUT R35, R35, 0xffff0000, RZ, 0xc0, !PT ;  /* 0xffff000023237812 */ /* 0x000fe200078ec0ff */
[----:B------:R-:W-:Y:S01]  /*8490*/  IMAD.U32 R13, R12, 0x10000, RZ ;  /* 0x000100000c0d7824 */ /* 0x000fe200078e00ff */
[----:B------:R-:W-:Y:S01]  /*84a0*/  LOP3.LUT R42, R32, 0xffff0000, RZ, 0xc0, !PT ;  /* 0xffff0000202a7812 */ /* 0x000fe200078ec0ff */
[C---:B------:R-:W-:Y:S01]  /*84b0*/  FMUL.FTZ R32, R37.reuse, R45 ;  /* 0x0000002d25207220 */ /* 0x040fe20000410000 */
[----:B------:R-:W-:Y:S01]  /*84c0*/  FMUL.FTZ R37, R37, R44 ;  /* 0x0000002c25257220 */ /* 0x000fe20000410000 */
[----:B------:R-:W-:Y:S01]  /*84d0*/  LOP3.LUT R12, R12, 0xffff0000, RZ, 0xc0, !PT ;  /* 0xffff00000c0c7812 */ /* 0x000fe200078ec0ff */
[----:B------:R-:W-:Y:S01]  /*84e0*/  FFMA.FTZ R39, R15, R46, R39 ;  /* 0x0000002e0f277223 */ /* 0x000fe20000010027 */
[----:B------:R-:W-:Y:S01]  /*84f0*/  PRMT R34, R162, 0x5432, R34 ;  /* 0x00005432a2227816 */ /* 0x000fe20000000022 */
[----:B------:R-:W-:Y:S01]  /*8500*/  FMUL.FTZ R15, R36, R35 ;  /* 0x00000023240f7220 */ /* 0x000fe20000410000 */
[C---:B------:R-:W-:Y:S01]  /*8510*/  FFMA.FTZ R32, R13.reuse, R44, -R32 ;  /* 0x0000002c0d207223 */ /* 0x040fe20000010820 */
[----:B------:R-:W-:Y:S01]  /*8520*/  FFMA.FTZ R37, R13, R45, R37 ;  /* 0x0000002d0d257223 */ /* 0x000fe20000010025 */
[----:B------:R-:W-:Y:S01]  /*8530*/  LOP3.LUT R38, R38, 0xffff0000, RZ, 0xc0, !PT ;  /* 0xffff000026267812 */ /* 0x000fe200078ec0ff */
[----:B------:R-:W-:Y:S01]  /*8540*/  FFMA.FTZ R52, R51, R55, R52 ;  /* 0x0000003733347223 */ /* 0x000fe20000010034 */
[-C--:B------:R-:W-:Y:S01]  /*8550*/  FMUL.FTZ R13, R36, R42.reuse ;  /* 0x0000002a240d7220 */ /* 0x080fe20000410000 */
[----:B------:R-:W-:Y:S01]  /*8560*/  LOP3.LUT R45, R160, 0xffff0000, RZ, 0xc0, !PT ;  /* 0xffff0000a02d7812 */ /* 0x000fe200078ec0ff */
[----:B------:R-:W-:Y:S01]  /*8570*/  FFMA.FTZ R15, R12, R42, -R15 ;  /* 0x0000002a0c0f7223 */ /* 0x000fe2000001080f */
[----:B------:R-:W-:Y:S01]  /*8580*/  IMAD.U32 R36, R160, 0x10000, RZ ;  /* 0x00010000a0247824 */ /* 0x000fe200078e00ff */
[C---:B------:R-:W-:Y:S01]  /*8590*/  LOP3.LUT R51, R34.reuse, 0xffff0000, RZ, 0xc0, !PT ;  /* 0xffff000022337812 */ /* 0x040fe200078ec0ff */
[----:B------:R-:W-:Y:S01]  /*85a0*/  IMAD.U32 R42, R34, 0x10000, RZ ;  /* 0x00010000222a7824 */ /* 0x000fe200078e00ff */
[----:B------:R-:W-:Y:S01]  /*85b0*/  SHF.L.U32 R50, R14, 0x10, RZ ;  /* 0x000000100e327819 */ /* 0x000fe200000006ff */
[----:B------:R-:W-:Y:S01]  /*85c0*/  FFMA.FTZ R12, R12, R35, R13 ;  /* 0x000000230c0c7223 */ /* 0x000fe2000001000d */
[----:B------:R-:W-:Y:S01]  /*85d0*/  LOP3.LUT R14, R14, 0xffff0000, RZ, 0xc0, !PT ;  /* 0xffff00000e0e7812 */ /* 0x000fe200078ec0ff */
[C---:B------:R-:W-:Y:S01]  /*85e0*/  FMUL.FTZ R13, R53.reuse, R36 ;  /* 0x00000024350d7220 */ /* 0x040fe20000410000 */
[C---:B------:R-:W-:Y:S01]  /*85f0*/  FMUL.FTZ R35, R38.reuse, R45 ;  /* 0x0000002d26237220 */ /* 0x040fe20000410000 */
[-C--:B------:R-:W-:Y:S01]  /*8600*/  FMUL.FTZ R53, R53, R42.reuse ;  /* 0x0000002a35357220 */ /* 0x080fe20000410000 */
[-C--:B------:R-:W-:Y:S01]  /*8610*/  FMUL.FTZ R38, R38, R51.reuse ;  /* 0x0000003326267220 */ /* 0x080fe20000410000 */
[----:B------:R-:W-:Y:S01]  /*8620*/  FFMA.FTZ R13, R50, R42, -R13 ;  /* 0x0000002a320d7223 */ /* 0x000fe2000001080d */
[----:B------:R-:W-:Y:S01]  /*8630*/  FFMA.FTZ R34, R14, R51, -R35 ;  /* 0x000000330e227223 */ /* 0x000fe20000010823 */
[----:B------:R-:W-:Y:S01]  /*8640*/  FFMA.FTZ R53, R50, R36, R53 ;  /* 0x0000002432357223 */ /* 0x000fe20000010035 */
[----:B------:R-:W-:Y:S01]  /*8650*/  FFMA.FTZ R38, R14, R45, R38 ;  /* 0x0000002d0e267223 */ /* 0x000fe20000010026 */
[----:B------:R-:W-:-:S02]  /*8660*/  F2FP.BF16.F32.PACK_AB R43, R80, R43 ;  /* 0x0000002b502b723e */ /* 0x000fc400000010ff */
[----:B------:R-:W-:Y:S02]  /*8670*/  F2FP.BF16.F32.PACK_AB R33, R47, R33 ;  /* 0x000000212f21723e */ /* 0x000fe400000010ff */
[----:B------:R-:W-:Y:S02]  /*8680*/  F2FP.BF16.F32.PACK_AB R48, R49, R48 ;  /* 0x000000303130723e */ /* 0x000fe400000010ff */
        /* <DEDUP_REMOVED lines=8> */
[----:B------:R-:W-:-:S07]  /*8710*/  F2FP.BF16.F32.PACK_AB R38, R38, R53 ;  /* 0x000000352626723e */ /* 0x000fce00000010ff */
.L_x_535:
[----:B------:R-:W-:Y:S05]  /*8720*/  BSYNC B2 ;  /* 0x0000000000027941 */ /* 0x000fea0003800000 */
.L_x_534:
[----:B------:R-:W-:Y:S01]  /*8730*/  ISETP.GE.AND P3, PT, R11, R130, PT ;  /* 0x000000820b00720c */ /* 0x000fe20003f66270 */
[----:B--2---:R2:W-:-:S12]  /*8740*/  ST.E.128 desc[UR56][R40.64], R12 ;  /* 0x0000000c28007985 */ /* 0x0045d8000c101d38 */
[----:B------:R-:W-:-:S05]  /*8750*/  @!P3 IMAD.WIDE R116, R11, 0x2, R116 ;  /* 0x000000020b74b825 */ /* 0x000fca00078e0274 */
[----:B---3--:R2:W-:Y:S02]  /*8760*/  @!P3 ST.E.128 desc[UR56][R116.64], R36 ;  /* 0x000000247400b985 */ /* 0x0085e4000c101d38 */
.L_x_525:
[----:B------:R-:W-:Y:S05]  /*8770*/  BSYNC B1 ;  /* 0x0000000000017941 */ /* 0x000fea0003800000 */
.L_x_524:
[----:B------:R-:W-:-:S03]  /*8780*/  UMOV UR4, 0xffffffff ;  /* 0xffffffff00047882 */ /* 0x000fc60000000000 */
[----:B------:R-:W-:Y:S05]  /*8790*/  BRA.DIV UR4, `(.L_x_536) ;  /* 0x0000017a04f07947 */ /* 0x000fea000b800000 */
[----:B0-----:R-:W0:Y:S04]  /*87a0*/  SHFL.IDX PT, R118, R118, 0x1, 0x1c1f ;  /* 0x003c1f0076767f89 */ /* 0x001e2800000e0000 */
[----:B--2-4-:R2:W4:Y:S02]  /*87b0*/  SHFL.IDX PT, R36, R119, 0x1, 0x1c1f ;  /* 0x003c1f0077247f89 */ /* 0x01452400000e0000 */
.L_x_805:
[----:B------:R-:W-:Y:S05]  /*87c0*/  @P4 BRA `(.L_x_493) ;  /* 0x0000001c00bc4947 */ /* 0x000fea0003800000 */
[----:B------:R-:W-:Y:S01]  /*87d0*/  ISETP.NE.AND P3, PT, R6, RZ, PT ;  /* 0x000000ff0600720c */ /* 0x000fe20003f65270 */
[----:B------:R-:W-:Y:S01]  /*87e0*/  BSSY B1, `(.L_x_537) ;  /* 0x000007e000017945 */ /* 0x000fe20003800000 */
[----:B0-----:R-:W-:-:S11]  /*87f0*/  IMAD.MOV.U32 R37, RZ, RZ, R118 ;  /* 0x000000ffff257224 */ /* 0x001fd600078e0076 */
[----:B------:R-:W-:Y:S05]  /*8800*/  @!P3 BRA `(.L_x_538) ;  /* 0x0000000400ecb947 */ /* 0x000fea0003800000 */
[----:B---3--:R-:W-:Y:S01]  /*8810*/  SEL R11, R121, R134, !P0 ;  /* 0x00000086790b7207 */ /* 0x008fe20004000000 */
[----:B------:R-:W-:Y:S01]  /*8820*/  BSSY B2, `(.L_x_539) ;  /* 0x0000077000027945 */ /* 0x000fe20003800000 */
[----:B------:R-:W-:Y:S02]  /*8830*/  SHF.R.U32.HI R14, RZ, 0x3, R204 ;  /* 0x00000003ff0e7819 */ /* 0x000fe400000116cc */
[----:B------:R-:W-:Y:S02]  /*8840*/  SHF.R.S32.HI R12, RZ, 0x1f, R11 ;  /* 0x0000001fff0c7819 */ /* 0x000fe4000001140b */
[----:B----4-:R-:W-:Y:S02]  /*8850*/  LEA R38, P3, R3, R36, 0x1 ;  /* 0x0000002403267211 */ /* 0x010fe400078608ff */
[----:B------:R-:W-:Y:S02]  /*8860*/  LEA.HI R11, R12, R11, RZ, 0x4 ;  /* 0x0000000b0c0b7211 */ /* 0x000fe400078f20ff */
[----:B------:R-:W-:-:S02]  /*8870*/  ISETP.GE.AND P4, PT, R16, R120, PT ;  /* 0x000000781000720c */ /* 0x000fc40003f86270 */
[----:B------:R-:W-:Y:S02]  /*8880*/  LEA.HI.SX32 R11, R11, R114, 0x1c ;  /* 0x000000720b0b7211 */ /* 0x000fe400078fe2ff */
[----:B------:R-:W-:Y:S02]  /*8890*/  LEA.HI.X R39, R3, R118, R110, 0x1, P3 ;  /* 0x0000007603277211 */ /* 0x000fe400018f0c6e */
[----:B------:R-:W-:Y:S02]  /*88a0*/  SHF.R.S32.HI R12, RZ, 0x1f, R11 ;  /* 0x0000001fff0c7819 */ /* 0x000fe4000001140b */
[----:B------:R-:W-:Y:S02]  /*88b0*/  SHF.L.U32 R41, R11, 0x3, RZ ;  /* 0x000000030b297819 */ /* 0x000fe400000006ff */
[----:B------:R-:W-:Y:S02]  /*88c0*/  LEA.HI R12, R12, R11, RZ, 0x3 ;  /* 0x0000000b0c0c7211 */ /* 0x000fe400078f18ff */
[----:B------:R-:W-:-:S02]  /*88d0*/  LOP3.LUT R11, R204, 0x38, R41, 0xf8, !PT ;  /* 0x00000038cc0b7812 */ /* 0x000fc400078ef829 */
[----:B------:R-:W-:Y:S02]  /*88e0*/  SHF.R.S32.HI R13, RZ, 0x3, R12 ;  /* 0x00000003ff0d7819 */ /* 0x000fe4000001140c */
[----:B------:R-:W-:Y:S02]  /*88f0*/  LOP3.LUT R11, R11, R14, RZ, 0x3c, !PT ;  /* 0x0000000e0b0b7212 */ /* 0x000fe400078e3cff */
[----:B------:R-:W-:Y:S01]  /*8900*/  ISETP.GE.AND P3, PT, R41, R130, PT ;  /* 0x000000822900720c */ /* 0x000fe20003f66270 */
[----:B------:R-:W-:-:S04]  /*8910*/  IMAD R12, R13, 0x1800, R218 ;  /* 0x000018000d0c7824 */ /* 0x000fc800078e02da */
[----:B------:R-:W-:Y:S02]  /*8920*/  IMAD.IADD R12, R12, 0x1, R11 ;  /* 0x000000010c0c7824 */ /* 0x000fe400078e020b */
[C---:B------:R-:W-:Y:S02]  /*8930*/  IMAD R11, R19.reuse, 0x4800, R132 ;  /* 0x00004800130b7824 */ /* 0x040fe400078e0284 */
[----:B------:R-:W-:Y:S02]  /*8940*/  IMAD R13, R19, 0x4800, R12 ;  /* 0x00004800130d7824 */ /* 0x000fe400078e020c */
[--C-:B------:R-:W-:Y:S02]  /*8950*/  IMAD R11, R11, 0x2, R18.reuse ;  /* 0x000000020b0b7824 */ /* 0x100fe400078e0212 */
[----:B------:R-:W-:Y:S02]  /*8960*/  IMAD R32, R13, 0x2, R18 ;  /* 0x000000020d207824 */ /* 0x000fe400078e0212 */
[----:B------:R-:W-:Y:S01]  /*8970*/  @!P3 IMAD.WIDE R40, R41, 0x2, R36 ;  /* 0x000000022928b825 */ /* 0x000fe200078e0224 */
[----:B------:R0:W3:Y:S04]  /*8980*/  LDS.128 R12, [R11+0x1e400] ;  /* 0x01e400000b0c7984 */ /* 0x0000e80000000c00 */
[----:B------:R-:W4:Y:S01]  /*8990*/  LDS.128 R32, [R32+0x1e400] ;  /* 0x01e4000020207984 */ /* 0x000f220000000c00 */
[----:B------:R-:W-:Y:S05]  /*89a0*/  @P4 BRA `(.L_x_540) ;  /* 0x0000000400784947 */ /* 0x000fea0003800000 */
[----:B------:R-:W-:Y:S01]  /*89b0*/  SHF.R.U64 R43, R76, 0x10, R77 ;  /* 0x000000104c2b7819 */ /* 0x000fe2000000124d */
[----:B----4-:R-:W-:Y:S01]  /*89c0*/  IMAD.U32 R47, R33, 0x10000, RZ ;  /* 0x00010000212f7824 */ /* 0x010fe200078e00ff */
[----:B0-----:R-:W-:Y:S01]  /*89d0*/  SHF.R.U64 R11, R64, 0x10, R65 ;  /* 0x00000010400b7819 */ /* 0x001fe20000001241 */
[----:B---3--:R-:W-:Y:S01]  /*89e0*/  IMAD.U32 R45, R13, 0x10000, RZ ;  /* 0x000100000d2d7824 */ /* 0x008fe200078e00ff */
[----:B------:R-:W-:Y:S01]  /*89f0*/  SHF.R.U32.HI R77, RZ, 0x10, R77 ;  /* 0x00000010ff4d7819 */ /* 0x000fe2000001164d */
[----:B------:R-:W-:Y:S01]  /*8a00*/  IMAD.U32 R52, R35, 0x10000, RZ ;  /* 0x0001000023347824 */ /* 0x000fe200078e00ff */
[----:B------:R-:W-:Y:S01]  /*8a10*/  SHF.R.U32.HI R65, RZ, 0x10, R65 ;  /* 0x00000010ff417819 */ /* 0x000fe20000011641 */
[----:B------:R-:W-:Y:S01]  /*8a20*/  IMAD.U32 R50, R15, 0x10000, RZ ;  /* 0x000100000f327824 */ /* 0x000fe200078e00ff */
[----:B------:R-:W-:Y:S01]  /*8a30*/  SHF.R.U64 R44, R78, 0x10, R79 ;  /* 0x000000104e2c7819 */ /* 0x000fe2000000124f */
[----:B------:R-:W-:Y:S01]  /*8a40*/  IMAD.U32 R49, R14, 0x10000, RZ ;  /* 0x000100000e317824 */ /* 0x000fe200078e00ff */
[----:B------:R-:W-:-:S02]  /*8a50*/  PRMT R77, R158, 0x5432, R77 ;  /* 0x000054329e4d7816 */ /* 0x000fc4000000004d */
[----:B------:R-:W-:Y:S02]  /*8a60*/  SHF.R.U64 R42, R66, 0x10, R67 ;  /* 0x00000010422a7819 */ /* 0x000fe40000001243 */
[----:B------:R-:W-:Y:S01]  /*8a70*/  SHF.R.U32.HI R78, RZ, 0x10, R79 ;  /* 0x00000010ff4e7819 */ /* 0x000fe2000001164f */
[----:B------:R-:W-:Y:S01]  /*8a80*/  IMAD.U32 R54, R77, 0x10000, RZ ;  /* 0x000100004d367824 */ /* 0x000fe200078e00ff */
[----:B------:R-:W-:Y:S02]  /*8a90*/  PRMT R65, R156, 0x5432, R65 ;  /* 0x000054329c417816 */ /* 0x000fe40000000041 */
[----:B------:R-:W-:Y:S01]  /*8aa0*/  SHF.R.U32.HI R66, RZ, 0x10, R67 ;  /* 0x00000010ff427819 */ /* 0x000fe20000011643 */
[----:B------:R-:W-:Y:S01]  /*8ab0*/  FMUL.FTZ R76, R47, R54 ;  /* 0x000000362f4c7220 */ /* 0x000fe20000410000 */
[----:B------:R-:W-:Y:S01]  /*8ac0*/  LOP3.LUT R48, R33, 0xffff0000, RZ, 0xc0, !PT ;  /* 0xffff000021307812 */ /* 0x000fe200078ec0ff */
[----:B------:R-:W-:Y:S01]  /*8ad0*/  IMAD.U32 R64, R65, 0x10000, RZ ;  /* 0x0001000041407824 */ /* 0x000fe200078e00ff */
[----:B------:R-:W-:Y:S01]  /*8ae0*/  LOP3.LUT R53, R77, 0xffff0000, RZ, 0xc0, !PT ;  /* 0xffff00004d357812 */ /* 0x000fe200078ec0ff */
[----:B------:R-:W-:Y:S01]  /*8af0*/  IMAD.U32 R33, R32, 0x10000, RZ ;  /* 0x0001000020217824 */ /* 0x000fe200078e00ff */
[----:B------:R-:W-:Y:S01]  /*8b00*/  PRMT R78, R157, 0x5432, R78 ;  /* 0x000054329d4e7816 */ /* 0x000fe2000000004e */
[-C--:B------:R-:W-:Y:S01]  /*8b10*/  FMUL.FTZ R80, R47, R64.reuse ;  /* 0x000000402f507220 */ /* 0x080fe20000410000 */
[----:B------:R-:W-:Y:S01]  /*8b20*/  PRMT R66, R155, 0x5432, R66 ;  /* 0x000054329b427816 */ /* 0x000fe20000000042 */
[----:B------:R-:W-:Y:S01]  /*8b30*/  FMUL.FTZ R67, R48, R53 ;  /* 0x0000003530437220 */ /* 0x000fe20000410000 */
[----:B------:R-:W-:Y:S01]  /*8b40*/  LOP3.LUT R65, R65, 0xffff0000, RZ, 0xc0, !PT ;  /* 0xffff000041417812 */ /* 0x000fe200078ec0ff */
[----:B------:R-:W-:Y:S01]  /*8b50*/  IMAD.U32 R55, R78, 0x10000, RZ ;  /* 0x000100004e377824 */ /* 0x000fe200078e00ff */
[----:B------:R-:W-:Y:S01]  /*8b60*/  LOP3.LUT R46, R13, 0xffff0000, RZ, 0xc0, !PT ;  /* 0xffff00000d2e7812 */ /* 0x000fe200078ec0ff */
[----:B------:R-:W-:Y:S01]  /*8b70*/  IMAD.U32 R47, R66, 0x10000, RZ ;  /* 0x00010000422f7824 */ /* 0x000fe200078e00ff */
[----:B------:R-:W-:Y:S01]  /*8b80*/  PRMT R158, R158, 0x5410, R43 ;  /* 0x000054109e9e7816 */ /* 0x000fe2000000002b */
[-C--:B------:R-:W-:Y:S01]  /*8b90*/  FMUL.FTZ R77, R48, R65.reuse ;  /* 0x00000041304d7220 */ /* 0x080fe20000410000 */
[----:B------:R-:W-:Y:S01]  /*8ba0*/  FFMA.FTZ R43, R45, R64, -R76 ;  /* 0x000000402d2b7223 */ /* 0x000fe2000001084c */
[----:B------:R-:W-:Y:S01]  /*8bb0*/  FFMA.FTZ R48, R46, R65, -R67 ;  /* 0x000000412e307223 */ /* 0x000fe20000010843 */
[----:B------:R-:W-:Y:S01]  /*8bc0*/  LOP3.LUT R35, R35, 0xffff0000, RZ, 0xc0, !PT ;  /* 0xffff000023237812 */ /* 0x000fe200078ec0ff */
[----:B------:R-:W-:Y:S01]  /*8bd0*/  FFMA.FTZ R45, R45, R54, R80 ;  /* 0x000000362d2d7223 */ /* 0x000fe20000010050 */
[----:B------:R-:W-:Y:S01]  /*8be0*/  FMUL.FTZ R65, R52, R55 ;  /* 0x0000003734417220 */ /* 0x000fe20000410000 */
[----:B------:R-:W-:Y:S01]  /*8bf0*/  LOP3.LUT R78, R78, 0xffff0000, RZ, 0xc0, !PT ;  /* 0xffff00004e4e7812 */ /* 0x000fe200078ec0ff */
[-C--:B------:R-:W-:Y:S01]  /*8c00*/  FMUL.FTZ R54, R52, R47.reuse ;  /* 0x0000002f34367220 */ /* 0x080fe20000410000 */
[----:B------:R-:W-:Y:S01]  /*8c10*/  PRMT R11, R156, 0x5410, R11 ;  /* 0x000054109c0b7816 */ /* 0x000fe2000000000b */
[----:B------:R-:W-:Y:S01]  /*8c20*/  FFMA.FTZ R47, R50, R47, -R65 ;  /* 0x0000002f322f7223 */ /* 0x000fe20000010841 */
[----:B------:R-:W-:Y:S01]  /*8c30*/  LOP3.LUT R52, R66, 0xffff0000, RZ, 0xc0, !PT ;  /* 0xffff000042347812 */ /* 0x000fe200078ec0ff */
[----:B------:R-:W-:Y:S01]  /*8c40*/  FFMA.FTZ R50, R50, R55, R54 ;  /* 0x0000003732327223 */ /* 0x000fe20000010036 */
[----:B------:R-:W-:Y:S01]  /*8c50*/  LOP3.LUT R15, R15, 0xffff0000, RZ, 0xc0, !PT ;  /* 0xffff00000f0f7812 */ /* 0x000fe200078ec0ff */
[----:B------:R-:W-:Y:S01]  /*8c60*/  FMUL.FTZ R66, R35, R78 ;  /* 0x0000004e23427220 */ /* 0x000fe20000410000 */
[----:B------:R-:W-:Y:S01]  /*8c70*/  SHF.L.U32 R54, R11, 0x10, RZ ;  /* 0x000000100b367819 */ /* 0x000fe200000006ff */
[----:B------:R-:W-:-:S02]  /*8c80*/  IMAD.U32 R64, R158, 0x10000, RZ ;  /* 0x000100009e407824 */ /* 0x000fc400078e00ff */
[-C--:B------:R-:W-:Y:S01]  /*8c90*/  FMUL.FTZ R76, R35, R52.reuse ;  /* 0x00000034234c7220 */ /* 0x080fe20000410000 */
[----:B------:R-:W-:Y:S01]  /*8ca0*/  FFMA.FTZ R52, R15, R52, -R66 ;  /* 0x000000340f347223 */ /* 0x000fe20000010842 */
[----:B------:R-:W-:Y:S02]  /*8cb0*/  IMAD.U32 R13, R12, 0x10000, RZ ;  /* 0x000100000c0d7824 */ /* 0x000fe400078e00ff */
[----:B------:R-:W-:Y:S01]  /*8cc0*/  FFMA.FTZ R46, R46, R53, R77 ;  /* 0x000000352e2e7223 */ /* 0x000fe2000001004d */
[C---:B------:R-:W-:Y:S01]  /*8cd0*/  FMUL.FTZ R66, R33.reuse, R64 ;  /* 0x0000004021427220 */ /* 0x040fe20000410000 */
[----:B------:R-:W-:Y:S01]  /*8ce0*/  LOP3.LUT R32, R32, 0xffff0000, RZ, 0xc0, !PT ;  /* 0xffff000020207812 */ /* 0x000fe200078ec0ff */
[----:B------:R-:W-:Y:S01]  /*8cf0*/  FMUL.FTZ R33, R33, R54 ;  /* 0x0000003621217220 */ /* 0x000fe20000410000 */
[----:B------:R-:W-:Y:S01]  /*8d00*/  PRMT R44, R157, 0x5410, R44 ;  /* 0x000054109d2c7816 */ /* 0x000fe2000000002c */
[----:B------:R-:W-:Y:S01]  /*8d10*/  FFMA.FTZ R15, R15, R78, R76 ;  /* 0x0000004e0f0f7223 */ /* 0x000fe2000001004c */
[----:B------:R-:W-:-:S02]  /*8d20*/  LOP3.LUT R53, R158, 0xffff0000, RZ, 0xc0, !PT ;  /* 0xffff00009e357812 */ /* 0x000fc400078ec0ff */
[----:B------:R-:W-:Y:S01]  /*8d30*/  LOP3.LUT R35, R11, 0xffff0000, RZ, 0xc0, !PT ;  /* 0xffff00000b237812 */ /* 0x000fe200078ec0ff */
[----:B------:R-:W-:Y:S01]  /*8d40*/  FFMA.FTZ R11, R13, R54, -R66 ;  /* 0x000000360d0b7223 */ /* 0x000fe20000010842 */
[----:B------:R-:W-:Y:S01]  /*8d50*/  PRMT R42, R155, 0x5410, R42 ;  /* 0x000054109b2a7816 */ /* 0x000fe2000000002a */
[----:B------:R-:W-:Y:S01]  /*8d60*/  FFMA.FTZ R13, R13, R64, R33 ;  /* 0x000000400d0d7223 */ /* 0x000fe20000010021 */
[----:B------:R-:W-:Y:S01]  /*8d70*/  LOP3.LUT R51, R14, 0xffff0000, RZ, 0xc0, !PT ;  /* 0xffff00000e337812 */ /* 0x000fe200078ec0ff */
[----:B------:R-:W-:Y:S02]  /*8d80*/  IMAD.U32 R14, R34, 0x10000, RZ ;  /* 0x00010000220e7824 */ /* 0x000fe400078e00ff */
[C---:B------:R-:W-:Y:S01]  /*8d90*/  FMUL.FTZ R55, R32.reuse, R53 ;  /* 0x0000003520377220 */ /* 0x040fe20000410000 */
[----:B------:R-:W-:Y:S01]  /*8da0*/  FMUL.FTZ R65, R32, R35 ;  /* 0x0000002320417220 */ /* 0x000fe20000410000 */
[----:B------:R-:W-:Y:S01]  /*8db0*/  IMAD.U32 R33, R44, 0x10000, RZ ;  /* 0x000100002c217824 */ /* 0x000fe200078e00ff */
[----:B------:R-:W-:Y:S01]  /*8dc0*/  LOP3.LUT R34, R34, 0xffff0000, RZ, 0xc0, !PT ;  /* 0xffff000022227812 */ /* 0x000fe200078ec0ff */
[----:B------:R-:W-:Y:S01]  /*8dd0*/  IMAD.U32 R32, R42, 0x10000, RZ ;  /* 0x000100002a207824 */ /* 0x000fe200078e00ff */
[----:B------:R-:W-:Y:S01]  /*8de0*/  LOP3.LUT R44, R44, 0xffff0000, RZ, 0xc0, !PT ;  /* 0xffff00002c2c7812 */ /* 0x000fe200078ec0ff */
[----:B------:R-:W-:Y:S01]  /*8df0*/  FMUL.FTZ R64, R14, R33 ;  /* 0x000000210e407220 */ /* 0x000fe20000410000 */
[----:B------:R-:W-:Y:S01]  /*8e00*/  LOP3.LUT R12, R12, 0xffff0000, RZ, 0xc0, !PT ;  /* 0xffff00000c0c7812 */ /* 0x000fe200078ec0ff */
[----:B------:R-:W-:Y:S01]  /*8e10*/  FMUL.FTZ R14, R14, R32 ;  /* 0x000000200e0e7220 */ /* 0x000fe20000410000 */
[----:B------:R-:W-:Y:S01]  /*8e20*/  LOP3.LUT R42, R42, 0xffff0000, RZ, 0xc0, !PT ;  /* 0xffff00002a2a7812 */ /* 0x000fe200078ec0ff */
[----:B------:R-:W-:Y:S01]  /*8e30*/  FMUL.FTZ R66, R34, R44 ;  /* 0x0000002c22427220 */ /* 0x000fe20000410000 */
[C---:B------:R-:W-:Y:S01]  /*8e40*/  FFMA.FTZ R64, R49.reuse, R32, -R64 ;  /* 0x0000002031407223 */ /* 0x040fe20000010840 */
[----:B------:R-:W-:Y:S01]  /*8e50*/  FFMA.FTZ R54, R12, R35, -R55 ;  /* 0x000000230c367223 */ /* 0x000fe20000010837 */
[----:B------:R-:W-:Y:S01]  /*8e60*/  FFMA.FTZ R14, R49, R33, R14 ;  /* 0x00000021310e7223 */ /* 0x000fe2000001000e */
[-C--:B------:R-:W-:Y:S01]  /*8e70*/  FMUL.FTZ R35, R34, R42.reuse ;  /* 0x0000002a22237220 */ /* 0x080fe20000410000 */
[C---:B------:R-:W-:Y:S01]  /*8e80*/  FFMA.FTZ R33, R51.reuse, R42, -R66 ;  /* 0x0000002a33217223 */ /* 0x040fe20000010842 */
[----:B------:R-:W-:Y:S01]  /*8e90*/  FFMA.FTZ R12, R12, R53, R65 ;  /* 0x000000350c0c7223 */ /* 0x000fe20000010041 */
[----:B------:R-:W-:Y:S01]  /*8ea0*/  F2FP.BF16.F32.PACK_AB R45, R46, R45 ;  /* 0x0000002d2e2d723e */ /* 0x000fe200000010ff */
        /* <DEDUP_REMOVED lines=11> */
[----:B------:R-:W-:-:S02]  /*8f60*/  IMAD.MOV.U32 R13, RZ, RZ, R43 ;  /* 0x000000ffff0d7224 */ /* 0x000fc400078e002b */
[----:B------:R-:W-:Y:S02]  /*8f70*/  IMAD.MOV.U32 R14, RZ, RZ, R46 ;  /* 0x000000ffff0e7224 */ /* 0x000fe400078e002e */
[----:B------:R-:W-:-:S07]  /*8f80*/  IMAD.MOV.U32 R35, RZ, RZ, R50 ;  /* 0x000000ffff237224 */ /* 0x000fce00078e0032 */
.L_x_540:
[----:B------:R-:W-:Y:S05]  /*8f90*/  BSYNC B2 ;  /* 0x0000000000027941 */ /* 0x000fea0003800000 */
.L_x_539:
[----:B---3--:R3:W-:Y:S04]  /*8fa0*/  ST.E.128 desc[UR56][R38.64], R12 ;  /* 0x0000000c26007985 */ /* 0x0087e8000c101d38 */
[----:B----4-:R3:W-:Y:S02]  /*8fb0*/  @!P3 ST.E.128 desc[UR56][R40.64], R32 ;  /* 0x000000202800b985 */ /* 0x0107e4000c101d38 */
.L_x_538:
[----:B------:R-:W-:Y:S05]  /*8fc0*/  BSYNC B1 ;  /* 0x0000000000017941 */ /* 0x000fea0003800000 */
.L_x_537:
[----:B------:R-:W-:Y:S01]  /*8fd0*/  ISETP.NE.AND P3, PT, R7, RZ, PT ;  /* 0x000000ff0700720c */ /* 0x000fe20003f65270 */
[----:B------:R-:W-:-:S12]  /*8fe0*/  BSSY B1, `(.L_x_541) ;  /* 0x000007a000017945 */ /* 0x000fd80003800000 */
[----:B------:R-:W-:Y:S05]  /*8ff0*/  @!P3 BRA `(.L_x_542) ;  /* 0x0000000400e0b947 */ /* 0x000fea0003800000 */
[----:B0--3--:R-:W-:Y:S01]  /*9000*/  SEL R11, R121, R134, !P1 ;  /* 0x00000086790b7207 */ /* 0x009fe20004800000 */
        /* <DEDUP_REMOVED lines=8> */
[----:B------:R-:W-:Y:S01]  /*9090*/  SHF.R.S32.HI R11, RZ, 0x1f, R12 ;  /* 0x0000001fff0b7819 */ /* 0x000fe2000001140c */
[----:B------:R-:W-:-:S03]  /*90a0*/  IMAD.SHL.U32 R41, R12, 0x8, RZ ;  /* 0x000000080c297824 */ /* 0x000fc600078e00ff */
[----:B------:R-:W-:Y:S02]  /*90b0*/  LEA.HI R11, R11, R12, RZ, 0x3 ;  /* 0x0000000c0b0b7211 */ /* 0x000fe400078f18ff */
[----:B------:R-:W-:Y:S02]  /*90c0*/  ISETP.GE.AND P3, PT, R41, R130, PT ;  /* 0x000000822900720c */ /* 0x000fe40003f66270 */
        /* <DEDUP_REMOVED lines=13> */
[----:B------:R-:W-:Y:S01]  /*91a0*/  SHF.R.U32.HI R53, RZ, 0x10, R73 ;  /* 0x00000010ff357819 */ /* 0x000fe20000011649 */
[----:B----4-:R-:W-:Y:S01]  /*91b0*/  IMAD.U32 R51, R35, 0x10000, RZ ;  /* 0x0001000023337824 */ /* 0x010fe200078e00ff */
[--C-:B------:R-:W-:Y:S01]  /*91c0*/  SHF.R.U64 R55, R60, 0x10, R61.reuse ;  /* 0x000000103c377819 */ /* 0x100fe2000000123d */
[----:B---3--:R-:W-:Y:S01]  /*91d0*/  IMAD.U32 R46, R13, 0x10000, RZ ;  /* 0x000100000d2e7824 */ /* 0x008fe200078e00ff */
[----:B------:R-:W-:Y:S01]  /*91e0*/  SHF.R.U32.HI R61, RZ, 0x10, R61 ;  /* 0x00000010ff3d7819 */ /* 0x000fe2000001163d */
[----:B------:R-:W-:Y:S01]  /*91f0*/  IMAD.U32 R49, R15, 0x10000, RZ ;  /* 0x000100000f317824 */ /* 0x000fe200078e00ff */
[----:B------:R-:W-:Y:S01]  /*9200*/  PRMT R53, R148, 0x5432, R53 ;  /* 0x0000543294357816 */ /* 0x000fe20000000035 */
[----:B0-----:R-:W-:Y:S01]  /*9210*/  IMAD.U32 R11, R12, 0x10000, RZ ;  /* 0x000100000c0b7824 */ /* 0x001fe200078e00ff */
[----:B------:R-:W-:Y:S02]  /*9220*/  PRMT R50, R146, 0x5410, R55 ;  /* 0x0000541092327816 */ /* 0x000fe40000000037 */
[----:B------:R-:W-:Y:S01]  /*9230*/  SHF.R.U64 R52, R62, 0x10, R63 ;  /* 0x000000103e347819 */ /* 0x000fe2000000123f */
[----:B------:R-:W-:Y:S01]  /*9240*/  IMAD.U32 R54, R53, 0x10000, RZ ;  /* 0x0001000035367824 */ /* 0x000fe200078e00ff */
[----:B------:R-:W-:-:S02]  /*9250*/  PRMT R146, R146, 0x5432, R61 ;  /* 0x0000543292927816 */ /* 0x000fc4000000003d */
[----:B------:R-:W-:Y:S02]  /*9260*/  SHF.R.U64 R43, R72, 0x10, R73 ;  /* 0x00000010482b7819 */ /* 0x000fe40000001249 */
[----:B------:R-:W-:Y:S02]  /*9270*/  SHF.L.U32 R45, R33, 0x10, RZ ;  /* 0x00000010212d7819 */ /* 0x000fe400000006ff */
[----:B------:R-:W-:Y:S02]  /*9280*/  SHF.R.U64 R60, R74, 0x10, R75 ;  /* 0x000000104a3c7819 */ /* 0x000fe4000000124b */
[----:B------:R-:W-:Y:S01]  /*9290*/  SHF.R.U32.HI R62, RZ, 0x10, R63 ;  /* 0x00000010ff3e7819 */ /* 0x000fe2000001163f */
[----:B------:R-:W-:Y:S01]  /*92a0*/  FMUL.FTZ R61, R45, R54 ;  /* 0x000000362d3d7220 */ /* 0x000fe20000410000 */
[----:B------:R-:W-:Y:S02]  /*92b0*/  SHF.R.U32.HI R74, RZ, 0x10, R75 ;  /* 0x00000010ff4a7819 */ /* 0x000fe4000001164b */
[----:B------:R-:W-:-:S02]  /*92c0*/  LOP3.LUT R47, R35, 0xffff0000, RZ, 0xc0, !PT ;  /* 0xffff0000232f7812 */ /* 0x000fc400078ec0ff */
[----:B------:R-:W-:Y:S01]  /*92d0*/  PRMT R35, R145, 0x5410, R52 ;  /* 0x0000541091237816 */ /* 0x000fe20000000034 */
[----:B------:R-:W-:Y:S01]  /*92e0*/  IMAD.U32 R52, R146, 0x10000, RZ ;  /* 0x0001000092347824 */ /* 0x000fe200078e00ff */
[----:B------:R-:W-:Y:S02]  /*92f0*/  PRMT R148, R148, 0x5410, R43 ;  /* 0x0000541094947816 */ /* 0x000fe4000000002b */
[----:B------:R-:W-:Y:S01]  /*9300*/  LOP3.LUT R48, R33, 0xffff0000, RZ, 0xc0, !PT ;  /* 0xffff000021307812 */ /* 0x000fe200078ec0ff */
[-C--:B------:R-:W-:Y:S01]  /*9310*/  FMUL.FTZ R63, R45, R52.reuse ;  /* 0x000000342d3f7220 */ /* 0x080fe20000410000 */
[----:B------:R-:W-:Y:S01]  /*9320*/  PRMT R43, R147, 0x5410, R60 ;  /* 0x00005410932b7816 */ /* 0x000fe2000000003c */
[C---:B------:R-:W-:Y:S01]  /*9330*/  FFMA.FTZ R45, R46.reuse, R52, -R61 ;  /* 0x000000342e2d7223 */ /* 0x040fe2000001083d */
[----:B------:R-:W-:Y:S01]  /*9340*/  LOP3.LUT R55, R53, 0xffff0000, RZ, 0xc0, !PT ;  /* 0xffff000035377812 */ /* 0x000fe200078ec0ff */
[----:B------:R-:W-:Y:S01]  /*9350*/  FFMA.FTZ R46, R46, R54, R63 ;  /* 0x000000362e2e7223 */ /* 0x000fe2000001003f */
[----:B------:R-:W-:Y:S01]  /*9360*/  PRMT R145, R145, 0x5432, R62 ;  /* 0x0000543291917816 */ /* 0x000fe2000000003e */
[----:B------:R-:W-:Y:S01]  /*9370*/  IMAD.U32 R33, R32, 0x10000, RZ ;  /* 0x0001000020217824 */ /* 0x000fe200078e00ff */
[----:B------:R-:W-:Y:S01]  /*9380*/  PRMT R147, R147, 0x5432, R74 ;  /* 0x0000543293937816 */ /* 0x000fe2000000004a */
[----:B------:R-:W-:Y:S01]  /*9390*/  FMUL.FTZ R61, R48, R55 ;  /* 0x00000037303d7220 */ /* 0x000fe20000410000 */
[----:B------:R-:W-:Y:S01]  /*93a0*/  LOP3.LUT R53, R146, 0xffff0000, RZ, 0xc0, !PT ;  /* 0xffff000092357812 */ /* 0x000fe200078ec0ff */
[----:B------:R-:W-:Y:S01]  /*93b0*/  IMAD.U32 R52, R145, 0x10000, RZ ;  /* 0x0001000091347824 */ /* 0x000fe200078e00ff */
[----:B------:R-:W-:Y:S01]  /*93c0*/  LOP3.LUT R44, R13, 0xffff0000, RZ, 0xc0, !PT ;  /* 0xffff00000d2c7812 */ /* 0x000fe200078ec0ff */
[C---:B------:R-:W-:Y:S01]  /*93d0*/  IMAD.U32 R60, R147.reuse, 0x10000, RZ ;  /* 0x00010000933c7824 */ /* 0x040fe200078e00ff */
[----:B------:R-:W-:Y:S01]  /*93e0*/  LOP3.LUT R147, R147, 0xffff0000, RZ, 0xc0, !PT ;  /* 0xffff000093937812 */ /* 0x000fe200078ec0ff */
[-C--:B------:R-:W-:Y:S01]  /*93f0*/  FMUL.FTZ R63, R48, R53.reuse ;  /* 0x00000035303f7220 */ /* 0x080fe20000410000 */
[----:B------:R-:W-:Y:S01]  /*9400*/  LOP3.LUT R145, R145, 0xffff0000, RZ, 0xc0, !PT ;  /* 0xffff000091917812 */ /* 0x000fe200078ec0ff */
[C---:B------:R-:W-:Y:S01]  /*9410*/  FFMA.FTZ R48, R44.reuse, R53, -R61 ;  /* 0x000000352c307223 */ /* 0x040fe2000001083d */
[C---:B------:R-:W-:Y:S01]  /*9420*/  FMUL.FTZ R54, R51.reuse, R60 ;  /* 0x0000003c33367220 */ /* 0x040fe20000410000 */
[-C--:B------:R-:W-:Y:S01]  /*9430*/  FMUL.FTZ R53, R51, R52.reuse ;  /* 0x0000003433357220 */ /* 0x080fe20000410000 */
[----:B------:R-:W-:Y:S01]  /*9440*/  FFMA.FTZ R51, R44, R55, R63 ;  /* 0x000000372c337223 */ /* 0x000fe2000001003f */
[----:B------:R-:W-:Y:S01]  /*9450*/  LOP3.LUT R42, R15, 0xffff0000, RZ, 0xc0, !PT ;  /* 0xffff00000f2a7812 */ /* 0x000fe200078ec0ff */
[C---:B------:R-:W-:Y:S01]  /*9460*/  FFMA.FTZ R44, R49.reuse, R52, -R54 ;  /* 0x00000034312c7223 */ /* 0x040fe20000010836 */
[----:B------:R-:W-:Y:S01]  /*9470*/  FFMA.FTZ R60, R49, R60, R53 ;  /* 0x0000003c313c7223 */ /* 0x000fe20000010035 */
[----:B------:R-:W-:Y:S01]  /*9480*/  FMUL.FTZ R49, R47, R147 ;  /* 0x000000932f317220 */ /* 0x000fe20000410000 */
[----:B------:R-:W-:-:S02]  /*9490*/  IMAD.U32 R54, R148, 0x10000, RZ ;  /* 0x0001000094367824 */ /* 0x000fc400078e00ff */
[-C--:B------:R-:W-:Y:S01]  /*94a0*/  FMUL.FTZ R53, R47, R145.reuse ;  /* 0x000000912f357220 */ /* 0x080fe20000410000 */
[----:B------:R-:W-:Y:S02]  /*94b0*/  IMAD.U32 R52, R50, 0x10000, RZ ;  /* 0x0001000032347824 */ /* 0x000fe400078e00ff */
[----:B------:R-:W-:Y:S01]  /*94c0*/  FFMA.FTZ R145, R42, R145, -R49 ;  /* 0x000000912a917223 */ /* 0x000fe20000010831 */
[----:B------:R-:W-:Y:S01]  /*94d0*/  LOP3.LUT R32, R32, 0xffff0000, RZ, 0xc0, !PT ;  /* 0xffff000020207812 */ /* 0x000fe200078ec0ff */
[----:B------:R-:W-:Y:S01]  /*94e0*/  FFMA.FTZ R147, R42, R147, R53 ;  /* 0x000000932a937223 */ /* 0x000fe20000010035 */
[----:B------:R-:W-:Y:S01]  /*94f0*/  LOP3.LUT R49, R148, 0xffff0000, RZ, 0xc0, !PT ;  /* 0xffff000094317812 */ /* 0x000fe200078ec0ff */
[----:B------:R-:W-:Y:S01]  /*9500*/  IMAD.U32 R13, R14, 0x10000, RZ ;  /* 0x000100000e0d7824 */ /* 0x000fe200078e00ff */
[----:B------:R-:W-:Y:S01]  /*9510*/  LOP3.LUT R47, R50, 0xffff0000, RZ, 0xc0, !PT ;  /* 0xffff0000322f7812 */ /* 0x000fe200078ec0ff */
[C---:B------:R-:W-:Y:S01]  /*9520*/  FMUL.FTZ R50, R33.reuse, R54 ;  /* 0x0000003621327220 */ /* 0x040fe20000410000 */
[----:B------:R-:W-:Y:S01]  /*9530*/  FMUL.FTZ R33, R33, R52 ;  /* 0x0000003421217220 */ /* 0x000fe20000410000 */
[----:B------:R-:W-:Y:S01]  /*9540*/  LOP3.LUT R12, R12, 0xffff0000, RZ, 0xc0, !PT ;  /* 0xffff00000c0c7812 */ /* 0x000fe200078ec0ff */
[----:B------:R-:W-:Y:S01]  /*9550*/  FMUL.FTZ R53, R32, R49 ;  /* 0x0000003120357220 */ /* 0x000fe20000410000 */
[----:B------:R-:W-:Y:S01]  /*9560*/  LOP3.LUT R15, R14, 0xffff0000, RZ, 0xc0, !PT ;  /* 0xffff00000e0f7812 */ /* 0x000fe200078ec0ff */
[----:B------:R-:W-:Y:S01]  /*9570*/  FMUL.FTZ R55, R32, R47 ;  /* 0x0000002f20377220 */ /* 0x000fe20000410000 */
[----:B------:R-:W-:-:S02]  /*9580*/  IMAD.U32 R14, R34, 0x10000, RZ ;  /* 0x00010000220e7824 */ /* 0x000fc400078e00ff */
[C---:B------:R-:W-:Y:S01]  /*9590*/  FFMA.FTZ R50, R11.reuse, R52, -R50 ;  /* 0x000000340b327223 */ /* 0x040fe20000010832 */
[----:B------:R-:W-:Y:S01]  /*95a0*/  FFMA.FTZ R33, R11, R54, R33 ;  /* 0x000000360b217223 */ /* 0x000fe20000010021 */
[----:B------:R-:W-:Y:S01]  /*95b0*/  IMAD.U32 R32, R43, 0x10000, RZ ;  /* 0x000100002b207824 */ /* 0x000fe200078e00ff */
[----:B------:R-:W-:Y:S01]  /*95c0*/  LOP3.LUT R34, R34, 0xffff0000, RZ, 0xc0, !PT ;  /* 0xffff000022227812 */ /* 0x000fe200078ec0ff */
[----:B------:R-:W-:Y:S01]  /*95d0*/  IMAD.U32 R11, R35, 0x10000, RZ ;  /* 0x00010000230b7824 */ /* 0x000fe200078e00ff */
[----:B------:R-:W-:Y:S01]  /*95e0*/  LOP3.LUT R43, R43, 0xffff0000, RZ, 0xc0, !PT ;  /* 0xffff00002b2b7812 */ /* 0x000fe200078ec0ff */
[----:B------:R-:W-:Y:S01]  /*95f0*/  FFMA.FTZ R53, R12, R47, -R53 ;  /* 0x0000002f0c357223 */ /* 0x000fe20000010835 */
[----:B------:R-:W-:Y:S01]  /*9600*/  LOP3.LUT R35, R35, 0xffff0000, RZ, 0xc0, !PT ;  /* 0xffff000023237812 */ /* 0x000fe200078ec0ff */
[CC--:B------:R-:W-:Y:S01]  /*9610*/  FMUL.FTZ R42, R14.reuse, R32.reuse ;  /* 0x000000200e2a7220 */ /* 0x0c0fe20000410000 */
[----:B------:R-:W-:Y:S01]  /*9620*/  FMUL.FTZ R47, R14, R11 ;  /* 0x0000000b0e2f7220 */ /* 0x000fe20000410000 */
[----:B------:R-:W-:Y:S01]  /*9630*/  FMUL.FTZ R14, R34, R43 ;  /* 0x0000002b220e7220 */ /* 0x000fe20000410000 */
[----:B------:R-:W-:Y:S01]  /*9640*/  FFMA.FTZ R12, R12, R49, R55 ;  /* 0x000000310c0c7223 */ /* 0x000fe20000010037 */
[----:B------:R-:W-:Y:S01]  /*9650*/  FMUL.FTZ R34, R34, R35 ;  /* 0x0000002322227220 */ /* 0x000fe20000410000 */
        /* <DEDUP_REMOVED lines=11> */
[----:B------:R-:W-:Y:S02]  /*9710*/  F2FP.BF16.F32.PACK_AB R13, R48, R45 ;  /* 0x0000002d300d723e */ /* 0x000fe400000010ff */
[----:B------:R-:W-:-:S02]  /*9720*/  F2FP.BF16.F32.PACK_AB R15, R145, R44 ;  /* 0x0000002c910f723e */ /* 0x000fc400000010ff */
[----:B------:R-:W-:Y:S02]  /*9730*/  F2FP.BF16.F32.PACK_AB R34, R34, R47 ;  /* 0x0000002f2222723e */ /* 0x000fe400000010ff */
[----:B------:R-:W-:-:S07]  /*9740*/  MOV R35, R60 ;  /* 0x0000003c00237202 */ /* 0x000fce0000000f00 */
.L_x_544:
[----:B------:R-:W-:Y:S05]  /*9750*/  BSYNC B2 ;  /* 0x0000000000027941 */ /* 0x000fea0003800000 */
.L_x_543:
[----:B---3--:R3:W-:Y:S04]  /*9760*/  ST.E.128 desc[UR56][R38.64], R12 ;  /* 0x0000000c26007985 */ /* 0x0087e8000c101d38 */
[----:B----4-:R3:W-:Y:S02]  /*9770*/  @!P3 ST.E.128 desc[UR56][R40.64], R32 ;  /* 0x000000202800b985 */ /* 0x0107e4000c101d38 */
.L_x_542:
[----:B------:R-:W-:Y:S05]  /*9780*/  BSYNC B1 ;  /* 0x0000000000017941 */ /* 0x000fea0003800000 */
.L_x_541:
[----:B------:R-:W-:-:S13]  /*9790*/  ISETP.NE.AND P3, PT, R8, RZ, PT ;  /* 0x000000ff0800720c */ /* 0x000fda0003f65270 */
[----:B------:R-:W-:Y:S05]  /*97a0*/  @!P3 BRA `(.L_x_493) ;  /* 0x0000000c00c4b947 */ /* 0x000fea0003800000 */
[----:B0--3--:R-:W3:Y:S01]  /*97b0*/  LDL R11, [R1] ;  /* 0x00000000010b7983 */ /* 0x009ee20000100800 */
[----:B------:R-:W-:Y:S01]  /*97c0*/  SHF.R.U32.HI R14, RZ, 0x3, R204 ;  /* 0x00000003ff0e7819 */ /* 0x000fe200000116cc */
[----:B------:R-:W-:Y:S01]  /*97d0*/  BSSY B1, `(.L_x_545) ;  /* 0x0000073000017945 */ /* 0x000fe20003800000 */
[----:B----4-:R-:W-:-:S04]  /*97e0*/  LEA R38, P3, R5, R36, 0x1 ;  /* 0x0000002405267211 */ /* 0x010fc800078608ff */
[----:B------:R-:W-:Y:S02]  /*97f0*/  LEA.HI.X R39, R5, R118, R108, 0x1, P3 ;  /* 0x0000007605277211 */ /* 0x000fe400018f0c6c */
        /* <DEDUP_REMOVED lines=18> */
[----:B------:R-:W0:Y:S04]  /*9920*/  LDS.128 R12, [R13+0x1e400] ;  /* 0x01e400000d0c7984 */ /* 0x000e280000000c00 */
[----:B------:R-:W3:Y:S01]  /*9930*/  LDS.128 R32, [R32+0x1e400] ;  /* 0x01e4000020207984 */ /* 0x000ee20000000c00 */
[----:B------:R-:W-:Y:S05]  /*9940*/  @P3 BRA `(.L_x_546) ;  /* 0x00000004006c3947 */ /* 0x000fea0003800000 */
[----:B------:R-:W-:Y:S01]  /*9950*/  SHF.R.U32.HI R51, RZ, 0x10, R69 ;  /* 0x00000010ff337819 */ /* 0x000fe20000011645 */
[----:B---3--:R-:W-:Y:S01]  /*9960*/  IMAD.U32 R45, R33, 0x10000, RZ ;  /* 0x00010000212d7824 */ /* 0x008fe200078e00ff */
[--C-:B------:R-:W-:Y:S01]  /*9970*/  SHF.R.U64 R48, R56, 0x10, R57.reuse ;  /* 0x0000001038307819 */ /* 0x100fe20000001239 */
[----:B0-----:R-:W-:Y:S01]  /*9980*/  IMAD.U32 R41, R13, 0x10000, RZ ;  /* 0x000100000d297824 */ /* 0x001fe200078e00ff */
[----:B------:R-:W-:Y:S01]  /*9990*/  SHF.R.U32.HI R56, RZ, 0x10, R57 ;  /* 0x00000010ff387819 */ /* 0x000fe20000011639 */
[----:B------:R-:W-:Y:S01]  /*99a0*/  IMAD.U32 R47, R35, 0x10000, RZ ;  /* 0x00010000232f7824 */ /* 0x000fe200078e00ff */
[----:B------:R-:W-:Y:S01]  /*99b0*/  PRMT R51, R144, 0x5432, R51 ;  /* 0x0000543290337816 */ /* 0x000fe20000000033 */
[----:B------:R-:W-:Y:S01]  /*99c0*/  IMAD.U32 R44, R32, 0x10000, RZ ;  /* 0x00010000202c7824 */ /* 0x000fe200078e00ff */
[----:B------:R-:W-:Y:S01]  /*99d0*/  PRMT R48, R139, 0x5410, R48 ;  /* 0x000054108b307816 */ /* 0x000fe20000000030 */
[----:B------:R-:W-:Y:S01]  /*99e0*/  IMAD.U32 R40, R12, 0x10000, RZ ;  /* 0x000100000c287824 */ /* 0x000fe200078e00ff */
[----:B------:R-:W-:Y:S01]  /*99f0*/  SHF.R.U64 R53, R68, 0x10, R69 ;  /* 0x0000001044357819 */ /* 0x000fe20000001245 */
[----:B------:R-:W-:Y:S01]  /*9a00*/  IMAD.U32 R52, R51, 0x10000, RZ ;  /* 0x0001000033347824 */ /* 0x000fe200078e00ff */
[----:B------:R-:W-:-:S02]  /*9a10*/  PRMT R139, R139, 0x5432, R56 ;  /* 0x000054328b8b7816 */ /* 0x000fc40000000038 */
[----:B------:R-:W-:Y:S02]  /*9a20*/  SHF.R.U64 R54, R70, 0x10, R71 ;  /* 0x0000001046367819 */ /* 0x000fe40000001247 */
[----:B------:R-:W-:Y:S01]  /*9a30*/  SHF.R.U64 R49, R58, 0x10, R59 ;  /* 0x000000103a317819 */ /* 0x000fe2000000123b */
[----:B------:R-:W-:Y:S01]  /*9a40*/  IMAD.U32 R50, R139, 0x10000, RZ ;  /* 0x000100008b327824 */ /* 0x000fe200078e00ff */
[----:B------:R-:W-:Y:S02]  /*9a50*/  SHF.R.U32.HI R70, RZ, 0x10, R71 ;  /* 0x00000010ff467819 */ /* 0x000fe40000011647 */
[----:B------:R-:W-:Y:S01]  /*9a60*/  SHF.R.U32.HI R59, RZ, 0x10, R59 ;  /* 0x00000010ff3b7819 */ /* 0x000fe2000001163b */
[----:B------:R-:W-:Y:S01]  /*9a70*/  FMUL.FTZ R56, R45, R50 ;  /* 0x000000322d387220 */ /* 0x000fe20000410000 */
[----:B------:R-:W-:Y:S02]  /*9a80*/  PRMT R144, R144, 0x5410, R53 ;  /* 0x0000541090907816 */ /* 0x000fe40000000035 */
[----:B------:R-:W-:Y:S01]  /*9a90*/  PRMT R53, R143, 0x5410, R54 ;  /* 0x000054108f357816 */ /* 0x000fe20000000036 */
[-C--:B------:R-:W-:Y:S01]  /*9aa0*/  FMUL.FTZ R54, R45, R52.reuse ;  /* 0x000000342d367220 */ /* 0x080fe20000410000 */
[C---:B------:R-:W-:Y:S01]  /*9ab0*/  PRMT R49, R138.reuse, 0x5410, R49 ;  /* 0x000054108a317816 */ /* 0x040fe20000000031 */
[----:B------:R-:W-:Y:S01]  /*9ac0*/  FFMA.FTZ R56, R41, R52, R56 ;  /* 0x0000003429387223 */ /* 0x000fe20000010038 */
[----:B------:R-:W-:Y:S01]  /*9ad0*/  PRMT R143, R143, 0x5432, R70 ;  /* 0x000054328f8f7816 */ /* 0x000fe20000000046 */
[----:B------:R-:W-:Y:S01]  /*9ae0*/  FFMA.FTZ R45, R41, R50, -R54 ;  /* 0x00000032292d7223 */ /* 0x000fe20000010836 */
[----:B------:R-:W-:-:S02]  /*9af0*/  PRMT R138, R138, 0x5432, R59 ;  /* 0x000054328a8a7816 */ /* 0x000fc4000000003b */
[----:B------:R-:W-:Y:S01]  /*9b00*/  LOP3.LUT R46, R33, 0xffff0000, RZ, 0xc0, !PT ;  /* 0xffff0000212e7812 */ /* 0x000fe200078ec0ff */
[----:B------:R-:W-:Y:S01]  /*9b10*/  IMAD.U32 R54, R143, 0x10000, RZ ;  /* 0x000100008f367824 */ /* 0x000fe200078e00ff */
[----:B------:R-:W-:Y:S01]  /*9b20*/  LOP3.LUT R139, R139, 0xffff0000, RZ, 0xc0, !PT ;  /* 0xffff00008b8b7812 */ /* 0x000fe200078ec0ff */
[----:B------:R-:W-:Y:S01]  /*9b30*/  IMAD.U32 R33, R15, 0x10000, RZ ;  /* 0x000100000f217824 */ /* 0x000fe200078e00ff */
[----:B------:R-:W-:Y:S01]  /*9b40*/  SHF.L.U32 R50, R138, 0x10, RZ ;  /* 0x000000108a327819 */ /* 0x000fe200000006ff */
[----:B------:R-:W-:Y:S01]  /*9b50*/  FMUL.FTZ R58, R47, R54 ;  /* 0x000000362f3a7220 */ /* 0x000fe20000410000 */
[----:B------:R-:W-:Y:S01]  /*9b60*/  LOP3.LUT R51, R51, 0xffff0000, RZ, 0xc0, !PT ;  /* 0xffff000033337812 */ /* 0x000fe200078ec0ff */
[C---:B------:R-:W-:Y:S01]  /*9b70*/  FMUL.FTZ R41, R46.reuse, R139 ;  /* 0x0000008b2e297220 */ /* 0x040fe20000410000 */
[----:B------:R-:W-:Y:S01]  /*9b80*/  LOP3.LUT R42, R13, 0xffff0000, RZ, 0xc0, !PT ;  /* 0xffff00000d2a7812 */ /* 0x000fe200078ec0ff */
[-C--:B------:R-:W-:Y:S01]  /*9b90*/  FMUL.FTZ R47, R47, R50.reuse ;  /* 0x000000322f2f7220 */ /* 0x080fe20000410000 */
[----:B------:R-:W-:Y:S01]  /*9ba0*/  LOP3.LUT R35, R35, 0xffff0000, RZ, 0xc0, !PT ;  /* 0xffff000023237812 */ /* 0x000fe200078ec0ff */
[-C--:B------:R-:W-:Y:S01]  /*9bb0*/  FMUL.FTZ R55, R46, R51.reuse ;  /* 0x000000332e377220 */ /* 0x080fe20000410000 */
[----:B------:R-:W-:Y:S01]  /*9bc0*/  LOP3.LUT R46, R143, 0xffff0000, RZ, 0xc0, !PT ;  /* 0xffff00008f2e7812 */ /* 0x000fe200078ec0ff */
[----:B------:R-:W-:Y:S01]  /*9bd0*/  FFMA.FTZ R51, R42, R51, R41 ;  /* 0x000000332a337223 */ /* 0x000fe20000010029 */
[----:B------:R-:W-:Y:S01]  /*9be0*/  LOP3.LUT R138, R138, 0xffff0000, RZ, 0xc0, !PT ;  /* 0xffff00008a8a7812 */ /* 0x000fe200078ec0ff */
[C---:B------:R-:W-:Y:S01]  /*9bf0*/  FFMA.FTZ R58, R33.reuse, R50, -R58 ;  /* 0x00000032213a7223 */ /* 0x040fe2000001083a */
[----:B------:R-:W-:Y:S01]  /*9c00*/  FFMA.FTZ R47, R33, R54, R47 ;  /* 0x00000036212f7223 */ /* 0x000fe2000001002f */
[----:B------:R-:W-:-:S02]  /*9c10*/  IMAD.U32 R41, R144, 0x10000, RZ ;  /* 0x0001000090297824 */ /* 0x000fc400078e00ff */
[----:B------:R-:W-:Y:S01]  /*9c20*/  FFMA.FTZ R52, R42, R139, -R55 ;  /* 0x0000008b2a347223 */ /* 0x000fe20000010837 */
[----:B------:R-:W-:Y:S01]  /*9c30*/  IMAD.U32 R33, R48, 0x10000, RZ ;  /* 0x0001000030217824 */ /* 0x000fe200078e00ff */
[----:B------:R-:W-:Y:S01]  /*9c40*/  LOP3.LUT R43, R15, 0xffff0000, RZ, 0xc0, !PT ;  /* 0xffff00000f2b7812 */ /* 0x000fe200078ec0ff */
[C---:B------:R-:W-:Y:S01]  /*9c50*/  FMUL.FTZ R42, R35.reuse, R46 ;  /* 0x0000002e232a7220 */ /* 0x040fe20000410000 */
[-C--:B------:R-:W-:Y:S01]  /*9c60*/  FMUL.FTZ R50, R35, R138.reuse ;  /* 0x0000008a23327220 */ /* 0x080fe20000410000 */
[----:B------:R-:W-:Y:S01]  /*9c70*/  LOP3.LUT R32, R32, 0xffff0000, RZ, 0xc0, !PT ;  /* 0xffff000020207812 */ /* 0x000fe200078ec0ff */
[----:B------:R-:W-:Y:S01]  /*9c80*/  FMUL.FTZ R35, R44, R41 ;  /* 0x000000292c237220 */ /* 0x000fe20000410000 */
[----:B------:R-:W-:Y:S01]  /*9c90*/  LOP3.LUT R144, R144, 0xffff0000, RZ, 0xc0, !PT ;  /* 0xffff000090907812 */ /* 0x000fe200078ec0ff */
[-C--:B------:R-:W-:Y:S01]  /*9ca0*/  FMUL.FTZ R44, R44, R33.reuse ;  /* 0x000000212c2c7220 */ /* 0x080fe20000410000 */
[----:B------:R-:W-:Y:S01]  /*9cb0*/  LOP3.LUT R48, R48, 0xffff0000, RZ, 0xc0, !PT ;  /* 0xffff000030307812 */ /* 0x000fe200078ec0ff */
[----:B------:R-:W-:Y:S01]  /*9cc0*/  FFMA.FTZ R55, R43, R138, -R42 ;  /* 0x0000008a2b377223 */ /* 0x000fe2000001082a */
[----:B------:R-:W-:Y:S01]  /*9cd0*/  LOP3.LUT R13, R12, 0xffff0000, RZ, 0xc0, !PT ;  /* 0xffff00000c0d7812 */ /* 0x000fe200078ec0ff */
[----:B------:R-:W-:Y:S01]  /*9ce0*/  FMUL.FTZ R42, R32, R144 ;  /* 0x00000090202a7220 */ /* 0x000fe20000410000 */
[C---:B------:R-:W-:Y:S01]  /*9cf0*/  FFMA.FTZ R35, R40.reuse, R33, -R35 ;  /* 0x0000002128237223 */ /* 0x040fe20000010823 */
[----:B------:R-:W-:Y:S01]  /*9d00*/  FFMA.FTZ R44, R40, R41, R44 ;  /* 0x00000029282c7223 */ /* 0x000fe2000001002c */
[----:B------:R-:W-:-:S02]  /*9d10*/  IMAD.U32 R15, R34, 0x10000, RZ ;  /* 0x00010000220f7824 */ /* 0x000fc400078e00ff */
[-C--:B------:R-:W-:Y:S01]  /*9d20*/  FMUL.FTZ R40, R32, R48.reuse ;  /* 0x0000003020287220 */ /* 0x080fe20000410000 */
[----:B------:R-:W-:Y:S01]  /*9d30*/  IMAD.U32 R33, R53, 0x10000, RZ ;  /* 0x0001000035217824 */ /* 0x000fe200078e00ff */
[----:B------:R-:W-:Y:S01]  /*9d40*/  LOP3.LUT R34, R34, 0xffff0000, RZ, 0xc0, !PT ;  /* 0xffff000022227812 */ /* 0x000fe200078ec0ff */
[----:B------:R-:W-:Y:S01]  /*9d50*/  IMAD.U32 R32, R49, 0x10000, RZ ;  /* 0x0001000031207824 */ /* 0x000fe200078e00ff */
[----:B------:R-:W-:Y:S01]  /*9d60*/  LOP3.LUT R53, R53, 0xffff0000, RZ, 0xc0, !PT ;  /* 0xffff000035357812 */ /* 0x000fe200078ec0ff */
[----:B------:R-:W-:Y:S01]  /*9d70*/  FFMA.FTZ R42, R13, R48, -R42 ;  /* 0x000000300d2a7223 */ /* 0x000fe2000001082a */
[----:B------:R-:W-:Y:S01]  /*9d80*/  LOP3.LUT R49, R49, 0xffff0000, RZ, 0xc0, !PT ;  /* 0xffff000031317812 */ /* 0x000fe200078ec0ff */
[C---:B------:R-:W-:Y:S02]  /*9d90*/  IMAD.U32 R12, R14.reuse, 0x10000, RZ ;  /* 0x000100000e0c7824 */ /* 0x040fe400078e00ff */
[----:B------:R-:W-:Y:S01]  /*9da0*/  FFMA.FTZ R13, R13, R144, R40 ;  /* 0x000000900d0d7223 */ /* 0x000fe20000010028 */
[----:B------:R-:W-:Y:S01]  /*9db0*/  LOP3.LUT R14, R14, 0xffff0000, RZ, 0xc0, !PT ;  /* 0xffff00000e0e7812 */ /* 0x000fe200078ec0ff */
[C---:B------:R-:W-:Y:S01]  /*9dc0*/  FMUL.FTZ R41, R15.reuse, R33 ;  /* 0x000000210f297220 */ /* 0x040fe20000410000 */
[----:B------:R-:W-:Y:S01]  /*9dd0*/  FMUL.FTZ R40, R15, R32 ;  /* 0x000000200f287220 */ /* 0x000fe20000410000 */
[----:B------:R-:W-:Y:S01]  /*9de0*/  FFMA.FTZ R50, R43, R46, R50 ;  /* 0x0000002e2b327223 */ /* 0x000fe20000010032 */
[C---:B------:R-:W-:Y:S01]  /*9df0*/  FMUL.FTZ R15, R34.reuse, R53 ;  /* 0x00000035220f7220 */ /* 0x040fe20000410000 */
[----:B------:R-:W-:Y:S01]  /*9e00*/  FMUL.FTZ R34, R34, R49 ;  /* 0x0000003122227220 */ /* 0x000fe20000410000 */
[C---:B------:R-:W-:Y:S01]  /*9e10*/  FFMA.FTZ R41, R12.reuse, R32, -R41 ;  /* 0x000000200c297223 */ /* 0x040fe20000010829 */
[----:B------:R-:W-:Y:S01]  /*9e20*/  FFMA.FTZ R40, R12, R33, R40 ;  /* 0x000000210c287223 */ /* 0x000fe20000010028 */
[C---:B------:R-:W-:Y:S01]  /*9e30*/  FFMA.FTZ R12, R14.reuse, R49, -R15 ;  /* 0x000000310e0c7223 */ /* 0x040fe2000001080f */
        /* <DEDUP_REMOVED lines=10> */
[----:B------:R-:W-:-:S02]  /*9ee0*/  F2FP.BF16.F32.PACK_AB R33, R51, R56 ;  /* 0x000000383321723e */ /* 0x000fc400000010ff */
[----:B------:R-:W-:-:S07]  /*9ef0*/  F2FP.BF16.F32.PACK_AB R34, R53, R40 ;  /* 0x000000283522723e */ /* 0x000fce00000010ff */
.L_x_546:
[----:B------:R-:W-:Y:S05]  /*9f00*/  BSYNC B1 ;  /* 0x0000000000017941 */ /* 0x000fea0003800000 */
.L_x_545:
[----:B0-----:R0:W-:Y:S01]  /*9f10*/  ST.E.128 desc[UR56][R38.64], R12 ;  /* 0x0000000c26007985 */ /* 0x0011e2000c101d38 */
[----:B------:R-:W-:-:S13]  /*9f20*/  ISETP.GE.AND P3, PT, R11, R130, PT ;  /* 0x000000820b00720c */ /* 0x000fda0003f66270 */
[----:B------:R-:W-:Y:S05]  /*9f30*/  @P3 BRA `(.L_x_493) ;  /* 0x0000000400e03947 */ /* 0x000fea0003800000 */
[----:B------:R-:W-:-:S05]  /*9f40*/  IMAD.WIDE R36, R11, 0x2, R36 ;  /* 0x000000020b247825 */ /* 0x000fca00078e0224 */
[----:B---3--:R3:W-:Y:S01]  /*9f50*/  ST.E.128 desc[UR56][R36.64], R32 ;  /* 0x0000002024007985 */ /* 0x0087e2000c101d38 */
[----:B------:R-:W-:Y:S05]  /*9f60*/  BRA `(.L_x_493) ;  /* 0x0000000400d47947 */ /* 0x000fea0003800000 */
.L_x_458:
[----:B------:R-:W-:-:S06]  /*9f70*/  UISETP.NE.AND UP0, UPT, UR59, 0x3, UPT ;  /* 0x000000033b00788c */ /* 0x000fcc000bf05270 */
[----:B------:R-:W-:-:S13]  /*9f80*/  PLOP3.LUT P2, PT, PT, PT, UP0, 0x80, 0x0 ;  /* 0x000000000000781c */ /* 0x000fda0003f4f008 */
[----:B------:R-:W-:Y:S05]  /*9f90*/  @!P2 BRA `(.L_x_547) ;  /* 0x000000000004a947 */ /* 0x000fea0003800000 */
[----:B------:R-:W-:Y:S01]  /*9fa0*/  BPT.TRAP 0x1 ;  /* 0x000000040000795c */ /* 0x000fe20000300000 */
.L_x_547:
[----:B------:R-:W-:Y:S01]  /*9fb0*/  IMAD R86, R19, 0x8, R18 ;  /* 0x0000000813567824 */ /* 0x000fe200078e0212 */
[----:B------:R-:W-:Y:S01]  /*9fc0*/  SHF.L.U32 R87, R203, 0x1f, RZ ;  /* 0x0000001fcb577819 */ /* 0x000fe200000006ff */
[----:B------:R-:W-:Y:S01]  /*9fd0*/  BSSY B1, `(.L_x_548) ;  /* 0x0000004000017945 */ /* 0x000fe20003800000 */
[----:B------:R-:W-:Y:S02]  /*9fe0*/  SHF.R.S32.HI R31, RZ, 0x1f, R26 ;  /* 0x0000001fff1f7819 */ /* 0x000fe4000001141a */
[----:B------:R-:W0:Y:S02]  /*9ff0*/  SYNCS.PHASECHK.TRANS64.TRYWAIT P3, [R86+URZ+0x30890], R87 ;  /* 0x03089057560075a7 */ /* 0x000e24000806017f */
[----:B0-----:R-:W-:Y:S05]  /*a000*/  @!P3 BRA `(.L_x_549) ;  /* 0x000001640020b947 */ /* 0x001fea0003800000 */
.L_x_806:
[----:B------:R-:W-:Y:S05]  /*a010*/  BSYNC B1 ;  /* 0x0000000000017941 */ /* 0x000fea0003800000 */
.L_x_548:
[----:B------:R-:W-:Y:S01]  /*a020*/  ULDC.64 UR4, c[0x0][0x300] ;  /* 0x0000c00000047ab9 */ /* 0x000fe20000000a00 */
[----:B-----5:R-:W-:Y:S01]  /*a030*/  SHF.R.S32.HI R84, RZ, 0x1f, R21 ;  /* 0x0000001fff547819 */ /* 0x020fe20000011415 */
[----:B------:R-:W-:Y:S02]  /*a040*/  IMAD R11, R31, UR4, RZ ;  /* 0x000000041f0b7c24 */ /* 0x000fe4000f8e02ff */
[----:B------:R-:W-:-:S04]  /*a050*/  IMAD.WIDE.U32 R12, R26, UR4, RZ ;  /* 0x000000041a0c7c25 */ /* 0x000fc8000f8e00ff */
[----:B------:R-:W-:Y:S01]  /*a060*/  IMAD R11, R26, UR5, R11 ;  /* 0x000000051a0b7c24 */ /* 0x000fe2000f8e020b */
[----:B------:R-:W-:Y:S01]  /*a070*/  ULDC.64 UR4, c[0x0][0x310] ;  /* 0x0000c40000047ab9 */ /* 0x000fe20000000a00 */
[----:B------:R-:W-:Y:S02]  /*a080*/  IMAD R85, R2, -0x60, R24 ;  /* 0xffffffa002557824 */ /* 0x000fe400078e0218 */
[----:B------:R-:W-:Y:S02]  /*a090*/  IMAD R14, R84, UR4, RZ ;  /* 0x00000004540e7c24 */ /* 0x000fe4000f8e02ff */
[----:B------:R-:W-:Y:S01]  /*a0a0*/  IMAD.IADD R13, R13, 0x1, R11 ;  /* 0x000000010d0d7824 */ /* 0x000fe200078e020b */
[----:B------:R-:W-:Y:S01]  /*a0b0*/  VIMNMX R85, R85, 0x60, PT ;  /* 0x0000006055557848 */ /* 0x000fe20003fe0100 */
[C---:B------:R-:W-:Y:S02]  /*a0c0*/  IMAD R11, R21.reuse, UR5, R14 ;  /* 0x00000005150b7c24 */ /* 0x040fe4000f8e020e */
[----:B------:R-:W-:Y:S01]  /*a0d0*/  IMAD.WIDE.U32 R12, R21, UR4, R12 ;  /* 0x00000004150c7c25 */ /* 0x000fe2000f8e000c */
[----:B------:R-:W-:-:S03]  /*a0e0*/  ULDC.64 UR4, c[0x0][0x308] ;  /* 0x0000c20000047ab9 */ /* 0x000fc60000000a00 */
[----:B------:R-:W-:Y:S02]  /*a0f0*/  IMAD R15, R0, UR4, RZ ;  /* 0x00000004000f7c24 */ /* 0x000fe4000f8e02ff */
[----:B------:R-:W-:Y:S02]  /*a100*/  IMAD.IADD R13, R13, 0x1, R11 ;  /* 0x000000010d0d7824 */ /* 0x000fe400078e020b */
[C---:B------:R-:W-:Y:S02]  /*a110*/  IMAD R15, R30.reuse, UR5, R15 ;  /* 0x000000051e0f7c24 */ /* 0x040fe4000f8e020f */
[----:B------:R-:W-:Y:S01]  /*a120*/  IMAD.WIDE.U32 R12, R30, UR4, R12 ;  /* 0x000000041e0c7c25 */ /* 0x000fe2000f8e000c */
[----:B------:R-:W-:-:S03]  /*a130*/  ULDC.64 UR4, c[0x0][0x2e8] ;  /* 0x0000ba0000047ab9 */ /* 0x000fc60000000a00 */
[----:B------:R-:W-:Y:S01]  /*a140*/  IMAD.IADD R15, R13, 0x1, R15 ;  /* 0x000000010d0f7824 */ /* 0x000fe200078e020f */
[C---:B------:R-:W-:Y:S01]  /*a150*/  LEA R40, P3, R12.reuse, UR4, 0x1 ;  /* 0x000000040c287c11 */ /* 0x040fe2000f8608ff */
[----:B------:R-:W-:Y:S01]  /*a160*/  IMAD.IADD R42, R85, 0x1, -R202 ;  /* 0x00000001552a7824 */ /* 0x000fe200078e0aca */
[----:B------:R-:W-:Y:S02]  /*a170*/  UMOV UR4, 0xffffffff ;  /* 0xffffffff00047882 */ /* 0x000fe40000000000 */
[----:B------:R-:W-:Y:S02]  /*a180*/  LEA.HI.X R41, R12, UR5, R15, 0x1, P3 ;  /* 0x000000050c297c11 */ /* 0x000fe400098f0c0f */
[----:B------:R-:W-:Y:S01]  /*a190*/  ISETP.GE.AND P3, PT, R42, 0x1, PT ;  /* 0x000000012a00780c */ /* 0x000fe20003f66270 */
[----:B------:R-:W-:-:S12]  /*a1a0*/  BRA.DIV UR4, `(.L_x_550) ;  /* 0x0000016204cc7947 */ /* 0x000fd8000b800000 */
[----:B------:R1:W2:Y:S04]  /*a1b0*/  SHFL.IDX PT, R39, R41, RZ, 0x1c1f ;  /* 0x001c1fff29277589 */ /* 0x0002a800000e0000 */
[----:B------:R1:W3:Y:S02]  /*a1c0*/  SHFL.IDX PT, R38, R40, RZ, 0x1c1f ;  /* 0x001c1fff28267589 */ /* 0x0002e400000e0000 */
.L_x_810:
[----:B------:R-:W-:Y:S04]  /*a1d0*/  BSSY B1, `(.L_x_551) ;  /* 0x0000025000017945 */ /* 0x000fe80003800000 */
[----:B------:R-:W-:Y:S05]  /*a1e0*/  @!P3 BRA `(.L_x_552) ;  /* 0x00000000008cb947 */ /* 0x000fea0003800000 */
[----:B------:R-:W-:Y:S02]  /*a1f0*/  ULDC UR4, c[0x0][0x2f4] ;  /* 0x0000bd0000047ab9 */ /* 0x000fe40000000800 */
[----:B------:R-:W-:Y:S02]  /*a200*/  ISETP.GE.AND P5, PT, R16, UR4, PT ;  /* 0x0000000410007c0c */ /* 0x000fe4000bfa6270 */
[----:B------:R-:W-:-:S11]  /*a210*/  ISETP.GE.AND P4, PT, R23, UR4, PT ;  /* 0x0000000417007c0c */ /* 0x000fd6000bf86270 */
[----:B------:R-:W4:Y:S01]  /*a220*/  @!P5 LDS.128 R12, [R27+0x1e000] ;  /* 0x01e000001b0cd984 */ /* 0x000f220000000c00 */
[----:B---3--:R-:W-:-:S04]  /*a230*/  @!P5 LEA R36, P3, R16, R38, 0x1 ;  /* 0x000000261024d211 */ /* 0x008fc800078608ff */
[----:B--2---:R-:W-:Y:S02]  /*a240*/  @!P5 LEA.HI.X R37, R16, R39, R17, 0x1, P3 ;  /* 0x000000271025d211 */ /* 0x004fe400018f0c11 */
[----:B------:R-:W-:-:S04]  /*a250*/  @!P4 LEA R34, P3, R23, R38, 0x1 ;  /* 0x000000261722c211 */ /* 0x000fc800078608ff */
[----:B------:R-:W-:Y:S02]  /*a260*/  @!P4 LEA.HI.X R35, R23, R39, R201, 0x1, P3 ;  /* 0x000000271723c211 */ /* 0x000fe400018f0cc9 */
[----:B------:R-:W-:-:S13]  /*a270*/  ISETP.GE.AND P3, PT, R22, UR4, PT ;  /* 0x0000000416007c0c */ /* 0x000fda000bf66270 */
[----:B------:R-:W-:-:S04]  /*a280*/  @!P3 LEA R32, P6, R22, R38, 0x1 ;  /* 0x000000261620b211 */ /* 0x000fc800078c08ff */
[----:B------:R-:W-:Y:S01]  /*a290*/  @!P3 LEA.HI.X R33, R22, R39, R200, 0x1, P6 ;  /* 0x000000271621b211 */ /* 0x000fe200030f0cc8 */
[----:B----4-:R2:W-:Y:S01]  /*a2a0*/  @!P5 ST.E.128 desc[UR56][R36.64], R12 ;  /* 0x0000000c2400d985 */ /* 0x0105e2000c101d38 */
[----:B------:R-:W-:-:S13]  /*a2b0*/  ISETP.GE.AND P5, PT, R194, UR4, PT ;  /* 0x00000004c2007c0c */ /* 0x000fda000bfa6270 */
[----:B------:R-:W3:Y:S01]  /*a2c0*/  @!P5 LDS.128 R12, [R28+0x1e000] ;  /* 0x01e000001c0cd984 */ /* 0x000ee20000000c00 */
[----:B------:R-:W-:Y:S02]  /*a2d0*/  @!P5 IMAD.SHL.U32 R11, R195, 0x8, RZ ;  /* 0x00000008c30bd824 */ /* 0x000fe400078e00ff */
[----:B--2---:R-:W-:Y:S02]  /*a2e0*/  @!P5 IMAD.MOV.U32 R36, RZ, RZ, R38 ;  /* 0x000000ffff24d224 */ /* 0x004fe400078e0026 */
[----:B------:R-:W-:Y:S02]  /*a2f0*/  @!P5 IMAD.MOV.U32 R37, RZ, RZ, R39 ;  /* 0x000000ffff25d224 */ /* 0x000fe400078e0027 */
[----:B------:R-:W-:-:S05]  /*a300*/  @!P5 IMAD.WIDE R36, R11, 0x2, R36 ;  /* 0x000000020b24d825 */ /* 0x000fca00078e0224 */
[----:B---3--:R2:W-:Y:S01]  /*a310*/  @!P5 ST.E.128 desc[UR56][R36.64], R12 ;  /* 0x0000000c2400d985 */ /* 0x0085e2000c101d38 */
[----:B------:R-:W-:-:S13]  /*a320*/  ISETP.GE.AND P5, PT, R193, UR4, PT ;  /* 0x00000004c1007c0c */ /* 0x000fda000bfa6270 */
[----:B------:R-:W3:Y:S01]  /*a330*/  @!P5 LDS.128 R12, [R27+0x21000] ;  /* 0x021000001b0cd984 */ /* 0x000ee20000000c00 */
[----:B------:R-:W-:Y:S01]  /*a340*/  @!P5 SHF.L.U32 R11, R198, 0x3, RZ ;  /* 0x00000003c60bd819 */ /* 0x000fe200000006ff */
[----:B--2---:R-:W-:Y:S02]  /*a350*/  @!P5 IMAD.MOV.U32 R36, RZ, RZ, R38 ;  /* 0x000000ffff24d224 */ /* 0x004fe400078e0026 */
[----:B------:R-:W-:Y:S02]  /*a360*/  @!P5 IMAD.MOV.U32 R37, RZ, RZ, R39 ;  /* 0x000000ffff25d224 */ /* 0x000fe400078e0027 */
[----:B------:R-:W-:-:S05]  /*a370*/  @!P5 IMAD.WIDE R36, R11, 0x2, R36 ;  /* 0x000000020b24d825 */ /* 0x000fca00078e0224 */
[----:B---3--:R2:W-:Y:S01]  /*a380*/  @!P5 ST.E.128 desc[UR56][R36.64], R12 ;  /* 0x0000000c2400d985 */ /* 0x0085e2000c101d38 */
[----:B------:R-:W-:-:S03]  /*a390*/  ISETP.GE.AND P5, PT, R192, UR4, PT ;  /* 0x00000004c0007c0c */ /* 0x000fc6000bfa6270 */
[----:B------:R-:W3:Y:S10]  /*a3a0*/  @!P4 LDS.128 R12, [R28+0x21000] ;  /* 0x021000001c0cc984 */ /* 0x000ef40000000c00 */
[----:B--2---:R-:W-:-:S04]  /*a3b0*/  @!P5 LEA R36, P6, R192, R38, 0x1 ;  /* 0x00000026c024d211 */ /* 0x004fc800078c08ff */
[----:B------:R-:W-:Y:S01]  /*a3c0*/  @!P5 LEA.HI.X R37, R192, R39, R199, 0x1, P6 ;  /* 0x00000027c025d211 */ /* 0x000fe200030f0cc7 */
[----:B---3--:R-:W-:Y:S04]  /*a3d0*/  @!P4 ST.E.128 desc[UR56][R34.64], R12 ;  /* 0x0000000c2200c985 */ /* 0x008fe8000c101d38 */
[----:B------:R-:W2:Y:S04]  /*a3e0*/  @!P3 LDS.128 R12, [R27+0x24000] ;  /* 0x024000001b0cb984 */ /* 0x000ea80000000c00 */
[----:B--2---:R-:W-:Y:S04]  /*a3f0*/  @!P3 ST.E.128 desc[UR56][R32.64], R12 ;  /* 0x0000000c2000b985 */ /* 0x004fe8000c101d38 */
[----:B------:R-:W2:Y:S04]  /*a400*/  @!P5 LDS.128 R12, [R28+0x24000] ;  /* 0x024000001c0cd984 */ /* 0x000ea80000000c00 */
[----:B--2---:R4:W-:Y:S02]  /*a410*/  @!P5 ST.E.128 desc[UR56][R36.64], R12 ;  /* 0x0000000c2400d985 */ /* 0x0049e4000c101d38 */
.L_x_552:
[----:B------:R-:W-:Y:S05]  /*a420*/  BSYNC B1 ;  /* 0x0000000000017941 */ /* 0x000fea0003800000 */
.L_x_551:
[----:B------:R-:W-:-:S03]  /*a430*/  UMOV UR4, 0xffffffff ;  /* 0xffffffff00047882 */ /* 0x000fc60000000000 */
[----:B------:R-:W-:Y:S05]  /*a440*/  BRA.DIV UR4, `(.L_x_553) ;  /* 0x0000016204707947 */ /* 0x000fea000b800000 */
[----:B--2---:R2:W0:Y:S04]  /*a450*/  SHFL.IDX PT, R39, R41, 0x1, 0x1c1f ;  /* 0x003c1f0029277f89 */ /* 0x00442800000e0000 */
[----:B---3--:R2:W3:Y:S02]  /*a460*/  SHFL.IDX PT, R38, R40, 0x1, 0x1c1f ;  /* 0x003c1f0028267f89 */ /* 0x0084e400000e0000 */
.L_x_814:
[----:B------:R-:W-:-:S13]  /*a470*/  ISETP.GE.AND P3, PT, R42, 0x41, PT ;  /* 0x000000412a00780c */ /* 0x000fda0003f66270 */
[----:B------:R-:W-:Y:S05]  /*a480*/  @!P3 BRA `(.L_x_493) ;  /* 0x00000000008cb947 */ /* 0x000fea0003800000 */
[----:B------:R-:W-:Y:S02]  /*a490*/  ULDC UR4, c[0x0][0x2f4] ;  /* 0x0000bd0000047ab9 */ /* 0x000fe40000000800 */
[----:B------:R-:W-:Y:S02]  /*a4a0*/  ISETP.GE.AND P5, PT, R16, UR4, PT ;  /* 0x0000000410007c0c */ /* 0x000fe4000bfa6270 */
[----:B------:R-:W-:-:S11]  /*a4b0*/  ISETP.GE.AND P4, PT, R23, UR4, PT ;  /* 0x0000000417007c0c */ /* 0x000fd6000bf86270 */
[----:B----4-:R-:W4:Y:S01]  /*a4c0*/  @!P5 LDS.128 R12, [R27+0x20000] ;  /* 0x020000001b0cd984 */ /* 0x010f220000000c00 */
[----:B---3--:R-:W-:-:S04]  /*a4d0*/  @!P5 LEA R36, P3, R16, R38, 0x1 ;  /* 0x000000261024d211 */ /* 0x008fc800078608ff */
[----:B0-----:R-:W-:Y:S02]  /*a4e0*/  @!P5 LEA.HI.X R37, R16, R39, R17, 0x1, P3 ;  /* 0x000000271025d211 */ /* 0x001fe400018f0c11 */
        /* <DEDUP_REMOVED lines=9> */
[----:B0-----:R-:W-:Y:S02]  /*a580*/  @!P5 IMAD.MOV.U32 R36, RZ, RZ, R38 ;  /* 0x000000ffff24d224 */ /* 0x001fe400078e0026 */
[----:B------:R-:W-:Y:S02]  /*a590*/  @!P5 IMAD.MOV.U32 R37, RZ, RZ, R39 ;  /* 0x000000ffff25d224 */ /* 0x000fe400078e0027 */
[----:B------:R-:W-:-:S05]  /*a5a0*/  @!P5 IMAD.WIDE R36, R11, 0x2, R36 ;  /* 0x000000020b24d825 */ /* 0x000fca00078e0224 */
[----:B---3--:R0:W-:Y:S01]  /*a5b0*/  @!P5 ST.E.128 desc[UR56][R36.64], R12 ;  /* 0x0000000c2400d985 */ /* 0x0081e2000c101d38 */
[----:B------:R-:W-:-:S13]  /*a5c0*/  ISETP.GE.AND P5, PT, R193, UR4, PT ;  /* 0x00000004c1007c0c */ /* 0x000fda000bfa6270 */
[----:B------:R-:W3:Y:S01]  /*a5d0*/  @!P5 LDS.128 R12, [R27+0x23000] ;  /* 0x023000001b0cd984 */ /* 0x000ee20000000c00 */
[----:B------:R-:W-:Y:S02]  /*a5e0*/  @!P5 IMAD.SHL.U32 R11, R198, 0x8, RZ ;  /* 0x00000008c60bd824 */ /* 0x000fe400078e00ff */
[----:B0-----:R-:W-:Y:S02]  /*a5f0*/  @!P5 IMAD.MOV.U32 R36, RZ, RZ, R38 ;  /* 0x000000ffff24d224 */ /* 0x001fe400078e0026 */
[----:B------:R-:W-:Y:S02]  /*a600*/  @!P5 IMAD.MOV.U32 R37, RZ, RZ, R39 ;  /* 0x000000ffff25d224 */ /* 0x000fe400078e0027 */
[----:B------:R-:W-:-:S05]  /*a610*/  @!P5 IMAD.WIDE R36, R11, 0x2, R36 ;  /* 0x000000020b24d825 */ /* 0x000fca00078e0224 */
[----:B---3--:R0:W-:Y:S01]  /*a620*/  @!P5 ST.E.128 desc[UR56][R36.64], R12 ;  /* 0x0000000c2400d985 */ /* 0x0081e2000c101d38 */
[----:B------:R-:W-:-:S03]  /*a630*/  ISETP.GE.AND P5, PT, R192, UR4, PT ;  /* 0x00000004c0007c0c */ /* 0x000fc6000bfa6270 */
[----:B------:R-:W3:Y:S10]  /*a640*/  @!P4 LDS.128 R12, [R28+0x23000] ;  /* 0x023000001c0cc984 */ /* 0x000ef40000000c00 */
[----:B0-----:R-:W-:-:S04]  /*a650*/  @!P5 LEA R36, P6, R192, R38, 0x1 ;  /* 0x00000026c024d211 */ /* 0x001fc800078c08ff */
[----:B------:R-:W-:Y:S01]  /*a660*/  @!P5 LEA.HI.X R37, R192, R39, R199, 0x1, P6 ;  /* 0x00000027c025d211 */ /* 0x000fe200030f0cc7 */
[----:B---3--:R-:W-:Y:S04]  /*a670*/  @!P4 ST.E.128 desc[UR56][R34.64], R12 ;  /* 0x0000000c2200c985 */ /* 0x008fe8000c101d38 */
[----:B------:R-:W0:Y:S04]  /*a680*/  @!P3 LDS.128 R12, [R27+0x26000] ;  /* 0x026000001b0cb984 */ /* 0x000e280000000c00 */
[----:B0-----:R-:W-:Y:S04]  /*a690*/  @!P3 ST.E.128 desc[UR56][R32.64], R12 ;  /* 0x0000000c2000b985 */ /* 0x001fe8000c101d38 */
[----:B------:R-:W0:Y:S04]  /*a6a0*/  @!P5 LDS.128 R12, [R28+0x26000] ;  /* 0x026000001c0cd984 */ /* 0x000e280000000c00 */
[----:B0-----:R0:W-:Y:S02]  /*a6b0*/  @!P5 ST.E.128 desc[UR56][R36.64], R12 ;  /* 0x0000000c2400d985 */ /* 0x0011e4000c101d38 */
.L_x_493:
[----:B------:R-:W-:Y:S05]  /*a6c0*/  BSYNC B0 ;  /* 0x0000000000007941 */ /* 0x000fea0003800000 */
.L_x_457:
[----:B0--3--:R-:W0:Y:S01]  /*a6d0*/  S2R R11, SR_TID.X ;  /* 0x00000000000b7919 */ /* 0x009e220000002100 */
[----:B------:R-:W-:Y:S01]  /*a6e0*/  @!PT LDS RZ, [RZ] ;  /* 0x00000000fffff984 */ /* 0x000fe20000000800 */
[----:B------:R-:W-:Y:S01]  /*a6f0*/  @!PT LDS RZ, [RZ] ;  /* 0x00000000fffff984 */ /* 0x000fe20000000800 */
[----:B------:R-:W-:Y:S01]  /*a700*/  @!PT LDS RZ, [RZ] ;  /* 0x00000000fffff984 */ /* 0x000fe20000000800 */
[----:B------:R-:W-:Y:S01]  /*a710*/  @!PT LDS RZ, [RZ] ;  /* 0x00000000fffff984 */ /* 0x000fe20000000800 */
[----:B------:R3:W-:Y:S06]  /*a720*/  MEMBAR.ALL.CTA ;  /* 0x0000000000007992 */ /* 0x0007ec0000008000 */
[----:B---3--:R-:W3:Y:S01]  /*a730*/  FENCE.VIEW.ASYNC.S ;  /* 0x00000000000073c6 */ /* 0x008ee20000000000 */
[----:B------:R-:W-:Y:S05]  /*a740*/  WARPSYNC.ALL ;  /* 0x0000000000007948 */ /* 0x000fea0003800000 */
[----:B------:R-:W-:Y:S01]  /*a750*/  BSSY B0, `(.L_x_554) ;  /* 0x0000009000007945 */ /* 0x000fe20003800000 */
[----:B0-----:R-:W-:Y:S01]  /*a760*/  LOP3.LUT R11, R11, 0x7f, RZ, 0xc0, !PT ;  /* 0x0000007f0b0b7812 */ /* 0x001fe200078ec0ff */
[----:B---3--:R0:W-:Y:S03]  /*a770*/  BAR.SYNC.DEFER_BLOCKING R137, 0x80 ;  /* 0x000200890000751d */ /* 0x0081e60000010000 */
[----:B------:R-:W-:-:S13]  /*a780*/  ISETP.NE.AND P3, PT, R11, RZ, PT ;  /* 0x000000ff0b00720c */ /* 0x000fda0003f65270 */
[----:B------:R-:W-:-:S05]  /*a790*/  @!P3 VIADD R11, R86, 0x308a0 ;  /* 0x000308a0560bb836 */ /* 0x000fca0000000000 */
[----:B------:R-:W-:-:S04]  /*a7a0*/  @!P3 PRMT R11, RZ, 0x654, R11 ;  /* 0x00000654ff0bb816 */ /* 0x000fc8000000000b */
[----:B------:R0:W-:Y:S01]  /*a7b0*/  @!P3 SYNCS.ARRIVE.TRANS64.RED.A1T0 RZ, [R11+URZ], RZ ;  /* 0x000000ff0bffb9a7 */ /* 0x0001e2000810043f */
[----:B------:R-:W-:Y:S05]  /*a7c0*/  @!P2 BRA `(.L_x_555) ;  /* 0x000000000004a947 */ /* 0x000fea0003800000 */
[----:B------:R-:W-:Y:S01]  /*a7d0*/  BPT.TRAP 0x1 ;  /* 0x000000040000795c */ /* 0x000fe20000300000 */
.L_x_555:
[----:B------:R-:W-:Y:S05]  /*a7e0*/  BSYNC B0 ;  /* 0x0000000000007941 */ /* 0x000fea0003800000 */
.L_x_554:
[----:B------:R-:W3:Y:S01]  /*a7f0*/  SYNCS.PHASECHK.TRANS64.TRYWAIT P2, [R86+URZ+0x308b0], R87 ;  /* 0x0308b057560075a7 */ /* 0x000ee2000804017f */
[----:B------:R-:W-:Y:S01]  /*a800*/  ULDC UR58, c[0x0][0x2f4] ;  /* 0x0000bd00003a7ab9 */ /* 0x000fe20000000800 */
[----:B------:R-:W-:Y:S04]  /*a810*/  BSSY B0, `(.L_x_556) ;  /* 0x0000002000007945 */ /* 0x000fe80003800000 */
[----:B---3--:R-:W-:Y:S05]  /*a820*/  @!P2 BRA `(.L_x_557) ;  /* 0x0000015c00c4a947 */ /* 0x008fea0003800000 */
.L_x_815:
[----:B------:R-:W-:Y:S05]  /*a830*/  BSYNC B0 ;  /* 0x0000000000007941 */ /* 0x000fea0003800000 */
.L_x_556:
[----:B------:R-:W-:Y:S01]  /*a840*/  ULDC.64 UR4, c[0x0][0x328] ;  /* 0x0000ca0000047ab9 */ /* 0x000fe20000000a00 */
[----:B------:R-:W-:Y:S01]  /*a850*/  IMAD.IADD R85, R85, 0x1, -R202 ;  /* 0x0000000155557824 */ /* 0x000fe200078e0aca */
[----:B------:R-:W-:Y:S01]  /*a860*/  BSSY B0, `(.L_x_558) ;  /* 0x0000036000007945 */ /* 0x000fe20003800000 */
[----:B------:R-:W-:Y:S02]  /*a870*/  IMAD R31, R31, UR4, RZ ;  /* 0x000000041f1f7c24 */ /* 0x000fe4000f8e02ff */
[----:B----4-:R-:W-:-:S04]  /*a880*/  IMAD.WIDE.U32 R12, R26, UR4, RZ ;  /* 0x000000041a0c7c25 */ /* 0x010fc8000f8e00ff */
[----:B------:R-:W-:Y:S01]  /*a890*/  IMAD R31, R26, UR5, R31 ;  /* 0x000000051a1f7c24 */ /* 0x000fe2000f8e021f */
[----:B------:R-:W-:Y:S02]  /*a8a0*/  ULDC.64 UR4, c[0x0][0x338] ;  /* 0x0000ce0000047ab9 */ /* 0x000fe40000000a00 */
[----:B------:R-:W-:Y:S02]  /*a8b0*/  IMAD R84, R84, UR4, RZ ;  /* 0x0000000454547c24 */ /* 0x000fe4000f8e02ff */
[----:B------:R-:W-:Y:S02]  /*a8c0*/  IMAD.IADD R13, R13, 0x1, R31 ;  /* 0x000000010d0d7824 */ /* 0x000fe400078e021f */
[C---:B0-----:R-:W-:Y:S02]  /*a8d0*/  IMAD R11, R21.reuse, UR5, R84 ;  /* 0x00000005150b7c24 */ /* 0x041fe4000f8e0254 */
        /* <DEDUP_REMOVED lines=8> */
[----:B------:R-:W-:-:S04]  /*a960*/  LEA R21, P2, R12, UR4, 0x1 ;  /* 0x000000040c157c11 */ /* 0x000fc8000f8408ff */
[----:B------:R-:W-:Y:S01]  /*a970*/  LEA.HI.X R11, R12, UR5, R11, 0x1, P2 ;  /* 0x000000050c0b7c11 */ /* 0x000fe200090f0c0b */
[----:B------:R0:W4:Y:S01]  /*a980*/  SHFL.IDX PT, R36, R21, RZ, 0x1c1f ;  /* 0x001c1fff15247589 */ /* 0x00012200000e0000 */
[----:B------:R-:W-:-:S03]  /*a990*/  ISETP.GE.AND P2, PT, R85, 0x1, PT ;  /* 0x000000015500780c */ /* 0x000fc60003f46270 */
[----:B------:R0:W0:Y:S10]  /*a9a0*/  SHFL.IDX PT, R37, R11, RZ, 0x1c1f ;  /* 0x001c1fff0b257589 */ /* 0x00003400000e0000 */
[----:B------:R-:W-:Y:S05]  /*a9b0*/  @!P2 BRA `(.L_x_559) ;  /* 0x000000000080a947 */ /* 0x000fea0003800000 */
[----:B------:R-:W-:Y:S02]  /*a9c0*/  ISETP.GE.AND P5, PT, R16, UR58, PT ;  /* 0x0000003a10007c0c */ /* 0x000fe4000bfa6270 */
[----:B------:R-:W-:-:S11]  /*a9d0*/  ISETP.GE.AND P4, PT, R23, UR58, PT ;  /* 0x0000003a17007c0c */ /* 0x000fd6000bf86270 */
[----:B------:R-:W5:Y:S01]  /*a9e0*/  @!P5 LDS.128 R12, [R27] ;  /* 0x000000001b0cd984 */ /* 0x000f620000000c00 */
[----:B----4-:R-:W-:-:S04]  /*a9f0*/  @!P5 LEA R38, P2, R16, R36, 0x1 ;  /* 0x000000241026d211 */ /* 0x010fc800078408ff */
[----:B0-----:R-:W-:Y:S02]  /*aa00*/  @!P5 LEA.HI.X R39, R16, R37, R17, 0x1, P2 ;  /* 0x000000251027d211 */ /* 0x001fe400010f0c11 */
[----:B------:R-:W-:-:S04]  /*aa10*/  @!P4 LEA R34, P2, R23, R36, 0x1 ;  /* 0x000000241722c211 */ /* 0x000fc800078408ff */
[----:B------:R-:W-:Y:S02]  /*aa20*/  @!P4 LEA.HI.X R35, R23, R37, R201, 0x1, P2 ;  /* 0x000000251723c211 */ /* 0x000fe400010f0cc9 */
[----:B------:R-:W-:-:S13]  /*aa30*/  ISETP.GE.AND P2, PT, R22, UR58, PT ;  /* 0x0000003a16007c0c */ /* 0x000fda000bf46270 */
[----:B------:R-:W-:-:S04]  /*aa40*/  @!P2 LEA R32, P6, R22, R36, 0x1 ;  /* 0x000000241620a211 */ /* 0x000fc800078c08ff */
[----:B------:R-:W-:Y:S01]  /*aa50*/  @!P2 LEA.HI.X R33, R22, R37, R200, 0x1, P6 ;  /* 0x000000251621a211 */ /* 0x000fe200030f0cc8 */
[----:B-----5:R0:W-:Y:S01]  /*aa60*/  @!P5 ST.E.128 desc[UR56][R38.64], R12 ;  /* 0x0000000c2600d985 */ /* 0x0201e2000c101d38 */
[----:B------:R-:W-:-:S13]  /*aa70*/  ISETP.GE.AND P5, PT, R194, UR58, PT ;  /* 0x0000003ac2007c0c */ /* 0x000fda000bfa6270 */
[----:B------:R-:W4:Y:S01]  /*aa80*/  @!P5 LDS.128 R12, [R28] ;  /* 0x000000001c0cd984 */ /* 0x000f220000000c00 */
[----:B------:R-:W-:-:S04]  /*aa90*/  @!P5 IMAD.SHL.U32 R31, R195, 0x8, RZ ;  /* 0x00000008c31fd824 */ /* 0x000fc800078e00ff */
[----:B0-----:R-:W-:-:S05]  /*aaa0*/  @!P5 IMAD.WIDE R38, R31, 0x2, R36 ;  /* 0x000000021f26d825 */ /* 0x001fca00078e0224 */
[----:B----4-:R0:W-:Y:S01]  /*aab0*/  @!P5 ST.E.128 desc[UR56][R38.64], R12 ;  /* 0x0000000c2600d985 */ /* 0x0101e2000c101d38 */
[----:B------:R-:W-:-:S13]  /*aac0*/  ISETP.GE.AND P5, PT, R193, UR58, PT ;  /* 0x0000003ac1007c0c */ /* 0x000fda000bfa6270 */
[----:B------:R-:W4:Y:S01]  /*aad0*/  @!P5 LDS.128 R12, [R27+0x3000] ;  /* 0x003000001b0cd984 */ /* 0x000f220000000c00 */
[----:B------:R-:W-:Y:S01]  /*aae0*/  @!P5 IMAD.SHL.U32 R31, R198, 0x8, RZ ;  /* 0x00000008c61fd824 */ /* 0x000fe200078e00ff */
[----:B0-----:R-:W-:Y:S01]  /*aaf0*/  @!P5 MOV R38, R36 ;  /* 0x000000240026d202 */ /* 0x001fe20000000f00 */
[----:B------:R-:W-:-:S04]  /*ab00*/  @!P5 IMAD.MOV.U32 R39, RZ, RZ, R37 ;  /* 0x000000ffff27d224 */ /* 0x000fc800078e0025 */
[----:B------:R-:W-:-:S05]  /*ab10*/  @!P5 IMAD.WIDE R38, R31, 0x2, R38 ;  /* 0x000000021f26d825 */ /* 0x000fca00078e0226 */
[----:B----4-:R-:W-:Y:S01]  /*ab20*/  @!P5 ST.E.128 desc[UR56][R38.64], R12 ;  /* 0x0000000c2600d985 */ /* 0x010fe2000c101d38 */
[----:B------:R-:W-:-:S03]  /*ab30*/  ISETP.GE.AND P5, PT, R192, UR58, PT ;  /* 0x0000003ac0007c0c */ /* 0x000fc6000bfa6270 */
[----:B------:R-:W0:Y:S10]  /*ab40*/  @!P4 LDS.128 R12, [R28+0x3000] ;  /* 0x003000001c0cc984 */ /* 0x000e340000000c00 */
[----:B------:R-:W-:-:S04]  /*ab50*/  @!P5 LEA R36, P6, R192, R36, 0x1 ;  /* 0x00000024c024d211 */ /* 0x000fc800078c08ff */
[----:B------:R-:W-:Y:S01]  /*ab60*/  @!P5 LEA.HI.X R37, R192, R37, R199, 0x1, P6 ;  /* 0x00000025c025d211 */ /* 0x000fe200030f0cc7 */
[----:B0-----:R-:W-:Y:S04]  /*ab70*/  @!P4 ST.E.128 desc[UR56][R34.64], R12 ;  /* 0x0000000c2200c985 */ /* 0x001fe8000c101d38 */
[----:B------:R-:W0:Y:S04]  /*ab80*/  @!P2 LDS.128 R12, [R27+0x6000] ;  /* 0x006000001b0ca984 */ /* 0x000e280000000c00 */
[----:B0-----:R-:W-:Y:S04]  /*ab90*/  @!P2 ST.E.128 desc[UR56][R32.64], R12 ;  /* 0x0000000c2000a985 */ /* 0x001fe8000c101d38 */
[----:B------:R-:W0:Y:S04]  /*aba0*/  @!P5 LDS.128 R12, [R28+0x6000] ;  /* 0x006000001c0cd984 */ /* 0x000e280000000c00 */
[----:B0-----:R0:W-:Y:S02]  /*abb0*/  @!P5 ST.E.128 desc[UR56][R36.64], R12 ;  /* 0x0000000c2400d985 */ /* 0x0011e4000c101d38 */
.L_x_559:
[----:B------:R-:W-:Y:S05]  /*abc0*/  BSYNC B0 ;  /* 0x0000000000007941 */ /* 0x000fea0003800000 */
.L_x_558:
[----:B------:R-:W-:Y:S01]  /*abd0*/  ISETP.GE.AND P2, PT, R85, 0x41, PT ;  /* 0x000000415500780c */ /* 0x000fe20003f46270 */
[----:B0-----:R0:W0:Y:S01]  /*abe0*/  SHFL.IDX PT, R37, R11, 0x1, 0x1c1f ;  /* 0x003c1f000b257f89 */ /* 0x00102200000e0000 */
[----:B------:R-:W-:Y:S03]  /*abf0*/  BSSY B0, `(.L_x_560) ;  /* 0x0000023000007945 */ /* 0x000fe60003800000 */
[----:B----4-:R4:W0:Y:S08]  /*ac00*/  SHFL.IDX PT, R36, R21, 0x1, 0x1c1f ;  /* 0x003c1f0015247f89 */ /* 0x01083000000e0000 */
[----:B----4-:R-:W-:Y:S05]  /*ac10*/  @!P2 BRA `(.L_x_561) ;  /* 0x000000000080a947 */ /* 0x010fea0003800000 */
[----:B------:R-:W-:Y:S02]  /*ac20*/  ISETP.GE.AND P5, PT, R16, UR58, PT ;  /* 0x0000003a10007c0c */ /* 0x000fe4000bfa6270 */
[----:B------:R-:W-:-:S11]  /*ac30*/  ISETP.GE.AND P4, PT, R23, UR58, PT ;  /* 0x0000003a17007c0c */ /* 0x000fd6000bf86270 */
[----:B------:R-:W4:Y:S01]  /*ac40*/  @!P5 LDS.128 R12, [R27+0x2000] ;  /* 0x002000001b0cd984 */ /* 0x000f220000000c00 */
[----:B0-----:R-:W-:-:S04]  /*ac50*/  @!P5 LEA R38, P2, R16, R36, 0x1 ;  /* 0x000000241026d211 */ /* 0x001fc800078408ff */
[----:B------:R-:W-:Y:S02]  /*ac60*/  @!P5 LEA.HI.X R39, R16, R37, R17, 0x1, P2 ;  /* 0x000000251027d211 */ /* 0x000fe400010f0c11 */
[----:B------:R-:W-:-:S04]  /*ac70*/  @!P4 LEA R34, P2, R23, R36, 0x1 ;  /* 0x000000241722c211 */ /* 0x000fc800078408ff */
[----:B------:R-:W-:Y:S02]  /*ac80*/  @!P4 LEA.HI.X R35, R23, R37, R201, 0x1, P2 ;  /* 0x000000251723c211 */ /* 0x000fe400010f0cc9 */
[----:B------:R-:W-:-:S13]  /*ac90*/  ISETP.GE.AND P2, PT, R22, UR58, PT ;  /* 0x0000003a16007c0c */ /* 0x000fda000bf46270 */
[----:B------:R-:W-:-:S04]  /*aca0*/  @!P2 LEA R32, P6, R22, R36, 0x1 ;  /* 0x000000241620a211 */ /* 0x000fc800078c08ff */
[----:B------:R-:W-:Y:S01]  /*acb0*/  @!P2 LEA.HI.X R33, R22, R37, R200, 0x1, P6 ;  /* 0x000000251621a211 */ /* 0x000fe200030f0cc8 */
[----:B----4-:R0:W-:Y:S01]  /*acc0*/  @!P5 ST.E.128 desc[UR56][R38.64], R12 ;  /* 0x0000000c2600d985 */ /* 0x0101e2000c101d38 */
[----:B------:R-:W-:-:S13]  /*acd0*/  ISETP.GE.AND P5, PT, R194, UR58, PT ;  /* 0x0000003ac2007c0c */ /* 0x000fda000bfa6270 */
[----:B------:R-:W4:Y:S01]  /*ace0*/  @!P5 LDS.128 R12, [R28+0x2000] ;  /* 0x002000001c0cd984 */ /* 0x000f220000000c00 */
[----:B------:R-:W-:-:S04]  /*acf0*/  @!P5 IMAD.SHL.U32 R11, R195, 0x8, RZ ;  /* 0x00000008c30bd824 */ /* 0x000fc800078e00ff */
[----:B0-----:R-:W-:-:S05]  /*ad00*/  @!P5 IMAD.WIDE R38, R11, 0x2, R36 ;  /* 0x000000020b26d825 */ /* 0x001fca00078e0224 */
[----:B----4-:R0:W-:Y:S01]  /*ad10*/  @!P5 ST.E.128 desc[UR56][R38.64], R12 ;  /* 0x0000000c2600d985 */ /* 0x0101e2000c101d38 */
[----:B------:R-:W-:-:S13]  /*ad20*/  ISETP.GE.AND P5, PT, R193, UR58, PT ;  /* 0x0000003ac1007c0c */ /* 0x000fda000bfa6270 */
[----:B------:R-:W4:Y:S01]  /*ad30*/  @!P5 LDS.128 R12, [R27+0x5000] ;  /* 0x005000001b0cd984 */ /* 0x000f220000000c00 */
[----:B------:R-:W-:Y:S02]  /*ad40*/  @!P5 IMAD.SHL.U32 R11, R198, 0x8, RZ ;  /* 0x00000008c60bd824 */ /* 0x000fe400078e00ff */
[----:B0-----:R-:W-:Y:S02]  /*ad50*/  @!P5 IMAD.MOV.U32 R38, RZ, RZ, R36 ;  /* 0x000000ffff26d224 */ /* 0x001fe400078e0024 */
[----:B------:R-:W-:Y:S02]  /*ad60*/  @!P5 IMAD.MOV.U32 R39, RZ, RZ, R37 ;  /* 0x000000ffff27d224 */ /* 0x000fe400078e0025 */
        /* <DEDUP_REMOVED lines=11> */
.L_x_561:
[----:B------:R-:W-:Y:S05]  /*ae20*/  BSYNC B0 ;  /* 0x0000000000007941 */ /* 0x000fea0003800000 */
.L_x_560:
[----:B0-----:R-:W5:Y:S01]  /*ae30*/  LDL R11, [R1] ;  /* 0x00000000010b7983 */ /* 0x001f620000100800 */
[----:B-1-3--:R-:W-:Y:S01]  /*ae40*/  @!P3 VIADD R86, R86, 0x308c0 ;  /* 0x000308c05656b836 */ /* 0x00afe20000000000 */
[----:B------:R-:W-:Y:S01]  /*ae50*/  PLOP3.LUT P2, PT, PT, PT, PT, 0x8, 0x0 ;  /* 0x000000000000781c */ /* 0x000fe20003f4e170 */
[----:B------:R-:W-:Y:S01]  /*ae60*/  VIADD R19, R19, 0x1 ;  /* 0x0000000113137836 */ /* 0x000fe20000000000 */
[----:B------:R-:W-:Y:S01]  /*ae70*/  @!PT LDS RZ, [RZ] ;  /* 0x00000000fffff984 */ /* 0x000fe20000000800 */
[----:B------:R-:W-:Y:S01]  /*ae80*/  @!PT LDS RZ, [RZ] ;  /* 0x00000000fffff984 */ /* 0x000fe20000000800 */
[----:B------:R-:W-:Y:S01]  /*ae90*/  @!PT LDS RZ, [RZ] ;  /* 0x00000000fffff984 */ /* 0x000fe20000000800 */
[----:B------:R-:W-:Y:S01]  /*aea0*/  @!PT LDS RZ, [RZ] ;  /* 0x00000000fffff984 */ /* 0x000fe20000000800 */
[----:B------:R0:W-:Y:S06]  /*aeb0*/  MEMBAR.ALL.CTA ;  /* 0x0000000000007992 */ /* 0x0001ec0000008000 */
[----:B0-----:R-:W0:Y:S01]  /*aec0*/  FENCE.VIEW.ASYNC.S ;  /* 0x00000000000073c6 */ /* 0x001e220000000000 */
[----:B------:R-:W-:Y:S01]  /*aed0*/  @!P3 PRMT R86, RZ, 0x654, R86 ;  /* 0x00000654ff56b816 */ /* 0x000fe20000000056 */
[----:B0-----:R0:W-:Y:S06]  /*aee0*/  BAR.SYNC.DEFER_BLOCKING R137, 0x80 ;  /* 0x000200890000751d */ /* 0x0011ec0000010000 */
[----:B------:R0:W-:Y:S01]  /*aef0*/  @!P3 SYNCS.ARRIVE.TRANS64.RED.A1T0 RZ, [R86+URZ], RZ ;  /* 0x000000ff56ffb9a7 */ /* 0x0001e2000810043f */
[----:B------:R-:W-:-:S04]  /*af00*/  ISETP.NE.AND P3, PT, R19, 0x2, PT ;  /* 0x000000021300780c */ /* 0x000fc80003f65270 */
[----:B----4-:R-:W-:Y:S02]  /*af10*/  SEL R12, RZ, 0x1, P3 ;  /* 0x00000001ff0c7807 */ /* 0x010fe40001800000 */
[----:B------:R-:W-:Y:S02]  /*af20*/  SEL R19, R19, RZ, P3 ;  /* 0x000000ff13137207 */ /* 0x000fe40001800000 */
[----:B------:R-:W-:Y:S02]  /*af30*/  LOP3.LUT R203, R203, R12, RZ, 0x3c, !PT ;  /* 0x0000000ccbcb7212 */ /* 0x000fe400078e3cff */
[----:B-----5:R-:W-:-:S13]  /*af40*/  LOP3.LUT P4, RZ, R11, 0x2, RZ, 0xc0, !PT ;  /* 0x000000020bff7812 */ /* 0x020fda000788c0ff */
[----:B0-----:R-:W-:Y:S05]  /*af50*/  @P4 BRA `(.L_x_562) ;  /* 0xffffff7400904947 */ /* 0x001fea000383ffff */
.L_x_452:
[----:B------:R-:W-:Y:S01]  /*af60*/  BSSY B0, `(.L_x_563) ;  /* 0x000003a000007945 */ /* 0x000fe20003800000 */
[----:B------:R-:W-:Y:S02]  /*af70*/  ISETP.GE.AND P1, PT, R141, 0x1, PT ;  /* 0x000000018d00780c */ /* 0x000fe40003f26270 */
[----:B------:R-:W-:Y:S02]  /*af80*/  CS2R R2, SRZ ;  /* 0x0000000000027805 */ /* 0x000fe4000001ff00 */
[----:B------:R-:W-:Y:S02]  /*af90*/  PLOP3.LUT P0, PT, PT, PT, PT, 0x80, 0x0 ;  /* 0x000000000000781c */ /* 0x000fe40003f0f070 */
[----:B--2---:R-:W-:Y:S02]  /*afa0*/  CS2R R118, SRZ ;  /* 0x0000000000767805 */ /* 0x004fe4000001ff00 */
[----:B------:R-:W-:Y:S02]  /*afb0*/  CS2R R116, SRZ ;  /* 0x0000000000747805 */ /* 0x000fe4000001ff00 */
[----:B------:R-:W-:-:S02]  /*afc0*/  CS2R R114, SRZ ;  /* 0x0000000000727805 */ /* 0x000fc4000001ff00 */
[----:B------:R-:W-:Y:S02]  /*afd0*/  CS2R R112, SRZ ;  /* 0x0000000000707805 */ /* 0x000fe4000001ff00 */
[----:B------:R-:W-:Y:S01]  /*afe0*/  CS2R R106, SRZ ;  /* 0x00000000006a7805 */ /* 0x000fe2000001ff00 */
[----:B------:R-:W-:Y:S01]  /*aff0*/  IMAD.MOV.U32 R110, RZ, RZ, RZ ;  /* 0x000000ffff6e7224 */ /* 0x000fe200078e00ff */
[----:B------:R-:W-:Y:S02]  /*b000*/  CS2R R108, SRZ ;  /* 0x00000000006c7805 */ /* 0x000fe4000001ff00 */
[----:B------:R-:W-:Y:S02]  /*b010*/  CS2R R54, SRZ ;  /* 0x0000000000367805 */ /* 0x000fe4000001ff00 */
[----:B------:R-:W-:Y:S01]  /*b020*/  CS2R R104, SRZ ;  /* 0x0000000000687805 */ /* 0x000fe2000001ff00 */
[----:B------:R-:W-:Y:S01]  /*b030*/  IMAD.MOV.U32 R103, RZ, RZ, RZ ;  /* 0x000000ffff677224 */ /* 0x000fe200078e00ff */
[----:B------:R-:W-:-:S02]  /*b040*/  CS2R R98, SRZ ;  /* 0x0000000000627805 */ /* 0x000fc4000001ff00 */
[----:B------:R-:W-:Y:S02]  /*b050*/  CS2R R100, SRZ ;  /* 0x0000000000647805 */ /* 0x000fe4000001ff00 */
        /* <DEDUP_REMOVED lines=33> */
[----:B------:R-:W-:Y:S01]  /*b270*/  IMAD.MOV.U32 R137, RZ, RZ, RZ ;  /* 0x000000ffff897224 */ /* 0x000fe200078e00ff */
[----:B------:R-:W-:-:S02]  /*b280*/  CS2R R124, SRZ ;  /* 0x00000000007c7805 */ /* 0x000fc4000001ff00 */
[----:B------:R-:W-:Y:S02]  /*b290*/  CS2R R32, SRZ ;  /* 0x0000000000207805 */ /* 0x000fe4000001ff00 */
[----:B------:R-:W-:Y:S01]  /*b2a0*/  CS2R R138, SRZ ;  /* 0x00000000008a7805 */ /* 0x000fe2000001ff00 */
[----:B------:R-:W-:Y:S02]  /*b2b0*/  IMAD.MOV.U32 R4, RZ, RZ, RZ ;  /* 0x000000ffff047224 */ /* 0x000fe400078e00ff */
[----:B------:R-:W-:Y:S01]  /*b2c0*/  IMAD.MOV.U32 R0, RZ, RZ, RZ ;  /* 0x000000ffff007224 */ /* 0x000fe200078e00ff */
[----:B------:R-:W-:Y:S06]  /*b2d0*/  @P2 BRA `(.L_x_564) ;  /* 0x0000000000082947 */ /* 0x000fec0003800000 */
[----:B------:R-:W0:Y:S02]  /*b2e0*/  FENCE.VIEW.ASYNC.G ;  /* 0x00000000000073c6 */ /* 0x000e240000000100 */
[----:B0-----:R-:W-:Y:S06]  /*b2f0*/  BAR.ARV 0xc, 0x180 ;  /* 0x0306000000007b1d */ /* 0x001fec0000002000 */
.L_x_564:
[----:B------:R-:W-:Y:S05]  /*b300*/  BSYNC B0 ;  /* 0x0000000000007941 */ /* 0x000fea0003800000 */
.L_x_563:
[----:B------:R-:W-:Y:S01]  /*b310*/  CS2R R24, SRZ ;  /* 0x0000000000187805 */ /* 0x000fe2000001ff00 */
[----:B------:R-:W-:Y:S06]  /*b320*/  @!P1 BRA `(.L_x_565) ;  /* 0x000000b800609947 */ /* 0x000fec0003800000 */
[----:B------:R-:W0:Y:S01]  /*b330*/  S2R R6, SR_TID.X ;  /* 0x0000000000067919 */ /* 0x000e220000002100 */
[----:B------:R-:W-:-:S06]  /*b340*/  ULOP3.LUT UP0, URZ, UR60, 0x1bf, URZ, 0xc0, !UPT ;  /* 0x000001bf3c3f7892 */ /* 0x000fcc000f80c03f */
[----:B------:R-:W-:Y:S02]  /*b350*/  PLOP3.LUT P0, PT, PT, PT, UP0, 0x80, 0x0 ;  /* 0x000000000000781c */ /* 0x000fe40003f0f008 */
[----:B0-----:R-:W-:-:S04]  /*b360*/  IADD3 R6, R6, -0x80, RZ ;  /* 0xffffff8006067810 */ /* 0x001fc80007ffe0ff */
[----:B------:R-:W-:-:S04]  /*b370*/  SHF.R.S32.HI R5, RZ, 0x1f, R6 ;  /* 0x0000001fff057819 */ /* 0x000fc80000011406 */
[----:B------:R-:W-:-:S04]  /*b380*/  LEA.HI R5, R5, R6, RZ, 0x7 ;  /* 0x0000000605057211 */ /* 0x000fc800078f38ff */
[----:B------:R-:W-:-:S05]  /*b390*/  SHF.R.S32.HI R5, RZ, 0x7, R5 ;  /* 0x00000007ff057819 */ /* 0x000fca0000011405 */
[----:B------:R-:W0:Y:S02]  /*b3a0*/  SHFL.IDX PT, R0, R5, RZ, 0x1f ;  /* 0x00001fff05007589 */ /* 0x000e2400000e0000 */
[----:B0-----:R-:W-:-:S04]  /*b3b0*/  LEA.HI R2, R0, R0, RZ, 0x1 ;  /* 0x0000000000027211 */ /* 0x001fc800078f08ff */
[----:B------:R-:W-:-:S05]  /*b3c0*/  LOP3.LUT R3, R2, 0x1e, RZ, 0xc0, !PT ;  /* 0x0000001e02037812 */ /* 0x000fca00078ec0ff */
[----:B------:R-:W-:-:S05]  /*b3d0*/  IMAD.IADD R3, R0, 0x1, -R3 ;  /* 0x0000000100037824 */ /* 0x000fca00078e0a03 */
[----:B------:R-:W-:-:S04]  /*b3e0*/  LEA R3, R3, UR60, 0xd ;  /* 0x0000003c03037c11 */ /* 0x000fc8000f8e68ff */
[----:B------:R-:W-:-:S04]  /*b3f0*/  SHF.R.U32.HI R2, RZ, 0x4, R3 ;  /* 0x00000004ff027819 */ /* 0x000fc80000011603 */
[----:B------:R-:W-:Y:S01]  /*b400*/  LOP3.LUT R2, R2, 0x3fff, RZ, 0xc0, !PT ;  /* 0x00003fff02027812 */ /* 0x000fe200078ec0ff */
[----:B------:R-:W-:Y:S06]  /*b410*/  @!P0 BRA `(.L_x_566) ;  /* 0x0000000000408947 */ /* 0x000fec0003800000 */
        /* <DEDUP_REMOVED lines=16> */
.L_x_566:
[----:B------:R-:W-:Y:S02]  /*b520*/  ULDC UR4, c[0x0][0x3f4] ;  /* 0x0000fd0000047ab9 */ /* 0x000fe40000000800 */
[----:B------:R-:W-:-:S13]  /*b530*/  ISETP.LT.AND P0, PT, RZ, UR4, PT ;  /* 0x00000004ff007c0c */ /* 0x000fda000bf01270 */
[----:B------:R-:W-:Y:S05]  /*b540*/  @P0 BRA `(.L_x_567) ;  /* 0x0000000000400947 */ /* 0x000fea0003800000 */
[----:B------:R-:W2:Y:S02]  /*b550*/  LDL R20, [R1+0x4] ;  /* 0x0000040001147983 */ /* 0x000ea40000100800 */
[----:B--2---:R-:W-:-:S04]  /*b560*/  LEA.HI R0, R20, R20, RZ, 0x1 ;  /* 0x0000001414007211 */ /* 0x004fc800078f08ff */
[----:B------:R-:W-:-:S05]  /*b570*/  LOP3.LUT R0, R0, 0xfffffffe, RZ, 0xc0, !PT ;  /* 0xfffffffe00007812 */ /* 0x000fca00078ec0ff */
[----:B------:R-:W-:-:S05]  /*b580*/  IMAD.IADD R0, R20, 0x1, -R0 ;  /* 0x0000000114007824 */ /* 0x000fca00078e0a00 */
[----:B------:R-:W-:-:S04]  /*b590*/  SHF.L.U32 R3, R0, 0x1f, RZ ;  /* 0x0000001f00037819 */ /* 0x000fc800000006ff */
[----:B------:R0:W1:Y:S03]  /*b5a0*/  SYNCS.PHASECHK.TRANS64.TRYWAIT P0, [R18+URZ+0x30800], R3 ;  /* 0x03080003120075a7 */ /* 0x000066000800017f */
[----:B-1----:R-:W-:Y:S05]  /*b5b0*/  @!P0 NANOSLEEP.SYNCS 0x989680 ;  /* 0x009896800000895d */ /* 0x002fea0003900000 */
[----:B------:R-:W1:Y:S01]  /*b5c0*/  @!P0 SYNCS.PHASECHK.TRANS64 P0, [R18+URZ+0x30800], R3 ;  /* 0x03080003120085a7 */ /* 0x000e62000800007f */
[----:B------:R-:W-:Y:S04]  /*b5d0*/  BSSY B0, `(.L_x_568) ;  /* 0x0000006000007945 */ /* 0x000fe80003800000 */
[----:B-1----:R-:W-:Y:S05]  /*b5e0*/  @P0 BRA `(.L_x_569) ;  /* 0x0000000000100947 */ /* 0x002fea0003800000 */
.L_x_570:
[----:B-1----:R1:W2:Y:S02]  /*b5f0*/  SYNCS.PHASECHK.TRANS64.TRYWAIT P0, [R18+URZ+0x30800], R3 ;  /* 0x03080003120075a7 */ /* 0x0022a4000800017f */
[----:B--2---:R-:W-:Y:S05]  /*b600*/  @!P0 NANOSLEEP.SYNCS 0x989680 ;  /* 0x009896800000895d */ /* 0x004fea0003900000 */
[----:B------:R-:W2:Y:S02]  /*b610*/  @!P0 SYNCS.PHASECHK.TRANS64 P0, [R18+URZ+0x30800], R3 ;  /* 0x03080003120085a7 */ /* 0x000ea4000800007f */
[----:B--2---:R-:W-:Y:S05]  /*b620*/  @!P0 BRA `(.L_x_570) ;  /* 0xfffffffc00f08947 */ /* 0x004fea000383ffff */
.L_x_569:
[----:B------:R-:W-:Y:S05]  /*b630*/  BSYNC B0 ;  /* 0x0000000000007941 */ /* 0x000fea0003800000 */
.L_x_568:
[----:B------:R-:W-:Y:S05]  /*b640*/  BRA `(.L_x_571) ;  /* 0x0000005800ac7947 */ /* 0x000fea0003800000 */
.L_x_567:
[----:B-----5:R-:W-:Y:S01]  /*b650*/  SHF.R.S32.HI R0, RZ, 0x1f, R136 ;  /* 0x0000001fff007819 */ /* 0x020fe20000011488 */
[----:B------:R-:W-:Y:S01]  /*b660*/  ULOP3.LUT UP0, URZ, UR60, 0x3ff, URZ, 0xc0, !UPT ;  /* 0x000003ff3c3f7892 */ /* 0x000fe2000f80c03f */
[----:B------:R-:W-:Y:S01]  /*b670*/  ULDC.64 UR4, c[0x0][0x3f8] ;  /* 0x0000fe0000047ab9 */ /* 0x000fe20000000a00 */
[----:B------:R-:W-:Y:S02]  /*b680*/  ULDC.64 UR6, c[0x0][0x408] ;  /* 0x0001020000067ab9 */ /* 0x000fe40000000a00 */
[C---:B------:R-:W-:Y:S02]  /*b690*/  IMAD R3, R0.reuse, UR4, RZ ;  /* 0x0000000400037c24 */ /* 0x040fe4000f8e02ff */
[----:B------:R-:W-:Y:S01]  /*b6a0*/  IMAD R7, R0, UR6, RZ ;  /* 0x0000000600077c24 */ /* 0x000fe2000f8e02ff */
[----:B------:R-:W-:Y:S01]  /*b6b0*/  PLOP3.LUT P2, PT, PT, PT, UP0, 0x80, 0x0 ;  /* 0x000000000000781c */ /* 0x000fe20003f4f008 */
[----:B------:R-:W-:-:S04]  /*b6c0*/  IMAD.WIDE.U32 R4, R136, UR4, RZ ;  /* 0x0000000488047c25 */ /* 0x000fc8000f8e00ff */
[C---:B------:R-:W-:Y:S01]  /*b6d0*/  IMAD R3, R136.reuse, UR5, R3 ;  /* 0x0000000588037c24 */ /* 0x040fe2000f8e0203 */
[----:B------:R-:W-:Y:S01]  /*b6e0*/  ULDC.64 UR4, c[0x0][0x3e8] ;  /* 0x0000fa0000047ab9 */ /* 0x000fe20000000a00 */
[----:B------:R-:W-:Y:S01]  /*b6f0*/  IMAD R7, R136, UR7, R7 ;  /* 0x0000000788077c24 */ /* 0x000fe2000f8e0207 */
[----:B------:R-:W-:Y:S01]  /*b700*/  LEA R24, P0, R4, UR4, 0x1 ;  /* 0x0000000404187c11 */ /* 0x000fe2000f8008ff */
[----:B------:R-:W-:Y:S01]  /*b710*/  IMAD.WIDE.U32 R136, R136, UR6, RZ ;  /* 0x0000000688887c25 */ /* 0x000fe2000f8e00ff */
[----:B------:R-:W-:-:S03]  /*b720*/  ULDC.64 UR6, c[0x0][0x400] ;  /* 0x0001000000067ab9 */ /* 0x000fc60000000a00 */
[----:B------:R-:W-:Y:S01]  /*b730*/  IMAD.IADD R25, R3, 0x1, R5 ;  /* 0x0000000103197824 */ /* 0x000fe200078e0205 */
[----:B------:R-:W-:Y:S01]  /*b740*/  LEA R26, P1, R136, UR6, 0x1 ;  /* 0x00000006881a7c11 */ /* 0x000fe2000f8208ff */
[----:B------:R-:W-:-:S03]  /*b750*/  IMAD.IADD R27, R7, 0x1, R137 ;  /* 0x00000001071b7824 */ /* 0x000fc600078e0289 */
[----:B------:R-:W-:Y:S02]  /*b760*/  LEA.HI.X R25, R4, UR5, R25, 0x1, P0 ;  /* 0x0000000504197c11 */ /* 0x000fe400080f0c19 */
[----:B------:R-:W-:Y:S01]  /*b770*/  LEA.HI.X R27, R136, UR7, R27, 0x1, P1 ;  /* 0x00000007881b7c11 */ /* 0x000fe200088f0c1b */
        /* <DEDUP_REMOVED lines=8> */
[----:B------:R-:W-:Y:S01]  /*b800*/  MOV R6, UR6 ;  /* 0x0000000600067c02 */ /* 0x000fe20008000f00 */
[----:B------:R-:W-:Y:S02]  /*b810*/  IMAD.U32 R7, RZ, RZ, UR7 ;  /* 0x00000007ff077e24 */ /* 0x000fe4000f8e00ff */
[----:B------:R-:W-:-:S02]  /*b820*/  IMAD.U32 R10, RZ, RZ, UR4 ;  /* 0x00000004ff0a7e24 */ /* 0x000fc4000f8e00ff */
[----:B------:R-:W-:Y:S02]  /*b830*/  IMAD.U32 R11, RZ, RZ, UR5 ;  /* 0x00000005ff0b7e24 */ /* 0x000fe4000f8e00ff */
[----:B------:R-:W-:Y:S02]  /*b840*/  IMAD.MOV.U32 R8, RZ, RZ, 0x70 ;  /* 0x00000070ff087424 */ /* 0x000fe400078e00ff */
[----:B------:R-:W-:Y:S02]  /*b850*/  IMAD.MOV.U32 R12, RZ, RZ, 0x1 ;  /* 0x00000001ff0c7424 */ /* 0x000fe400078e00ff */
[----:B0-----:R-:W-:-:S07]  /*b860*/  IMAD.MOV.U32 R13, RZ, RZ, RZ ;  /* 0x000000ffff0d7224 */ /* 0x001fce00078e00ff */
[----:B------:R-:W-:-:S07]  /*b870*/  LEPC R20, `(.L_x_572) ;  /* 0x000000001014794e */ /* 0x000fce0000000000 */
[----:B-1----:R-:W-:Y:S05]  /*b880*/  CALL.ABS.NOINC R14 ;  /* 0x000000000e007343 */ /* 0x002fea0003c00000 */
.L_x_572:
[----:B------:R-:W-:Y:S01]  /*b890*/  ULDC.U8 UR4, c[0x0][0x410] ;  /* 0x0001040000047ab9 */ /* 0x000fe20000000000 */
[----:B------:R-:W-:Y:S01]  /*b8a0*/  BSSY B0, `(.L_x_573) ;  /* 0x000057d000007945 */ /* 0x000fe20003800000 */
[----:B------:R-:W-:Y:S01]  /*b8b0*/  ISETP.NE.AND P0, PT, RZ, UR4, PT ;  /* 0x00000004ff007c0c */ /* 0x000fe2000bf05270 */
[----:B------:R-:W-:-:S12]  /*b8c0*/  IMAD R6, R29, 0x80, R202 ;  /* 0x000000801d067824 */ /* 0x000fd800078e02ca */
[----:B------:R-:W-:Y:S05]  /*b8d0*/  @!P0 BRA `(.L_x_574) ;  /* 0x0000002800cc8947 */ /* 0x000fea0003800000 */
[----:B------:R-:W-:-:S03]  /*b8e0*/  UMOV UR4, 0xffffffff ;  /* 0xffffffff00047882 */ /* 0x000fc60000000000 */
[----:B------:R-:W-:Y:S05]  /*b8f0*/  BRA.DIV UR4, `(.L_x_575) ;  /* 0x0000014e04a47947 */ /* 0x000fea000b800000 */
[----:B------:R0:W1:Y:S04]  /*b900*/  SHFL.IDX PT, R3, R25, RZ, 0x1c1f ;  /* 0x001c1fff19037589 */ /* 0x00006800000e0000 */
[----:B------:R0:W2:Y:S04]  /*b910*/  SHFL.IDX PT, R0, R24, RZ, 0x1c1f ;  /* 0x001c1fff18007589 */ /* 0x0000a800000e0000 */
[----:B------:R0:W3:Y:S04]  /*b920*/  SHFL.IDX PT, R5, R27, RZ, 0x1c1f ;  /* 0x001c1fff1b057589 */ /* 0x0000e800000e0000 */
[----:B------:R0:W4:Y:S02]  /*b930*/  SHFL.IDX PT, R14, R26, RZ, 0x1c1f ;  /* 0x001c1fff1a0e7589 */ /* 0x00012400000e0000 */
.L_x_821:
[----:B------:R-:W-:Y:S01]  /*b940*/  ULDC UR4, c[0x0][0x448] ;  /* 0x0001120000047ab9 */ /* 0x000fe20000000800 */
[----:B------:R-:W-:Y:S01]  /*b950*/  LOP3.LUT R7, R215, 0x18, R16, 0xf8, !PT ;  /* 0x00000018d7077812 */ /* 0x000fe200078ef810 */
[----:B------:R-:W-:Y:S01]  /*b960*/  IMAD R50, R140, UR4, RZ ;  /* 0x000000048c327c24 */ /* 0x000fe2000f8e02ff */
[----:B------:R-:W-:Y:S01]  /*b970*/  BSSY B1, `(.L_x_576) ;  /* 0x0000058000017945 */ /* 0x000fe20003800000 */
[----:B------:R-:W-:Y:S02]  /*b980*/  LOP3.LUT P0, RZ, R223, 0x4, RZ, 0xc0, !PT ;  /* 0x00000004dfff7812 */ /* 0x000fe4000780c0ff */
[----:B------:R-:W-:Y:S02]  /*b990*/  CS2R R30, SRZ ;  /* 0x00000000001e7805 */ /* 0x000fe4000001ff00 */
[----:B------:R-:W-:Y:S02]  /*b9a0*/  LOP3.LUT R4, R7, R216, RZ, 0x3c, !PT ;  /* 0x000000d807047212 */ /* 0x000fe400078e3cff */
[----:B------:R-:W-:-:S02]  /*b9b0*/  CS2R R32, SRZ ;  /* 0x0000000000207805 */ /* 0x000fc4000001ff00 */
[----:B------:R-:W-:Y:S01]  /*b9c0*/  ISETP.GE.AND P1, PT, R6, R50, PT ;  /* 0x000000320600720c */ /* 0x000fe20003f26270 */
[----:B------:R-:W-:Y:S01]  /*b9d0*/  IMAD R50, R29, -0x80, R50 ;  /* 0xffffff801d327824 */ /* 0x000fe200078e0232 */
[----:B------:R-:W-:Y:S01]  /*b9e0*/  CS2R R28, SRZ ;  /* 0x00000000001c7805 */ /* 0x000fe2000001ff00 */
[----:B------:R-:W-:Y:S01]  /*b9f0*/  IMAD.IADD R9, R217, 0x1, R4 ;  /* 0x00000001d9097824 */ /* 0x000fe200078e0204 */
[----:B------:R-:W-:Y:S02]  /*ba00*/  CS2R R34, SRZ ;  /* 0x0000000000227805 */ /* 0x000fe4000001ff00 */
[----:B------:R-:W-:Y:S02]  /*ba10*/  CS2R R36, SRZ ;  /* 0x0000000000247805 */ /* 0x000fe4000001ff00 */
[----:B------:R-:W-:Y:S01]  /*ba20*/  CS2R R38, SRZ ;  /* 0x0000000000267805 */ /* 0x000fe2000001ff00 */
[----:B------:R-:W-:Y:S01]  /*ba30*/  IMAD R9, R9, 0x2, R18 ;  /* 0x0000000209097824 */ /* 0x000fe200078e0212 */
[----:B------:R-:W-:-:S02]  /*ba40*/  CS2R R20, SRZ ;  /* 0x0000000000147805 */ /* 0x000fc4000001ff00 */
[----:B0-----:R-:W-:Y:S02]  /*ba50*/  CS2R R24, SRZ ;  /* 0x0000000000187805 */ /* 0x001fe4000001ff00 */
[----:B------:R-:W-:Y:S02]  /*ba60*/  CS2R R12, SRZ ;  /* 0x00000000000c7805 */ /* 0x000fe4000001ff00 */
[----:B------:R-:W-:Y:S02]  /*ba70*/  CS2R R10, SRZ ;  /* 0x00000000000a7805 */ /* 0x000fe4000001ff00 */
[----:B------:R-:W-:Y:S01]  /*ba80*/  CS2R R6, SRZ ;  /* 0x0000000000067805 */ /* 0x000fe2000001ff00 */
[C---:B------:R-:W-:Y:S01]  /*ba90*/  VIADD R51, R9.reuse, 0x12400 ;  /* 0x0001240009337836 */ /* 0x040fe20000000000 */
[----:B------:R-:W-:Y:S01]  /*baa0*/  CS2R R26, SRZ ;  /* 0x00000000001a7805 */ /* 0x000fe2000001ff00 */
[----:B------:R-:W-:Y:S01]  /*bab0*/  VIADD R8, R9, 0x12440 ;  /* 0x0001244009087836 */ /* 0x000fe20000000000 */
[----:B------:R-:W-:Y:S06]  /*bac0*/  @P1 BRA `(.L_x_577) ;  /* 0x0000000400081947 */ /* 0x000fec0003800000 */
[----:B------:R-:W1:Y:S01]  /*bad0*/  LDL R41, [R1+0x48] ;  /* 0x0000480001297983 */ /* 0x000e620000100800 */
[----:B------:R-:W-:-:S03]  /*bae0*/  ULDC UR4, c[0x0][0x3f4] ;  /* 0x0000fd0000047ab9 */ /* 0x000fc60000000800 */
[----:B------:R-:W3:Y:S04]  /*baf0*/  LDL R40, [R1+0x4c] ;  /* 0x00004c0001287983 */ /* 0x000ee80000100800 */
[----:B------:R-:W3:Y:S01]  /*bb00*/  LDL R15, [R1+0x50] ;  /* 0x00005000010f7983 */ /* 0x000ee20000100800 */
[C---:B------:R-:W-:Y:S01]  /*bb10*/  ISETP.GE.AND P4, PT, R207.reuse, UR4, PT ;  /* 0x00000004cf007c0c */ /* 0x040fe2000bf86270 */
[----:B------:R-:W-:Y:S01]  /*bb20*/  IMAD.SHL.U32 R21, R207, 0x2, RZ ;  /* 0x00000002cf157824 */ /* 0x000fe200078e00ff */
[C---:B------:R-:W-:Y:S01]  /*bb30*/  ISETP.GE.AND P2, PT, R205.reuse, UR4, PT ;  /* 0x00000004cd007c0c */ /* 0x040fe2000bf46270 */
[----:B------:R-:W3:Y:S01]  /*bb40*/  LDL R53, [R1+0x54] ;  /* 0x0000540001357983 */ /* 0x000ee20000100800 */
[----:B------:R-:W-:Y:S02]  /*bb50*/  CS2R R36, SRZ ;  /* 0x0000000000247805 */ /* 0x000fe4000001ff00 */
[----:B------:R-:W-:Y:S01]  /*bb60*/  CS2R R6, SRZ ;  /* 0x0000000000067805 */ /* 0x000fe2000001ff00 */
[----:B------:R-:W-:Y:S01]  /*bb70*/  IMAD.SHL.U32 R27, R205, 0x2, RZ ;  /* 0x00000002cd1b7824 */ /* 0x000fe200078e00ff */
[----:B------:R-:W3:Y:S05]  /*bb80*/  LDL R52, [R1+0x58] ;  /* 0x0000580001347983 */ /* 0x000eea0000100800 */
[----:B--2---:R-:W-:-:S02]  /*bb90*/  @!P4 IADD3 R12, P1, R0, R21, RZ ;  /* 0x00000015000cc210 */ /* 0x004fc40007f3e0ff */
[----:B----4-:R-:W-:Y:S02]  /*bba0*/  @!P4 IADD3 R20, P3, R14, R21, RZ ;  /* 0x000000150e14c210 */ /* 0x010fe40007f7e0ff */
[----:B------:R-:W-:Y:S02]  /*bbb0*/  CS2R R34, SRZ ;  /* 0x0000000000227805 */ /* 0x000fe4000001ff00 */
[----:B------:R-:W-:Y:S02]  /*bbc0*/  CS2R R10, SRZ ;  /* 0x00000000000a7805 */ /* 0x000fe4000001ff00 */
[----:B------:R-:W-:Y:S01]  /*bbd0*/  CS2R R32, SRZ ;  /* 0x0000000000207805 */ /* 0x000fe2000001ff00 */
[----:B------:R-:W-:Y:S01]  /*bbe0*/  IMAD.SHL.U32 R47, R208, 0x2, RZ ;  /* 0x00000002d02f7824 */ /* 0x000fe200078e00ff */
[----:B------:R-:W-:Y:S02]  /*bbf0*/  CS2R R28, SRZ ;  /* 0x00000000001c7805 */ /* 0x000fe4000001ff00 */
[----:B------:R-:W-:Y:S01]  /*bc00*/  CS2R R38, SRZ ;  /* 0x0000000000267805 */ /* 0x000fe2000001ff00 */
[--C-:B-1----:R-:W-:Y:S01]  /*bc10*/  @!P4 IMAD.X R13, R3, 0x1, R41.reuse, P1 ;  /* 0x00000001030dc824 */ /* 0x102fe200008e0629 */
[----:B------:R-:W-:Y:S01]  /*bc20*/  ISETP.GE.AND P1, PT, R206, UR4, PT ;  /* 0x00000004ce007c0c */ /* 0x000fe2000bf26270 */
[----:B---3--:R-:W-:Y:S01]  /*bc30*/  @!P4 IMAD.X R21, R5, 0x1, R41, P3 ;  /* 0x000000010515c824 */ /* 0x008fe200018e0629 */
[----:B------:R-:W-:-:S02]  /*bc40*/  @!P2 IADD3 R24, P3, R0, R27, RZ ;  /* 0x0000001b0018a210 */ /* 0x000fc40007f7e0ff */
[----:B------:R0:W5:Y:S01]  /*bc50*/  @!P4 LD.E.64 R36, desc[UR56][R12.64] ;  /* 0x000000380c24c980 */ /* 0x000162000c101b00 */
[----:B------:R-:W-:-:S03]  /*bc60*/  IMAD.SHL.U32 R41, R206, 0x2, RZ ;  /* 0x00000002ce297824 */ /* 0x000fc600078e00ff */
[----:B------:R1:W5:Y:S01]  /*bc70*/  @!P4 LD.E.64 R6, desc[UR56][R20.64] ;  /* 0x000000381406c980 */ /* 0x000362000c101b00 */
[----:B------:R-:W-:Y:S02]  /*bc80*/  @!P2 IADD3 R26, P4, R14, R27, RZ ;  /* 0x0000001b0e1aa210 */ /* 0x000fe40007f9e0ff */
[----:B------:R-:W-:Y:S02]  /*bc90*/  @!P2 IADD3.X R25, R3, R40, RZ, P3, !PT ;  /* 0x000000280319a210 */ /* 0x000fe40001ffe4ff */
[-C--:B------:R-:W-:Y:S01]  /*bca0*/  @!P1 IADD3 R30, P3, R0, R41.reuse, RZ ;  /* 0x00000029001e9210 */ /* 0x080fe20007f7e0ff */
[----:B------:R-:W-:Y:S01]  /*bcb0*/  @!P2 IMAD.X R27, R5, 0x1, R40, P4 ;  /* 0x00000001051ba824 */ /* 0x000fe200020e0628 */
[----:B------:R-:W-:Y:S01]  /*bcc0*/  @!P1 IADD3 R40, P4, R14, R41, RZ ;  /* 0x000000290e289210 */ /* 0x000fe20007f9e0ff */
[----:B------:R-:W5:Y:S01]  /*bcd0*/  @!P2 LD.E.64 R34, desc[UR56][R24.64] ;  /* 0x000000381822a980 */ /* 0x000f62000c101b00 */
[----:B0-----:R-:W-:Y:S01]  /*bce0*/  CS2R R12, SRZ ;  /* 0x00000000000c7805 */ /* 0x001fe2000001ff00 */
[----:B------:R-:W-:-:S02]  /*bcf0*/  @!P1 IMAD.X R31, R3, 0x1, R15, P3 ;  /* 0x00000001031f9824 */ /* 0x000fc400018e060f */
[----:B------:R-:W5:Y:S01]  /*bd00*/  @!P2 LD.E.64 R10, desc[UR56][R26.64] ;  /* 0x000000381a0aa980 */ /* 0x000f62000c101b00 */
[----:B------:R-:W-:Y:S01]  /*bd10*/  ISETP.GE.AND P2, PT, R208, UR4, PT ;  /* 0x00000004d0007c0c */ /* 0x000fe2000bf46270 */
[----:B------:R-:W-:Y:S01]  /*bd20*/  @!P1 IMAD.X R41, R5, 0x1, R15, P4 ;  /* 0x0000000105299824 */ /* 0x000fe200020e060f */
[----:B------:R-:W-:Y:S01]  /*bd30*/  ISETP.GE.AND P3, PT, R196, UR4, PT ;  /* 0x00000004c4007c0c */ /* 0x000fe2000bf66270 */
[----:B------:R-:W5:Y:S04]  /*bd40*/  @!P1 LD.E.64 R32, desc[UR56][R30.64] ;  /* 0x000000381e209980 */ /* 0x000f68000c101b00 */
[----:B------:R0:W5:Y:S01]  /*bd50*/  @!P1 LD.E.64 R12, desc[UR56][R40.64] ;  /* 0x00000038280c9980 */ /* 0x000162000c101b00 */
[C---:B------:R-:W-:Y:S01]  /*bd60*/  ISETP.GE.AND P1, PT, R209.reuse, UR4, PT ;  /* 0x00000004d1007c0c */ /* 0x040fe2000bf26270 */
[----:B------:R-:W-:-:S04]  /*bd70*/  IMAD.SHL.U32 R15, R209, 0x2, RZ ;  /* 0x00000002d10f7824 */ /* 0x000fc800078e00ff */
[-C--:B------:R-:W-:Y:S02]  /*bd80*/  @!P2 IADD3 R44, P5, R0, R47.reuse, RZ ;  /* 0x0000002f002ca210 */ /* 0x080fe40007fbe0ff */
[C---:B------:R-:W-:Y:S01]  /*bd90*/  @!P2 IADD3 R46, P4, R14.reuse, R47, RZ ;  /* 0x0000002f0e2ea210 */ /* 0x040fe20007f9e0ff */
[----:B-1----:R-:W-:Y:S02]  /*bda0*/  @!P3 IMAD.MOV.U32 R20, RZ, RZ, R0 ;  /* 0x000000ffff14b224 */ /* 0x002fe400078e0000 */
[----:B------:R-:W-:Y:S02]  /*bdb0*/  @!P3 IMAD.MOV.U32 R21, RZ, RZ, R3 ;  /* 0x000000ffff15b224 */ /* 0x000fe400078e0003 */
[----:B------:R-:W-:Y:S01]  /*bdc0*/  @!P3 IMAD.MOV.U32 R4, RZ, RZ, R14 ;  /* 0x000000ffff04b224 */ /* 0x000fe200078e000e */
[-C--:B------:R-:W-:Y:S01]  /*bdd0*/  @!P1 IADD3 R14, P6, R14, R15.reuse, RZ ;  /* 0x0000000f0e0e9210 */ /* 0x080fe20007fde0ff */
[----:B------:R-:W-:Y:S01]  /*bde0*/  @!P2 IMAD.X R45, R3, 0x1, R53, P5 ;  /* 0x00000001032da824 */ /* 0x000fe200028e0635 */
[----:B------:R-:W-:Y:S01]  /*bdf0*/  @!P1 IADD3 R48, P5, R0, R15, RZ ;  /* 0x0000000f00309210 */ /* 0x000fe20007fbe0ff */
[----:B0-----:R-:W-:Y:S01]  /*be00*/  @!P3 IMAD.WIDE R40, R196, 0x2, R20 ;  /* 0x00000002c428b825 */ /* 0x001fe200078e0214 */
[----:B------:R-:W-:-:S02]  /*be10*/  CS2R R26, SRZ ;  /* 0x00000000001a7805 */ /* 0x000fc4000001ff00 */
[----:B------:R-:W-:Y:S02]  /*be20*/  CS2R R24, SRZ ;  /* 0x0000000000187805 */ /* 0x000fe4000001ff00 */
[----:B------:R-:W-:Y:S02]  /*be30*/  CS2R R30, SRZ ;  /* 0x00000000001e7805 */ /* 0x000fe4000001ff00 */
[----:B------:R-:W-:Y:S01]  /*be40*/  CS2R R20, SRZ ;  /* 0x0000000000147805 */ /* 0x000fe2000001ff00 */
[----:B------:R-:W-:Y:S01]  /*be50*/  @!P3 IMAD.WIDE R42, R196, 0x2, R4 ;  /* 0x00000002c42ab825 */ /* 0x000fe200078e0204 */
[----:B------:R0:W5:Y:S03]  /*be60*/  @!P3 LD.E.64 R38, desc[UR56][R40.64] ;  /* 0x000000382826b980 */ /* 0x000166000c101b00 */
[----:B------:R-:W-:Y:S01]  /*be70*/  @!P2 IMAD.X R47, R5, 0x1, R53, P4 ;  /* 0x00000001052fa824 */ /* 0x000fe200020e0635 */
[----:B------:R0:W5:Y:S01]  /*be80*/  @!P3 LD.E.64 R26, desc[UR56][R42.64] ;  /* 0x000000382a1ab980 */ /* 0x000162000c101b00 */
[----:B------:R-:W-:-:S02]  /*be90*/  @!P1 IMAD.X R49, R3, 0x1, R52, P5 ;  /* 0x0000000103319824 */ /* 0x000fc400028e0634 */
[----:B------:R-:W-:Y:S01]  /*bea0*/  @!P1 IMAD.X R15, R5, 0x1, R52, P6 ;  /* 0x00000001050f9824 */ /* 0x000fe200030e0634 */
[----:B------:R0:W5:Y:S04]  /*beb0*/  @!P2 LD.E.64 R28, desc[UR56][R44.64] ;  /* 0x000000382c1ca980 */ /* 0x000168000c101b00 */
[----:B------:R0:W5:Y:S04]  /*bec0*/  @!P2 LD.E.64 R24, desc[UR56][R46.64] ;  /* 0x000000382e18a980 */ /* 0x000168000c101b00 */
[----:B------:R0:W5:Y:S04]  /*bed0*/  @!P1 LD.E.64 R30, desc[UR56][R48.64] ;  /* 0x00000038301e9980 */ /* 0x000168000c101b00 */
[----:B------:R0:W5:Y:S02]  /*bee0*/  @!P1 LD.E.64 R20, desc[UR56][R14.64] ;  /* 0x000000380e149980 */ /* 0x000164000c101b00 */
.L_x_577:
[----:B------:R-:W-:Y:S05]  /*bef0*/  BSYNC B1 ;  /* 0x0000000000017941 */ /* 0x000fea0003800000 */
.L_x_576:
[----:B0-----:R-:W2:Y:S01]  /*bf00*/  LDL R43, [R1+0x4] ;  /* 0x00000400012b7983 */ /* 0x001ea20000100800 */
[----:B------:R-:W-:Y:S01]  /*bf10*/  @P0 VIADD R8, R51, 0xffffffc0 ;  /* 0xffffffc033080836 */ /* 0x000fe20000000000 */
[----:B-----5:R-:W-:Y:S01]  /*bf20*/  SHF.R.U64 R70, R38, 0x10, R39 ;  /* 0x0000001026467819 */ /* 0x020fe20000001227 */
[----:B------:R-:W-:Y:S01]  /*bf30*/  IMAD.MOV.U32 R40, RZ, RZ, R37 ;  /* 0x000000ffff287224 */ /* 0x000fe200078e0025 */
[----:B------:R-:W-:Y:S01]  /*bf40*/  MOV R42, R39 ;  /* 0x00000027002a7202 */ /* 0x000fe20000000f00 */
[----:B------:R-:W-:Y:S01]  /*bf50*/  IMAD.MOV.U32 R41, RZ, RZ, R38 ;  /* 0x000000ffff297224 */ /* 0x000fe200078e0026 */
[----:B------:R-:W-:Y:S01]  /*bf60*/  SHF.R.U32.HI R71, RZ, 0x10, R39 ;  /* 0x00000010ff477819 */ /* 0x000fe20000011627 */
[----:B------:R-:W-:Y:S01]  /*bf70*/  IMAD.MOV.U32 R39, RZ, RZ, R36 ;  /* 0x000000ffff277224 */ /* 0x000fe200078e0024 */
[--C-:B------:R-:W-:Y:S01]  /*bf80*/  SHF.R.U64 R68, R36, 0x10, R37.reuse ;  /* 0x0000001024447819 */ /* 0x100fe20000001225 */
[----:B------:R-:W-:Y:S01]  /*bf90*/  IMAD.MOV.U32 R15, RZ, RZ, R32 ;  /* 0x000000ffff0f7224 */ /* 0x000fe200078e0020 */
[----:B------:R-:W-:Y:S01]  /*bfa0*/  SHF.R.U32.HI R69, RZ, 0x10, R37 ;  /* 0x00000010ff457819 */ /* 0x000fe20000011625 */
[----:B------:R-:W-:Y:S01]  /*bfb0*/  IMAD.MOV.U32 R37, RZ, RZ, R34 ;  /* 0x000000ffff257224 */ /* 0x000fe200078e0022 */
[--C-:B------:R-:W-:Y:S01]  /*bfc0*/  SHF.R.U64 R64, R32, 0x10, R33.reuse ;  /* 0x0000001020407819 */ /* 0x100fe20000001221 */
[--C-:B------:R-:W-:Y:S01]  /*bfd0*/  IMAD.MOV.U32 R36, RZ, RZ, R33.reuse ;  /* 0x000000ffff247224 */ /* 0x100fe200078e0021 */
[----:B------:R-:W-:Y:S01]  /*bfe0*/  SHF.R.U32.HI R65, RZ, 0x10, R33 ;  /* 0x00000010ff417819 */ /* 0x000fe20000011621 */
[--C-:B----4-:R-:W-:Y:S01]  /*bff0*/  IMAD.MOV.U32 R14, RZ, RZ, R29.reuse ;  /* 0x000000ffff0e7224 */ /* 0x110fe200078e001d */
[----:B------:R-:W-:Y:S01]  /*c000*/  SHF.R.U64 R63, R28, 0x10, R29 ;  /* 0x000000101c3f7819 */ /* 0x000fe2000000121d */
[----:B------:R-:W-:Y:S01]  /*c010*/  IMAD.MOV.U32 R38, RZ, RZ, R35 ;  /* 0x000000ffff267224 */ /* 0x000fe200078e0023 */
[----:B------:R-:W-:Y:S01]  /*c020*/  SHF.R.U32.HI R61, RZ, 0x10, R29 ;  /* 0x00000010ff3d7819 */ /* 0x000fe2000001161d */
[----:B------:R-:W-:Y:S01]  /*c030*/  IMAD.MOV.U32 R4, RZ, RZ, R28 ;  /* 0x000000ffff047224 */ /* 0x000fe200078e001c */
[--C-:B------:R-:W-:Y:S01]  /*c040*/  SHF.R.U64 R59, R30, 0x10, R31.reuse ;  /* 0x000000101e3b7819 */ /* 0x100fe2000000121f */
[----:B-1----:R-:W-:Y:S01]  /*c050*/  IMAD.MOV.U32 R3, RZ, RZ, R31 ;  /* 0x000000ffff037224 */ /* 0x002fe200078e001f */
[--C-:B------:R-:W-:Y:S01]  /*c060*/  SHF.R.U64 R66, R34, 0x10, R35.reuse ;  /* 0x0000001022427819 */ /* 0x100fe20000001223 */
[----:B------:R-:W-:Y:S01]  /*c070*/  IMAD.MOV.U32 R45, RZ, RZ, R26 ;  /* 0x000000ffff2d7224 */ /* 0x000fe200078e001a */
[----:B------:R-:W-:Y:S01]  /*c080*/  SHF.R.U32.HI R67, RZ, 0x10, R35 ;  /* 0x00000010ff437819 */ /* 0x000fe20000011623 */
[----:B------:R-:W-:Y:S01]  /*c090*/  IMAD.MOV.U32 R46, RZ, RZ, R27 ;  /* 0x000000ffff2e7224 */ /* 0x000fe200078e001b */
[----:B------:R-:W-:Y:S01]  /*c0a0*/  SHF.R.U32.HI R62, RZ, 0x10, R31 ;  /* 0x00000010ff3e7819 */ /* 0x000fe2000001161f */
[----:B------:R-:W-:Y:S01]  /*c0b0*/  IMAD.MOV.U32 R32, RZ, RZ, R6 ;  /* 0x000000ffff207224 */ /* 0x000fe200078e0006 */
[----:B------:R-:W-:Y:S01]  /*c0c0*/  SHF.R.U64 R60, R26, 0x10, R27 ;  /* 0x000000101a3c7819 */ /* 0x000fe2000000121b */
[----:B------:R-:W-:Y:S01]  /*c0d0*/  IMAD.MOV.U32 R33, RZ, RZ, R7 ;  /* 0x000000ffff217224 */ /* 0x000fe200078e0007 */
[----:B------:R-:W-:Y:S01]  /*c0e0*/  SHF.R.U32.HI R57, RZ, 0x10, R27 ;  /* 0x00000010ff397819 */ /* 0x000fe2000001161b */
[----:B------:R-:W-:Y:S01]  /*c0f0*/  IMAD.MOV.U32 R29, RZ, RZ, R11 ;  /* 0x000000ffff1d7224 */ /* 0x000fe200078e000b */
[----:B------:R-:W-:Y:S01]  /*c100*/  SHF.R.U64 R55, R6, 0x10, R7 ;  /* 0x0000001006377819 */ /* 0x000fe20000001207 */
[----:B------:R-:W-:Y:S01]  /*c110*/  IMAD.MOV.U32 R44, RZ, RZ, R13 ;  /* 0x000000ffff2c7224 */ /* 0x000fe200078e000d */
[----:B------:R-:W-:Y:S01]  /*c120*/  SHF.R.U32.HI R58, RZ, 0x10, R7 ;  /* 0x00000010ff3a7819 */ /* 0x000fe20000011607 */
[----:B------:R-:W-:Y:S01]  /*c130*/  BSSY B1, `(.L_x_578) ;  /* 0x000002c000017945 */ /* 0x000fe20003800000 */
[----:B------:R-:W-:Y:S01]  /*c140*/  MOV R28, R10 ;  /* 0x0000000a001c7202 */ /* 0x000fe20000000f00 */
[----:B------:R-:W-:Y:S01]  /*c150*/  IMAD.MOV.U32 R6, RZ, RZ, R24 ;  /* 0x000000ffff067224 */ /* 0x000fe200078e0018 */
[----:B------:R-:W-:Y:S01]  /*c160*/  SHF.R.U64 R53, R10, 0x10, R11 ;  /* 0x000000100a357819 */ /* 0x000fe2000000120b */
[----:B------:R-:W-:Y:S01]  /*c170*/  IMAD.MOV.U32 R7, RZ, RZ, R25 ;  /* 0x000000ffff077224 */ /* 0x000fe200078e0019 */
[----:B------:R-:W-:Y:S01]  /*c180*/  SHF.R.U32.HI R56, RZ, 0x10, R11 ;  /* 0x00000010ff387819 */ /* 0x000fe2000001160b */
[----:B------:R-:W-:Y:S01]  /*c190*/  IMAD.MOV.U32 R11, RZ, RZ, R21 ;  /* 0x000000ffff0b7224 */ /* 0x000fe200078e0015 */
[--C-:B------:R-:W-:Y:S01]  /*c1a0*/  SHF.R.U64 R54, R12, 0x10, R13.reuse ;  /* 0x000000100c367819 */ /* 0x100fe2000000120d */
[----:B------:R-:W-:Y:S01]  /*c1b0*/  IMAD.MOV.U32 R10, RZ, RZ, R20 ;  /* 0x000000ffff0a7224 */ /* 0x000fe200078e0014 */
[----:B------:R-:W-:-:S02]  /*c1c0*/  SHF.R.U32.HI R51, RZ, 0x10, R13 ;  /* 0x00000010ff337819 */ /* 0x000fc4000001160d */
[--C-:B------:R-:W-:Y:S02]  /*c1d0*/  SHF.R.U64 R47, R20, 0x10, R21.reuse ;  /* 0x00000010142f7819 */ /* 0x100fe40000001215 */
[----:B------:R-:W-:Y:S02]  /*c1e0*/  SHF.R.U32.HI R48, RZ, 0x10, R21 ;  /* 0x00000010ff307819 */ /* 0x000fe40000011615 */
[--C-:B------:R-:W-:Y:S02]  /*c1f0*/  SHF.R.U64 R49, R24, 0x10, R25.reuse ;  /* 0x0000001018317819 */ /* 0x100fe40000001219 */
[----:B------:R-:W-:Y:S02]  /*c200*/  SHF.R.U32.HI R52, RZ, 0x10, R25 ;  /* 0x00000010ff347819 */ /* 0x000fe40000011619 */
[----:B------:R-:W-:Y:S02]  /*c210*/  PRMT R26, R37, 0x5410, R66 ;  /* 0x00005410251a7816 */ /* 0x000fe40000000042 */
[----:B------:R-:W-:-:S02]  /*c220*/  PRMT R21, R36, 0x5410, R65 ;  /* 0x0000541024157816 */ /* 0x000fc40000000041 */
[----:B------:R-:W-:Y:S02]  /*c230*/  PRMT R34, R41, 0x5410, R70 ;  /* 0x0000541029227816 */ /* 0x000fe40000000046 */
[----:B------:R-:W-:Y:S02]  /*c240*/  PRMT R35, R42, 0x5410, R71 ;  /* 0x000054102a237816 */ /* 0x000fe40000000047 */
[----:B------:R-:W-:Y:S02]  /*c250*/  PRMT R31, R40, 0x5410, R69 ;  /* 0x00005410281f7816 */ /* 0x000fe40000000045 */
[----:B------:R-:W-:Y:S02]  /*c260*/  PRMT R27, R38, 0x5410, R67 ;  /* 0x00005410261b7816 */ /* 0x000fe40000000043 */
        /* <DEDUP_REMOVED lines=10> */
[----:B--2---:R-:W-:-:S04]  /*c310*/  LEA.HI R0, R43, R43, RZ, 0x1 ;  /* 0x0000002b2b007211 */ /* 0x004fc800078f08ff */
[----:B---3--:R-:W-:Y:S01]  /*c320*/  LOP3.LUT R5, R0, 0xfffffffe, RZ, 0xc0, !PT ;  /* 0xfffffffe00057812 */ /* 0x008fe200078ec0ff */
[----:B------:R-:W-:Y:S01]  /*c330*/  IMAD.MOV.U32 R0, RZ, RZ, R30 ;  /* 0x000000ffff007224 */ /* 0x000fe200078e001e */
[----:B------:R-:W-:Y:S02]  /*c340*/  PRMT R30, R39, 0x5410, R68 ;  /* 0x00005410271e7816 */ /* 0x000fe40000000044 */
[----:B------:R-:W-:Y:S01]  /*c350*/  VIMNMX R39, R50, 0x80, PT ;  /* 0x0000008032277848 */ /* 0x000fe20003fe0100 */
[----:B------:R-:W-:Y:S01]  /*c360*/  IMAD.IADD R5, R43, 0x1, -R5 ;  /* 0x000000012b057824 */ /* 0x000fe200078e0a05 */
[----:B------:R-:W-:Y:S01]  /*c370*/  PRMT R0, R0, 0x5410, R59 ;  /* 0x0000541000007816 */ /* 0x000fe2000000003b */
[----:B------:R-:W-:Y:S01]  /*c380*/  IMAD.MOV.U32 R43, RZ, RZ, R12 ;  /* 0x000000ffff2b7224 */ /* 0x000fe200078e000c */
[----:B------:R-:W-:Y:S02]  /*c390*/  PRMT R12, R4, 0x5410, R63 ;  /* 0x00005410040c7816 */ /* 0x000fe4000000003f */
[----:B------:R-:W-:-:S02]  /*c3a0*/  SHF.L.U32 R5, R5, 0x1f, RZ ;  /* 0x0000001f05057819 */ /* 0x000fc400000006ff */
[----:B------:R-:W-:Y:S02]  /*c3b0*/  ISETP.GE.AND P1, PT, R202, R39, PT ;  /* 0x00000027ca00720c */ /* 0x000fe40003f26270 */
[----:B------:R-:W0:Y:S01]  /*c3c0*/  SYNCS.PHASECHK.TRANS64.TRYWAIT P0, [R18+URZ+0x30800], R5 ;  /* 0x03080005120075a7 */ /* 0x000e22000800017f */
[----:B------:R-:W-:Y:S01]  /*c3d0*/  PRMT R24, R43, 0x5410, R54 ;  /* 0x000054102b187816 */ /* 0x000fe20000000036 */
[----:B0-----:R-:W-:Y:S09]  /*c3e0*/  @!P0 BRA `(.L_x_579) ;  /* 0x0000014400588947 */ /* 0x001ff20003800000 */
.L_x_822:
[----:B------:R-:W-:Y:S05]  /*c3f0*/  BSYNC B1 ;  /* 0x0000000000017941 */ /* 0x000fea0003800000 */
.L_x_578:
[----:B------:R-:W-:Y:S01]  /*c400*/  BSSY B1, `(.L_x_580) ;  /* 0x0000101000017945 */ /* 0x000fe20003800000 */
[----:B------:R-:W-:Y:S02]  /*c410*/  PRMT R14, R6, 0x5410, R49 ;  /* 0x00005410060e7816 */ /* 0x000fe40000000031 */
[----:B------:R-:W-:Y:S02]  /*c420*/  PRMT R15, R7, 0x5410, R52 ;  /* 0x00005410070f7816 */ /* 0x000fe40000000034 */
[----:B------:R-:W-:Y:S02]  /*c430*/  PRMT R10, R10, 0x5410, R47 ;  /* 0x000054100a0a7816 */ /* 0x000fe4000000002f */
[----:B------:R-:W-:Y:S01]  /*c440*/  PRMT R11, R11, 0x5410, R48 ;  /* 0x000054100b0b7816 */ /* 0x000fe20000000030 */
[----:B------:R-:W-:Y:S06]  /*c450*/  @P1 BRA `(.L_x_581) ;  /* 0x0000000c00ec1947 */ /* 0x000fec0003800000 */
[----:B------:R-:W1:Y:S01]  /*c460*/  LDC R4, c[0x0][0x3f4] ;  /* 0x0000fd00ff047b82 */ /* 0x000e620000000800 */
[----:B------:R-:W-:Y:S01]  /*c470*/  BSSY B2, `(.L_x_582) ;  /* 0x000002e000027945 */ /* 0x000fe20003800000 */
[-C--:B-1----:R-:W-:Y:S02]  /*c480*/  ISETP.GE.AND P0, PT, R196, R4.reuse, PT ;  /* 0x00000004c400720c */ /* 0x082fe40003f06270 */
[-C--:B------:R-:W-:Y:S02]  /*c490*/  ISETP.GE.AND P1, PT, R207, R4.reuse, PT ;  /* 0x00000004cf00720c */ /* 0x080fe40003f26270 */
[-C--:B------:R-:W-:Y:S02]  /*c4a0*/  ISETP.GE.AND P2, PT, R205, R4.reuse, PT ;  /* 0x00000004cd00720c */ /* 0x080fe40003f46270 */
[-C--:B------:R-:W-:Y:S02]  /*c4b0*/  ISETP.GE.AND P3, PT, R206, R4.reuse, PT ;  /* 0x00000004ce00720c */ /* 0x080fe40003f66270 */
[----:B------:R-:W-:-:S02]  /*c4c0*/  ISETP.GE.AND P4, PT, R208, R4, PT ;  /* 0x00000004d000720c */ /* 0x000fc40003f86270 */
[----:B------:R-:W-:-:S03]  /*c4d0*/  ISETP.GE.AND P5, PT, R209, R4, PT ;  /* 0x00000004d100720c */ /* 0x000fc60003fa6270 */
[----:B------:R-:W-:Y:S10]  /*c4e0*/  @P0 BRA `(.L_x_583) ;  /* 0x0000000000980947 */ /* 0x000ff40003800000 */
[----:B0-----:R-:W0:Y:S01]  /*c4f0*/  LDS.128 R4, [R9+0x12400] ;  /* 0x0124000009047984 */ /* 0x001e220000000c00 */
[----:B------:R-:W-:Y:S01]  /*c500*/  IMAD.U32 R45, R36, 0x10000, RZ ;  /* 0x00010000242d7824 */ /* 0x000fe200078e00ff */
[C---:B------:R-:W-:Y:S01]  /*c510*/  LOP3.LUT R44, R34.reuse, 0xffff0000, RZ, 0xc0, !PT ;  /* 0xffff0000222c7812 */ /* 0x040fe200078ec0ff */
[----:B------:R-:W-:Y:S01]  /*c520*/  IMAD.U32 R43, R34, 0x10000, RZ ;  /* 0x00010000222b7824 */ /* 0x000fe200078e00ff */
[----:B------:R-:W-:Y:S01]  /*c530*/  LOP3.LUT R46, R36, 0xffff0000, RZ, 0xc0, !PT ;  /* 0xffff0000242e7812 */ /* 0x000fe200078ec0ff */
[C---:B0-----:R-:W-:Y:S01]  /*c540*/  IMAD.U32 R38, R4.reuse, 0x10000, RZ ;  /* 0x0001000004267824 */ /* 0x041fe200078e00ff */
[----:B------:R-:W-:Y:S01]  /*c550*/  LOP3.LUT R4, R4, 0xffff0000, RZ, 0xc0, !PT ;  /* 0xffff000004047812 */ /* 0x000fe200078ec0ff */
[C---:B------:R-:W-:Y:S01]  /*c560*/  IMAD.U32 R40, R5.reuse, 0x10000, RZ ;  /* 0x0001000005287824 */ /* 0x040fe200078e00ff */
[----:B------:R-:W-:Y:S01]  /*c570*/  LOP3.LUT R5, R5, 0xffff0000, RZ, 0xc0, !PT ;  /* 0xffff000005057812 */ /* 0x000fe200078ec0ff */
[C---:B------:R-:W-:Y:S01]  /*c580*/  IMAD.U32 R41, R6.reuse, 0x10000, RZ ;  /* 0x0001000006297824 */ /* 0x040fe200078e00ff */
[----:B------:R-:W-:Y:S01]  /*c590*/  LOP3.LUT R6, R6, 0xffff0000, RZ, 0xc0, !PT ;  /* 0xffff000006067812 */ /* 0x000fe200078ec0ff */
[C---:B------:R-:W-:Y:S01]  /*c5a0*/  FMUL.FTZ R47, R4.reuse, R45 ;  /* 0x0000002d042f7220 */ /* 0x040fe20000410000 */
[----:B------:R-:W-:Y:S01]  /*c5b0*/  FMUL.FTZ R4, R4, R43 ;  /* 0x0000002b04047220 */ /* 0x000fe20000410000 */
[----:B------:R-:W-:-:S02]  /*c5c0*/  IMAD.U32 R42, R7, 0x10000, RZ ;  /* 0x00010000072a7824 */ /* 0x000fc400078e00ff */
[C---:B------:R-:W-:Y:S01]  /*c5d0*/  FMUL.FTZ R49, R5.reuse, R46 ;  /* 0x0000002e05317220 */ /* 0x040fe20000410000 */
[C---:B------:R-:W-:Y:S01]  /*c5e0*/  FFMA.FTZ R47, R38.reuse, R43, -R47 ;  /* 0x0000002b262f7223 */ /* 0x040fe2000001082f */
[----:B------:R-:W-:Y:S01]  /*c5f0*/  FFMA.FTZ R48, R38, R45, R4 ;  /* 0x0000002d26307223 */ /* 0x000fe20000010004 */
[-C--:B------:R-:W-:Y:S01]  /*c600*/  FMUL.FTZ R45, R5, R44.reuse ;  /* 0x0000002c052d7220 */ /* 0x080fe20000410000 */
[----:B------:R-:W-:Y:S01]  /*c610*/  LOP3.LUT R7, R7, 0xffff0000, RZ, 0xc0, !PT ;  /* 0xffff000007077812 */ /* 0x000fe200078ec0ff */
[C---:B------:R-:W-:Y:S01]  /*c620*/  IMAD.U32 R38, R37.reuse, 0x10000, RZ ;  /* 0x0001000025267824 */ /* 0x040fe200078e00ff */
[----:B------:R-:W-:Y:S01]  /*c630*/  LOP3.LUT R43, R37, 0xffff0000, RZ, 0xc0, !PT ;  /* 0xffff0000252b7812 */ /* 0x000fe200078ec0ff */
[C---:B------:R-:W-:Y:S01]  /*c640*/  IMAD.U32 R4, R35.reuse, 0x10000, RZ ;  /* 0x0001000023047824 */ /* 0x040fe200078e00ff */
[----:B------:R-:W-:Y:S01]  /*c650*/  LOP3.LUT R5, R35, 0xffff0000, RZ, 0xc0, !PT ;  /* 0xffff000023057812 */ /* 0x000fe200078ec0ff */
[C---:B------:R-:W-:Y:S01]  /*c660*/  FFMA.FTZ R49, R40.reuse, R44, -R49 ;  /* 0x0000002c28317223 */ /* 0x040fe20000010831 */
[----:B------:R-:W-:Y:S01]  /*c670*/  FFMA.FTZ R40, R40, R46, R45 ;  /* 0x0000002e28287223 */ /* 0x000fe2000001002d */
        /* <DEDUP_REMOVED lines=11> */
[----:B------:R-:W-:-:S05]  /*c730*/  F2FP.BF16.F32.PACK_AB R7, R46, R7 ;  /* 0x000000072e07723e */ /* 0x000fca00000010ff */
[----:B------:R1:W-:Y:S02]  /*c740*/  STS.128 [R9+0x12400], R4 ;  /* 0x0124000409007388 */ /* 0x0003e40000000c00 */
.L_x_583:
[----:B------:R-:W-:Y:S05]  /*c750*/  BSYNC B2 ;  /* 0x0000000000027941 */ /* 0x000fea0003800000 */
.L_x_582:
[----:B------:R-:W-:Y:S04]  /*c760*/  BSSY B2, `(.L_x_584) ;  /* 0x0000028000027945 */ /* 0x000fe80003800000 */
[----:B------:R-:W-:Y:S05]  /*c770*/  @P1 BRA `(.L_x_585) ;  /* 0x0000000000981947 */ /* 0x000fea0003800000 */
[----:B01----:R-:W0:Y:S01]  /*c780*/  LDS.128 R4, [R8] ;  /* 0x0000000008047984 */ /* 0x003e220000000c00 */
[----:B------:R-:W-:Y:S01]  /*c790*/  IMAD.U32 R45, R32, 0x10000, RZ ;  /* 0x00010000202d7824 */ /* 0x000fe200078e00ff */
[C---:B------:R-:W-:Y:S01]  /*c7a0*/  LOP3.LUT R44, R30.reuse, 0xffff0000, RZ, 0xc0, !PT ;  /* 0xffff00001e2c7812 */ /* 0x040fe200078ec0ff */
[----:B------:R-:W-:Y:S01]  /*c7b0*/  IMAD.U32 R43, R30, 0x10000, RZ ;  /* 0x000100001e2b7824 */ /* 0x000fe200078e00ff */
[----:B------:R-:W-:Y:S02]  /*c7c0*/  LOP3.LUT R46, R32, 0xffff0000, RZ, 0xc0, !PT ;  /* 0xffff0000202e7812 */ /* 0x000fe400078ec0ff */
[C---:B0-----:R-:W-:Y:S01]  /*c7d0*/  SHF.L.U32 R38, R4.reuse, 0x10, RZ ;  /* 0x0000001004267819 */ /* 0x041fe200000006ff */
[C---:B------:R-:W-:Y:S01]  /*c7e0*/  IMAD.U32 R40, R5.reuse, 0x10000, RZ ;  /* 0x0001000005287824 */ /* 0x040fe200078e00ff */
[----:B------:R-:W-:Y:S01]  /*c7f0*/  LOP3.LUT R4, R4, 0xffff0000, RZ, 0xc0, !PT ;  /* 0xffff000004047812 */ /* 0x000fe200078ec0ff */
[C---:B------:R-:W-:Y:S01]  /*c800*/  IMAD.U32 R41, R6.reuse, 0x10000, RZ ;  /* 0x0001000006297824 */ /* 0x040fe200078e00ff */
[----:B------:R-:W-:Y:S01]  /*c810*/  LOP3.LUT R5, R5, 0xffff0000, RZ, 0xc0, !PT ;  /* 0xffff000005057812 */ /* 0x000fe200078ec0ff */
[----:B------:R-:W-:Y:S01]  /*c820*/  IMAD.U32 R42, R7, 0x10000, RZ ;  /* 0x00010000072a7824 */ /* 0x000fe200078e00ff */
[----:B------:R-:W-:Y:S01]  /*c830*/  LOP3.LUT R6, R6, 0xffff0000, RZ, 0xc0, !PT ;  /* 0xffff000006067812 */ /* 0x000fe200078ec0ff */
[C---:B------:R-:W-:Y:S01]  /*c840*/  FMUL.FTZ R47, R4.reuse, R45 ;  /* 0x0000002d042f7220 */ /* 0x040fe20000410000 */
[-C--:B------:R-:W-:Y:S01]  /*c850*/  FMUL.FTZ R4, R4, R43.reuse ;  /* 0x0000002b04047220 */ /* 0x080fe20000410000 */
[----:B------:R-:W-:Y:S01]  /*c860*/  FMUL.FTZ R49, R5, R46 ;  /* 0x0000002e05317220 */ /* 0x000fe20000410000 */
[----:B------:R-:W-:Y:S01]  /*c870*/  LOP3.LUT R7, R7, 0xffff0000, RZ, 0xc0, !PT ;  /* 0xffff000007077812 */ /* 0x000fe200078ec0ff */
[C---:B------:R-:W-:Y:S01]  /*c880*/  FFMA.FTZ R47, R38.reuse, R43, -R47 ;  /* 0x0000002b262f7223 */ /* 0x040fe2000001082f */
[----:B------:R-:W-:Y:S01]  /*c890*/  FFMA.FTZ R48, R38, R45, R4 ;  /* 0x0000002d26307223 */ /* 0x000fe20000010004 */
[----:B------:R-:W-:Y:S01]  /*c8a0*/  FMUL.FTZ R45, R5, R44 ;  /* 0x0000002c052d7220 */ /* 0x000fe20000410000 */
[C---:B------:R-:W-:Y:S01]  /*c8b0*/  LOP3.LUT R43, R33.reuse, 0xffff0000, RZ, 0xc0, !PT ;  /* 0xffff0000212b7812 */ /* 0x040fe200078ec0ff */
[----:B------:R-:W-:Y:S01]  /*c8c0*/  IMAD.U32 R38, R33, 0x10000, RZ ;  /* 0x0001000021267824 */ /* 0x000fe200078e00ff */
[C---:B------:R-:W-:Y:S01]  /*c8d0*/  LOP3.LUT R5, R31.reuse, 0xffff0000, RZ, 0xc0, !PT ;  /* 0xffff00001f057812 */ /* 0x040fe200078ec0ff */
[----:B------:R-:W-:-:S02]  /*c8e0*/  IMAD.U32 R4, R31, 0x10000, RZ ;  /* 0x000100001f047824 */ /* 0x000fc400078e00ff */
        /* <DEDUP_REMOVED lines=14> */
[----:B------:R2:W-:Y:S02]  /*c9d0*/  STS.128 [R8], R4 ;  /* 0x0000000408007388 */ /* 0x0005e40000000c00 */
.L_x_585:
[----:B------:R-:W-:Y:S05]  /*c9e0*/  BSYNC B2 ;  /* 0x0000000000027941 */ /* 0x000fea0003800000 */
.L_x_584:
[----:B------:R-:W-:Y:S04]  /*c9f0*/  BSSY B2, `(.L_x_586) ;  /* 0x0000028000027945 */ /* 0x000fe80003800000 */
[----:B------:R-:W-:Y:S05]  /*ca00*/  @P2 BRA `(.L_x_587) ;  /* 0x0000000000982947 */ /* 0x000fea0003800000 */
[----:B012---:R-:W0:Y:S01]  /*ca10*/  LDS.128 R4, [R9+0x16400] ;  /* 0x0164000009047984 */ /* 0x007e220000000c00 */
        /* <DEDUP_REMOVED lines=37> */
.L_x_587:
[----:B------:R-:W-:Y:S05]  /*cc70*/  BSYNC B2 ;  /* 0x0000000000027941 */ /* 0x000fea0003800000 */
.L_x_586:
[----:B------:R-:W-:Y:S04]  /*cc80*/  BSSY B2, `(.L_x_588) ;  /* 0x0000028000027945 */ /* 0x000fe80003800000 */
[----:B------:R-:W-:Y:S05]  /*cc90*/  @P3 BRA `(.L_x_589) ;  /* 0x0000000000983947 */ /* 0x000fea0003800000 */
[----:B0123--:R-:W0:Y:S01]  /*cca0*/  LDS.128 R4, [R8+0x4000] ;  /* 0x0040000008047984 */ /* 0x00fe220000000c00 */
        /* <DEDUP_REMOVED lines=37> */
.L_x_589:
[----:B------:R-:W-:Y:S05]  /*cf00*/  BSYNC B2 ;  /* 0x0000000000027941 */ /* 0x000fea0003800000 */
.L_x_588:
[----:B------:R-:W-:Y:S04]  /*cf10*/  BSSY B2, `(.L_x_590) ;  /* 0x0000028000027945 */ /* 0x000fe80003800000 */
[----:B------:R-:W-:Y:S05]  /*cf20*/  @P4 BRA `(.L_x_591) ;  /* 0x0000000000984947 */ /* 0x000fea0003800000 */
[----:B01234-:R-:W0:Y:S01]  /*cf30*/  LDS.128 R4, [R9+0x1a400] ;  /* 0x01a4000009047984 */ /* 0x01fe220000000c00 */
        /* <DEDUP_REMOVED lines=37> */
.L_x_591:
[----:B------:R-:W-:Y:S05]  /*d190*/  BSYNC B2 ;  /* 0x0000000000027941 */ /* 0x000fea0003800000 */
.L_x_590:
[----:B------:R-:W-:Y:S05]  /*d1a0*/  @P5 BRA `(.L_x_581) ;  /* 0x0000000000985947 */ /* 0x000fea0003800000 */
[----:B01234-:R-:W0:Y:S01]  /*d1b0*/  LDS.128 R4, [R8+0x8000] ;  /* 0x0080000008047984 */ /* 0x01fe220000000c00 */
        /* <DEDUP_REMOVED lines=37> */
.L_x_581:
[----:B------:R-:W-:Y:S05]  /*d410*/  BSYNC B1 ;  /* 0x0000000000017941 */ /* 0x000fea0003800000 */
.L_x_580:
[----:B01234-:R-:W-:-:S05]  /*d420*/  VIADD R4, R202, 0x40 ;  /* 0x00000040ca047836 */ /* 0x01ffca0000000000 */
[----:B------:R-:W-:-:S13]  /*d430*/  ISETP.GE.AND P0, PT, R4, R39, PT ;  /* 0x000000270400720c */ /* 0x000fda0003f06270 */
[----:B------:R-:W-:Y:S05]  /*d440*/  @P0 BRA `(.L_x_592) ;  /* 0x0000003c00080947 */ /* 0x000fea0003800000 */
[----:B------:R-:W0:Y:S01]  /*d450*/  LDC R4, c[0x0][0x3f4] ;  /* 0x0000fd00ff047b82 */ /* 0x000e220000000800 */
[----:B------:R-:W-:Y:S01]  /*d460*/  BSSY B1, `(.L_x_593) ;  /* 0x000002e000017945 */ /* 0x000fe20003800000 */
[-C--:B0-----:R-:W-:Y:S02]  /*d470*/  ISETP.GE.AND P0, PT, R196, R4.reuse, PT ;  /* 0x00000004c400720c */ /* 0x081fe40003f06270 */
[-C--:B------:R-:W-:Y:S02]  /*d480*/  ISETP.GE.AND P1, PT, R207, R4.reuse, PT ;  /* 0x00000004cf00720c */ /* 0x080fe40003f26270 */
[-C--:B------:R-:W-:Y:S02]  /*d490*/  ISETP.GE.AND P2, PT, R205, R4.reuse, PT ;  /* 0x00000004cd00720c */ /* 0x080fe40003f46270 */
[-C--:B------:R-:W-:Y:S02]  /*d4a0*/  ISETP.GE.AND P3, PT, R206, R4.reuse, PT ;  /* 0x00000004ce00720c */ /* 0x080fe40003f66270 */
[----:B------:R-:W-:-:S02]  /*d4b0*/  ISETP.GE.AND P4, PT, R208, R4, PT ;  /* 0x00000004d000720c */ /* 0x000fc40003f86270 */
[----:B------:R-:W-:-:S03]  /*d4c0*/  ISETP.GE.AND P5, PT, R209, R4, PT ;  /* 0x00000004d100720c */ /* 0x000fc60003fa6270 */
[----:B------:R-:W-:Y:S10]  /*d4d0*/  @P0 BRA `(.L_x_594) ;  /* 0x0000000000980947 */ /* 0x000ff40003800000 */
[----:B------:R-:W0:Y:S01]  /*d4e0*/  LDS.128 R4, [R9+0x14400] ;  /* 0x0144000009047984 */ /* 0x000e220000000c00 */
[----:B------:R-:W-:Y:S01]  /*d4f0*/  IMAD.U32 R42, R34, 0x10000, RZ ;  /* 0x00010000222a7824 */ /* 0x000fe200078e00ff */
[C---:B------:R-:W-:Y:S01]  /*d500*/  LOP3.LUT R47, R36.reuse, 0xffff0000, RZ, 0xc0, !PT ;  /* 0xffff0000242f7812 */ /* 0x040fe200078ec0ff */
[----:B------:R-:W-:Y:S01]  /*d510*/  IMAD.U32 R44, R36, 0x10000, RZ ;  /* 0x00010000242c7824 */ /* 0x000fe200078e00ff */
[----:B------:R-:W-:Y:S02]  /*d520*/  LOP3.LUT R45, R34, 0xffff0000, RZ, 0xc0, !PT ;  /* 0xffff0000222d7812 */ /* 0x000fe400078ec0ff */
[----:B------:R-:W-:Y:S01]  /*d530*/  LOP3.LUT R46, R37, 0xffff0000, RZ, 0xc0, !PT ;  /* 0xffff0000252e7812 */ /* 0x000fe200078ec0ff */
[C---:B0-----:R-:W-:Y:S01]  /*d540*/  IMAD.U32 R38, R4.reuse, 0x10000, RZ ;  /* 0x0001000004267824 */ /* 0x041fe200078e00ff */
[----:B------:R-:W-:Y:S01]  /*d550*/  LOP3.LUT R4, R4, 0xffff0000, RZ, 0xc0, !PT ;  /* 0xffff000004047812 */ /* 0x000fe200078ec0ff */
[C---:B------:R-:W-:Y:S01]  /*d560*/  IMAD.U32 R39, R5.reuse, 0x10000, RZ ;  /* 0x0001000005277824 */ /* 0x040fe200078e00ff */
[----:B------:R-:W-:Y:S01]  /*d570*/  LOP3.LUT R5, R5, 0xffff0000, RZ, 0xc0, !PT ;  /* 0xffff000005057812 */ /* 0x000fe200078ec0ff */
[C---:B------:R-:W-:Y:S01]  /*d580*/  IMAD.U32 R36, R7.reuse, 0x10000, RZ ;  /* 0x0001000007247824 */ /* 0x040fe200078e00ff */
[----:B------:R-:W-:Y:S01]  /*d590*/  LOP3.LUT R7, R7, 0xffff0000, RZ, 0xc0, !PT ;  /* 0xffff000007077812 */ /* 0x000fe200078ec0ff */
[-C--:B------:R-:W-:Y:S01]  /*d5a0*/  FMUL.FTZ R41, R44, R4.reuse ;  /* 0x000000042c297220 */ /* 0x080fe20000410000 */
[----:B------:R-:W-:Y:S01]  /*d5b0*/  FMUL.FTZ R43, R42, R4 ;  /* 0x000000042a2b7220 */ /* 0x000fe20000410000 */
[----:B------:R-:W-:Y:S01]  /*d5c0*/  FMUL.FTZ R40, R47, R5 ;  /* 0x000000052f287220 */ /* 0x000fe20000410000 */
[----:B------:R-:W-:-:S02]  /*d5d0*/  IMAD.U32 R34, R6, 0x10000, RZ ;  /* 0x0001000006227824 */ /* 0x000fc400078e00ff */
[-C--:B------:R-:W-:Y:S01]  /*d5e0*/  FFMA.FTZ R4, R42, R38.reuse, -R41 ;  /* 0x000000262a047223 */ /* 0x080fe20000010829 */
[----:B------:R-:W-:Y:S01]  /*d5f0*/  FFMA.FTZ R43, R44, R38, R43 ;  /* 0x000000262c2b7223 */ /* 0x000fe2000001002b */
[C---:B------:R-:W-:Y:S01]  /*d600*/  FMUL.FTZ R38, R45.reuse, R5 ;  /* 0x000000052d267220 */ /* 0x040fe20000410000 */
[-C--:B------:R-:W-:Y:S01]  /*d610*/  FFMA.FTZ R5, R45, R39.reuse, -R40 ;  /* 0x000000272d057223 */ /* 0x080fe20000010828 */
[----:B------:R-:W-:Y:S01]  /*d620*/  LOP3.LUT R6, R6, 0xffff0000, RZ, 0xc0, !PT ;  /* 0xffff000006067812 */ /* 0x000fe200078ec0ff */
[----:B------:R-:W-:Y:S01]  /*d630*/  IMAD.U32 R44, R37, 0x10000, RZ ;  /* 0x00010000252c7824 */ /* 0x000fe200078e00ff */
[----:B------:R-:W-:Y:S01]  /*d640*/  SHF.L.U32 R40, R35, 0x10, RZ ;  /* 0x0000001023287819 */ /* 0x000fe200000006ff */
[----:B------:R-:W-:Y:S01]  /*d650*/  FFMA.FTZ R38, R47, R39, R38 ;  /* 0x000000272f267223 */ /* 0x000fe20000010026 */
[----:B------:R-:W-:Y:S01]  /*d660*/  LOP3.LUT R42, R35, 0xffff0000, RZ, 0xc0, !PT ;  /* 0xffff0000232a7812 */ /* 0x000fe200078ec0ff */
[-C--:B------:R-:W-:Y:S01]  /*d670*/  FMUL.FTZ R39, R46, R7.reuse ;  /* 0x000000072e277220 */ /* 0x080fe20000410000 */
[-C--:B------:R-:W-:Y:S01]  /*d680*/  FMUL.FTZ R35, R44, R6.reuse ;  /* 0x000000062c237220 */ /* 0x080fe20000410000 */
[----:B------:R-:W-:Y:S01]  /*d690*/  FMUL.FTZ R37, R40, R6 ;  /* 0x0000000628257220 */ /* 0x000fe20000410000 */
[----:B------:R-:W-:Y:S01]  /*d6a0*/  F2FP.BF16.F32.PACK_AB R4, R43, R4 ;  /* 0x000000042b04723e */ /* 0x000fe200000010ff */
[C---:B------:R-:W-:Y:S01]  /*d6b0*/  FMUL.FTZ R41, R42.reuse, R7 ;  /* 0x000000072a297220 */ /* 0x040fe20000410000 */
[----:B------:R-:W-:Y:S01]  /*d6c0*/  FFMA.FTZ R7, R42, R36, -R39 ;  /* 0x000000242a077223 */ /* 0x000fe20000010827 */
[-C--:B------:R-:W-:Y:S01]  /*d6d0*/  FFMA.FTZ R6, R40, R34.reuse, -R35 ;  /* 0x0000002228067223 */ /* 0x080fe20000010823 */
[----:B------:R-:W-:Y:S01]  /*d6e0*/  FFMA.FTZ R37, R44, R34, R37 ;  /* 0x000000222c257223 */ /* 0x000fe20000010025 */
[----:B------:R-:W-:Y:S01]  /*d6f0*/  FFMA.FTZ R36, R46, R36, R41 ;  /* 0x000000242e247223 */ /* 0x000fe20000010029 */
[----:B------:R-:W-:-:S03]  /*d700*/  F2FP.BF16.F32.PACK_AB R5, R38, R5 ;  /* 0x000000052605723e */ /* 0x000fc600000010ff */
[----:B------:R-:W-:Y:S02]  /*d710*/  F2FP.BF16.F32.PACK_AB R6, R37, R6 ;  /* 0x000000062506723e */ /* 0x000fe400000010ff */
[----:B------:R-:W-:-:S05]  /*d720*/  F2FP.BF16.F32.PACK_AB R7, R36, R7 ;  /* 0x000000072407723e */ /* 0x000fca00000010ff */
[----:B------:R0:W-:Y:S02]  /*d730*/  STS.128 [R9+0x14400], R4 ;  /* 0x0144000409007388 */ /* 0x0001e40000000c00 */
.L_x_594:
[----:B------:R-:W-:Y:S05]  /*d740*/  BSYNC B1 ;  /* 0x0000000000017941 */ /* 0x000fea0003800000 */
.L_x_593:
[----:B------:R-:W-:Y:S04]  /*d750*/  BSSY B1, `(.L_x_595) ;  /* 0x0000028000017945 */ /* 0x000fe80003800000 */
[----:B------:R-:W-:Y:S05]  /*d760*/  @P1 BRA `(.L_x_596) ;  /* 0x0000000000981947 */ /* 0x000fea0003800000 */
[----:B0-----:R-:W0:Y:S01]  /*d770*/  LDS.128 R4, [R8+0x2000] ;  /* 0x0020000008047984 */ /* 0x001e220000000c00 */
        /* <DEDUP_REMOVED lines=18> */
[----:B------:R-:W-:Y:S01]  /*d8a0*/  LOP3.LUT R6, R6, 0xffff0000, RZ, 0xc0, !PT ;  /* 0xffff000006067812 */ /* 0x000fe200078ec0ff */
[-C--:B------:R-:W-:Y:S01]  /*d8b0*/  FFMA.FTZ R5, R41, R35.reuse, -R36 ;  /* 0x0000002329057223 */ /* 0x080fe20000010824 */
[----:B------:R-:W-:Y:S01]  /*d8c0*/  LOP3.LUT R38, R31, 0xffff0000, RZ, 0xc0, !PT ;  /* 0xffff00001f267812 */ /* 0x000fe200078ec0ff */
[----:B------:R-:W-:Y:S02]  /*d8d0*/  IMAD.U32 R40, R33, 0x10000, RZ ;  /* 0x0001000021287824 */ /* 0x000fe400078e00ff */
[----:B------:R-:W-:Y:S01]  /*d8e0*/  FFMA.FTZ R34, R43, R35, R34 ;  /* 0x000000232b227223 */ /* 0x000fe20000010022 */
[----:B------:R-:W-:Y:S02]  /*d8f0*/  IMAD.U32 R36, R31, 0x10000, RZ ;  /* 0x000100001f247824 */ /* 0x000fe400078e00ff */
[-C--:B------:R-:W-:Y:S01]  /*d900*/  FMUL.FTZ R35, R42, R7.reuse ;  /* 0x000000072a237220 */ /* 0x080fe20000410000 */
[-C--:B------:R-:W-:Y:S01]  /*d910*/  FMUL.FTZ R31, R40, R6.reuse ;  /* 0x00000006281f7220 */ /* 0x080fe20000410000 */
[----:B------:R-:W-:Y:S01]  /*d920*/  FMUL.FTZ R37, R38, R7 ;  /* 0x0000000726257220 */ /* 0x000fe20000410000 */
        /* <DEDUP_REMOVED lines=8> */
[----:B------:R-:W-:-:S05]  /*d9b0*/  F2FP.BF16.F32.PACK_AB R7, R32, R7 ;  /* 0x000000072007723e */ /* 0x000fca00000010ff */
[----:B------:R1:W-:Y:S02]  /*d9c0*/  STS.128 [R8+0x2000], R4 ;  /* 0x0020000408007388 */ /* 0x0003e40000000c00 */
.L_x_596:
[----:B------:R-:W-:Y:S05]  /*d9d0*/  BSYNC B1 ;  /* 0x0000000000017941 */ /* 0x000fea0003800000 */
.L_x_595:
[----:B------:R-:W-:Y:S04]  /*d9e0*/  BSSY B1, `(.L_x_597) ;  /* 0x0000028000017945 */ /* 0x000fe80003800000 */
[----:B------:R-:W-:Y:S05]  /*d9f0*/  @P2 BRA `(.L_x_598) ;  /* 0x0000000000982947 */ /* 0x000fea0003800000 */
[----:B01----:R-:W0:Y:S01]  /*da00*/  LDS.128 R4, [R9+0x18400] ;  /* 0x0184000009047984 */ /* 0x003e220000000c00 */
        /* <DEDUP_REMOVED lines=37> */
.L_x_598:
[----:B------:R-:W-:Y:S05]  /*dc60*/  BSYNC B1 ;  /* 0x0000000000017941 */ /* 0x000fea0003800000 */
.L_x_597:
[----:B------:R-:W-:Y:S04]  /*dc70*/  BSSY B1, `(.L_x_599) ;  /* 0x0000028000017945 */ /* 0x000fe80003800000 */
[----:B------:R-:W-:Y:S05]  /*dc80*/  @P3 BRA `(.L_x_600) ;  /* 0x0000000000983947 */ /* 0x000fea0003800000 */
[----:B012---:R-:W0:Y:S01]  /*dc90*/  LDS.128 R4, [R8+0x6000] ;  /* 0x0060000008047984 */ /* 0x007e220000000c00 */
        /* <DEDUP_REMOVED lines=37> */
.L_x_600:
[----:B------:R-:W-:Y:S05]  /*def0*/  BSYNC B1 ;  /* 0x0000000000017941 */ /* 0x000fea0003800000 */
.L_x_599:
[----:B------:R-:W-:Y:S04]  /*df00*/  BSSY B1, `(.L_x_601) ;  /* 0x0000028000017945 */ /* 0x000fe80003800000 */
[----:B------:R-:W-:Y:S05]  /*df10*/  @P4 BRA `(.L_x_602) ;  /* 0x0000000000984947 */ /* 0x000fea0003800000 */
[----:B0123--:R-:W0:Y:S01]  /*df20*/  LDS.128 R4, [R9+0x1c400] ;  /* 0x01c4000009047984 */ /* 0x00fe220000000c00 */
        /* <DEDUP_REMOVED lines=37> */
.L_x_602:
[----:B------:R-:W-:Y:S05]  /*e180*/  BSYNC B1 ;  /* 0x0000000000017941 */ /* 0x000fea0003800000 */
.L_x_601:
[----:B------:R-:W-:Y:S05]  /*e190*/  @P5 BRA `(.L_x_592) ;  /* 0x0000002c00b45947 */ /* 0x000fea0003800000 */
[----:B01234-:R-:W0:Y:S01]  /*e1a0*/  LDS.128 R4, [R8+0xa000] ;  /* 0x00a0000008047984 */ /* 0x01fe220000000c00 */
[C---:B------:R-:W-:Y:S01]  /*e1b0*/  IMAD.U32 R21, R10.reuse, 0x10000, RZ ;  /* 0x000100000a157824 */ /* 0x040fe200078e00ff */
[----:B------:R-:W-:Y:S01]  /*e1c0*/  LOP3.LUT R26, R10, 0xffff0000, RZ, 0xc0, !PT ;  /* 0xffff00000a1a7812 */ /* 0x000fe200078ec0ff */
[C---:B------:R-:W-:Y:S01]  /*e1d0*/  IMAD.U32 R15, R0.reuse, 0x10000, RZ ;  /* 0x00010000000f7824 */ /* 0x040fe200078e00ff */
        /* <DEDUP_REMOVED lines=14> */
[----:B------:R-:W-:Y:S01]  /*e2c0*/  FMUL.FTZ R15, R24, R5 ;  /* 0x00000005180f7220 */ /* 0x000fe20000410000 */
        /* <DEDUP_REMOVED lines=18> */
[----:B------:R0:W-:Y:S01]  /*e3f0*/  STS.128 [R8+0xa000], R4 ;  /* 0x00a0000408007388 */ /* 0x0001e20000000c00 */
[----:B------:R-:W-:Y:S05]  /*e400*/  BRA `(.L_x_592) ;  /* 0x0000002c00187947 */ /* 0x000fea0003800000 */
.L_x_574:
[----:B------:R-:W-:-:S03]  /*e410*/  UMOV UR4, 0xffffffff ;  /* 0xffffffff00047882 */ /* 0x000fc60000000000 */
[----:B------:R-:W-:Y:S05]  /*e420*/  BRA.DIV UR4, `(.L_x_603) ;  /* 0x00000126045c7947 */ /* 0x000fea000b800000 */
[----:B------:R0:W1:Y:S04]  /*e430*/  SHFL.IDX PT, R3, R25, RZ, 0x1c1f ;  /* 0x001c1fff19037589 */ /* 0x00006800000e0000 */
[----:B------:R0:W2:Y:S04]  /*e440*/  SHFL.IDX PT, R0, R24, RZ, 0x1c1f ;  /* 0x001c1fff18007589 */ /* 0x0000a800000e0000 */
[----:B------:R0:W3:Y:S04]  /*e450*/  SHFL.IDX PT, R21, R27, RZ, 0x1c1f ;  /* 0x001c1fff1b157589 */ /* 0x0000e800000e0000 */
[----:B------:R0:W4:Y:S02]  /*e460*/  SHFL.IDX PT, R20, R26, RZ, 0x1c1f ;  /* 0x001c1fff1a147589 */ /* 0x00012400000e0000 */
.L_x_828:
[----:B------:R-:W-:Y:S01]  /*e470*/  ULDC UR4, c[0x0][0x448] ;  /* 0x0001120000047ab9 */ /* 0x000fe20000000800 */
[----:B------:R-:W-:Y:S01]  /*e480*/  BSSY B1, `(.L_x_604) ;  /* 0x0000035000017945 */ /* 0x000fe20003800000 */
[----:B------:R-:W-:Y:S01]  /*e490*/  IMAD R48, R140, UR4, RZ ;  /* 0x000000048c307c24 */ /* 0x000fe2000f8e02ff */
[----:B------:R-:W-:Y:S02]  /*e4a0*/  CS2R R4, SRZ ;  /* 0x0000000000047805 */ /* 0x000fe4000001ff00 */
[----:B------:R-:W-:Y:S02]  /*e4b0*/  CS2R R8, SRZ ;  /* 0x0000000000087805 */ /* 0x000fe4000001ff00 */
[----:B------:R-:W-:Y:S02]  /*e4c0*/  CS2R R10, SRZ ;  /* 0x00000000000a7805 */ /* 0x000fe4000001ff00 */
[----:B------:R-:W-:Y:S02]  /*e4d0*/  CS2R R12, SRZ ;  /* 0x00000000000c7805 */ /* 0x000fe4000001ff00 */
[----:B------:R-:W-:Y:S01]  /*e4e0*/  ISETP.GE.AND P0, PT, R6, R48, PT ;  /* 0x000000300600720c */ /* 0x000fe20003f06270 */
[----:B------:R-:W-:Y:S01]  /*e4f0*/  IMAD R48, R29, -0x80, R48 ;  /* 0xffffff801d307824 */ /* 0x000fe200078e0230 */
[----:B------:R-:W-:-:S02]  /*e500*/  CS2R R6, SRZ ;  /* 0x0000000000067805 */ /* 0x000fc4000001ff00 */
[----:B------:R-:W-:Y:S02]  /*e510*/  CS2R R14, SRZ ;  /* 0x00000000000e7805 */ /* 0x000fe4000001ff00 */
[----:B0-----:R-:W-:Y:S02]  /*e520*/  CS2R R24, SRZ ;  /* 0x0000000000187805 */ /* 0x001fe4000001ff00 */
[----:B------:R-:W-:Y:S02]  /*e530*/  CS2R R26, SRZ ;  /* 0x00000000001a7805 */ /* 0x000fe4000001ff00 */
[----:B------:R-:W-:Y:S02]  /*e540*/  CS2R R28, SRZ ;  /* 0x00000000001c7805 */ /* 0x000fe4000001ff00 */
[----:B------:R-:W-:Y:S02]  /*e550*/  CS2R R30, SRZ ;  /* 0x00000000001e7805 */ /* 0x000fe4000001ff00 */
[----:B------:R-:W-:-:S02]  /*e560*/  CS2R R32, SRZ ;  /* 0x0000000000207805 */ /* 0x000fc4000001ff00 */
[----:B------:R-:W-:Y:S01]  /*e570*/  CS2R R34, SRZ ;  /* 0x0000000000227805 */ /* 0x000fe2000001ff00 */
[----:B------:R-:W-:Y:S06]  /*e580*/  @P0 BRA `(.L_x_605) ;  /* 0x0000000000900947 */ /* 0x000fec0003800000 */
[----:B------:R-:W-:Y:S01]  /*e590*/  ULDC UR4, c[0x0][0x3f4] ;  /* 0x0000fd0000047ab9 */ /* 0x000fe20000000800 */
[----:B--2---:R-:W-:Y:S01]  /*e5a0*/  IMAD.MOV.U32 R4, RZ, RZ, R0 ;  /* 0x000000ffff047224 */ /* 0x004fe200078e0000 */
[----:B------:R-:W-:Y:S01]  /*e5b0*/  ISETP.GE.AND P2, PT, R16, UR4, PT ;  /* 0x0000000410007c0c */ /* 0x000fe2000bf46270 */
[----:B-1----:R-:W-:Y:S01]  /*e5c0*/  IMAD.MOV.U32 R5, RZ, RZ, R3 ;  /* 0x000000ffff057224 */ /* 0x002fe200078e0003 */
[----:B------:R-:W-:Y:S02]  /*e5d0*/  ISETP.GE.AND P3, PT, R194, UR4, PT ;  /* 0x00000004c2007c0c */ /* 0x000fe4000bf66270 */
[----:B------:R-:W-:Y:S02]  /*e5e0*/  CS2R R28, SRZ ;  /* 0x00000000001c7805 */ /* 0x000fe4000001ff00 */
[----:B------:R-:W-:Y:S02]  /*e5f0*/  ISETP.GE.AND P4, PT, R193, UR4, PT ;  /* 0x00000004c1007c0c */ /* 0x000fe4000bf86270 */
[----:B------:R-:W-:-:S02]  /*e600*/  CS2R R30, SRZ ;  /* 0x00000000001e7805 */ /* 0x000fc4000001ff00 */
[----:B------:R-:W-:Y:S02]  /*e610*/  CS2R R8, SRZ ;  /* 0x0000000000087805 */ /* 0x000fe4000001ff00 */
[----:B------:R-:W-:Y:S02]  /*e620*/  CS2R R10, SRZ ;  /* 0x00000000000a7805 */ /* 0x000fe4000001ff00 */
[----:B------:R-:W-:Y:S02]  /*e630*/  CS2R R32, SRZ ;  /* 0x0000000000207805 */ /* 0x000fe4000001ff00 */
[----:B------:R-:W-:Y:S01]  /*e640*/  CS2R R34, SRZ ;  /* 0x0000000000227805 */ /* 0x000fe2000001ff00 */
[----:B------:R-:W-:Y:S02]  /*e650*/  @!P2 IMAD.SHL.U32 R47, R16, 0x2, RZ ;  /* 0x00000002102fa824 */ /* 0x000fe400078e00ff */
[----:B------:R-:W-:Y:S02]  /*e660*/  @!P3 IMAD.SHL.U32 R39, R195, 0x8, RZ ;  /* 0x00000008c327b824 */ /* 0x000fe400078e00ff */
[----:B------:R-:W-:Y:S01]  /*e670*/  @!P4 IMAD.SHL.U32 R43, R198, 0x8, RZ ;  /* 0x00000008c62bc824 */ /* 0x000fe200078e00ff */
[-C--:B------:R-:W-:Y:S01]  /*e680*/  @!P2 IADD3 R44, P0, R0, R47.reuse, RZ ;  /* 0x0000002f002ca210 */ /* 0x080fe20007f1e0ff */
[----:B------:R-:W-:Y:S01]  /*e690*/  @!P3 IMAD.WIDE R36, R39, 0x2, R4 ;  /* 0x000000022724b825 */ /* 0x000fe200078e0204 */
[----:B----4-:R-:W-:-:S02]  /*e6a0*/  @!P2 IADD3 R46, P1, R20, R47, RZ ;  /* 0x0000002f142ea210 */ /* 0x010fc40007f3e0ff */
[----:B------:R-:W-:Y:S01]  /*e6b0*/  @!P2 SHF.L.U64.HI R0, R16, 0x1, R17 ;  /* 0x000000011000a819 */ /* 0x000fe20000010211 */
[----:B------:R-:W-:Y:S01]  /*e6c0*/  @!P4 IMAD.WIDE R40, R43, 0x2, R4 ;  /* 0x000000022b28c825 */ /* 0x000fe200078e0204 */
[----:B------:R-:W-:Y:S02]  /*e6d0*/  CS2R R12, SRZ ;  /* 0x00000000000c7805 */ /* 0x000fe4000001ff00 */
[----:B------:R-:W-:Y:S02]  /*e6e0*/  CS2R R14, SRZ ;  /* 0x00000000000e7805 */ /* 0x000fe4000001ff00 */
[----:B------:R-:W-:Y:S02]  /*e6f0*/  CS2R R24, SRZ ;  /* 0x0000000000187805 */ /* 0x000fe4000001ff00 */
[----:B------:R-:W-:Y:S02]  /*e700*/  CS2R R26, SRZ ;  /* 0x00000000001a7805 */ /* 0x000fe4000001ff00 */
[----:B------:R-:W-:-:S02]  /*e710*/  CS2R R4, SRZ ;  /* 0x0000000000047805 */ /* 0x000fc4000001ff00 */
[----:B------:R-:W-:Y:S01]  /*e720*/  CS2R R6, SRZ ;  /* 0x0000000000067805 */ /* 0x000fe2000001ff00 */
[--C-:B---3--:R-:W-:Y:S01]  /*e730*/  @!P3 IMAD.WIDE R38, R39, 0x2, R20.reuse ;  /* 0x000000022726b825 */ /* 0x108fe200078e0214 */
[----:B------:R0:W5:Y:S03]  /*e740*/  @!P3 LD.E.128 R28, desc[UR56][R36.64] ;  /* 0x00000038241cb980 */ /* 0x000166000c101d00 */
[----:B------:R-:W-:Y:S01]  /*e750*/  @!P4 IMAD.WIDE R42, R43, 0x2, R20 ;  /* 0x000000022b2ac825 */ /* 0x000fe200078e0214 */
[----:B------:R0:W5:Y:S03]  /*e760*/  @!P3 LD.E.128 R8, desc[UR56][R38.64] ;  /* 0x000000382608b980 */ /* 0x000166000c101d00 */
[--C-:B------:R-:W-:Y:S01]  /*e770*/  @!P2 IMAD.X R45, R3, 0x1, R0.reuse, P0 ;  /* 0x00000001032da824 */ /* 0x100fe200000e0600 */
[----:B------:R0:W5:Y:S01]  /*e780*/  @!P4 LD.E.128 R32, desc[UR56][R40.64] ;  /* 0x000000382820c980 */ /* 0x000162000c101d00 */
[----:B------:R-:W-:-:S03]  /*e790*/  @!P2 IMAD.X R47, R21, 0x1, R0, P1 ;  /* 0x00000001152fa824 */ /* 0x000fc600008e0600 */
[----:B------:R0:W5:Y:S04]  /*e7a0*/  @!P4 LD.E.128 R12, desc[UR56][R42.64] ;  /* 0x000000382a0cc980 */ /* 0x000168000c101d00 */
[----:B------:R0:W5:Y:S04]  /*e7b0*/  @!P2 LD.E.128 R24, desc[UR56][R44.64] ;  /* 0x000000382c18a980 */ /* 0x000168000c101d00 */
[----:B------:R0:W5:Y:S02]  /*e7c0*/  @!P2 LD.E.128 R4, desc[UR56][R46.64] ;  /* 0x000000382e04a980 */ /* 0x000164000c101d00 */
.L_x_605:
[----:B------:R-:W-:Y:S05]  /*e7d0*/  BSYNC B1 ;  /* 0x0000000000017941 */ /* 0x000fea0003800000 */
.L_x_604:
[----:B---3--:R-:W4:Y:S01]  /*e7e0*/  LDL R21, [R1+0x4] ;  /* 0x0000040001157983 */ /* 0x008f220000100800 */
[--C-:B-----5:R-:W-:Y:S01]  /*e7f0*/  SHF.R.U64 R53, R4, 0x10, R5.reuse ;  /* 0x0000001004357819 */ /* 0x120fe20000001205 */
[--C-:B0-----:R-:W-:Y:S01]  /*e800*/  IMAD.MOV.U32 R37, RZ, RZ, R5.reuse ;  /* 0x000000ffff257224 */ /* 0x101fe200078e0005 */
[----:B------:R-:W-:Y:S01]  /*e810*/  SHF.R.U32.HI R52, RZ, 0x10, R5 ;  /* 0x00000010ff347819 */ /* 0x000fe20000011605 */
[--C-:B-1----:R-:W-:Y:S01]  /*e820*/  IMAD.MOV.U32 R3, RZ, RZ, R25.reuse ;  /* 0x000000ffff037224 */ /* 0x102fe200078e0019 */
[----:B------:R-:W-:Y:S01]  /*e830*/  SHF.R.U64 R65, R24, 0x10, R25 ;  /* 0x0000001018417819 */ /* 0x000fe20000001219 */
[----:B------:R-:W-:Y:S01]  /*e840*/  IMAD.MOV.U32 R41, RZ, RZ, R31 ;  /* 0x000000ffff297224 */ /* 0x000fe200078e001f */
[----:B------:R-:W-:Y:S01]  /*e850*/  SHF.R.U32.HI R64, RZ, 0x10, R25 ;  /* 0x00000010ff407819 */ /* 0x000fe20000011619 */
[--C-:B------:R-:W-:Y:S01]  /*e860*/  IMAD.MOV.U32 R25, RZ, RZ, R27.reuse ;  /* 0x000000ffff197224 */ /* 0x100fe200078e001b */
[----:B------:R-:W-:Y:S01]  /*e870*/  SHF.R.U64 R63, R26, 0x10, R27 ;  /* 0x000000101a3f7819 */ /* 0x000fe2000000121b */
[----:B------:R-:W-:Y:S01]  /*e880*/  IMAD.MOV.U32 R45, RZ, RZ, R35 ;  /* 0x000000ffff2d7224 */ /* 0x000fe200078e0023 */
[----:B------:R-:W-:Y:S01]  /*e890*/  SHF.R.U32.HI R62, RZ, 0x10, R27 ;  /* 0x00000010ff3e7819 */ /* 0x000fe2000001161b */
[--C-:B------:R-:W-:Y:S01]  /*e8a0*/  IMAD.MOV.U32 R27, RZ, RZ, R29.reuse ;  /* 0x000000ffff1b7224 */ /* 0x100fe200078e001d */
[----:B------:R-:W-:Y:S01]  /*e8b0*/  SHF.R.U32.HI R60, RZ, 0x10, R29 ;  /* 0x00000010ff3c7819 */ /* 0x000fe2000001161d */
[----:B------:R-:W-:Y:S01]  /*e8c0*/  IMAD.MOV.U32 R40, RZ, RZ, R30 ;  /* 0x000000ffff287224 */ /* 0x000fe200078e001e */
[----:B------:R-:W-:Y:S01]  /*e8d0*/  SHF.R.U32.HI R58, RZ, 0x10, R31 ;  /* 0x00000010ff3a7819 */ /* 0x000fe2000001161f */
[----:B------:R-:W-:Y:S01]  /*e8e0*/  IMAD.MOV.U32 R42, RZ, RZ, R32 ;  /* 0x000000ffff2a7224 */ /* 0x000fe200078e0020 */
[----:B--2---:R-:W-:Y:S01]  /*e8f0*/  MOV R0, R24 ;  /* 0x0000001800007202 */ /* 0x004fe20000000f00 */
[----:B------:R-:W-:Y:S01]  /*e900*/  IMAD.MOV.U32 R24, RZ, RZ, R26 ;  /* 0x000000ffff187224 */ /* 0x000fe200078e001a */
[--C-:B------:R-:W-:Y:S01]  /*e910*/  SHF.R.U64 R55, R34, 0x10, R35.reuse ;  /* 0x0000001022377819 */ /* 0x100fe20000001223 */
[----:B------:R-:W-:Y:S01]  /*e920*/  IMAD.MOV.U32 R26, RZ, RZ, R28 ;  /* 0x000000ffff1a7224 */ /* 0x000fe200078e001c */
[----:B------:R-:W-:Y:S01]  /*e930*/  SHF.R.U32.HI R54, RZ, 0x10, R35 ;  /* 0x00000010ff367819 */ /* 0x000fe20000011623 */
[----:B------:R-:W-:Y:S01]  /*e940*/  IMAD.MOV.U32 R43, RZ, RZ, R33 ;  /* 0x000000ffff2b7224 */ /* 0x000fe200078e0021 */
[----:B------:R-:W-:Y:S01]  /*e950*/  PRMT R35, R25, 0x5410, R62 ;  /* 0x0000541019237816 */ /* 0x000fe2000000003e */
[----:B------:R-:W-:Y:S01]  /*e960*/  IMAD.MOV.U32 R44, RZ, RZ, R34 ;  /* 0x000000ffff2c7224 */ /* 0x000fe200078e0022 */
[----:B------:R-:W-:Y:S01]  /*e970*/  SHF.R.U64 R61, R28, 0x10, R29 ;  /* 0x000000101c3d7819 */ /* 0x000fe2000000121d */
[----:B------:R-:W-:Y:S01]  /*e980*/  IMAD.MOV.U32 R36, RZ, RZ, R4 ;  /* 0x000000ffff247224 */ /* 0x000fe200078e0004 */
[----:B------:R-:W-:Y:S01]  /*e990*/  SHF.R.U64 R59, R30, 0x10, R31 ;  /* 0x000000101e3b7819 */ /* 0x000fe2000000121f */
[----:B------:R-:W-:Y:S01]  /*e9a0*/  IMAD.MOV.U32 R38, RZ, RZ, R6 ;  /* 0x000000ffff267224 */ /* 0x000fe200078e0006 */
[----:B------:R-:W-:Y:S01]  /*e9b0*/  PRMT R25, R27, 0x5410, R60 ;  /* 0x000054101b197816 */ /* 0x000fe2000000003c */
[----:B------:R-:W-:Y:S01]  /*e9c0*/  IMAD.MOV.U32 R28, RZ, RZ, R8 ;  /* 0x000000ffff1c7224 */ /* 0x000fe200078e0008 */
[----:B------:R-:W-:Y:S01]  /*e9d0*/  SHF.R.U64 R47, R10, 0x10, R11 ;  /* 0x000000100a2f7819 */ /* 0x000fe2000000120b */
[----:B------:R-:W-:Y:S01]  /*e9e0*/  IMAD.MOV.U32 R29, RZ, RZ, R9 ;  /* 0x000000ffff1d7224 */ /* 0x000fe200078e0009 */
[----:B------:R-:W-:Y:S01]  /*e9f0*/  PRMT R27, R41, 0x5410, R58 ;  /* 0x00005410291b7816 */ /* 0x000fe2000000003a */
[----:B------:R-:W-:Y:S01]  /*ea00*/  IMAD.MOV.U32 R30, RZ, RZ, R10 ;  /* 0x000000ffff1e7224 */ /* 0x000fe200078e000a */
[----:B------:R-:W-:Y:S01]  /*ea10*/  SHF.R.U64 R57, R32, 0x10, R33 ;  /* 0x0000001020397819 */ /* 0x000fe20000001221 */
[----:B------:R-:W-:Y:S01]  /*ea20*/  IMAD.MOV.U32 R31, RZ, RZ, R11 ;  /* 0x000000ffff1f7224 */ /* 0x000fe200078e000b */
[----:B------:R-:W-:Y:S01]  /*ea30*/  SHF.R.U32.HI R56, RZ, 0x10, R33 ;  /* 0x00000010ff387819 */ /* 0x000fe20000011621 */
[----:B------:R-:W-:Y:S01]  /*ea40*/  BSSY B1, `(.L_x_606) ;  /* 0x0000028000017945 */ /* 0x000fe20003800000 */
[----:B------:R-:W-:Y:S01]  /*ea50*/  SHF.R.U64 R51, R6, 0x10, R7 ;  /* 0x0000001006337819 */ /* 0x000fe20000001207 */
[----:B------:R-:W-:Y:S01]  /*ea60*/  IMAD.MOV.U32 R4, RZ, RZ, R12 ;  /* 0x000000ffff047224 */ /* 0x000fe200078e000c */
[----:B------:R-:W-:Y:S01]  /*ea70*/  MOV R39, R7 ;  /* 0x0000000700277202 */ /* 0x000fe20000000f00 */
[----:B------:R-:W-:Y:S01]  /*ea80*/  IMAD.MOV.U32 R6, RZ, RZ, R13 ;  /* 0x000000ffff067224 */ /* 0x000fe200078e000d */
[----:B------:R-:W-:-:S02]  /*ea90*/  SHF.R.U32.HI R50, RZ, 0x10, R7 ;  /* 0x00000010ff327819 */ /* 0x000fc40000011607 */
[--C-:B------:R-:W-:Y:S02]  /*eaa0*/  SHF.R.U64 R49, R8, 0x10, R9.reuse ;  /* 0x0000001008317819 */ /* 0x100fe40000001209 */
[----:B------:R-:W-:Y:S02]  /*eab0*/  SHF.R.U32.HI R46, RZ, 0x10, R9 ;  /* 0x00000010ff2e7819 */ /* 0x000fe40000011609 */
[----:B------:R-:W-:Y:S02]  /*eac0*/  SHF.R.U32.HI R10, RZ, 0x10, R11 ;  /* 0x00000010ff0a7819 */ /* 0x000fe4000001160b */
[----:B------:R-:W-:Y:S02]  /*ead0*/  VIMNMX R41, R48, 0x80, PT ;  /* 0x0000008030297848 */ /* 0x000fe40003fe0100 */
[----:B------:R-:W-:Y:S02]  /*eae0*/  PRMT R34, R24, 0x5410, R63 ;  /* 0x0000541018227816 */ /* 0x000fe4000000003f */
[----:B------:R-:W-:-:S02]  /*eaf0*/  SHF.R.U64 R11, R12, 0x10, R13 ;  /* 0x000000100c0b7819 */ /* 0x000fc4000000120d */
[----:B------:R-:W-:Y:S02]  /*eb00*/  SHF.R.U32.HI R9, RZ, 0x10, R13 ;  /* 0x00000010ff097819 */ /* 0x000fe4000001160d */
[----:B------:R-:W-:Y:S02]  /*eb10*/  PRMT R32, R0, 0x5410, R65 ;  /* 0x0000541000207816 */ /* 0x000fe40000000041 */
[----:B------:R-:W-:Y:S02]  /*eb20*/  PRMT R33, R3, 0x5410, R64 ;  /* 0x0000541003217816 */ /* 0x000fe40000000040 */
[----:B------:R-:W-:Y:S02]  /*eb30*/  PRMT R24, R26, 0x5410, R61 ;  /* 0x000054101a187816 */ /* 0x000fe4000000003d */
[--C-:B------:R-:W-:Y:S02]  /*eb40*/  SHF.R.U64 R7, R14, 0x10, R15.reuse ;  /* 0x000000100e077819 */ /* 0x100fe4000000120f */
[----:B------:R-:W-:-:S02]  /*eb50*/  SHF.R.U32.HI R8, RZ, 0x10, R15 ;  /* 0x00000010ff087819 */ /* 0x000fc4000001160f */
[----:B------:R-:W-:Y:S02]  /*eb60*/  PRMT R26, R40, 0x5410, R59 ;  /* 0x00005410281a7816 */ /* 0x000fe4000000003b */
[----:B------:R-:W-:Y:S02]  /*eb70*/  PRMT R0, R42, 0x5410, R57 ;  /* 0x000054102a007816 */ /* 0x000fe40000000039 */
[----:B------:R-:W-:Y:S02]  /*eb80*/  PRMT R3, R43, 0x5410, R56 ;  /* 0x000054102b037816 */ /* 0x000fe40000000038 */
[----:B------:R-:W-:Y:S02]  /*eb90*/  PRMT R12, R44, 0x5410, R55 ;  /* 0x000054102c0c7816 */ /* 0x000fe40000000037 */
[----:B------:R-:W-:Y:S02]  /*eba0*/  PRMT R13, R45, 0x5410, R54 ;  /* 0x000054102d0d7816 */ /* 0x000fe40000000036 */
[----:B------:R-:W-:-:S02]  /*ebb0*/  PRMT R36, R36, 0x5410, R53 ;  /* 0x0000541024247816 */ /* 0x000fc40000000035 */
[----:B------:R-:W-:Y:S02]  /*ebc0*/  ISETP.GE.AND P1, PT, R202, R41, PT ;  /* 0x00000029ca00720c */ /* 0x000fe40003f26270 */
[----:B------:R-:W-:Y:S02]  /*ebd0*/  PRMT R37, R37, 0x5410, R52 ;  /* 0x0000541025257816 */ /* 0x000fe40000000034 */
[----:B------:R-:W-:Y:S02]  /*ebe0*/  PRMT R38, R38, 0x5410, R51 ;  /* 0x0000541026267816 */ /* 0x000fe40000000033 */
[----:B------:R-:W-:Y:S02]  /*ebf0*/  PRMT R39, R39, 0x5410, R50 ;  /* 0x0000541027277816 */ /* 0x000fe40000000032 */
[----:B------:R-:W-:Y:S02]  /*ec00*/  PRMT R28, R28, 0x5410, R49 ;  /* 0x000054101c1c7816 */ /* 0x000fe40000000031 */
[----:B------:R-:W-:-:S02]  /*ec10*/  PRMT R29, R29, 0x5410, R46 ;  /* 0x000054101d1d7816 */ /* 0x000fc4000000002e */
[----:B------:R-:W-:Y:S02]  /*ec20*/  PRMT R30, R30, 0x5410, R47 ;  /* 0x000054101e1e7816 */ /* 0x000fe4000000002f */
[----:B------:R-:W-:Y:S02]  /*ec30*/  PRMT R31, R31, 0x5410, R10 ;  /* 0x000054101f1f7816 */ /* 0x000fe4000000000a */
[----:B----4-:R-:W-:-:S04]  /*ec40*/  LEA.HI R20, R21, R21, RZ, 0x1 ;  /* 0x0000001515147211 */ /* 0x010fc800078f08ff */
[----:B------:R-:W-:-:S05]  /*ec50*/  LOP3.LUT R20, R20, 0xfffffffe, RZ, 0xc0, !PT ;  /* 0xfffffffe14147812 */ /* 0x000fca00078ec0ff */
[----:B------:R-:W-:Y:S02]  /*ec60*/  IMAD.IADD R20, R21, 0x1, -R20 ;  /* 0x0000000115147824 */ /* 0x000fe400078e0a14 */
[----:B------:R-:W-:-:S03]  /*ec70*/  IMAD.MOV.U32 R21, RZ, RZ, R15 ;  /* 0x000000ffff157224 */ /* 0x000fc600078e000f */
[----:B------:R-:W-:Y:S01]  /*ec80*/  SHF.L.U32 R5, R20, 0x1f, RZ ;  /* 0x0000001f14057819 */ /* 0x000fe200000006ff */
[----:B------:R-:W-:-:S03]  /*ec90*/  IMAD.MOV.U32 R20, RZ, RZ, R14 ;  /* 0x000000ffff147224 */ /* 0x000fc600078e000e */
[----:B------:R-:W0:Y:S02]  /*eca0*/  SYNCS.PHASECHK.TRANS64.TRYWAIT P0, [R18+URZ+0x30800], R5 ;  /* 0x03080005120075a7 */ /* 0x000e24000800017f */
[----:B0-----:R-:W-:Y:S05]  /*ecb0*/  @!P0 BRA `(.L_x_607) ;  /* 0x0000011c00ac8947 */ /* 0x001fea0003800000 */
.L_x_829:
[----:B------:R-:W-:Y:S05]  /*ecc0*/  BSYNC B1 ;  /* 0x0000000000017941 */ /* 0x000fea0003800000 */
.L_x_606:
        /* <DEDUP_REMOVED lines=10> */
[----:B------:R-:W-:-:S09]  /*ed70*/  ISETP.GE.AND P2, PT, R193, R43, PT ;  /* 0x0000002bc100720c */ /* 0x000fd20003f46270 */
[----:B------:R-:W-:Y:S05]  /*ed80*/  @P0 BRA `(.L_x_611) ;  /* 0x0000000400800947 */ /* 0x000fea0003800000 */
[----:B------:R-:W1:Y:S01]  /*ed90*/  S2R R40, SR_TID.X ;  /* 0x0000000000287919 */ /* 0x000e620000002100 */
[----:B0-----:R-:W-:Y:S01]  /*eda0*/  LOP3.LUT R5, R215, 0x38, R16, 0xf8, !PT ;  /* 0x00000038d7057812 */ /* 0x001fe200078ef810 */
[C---:B------:R-:W-:Y:S01]  /*edb0*/  IMAD.U32 R53, R36.reuse, 0x10000, RZ ;  /* 0x0001000024357824 */ /* 0x040fe200078e00ff */
[----:B------:R-:W-:Y:S01]  /*edc0*/  LOP3.LUT R55, R36, 0xffff0000, RZ, 0xc0, !PT ;  /* 0xffff000024377812 */ /* 0x000fe200078ec0ff */
[----:B------:R-:W-:Y:S01]  /*edd0*/  IMAD.U32 R51, R32, 0x10000, RZ ;  /* 0x0001000020337824 */ /* 0x000fe200078e00ff */
[----:B------:R-:W-:-:S05]  /*ede0*/  LOP3.LUT R4, R5, R216, RZ, 0x3c, !PT ;  /* 0x000000d805047212 */ /* 0x000fca00078e3cff */
[----:B------:R-:W-:-:S04]  /*edf0*/  IMAD.IADD R5, R217, 0x1, R4 ;  /* 0x00000001d9057824 */ /* 0x000fc800078e0204 */
[----:B------:R-:W-:Y:S02]  /*ee00*/  IMAD R58, R5, 0x2, R18 ;  /* 0x00000002053a7824 */ /* 0x000fe400078e0212 */
[----:B-1----:R-:W-:-:S05]  /*ee10*/  VIADD R40, R40, 0xffffff80 ;  /* 0xffffff8028287836 */ /* 0x002fca0000000000 */
[----:B------:R-:W-:-:S04]  /*ee20*/  SHF.R.S32.HI R10, RZ, 0x1f, R40 ;  /* 0x0000001fff0a7819 */ /* 0x000fc80000011428 */
[----:B------:R-:W-:-:S04]  /*ee30*/  LEA.HI R10, R10, R40, RZ, 0x2 ;  /* 0x000000280a0a7211 */ /* 0x000fc800078f10ff */
[----:B------:R-:W-:-:S05]  /*ee40*/  LOP3.LUT R10, R10, 0xfffffffc, RZ, 0xc0, !PT ;  /* 0xfffffffc0a0a7812 */ /* 0x000fca00078ec0ff */
[----:B------:R-:W-:-:S05]  /*ee50*/  IMAD.IADD R10, R40, 0x1, -R10 ;  /* 0x00000001280a7824 */ /* 0x000fca00078e0a0a */
[----:B------:R-:W-:-:S04]  /*ee60*/  LEA.HI R6, R43, R10, RZ, 0x1d ;  /* 0x0000000a2b067211 */ /* 0x000fc800078fe8ff */
[----:B------:R-:W-:Y:S01]  /*ee70*/  SHF.R.S32.HI R7, RZ, 0x1f, R6 ;  /* 0x0000001fff077819 */ /* 0x000fe20000011406 */
[----:B------:R-:W-:-:S03]  /*ee80*/  IMAD.SHL.U32 R8, R6, 0x8, RZ ;  /* 0x0000000806087824 */ /* 0x000fc600078e00ff */
[----:B------:R-:W-:Y:S02]  /*ee90*/  LEA.HI R6, R7, R6, RZ, 0x3 ;  /* 0x0000000607067211 */ /* 0x000fe400078f18ff */
[----:B------:R-:W-:-:S03]  /*eea0*/  LOP3.LUT R7, R215, 0x38, R8, 0xf8, !PT ;  /* 0x00000038d7077812 */ /* 0x000fc600078ef808 */
[----:B------:R-:W-:Y:S01]  /*eeb0*/  IMAD.SHL.U32 R6, R6, 0x400, RZ ;  /* 0x0000040006067824 */ /* 0x000fe200078e00ff */
[----:B------:R-:W-:-:S04]  /*eec0*/  LOP3.LUT R7, R7, R216, RZ, 0x3c, !PT ;  /* 0x000000d807077212 */ /* 0x000fc800078e3cff */
[----:B------:R-:W-:-:S04]  /*eed0*/  LOP3.LUT R6, R6, 0x7fffe000, RZ, 0xc0, !PT ;  /* 0x7fffe00006067812 */ /* 0x000fc800078ec0ff */
[----:B------:R-:W-:Y:S02]  /*eee0*/  IADD3 R9, R7, R6, R217 ;  /* 0x0000000607097210 */ /* 0x000fe40007ffe0d9 */
[----:B------:R-:W0:Y:S03]  /*eef0*/  LDS.128 R4, [R58+0x12400] ;  /* 0x012400003a047984 */ /* 0x000e260000000c00 */
[----:B------:R-:W-:-:S05]  /*ef00*/  IMAD R60, R9, 0x2, R18 ;  /* 0x00000002093c7824 */ /* 0x000fca00078e0212 */
[----:B------:R-:W1:Y:S01]  /*ef10*/  LDS.128 R8, [R60+0x12400] ;  /* 0x012400003c087984 */ /* 0x000e620000000c00 */
[C---:B0-----:R-:W-:Y:S01]  /*ef20*/  SHF.L.U32 R40, R4.reuse, 0x10, RZ ;  /* 0x0000001004287819 */ /* 0x041fe200000006ff */
[----:B------:R-:W-:Y:S01]  /*ef30*/  IMAD.U32 R42, R5, 0x10000, RZ ;  /* 0x00010000052a7824 */ /* 0x000fe200078e00ff */
[----:B------:R-:W-:Y:S01]  /*ef40*/  LOP3.LUT R4, R4, 0xffff0000, RZ, 0xc0, !PT ;  /* 0xffff000004047812 */ /* 0x000fe200078ec0ff */
[C---:B------:R-:W-:Y:S01]  /*ef50*/  IMAD.U32 R44, R6.reuse, 0x10000, RZ ;  /* 0x00010000062c7824 */ /* 0x040fe200078e00ff */
[----:B------:R-:W-:Y:S01]  /*ef60*/  LOP3.LUT R6, R6, 0xffff0000, RZ, 0xc0, !PT ;  /* 0xffff000006067812 */ /* 0x000fe200078ec0ff */
[----:B------:R-:W-:Y:S01]  /*ef70*/  IMAD.U32 R45, R7, 0x10000, RZ ;  /* 0x00010000072d7824 */ /* 0x000fe200078e00ff */
[----:B------:R-:W-:Y:S01]  /*ef80*/  LOP3.LUT R5, R5, 0xffff0000, RZ, 0xc0, !PT ;  /* 0xffff000005057812 */ /* 0x000fe200078ec0ff */
[C---:B-1----:R-:W-:Y:S01]  /*ef90*/  IMAD.U32 R46, R8.reuse, 0x10000, RZ ;  /* 0x00010000082e7824 */ /* 0x042fe200078e00ff */
[----:B------:R-:W-:Y:S01]  /*efa0*/  LOP3.LUT R8, R8, 0xffff0000, RZ, 0xc0, !PT ;  /* 0xffff000008087812 */ /* 0x000fe200078ec0ff */
[C---:B------:R-:W-:Y:S01]  /*efb0*/  IMAD.U32 R47, R9.reuse, 0x10000, RZ ;  /* 0x00010000092f7824 */ /* 0x040fe200078e00ff */
[----:B------:R-:W-:Y:S01]  /*efc0*/  LOP3.LUT R9, R9, 0xffff0000, RZ, 0xc0, !PT ;  /* 0xffff000009097812 */ /* 0x000fe200078ec0ff */
[C---:B------:R-:W-:Y:S01]  /*efd0*/  FMUL.FTZ R57, R46.reuse, R53 ;  /* 0x000000352e397220 */ /* 0x040fe20000410000 */
[----:B------:R-:W-:Y:S01]  /*efe0*/  FMUL.FTZ R59, R46, R51 ;  /* 0x000000332e3b7220 */ /* 0x000fe20000410000 */
[----:B------:R-:W-:Y:S01]  /*eff0*/  FMUL.FTZ R61, R8, R55 ;  /* 0x00000037083d7220 */ /* 0x000fe20000410000 */
[----:B------:R-:W-:-:S02]  /*f000*/  IMAD.U32 R46, R37, 0x10000, RZ ;  /* 0x00010000252e7824 */ /* 0x000fc400078e00ff */
[----:B------:R-:W-:Y:S01]  /*f010*/  FFMA.FTZ R57, R40, R51, -R57 ;  /* 0x0000003328397223 */ /* 0x000fe20000010839 */
[----:B------:R-:W-:Y:S01]  /*f020*/  LOP3.LUT R51, R32, 0xffff0000, RZ, 0xc0, !PT ;  /* 0xffff000020337812 */ /* 0x000fe200078ec0ff */
[----:B------:R-:W-:Y:S01]  /*f030*/  FFMA.FTZ R59, R40, R53, R59 ;  /* 0x00000035283b7223 */ /* 0x000fe2000001003b */
[----:B------:R-:W-:Y:S01]  /*f040*/  IMAD.U32 R40, R33, 0x10000, RZ ;  /* 0x0001000021287824 */ /* 0x000fe200078e00ff */
[----:B------:R-:W-:Y:S01]  /*f050*/  LOP3.LUT R7, R7, 0xffff0000, RZ, 0xc0, !PT ;  /* 0xffff000007077812 */ /* 0x000fe200078ec0ff */
[----:B------:R-:W-:Y:S02]  /*f060*/  IMAD.U32 R48, R10, 0x10000, RZ ;  /* 0x000100000a307824 */ /* 0x000fe400078e00ff */
[-C--:B------:R-:W-:Y:S01]  /*f070*/  FMUL.FTZ R63, R8, R51.reuse ;  /* 0x00000033083f7220 */ /* 0x080fe20000410000 */
[----:B------:R-:W-:Y:S01]  /*f080*/  FFMA.FTZ R50, R4, R51, -R61 ;  /* 0x0000003304327223 */ /* 0x000fe2000001083d */
[----:B------:R-:W-:Y:S01]  /*f090*/  FMUL.FTZ R51, R47, R46 ;  /* 0x0000002e2f337220 */ /* 0x000fe20000410000 */
[----:B------:R-:W-:-:S02]  /*f0a0*/  IMAD.U32 R53, R38, 0x10000, RZ ;  /* 0x0001000026357824 */ /* 0x000fc400078e00ff */
[-C--:B------:R-:W-:Y:S01]  /*f0b0*/  FMUL.FTZ R61, R47, R40.reuse ;  /* 0x000000282f3d7220 */ /* 0x080fe20000410000 */
[----:B------:R-:W-:Y:S01]  /*f0c0*/  FFMA.FTZ R52, R4, R55, R63 ;  /* 0x0000003704347223 */ /* 0x000fe2000001003f */
[----:B------:R-:W-:Y:S01]  /*f0d0*/  LOP3.LUT R10, R10, 0xffff0000, RZ, 0xc0, !PT ;  /* 0xffff00000a0a7812 */ /* 0x000fe200078ec0ff */
[----:B------:R-:W-:Y:S01]  /*f0e0*/  FFMA.FTZ R54, R42, R40, -R51 ;  /* 0x000000282a367223 */ /* 0x000fe20000010833 */
[----:B------:R-:W-:Y:S02]  /*f0f0*/  IMAD.U32 R47, R34, 0x10000, RZ ;  /* 0x00010000222f7824 */ /* 0x000fe400078e00ff */
[----:B------:R-:W-:Y:S01]  /*f100*/  FMUL.FTZ R63, R48, R53 ;  /* 0x00000035303f7220 */ /* 0x000fe20000410000 */
[----:B------:R-:W-:Y:S01]  /*f110*/  LOP3.LUT R55, R38, 0xffff0000, RZ, 0xc0, !PT ;  /* 0xffff000026377812 */ /* 0x000fe200078ec0ff */
[----:B------:R-:W-:Y:S01]  /*f120*/  IMAD.U32 R49, R11, 0x10000, RZ ;  /* 0x000100000b317824 */ /* 0x000fe200078e00ff */
[----:B------:R-:W-:Y:S01]  /*f130*/  LOP3.LUT R51, R34, 0xffff0000, RZ, 0xc0, !PT ;  /* 0xffff000022337812 */ /* 0x000fe200078ec0ff */
[----:B------:R-:W-:-:S02]  /*f140*/  IMAD.U32 R40, R39, 0x10000, RZ ;  /* 0x0001000027287824 */ /* 0x000fc400078e00ff */
[-C--:B------:R-:W-:Y:S01]  /*f150*/  FMUL.FTZ R65, R48, R47.reuse ;  /* 0x0000002f30417220 */ /* 0x080fe20000410000 */
[----:B------:R-:W-:Y:S01]  /*f160*/  FFMA.FTZ R63, R44, R47, -R63 ;  /* 0x0000002f2c3f7223 */ /* 0x000fe2000001083f */
[C---:B------:R-:W-:Y:S01]  /*f170*/  FMUL.FTZ R47, R10.reuse, R55 ;  /* 0x000000370a2f7220 */ /* 0x040fe20000410000 */
[----:B------:R-:W-:Y:S02]  /*f180*/  IMAD.U32 R4, R35, 0x10000, RZ ;  /* 0x0001000023047824 */ /* 0x000fe400078e00ff */
[----:B------:R-:W-:Y:S01]  /*f190*/  FMUL.FTZ R10, R10, R51 ;  /* 0x000000330a0a7220 */ /* 0x000fe20000410000 */
[----:B------:R-:W-:Y:S01]  /*f1a0*/  FMUL.FTZ R8, R49, R40 ;  /* 0x0000002831087220 */ /* 0x000fe20000410000 */
[----:B------:R-:W-:Y:S01]  /*f1b0*/  FFMA.FTZ R61, R42, R46, R61 ;  /* 0x0000002e2a3d7223 */ /* 0x000fe2000001003d */
[----:B------:R-:W-:Y:S01]  /*f1c0*/  FFMA.FTZ R65, R44, R53, R65 ;  /* 0x000000352c417223 */ /* 0x000fe20000010041 */
[C---:B------:R-:W-:Y:S01]  /*f1d0*/  FFMA.FTZ R44, R6.reuse, R55, R10 ;  /* 0x00000037062c7223 */ /* 0x040fe2000001000a */
[-C--:B------:R-:W-:Y:S01]  /*f1e0*/  FFMA.FTZ R46, R45, R4.reuse, -R8 ;  /* 0x000000042d2e7223 */ /* 0x080fe20000010808 */
[----:B------:R-:W-:Y:S01]  /*f1f0*/  LOP3.LUT R11, R11, 0xffff0000, RZ, 0xc0, !PT ;  /* 0xffff00000b0b7812 */ /* 0x000fe200078ec0ff */
[----:B------:R-:W-:Y:S01]  /*f200*/  FFMA.FTZ R42, R6, R51, -R47 ;  /* 0x00000033062a7223 */ /* 0x000fe2000001082f */
[----:B------:R-:W-:Y:S01]  /*f210*/  FMUL.FTZ R48, R49, R4 ;  /* 0x0000000431307220 */ /* 0x000fe20000410000 */
[----:B------:R-:W-:-:S02]  /*f220*/  LOP3.LUT R8, R37, 0xffff0000, RZ, 0xc0, !PT ;  /* 0xffff000025087812 */ /* 0x000fc400078ec0ff */
[----:B------:R-:W-:Y:S01]  /*f230*/  LOP3.LUT R10, R39, 0xffff0000, RZ, 0xc0, !PT ;  /* 0xffff0000270a7812 */ /* 0x000fe200078ec0ff */
[----:B------:R-:W-:Y:S01]  /*f240*/  FFMA.FTZ R48, R45, R40, R48 ;  /* 0x000000282d307223 */ /* 0x000fe20000010030 */
[----:B------:R-:W-:Y:S01]  /*f250*/  LOP3.LUT R4, R33, 0xffff0000, RZ, 0xc0, !PT ;  /* 0xffff000021047812 */ /* 0x000fe200078ec0ff */
[----:B------:R-:W-:Y:S01]  /*f260*/  FMUL.FTZ R40, R9, R8 ;  /* 0x0000000809287220 */ /* 0x000fe20000410000 */
[----:B------:R-:W-:Y:S01]  /*f270*/  LOP3.LUT R6, R35, 0xffff0000, RZ, 0xc0, !PT ;  /* 0xffff000023067812 */ /* 0x000fe200078ec0ff */
[----:B------:R-:W-:Y:S02]  /*f280*/  FMUL.FTZ R56, R11, R10 ;  /* 0x0000000a0b387220 */ /* 0x000fe40000410000 */
[-C--:B------:R-:W-:Y:S01]  /*f290*/  FMUL.FTZ R45, R9, R4.reuse ;  /* 0x00000004092d7220 */ /* 0x080fe20000410000 */
[----:B------:R-:W-:Y:S01]  /*f2a0*/  FFMA.FTZ R9, R5, R4, -R40 ;  /* 0x0000000405097223 */ /* 0x000fe20000010828 */
[-C--:B------:R-:W-:Y:S01]  /*f2b0*/  FMUL.FTZ R47, R11, R6.reuse ;  /* 0x000000060b2f7220 */ /* 0x080fe20000410000 */
[----:B------:R-:W-:Y:S01]  /*f2c0*/  FFMA.FTZ R11, R7, R6, -R56 ;  /* 0x00000006070b7223 */ /* 0x000fe20000010838 */
[----:B------:R-:W-:Y:S01]  /*f2d0*/  FFMA.FTZ R40, R5, R8, R45 ;  /* 0x0000000805287223 */ /* 0x000fe2000001002d */
[----:B------:R-:W-:Y:S01]  /*f2e0*/  F2FP.BF16.F32.PACK_AB R6, R42, R63 ;  /* 0x0000003f2a06723e */ /* 0x000fe200000010ff */
[----:B------:R-:W-:Y:S01]  /*f2f0*/  FFMA.FTZ R47, R7, R10, R47 ;  /* 0x0000000a072f7223 */ /* 0x000fe2000001002f */
[----:B------:R-:W-:-:S02]  /*f300*/  F2FP.BF16.F32.PACK_AB R4, R50, R57 ;  /* 0x000000393204723e */ /* 0x000fc400000010ff */
[----:B------:R-:W-:Y:S02]  /*f310*/  F2FP.BF16.F32.PACK_AB R5, R9, R54 ;  /* 0x000000360905723e */ /* 0x000fe400000010ff */
[----:B------:R-:W-:Y:S02]  /*f320*/  F2FP.BF16.F32.PACK_AB R7, R11, R46 ;  /* 0x0000002e0b07723e */ /* 0x000fe400000010ff */
[----:B------:R-:W-:Y:S02]  /*f330*/  F2FP.BF16.F32.PACK_AB R10, R44, R65 ;  /* 0x000000412c0a723e */ /* 0x000fe400000010ff */
[----:B------:R-:W-:Y:S01]  /*f340*/  F2FP.BF16.F32.PACK_AB R8, R52, R59 ;  /* 0x0000003b3408723e */ /* 0x000fe200000010ff */
[----:B------:R1:W-:Y:S01]  /*f350*/  STS.128 [R58+0x12400], R4 ;  /* 0x012400043a007388 */ /* 0x0003e20000000c00 */
[----:B------:R-:W-:Y:S02]  /*f360*/  F2FP.BF16.F32.PACK_AB R9, R40, R61 ;  /* 0x0000003d2809723e */ /* 0x000fe400000010ff */
[----:B------:R-:W-:-:S05]  /*f370*/  F2FP.BF16.F32.PACK_AB R11, R47, R48 ;  /* 0x000000302f0b723e */ /* 0x000fca00000010ff */
[----:B------:R1:W-:Y:S02]  /*f380*/  STS.128 [R60+0x12400], R8 ;  /* 0x012400083c007388 */ /* 0x0003e40000000c00 */
.L_x_611:
[----:B------:R-:W-:Y:S05]  /*f390*/  BSYNC B2 ;  /* 0x0000000000027941 */ /* 0x000fea0003800000 */
.L_x_610:
[----:B------:R-:W-:Y:S04]  /*f3a0*/  BSSY B2, `(.L_x_612) ;  /* 0x0000059000027945 */ /* 0x000fe80003800000 */
[----:B------:R-:W-:Y:S05]  /*f3b0*/  @P1 BRA `(.L_x_613) ;  /* 0x00000004005c1947 */ /* 0x000fea0003800000 */
[----:B-1----:R-:W2:Y:S01]  /*f3c0*/  LDL R60, [R1+0x6c] ;  /* 0x00006c00013c7983 */ /* 0x002ea20000100800 */
[----:B------:R-:W-:Y:S01]  /*f3d0*/  LEA.HI R4, R43, R195, RZ, 0x1d ;  /* 0x000000c32b047211 */ /* 0x000fe200078fe8ff */
[C---:B------:R-:W-:Y:S01]  /*f3e0*/  IMAD.U32 R52, R28.reuse, 0x10000, RZ ;  /* 0x000100001c347824 */ /* 0x040fe200078e00ff */
[----:B------:R-:W-:Y:S01]  /*f3f0*/  LOP3.LUT R53, R28, 0xffff0000, RZ, 0xc0, !PT ;  /* 0xffff00001c357812 */ /* 0x000fe200078ec0ff */
[----:B------:R-:W-:Y:S01]  /*f400*/  IMAD.U32 R51, R24, 0x10000, RZ ;  /* 0x0001000018337824 */ /* 0x000fe200078e00ff */
[----:B0-----:R-:W-:Y:S02]  /*f410*/  SHF.R.S32.HI R5, RZ, 0x1f, R4 ;  /* 0x0000001fff057819 */ /* 0x001fe40000011404 */
[----:B------:R-:W-:Y:S02]  /*f420*/  SHF.L.U32 R6, R4, 0x3, RZ ;  /* 0x0000000304067819 */ /* 0x000fe400000006ff */
[----:B------:R-:W-:Y:S02]  /*f430*/  LEA.HI R4, R5, R4, RZ, 0x3 ;  /* 0x0000000405047211 */ /* 0x000fe400078f18ff */
[----:B------:R-:W-:-:S03]  /*f440*/  LOP3.LUT R5, R215, 0x38, R6, 0xf8, !PT ;  /* 0x00000038d7057812 */ /* 0x000fc600078ef806 */
[----:B------:R-:W-:Y:S01]  /*f450*/  IMAD.SHL.U32 R4, R4, 0x400, RZ ;  /* 0x0000040004047824 */ /* 0x000fe200078e00ff */
[----:B------:R-:W-:-:S04]  /*f460*/  LOP3.LUT R5, R5, R216, RZ, 0x3c, !PT ;  /* 0x000000d805057212 */ /* 0x000fc800078e3cff */
[----:B------:R-:W-:-:S04]  /*f470*/  LOP3.LUT R4, R4, 0x7fffe000, RZ, 0xc0, !PT ;  /* 0x7fffe00004047812 */ /* 0x000fc800078ec0ff */
[----:B------:R-:W-:-:S05]  /*f480*/  IADD3 R9, R5, R4, R217 ;  /* 0x0000000405097210 */ /* 0x000fca0007ffe0d9 */
[----:B------:R-:W-:-:S05]  /*f490*/  IMAD R40, R9, 0x2, R18 ;  /* 0x0000000209287824 */ /* 0x000fca00078e0212 */
[----:B------:R-:W0:Y:S02]  /*f4a0*/  LDS.128 R8, [R40+0x12400] ;  /* 0x0124000028087984 */ /* 0x000e240000000c00 */
[C---:B0-----:R-:W-:Y:S01]  /*f4b0*/  IMAD.U32 R47, R8.reuse, 0x10000, RZ ;  /* 0x00010000082f7824 */ /* 0x041fe200078e00ff */
[----:B------:R-:W-:Y:S01]  /*f4c0*/  LOP3.LUT R8, R8, 0xffff0000, RZ, 0xc0, !PT ;  /* 0xffff000008087812 */ /* 0x000fe200078ec0ff */
[C---:B------:R-:W-:Y:S01]  /*f4d0*/  IMAD.U32 R48, R9.reuse, 0x10000, RZ ;  /* 0x0001000009307824 */ /* 0x040fe200078e00ff */
[----:B------:R-:W-:Y:S01]  /*f4e0*/  LOP3.LUT R9, R9, 0xffff0000, RZ, 0xc0, !PT ;  /* 0xffff000009097812 */ /* 0x000fe200078ec0ff */
[C---:B------:R-:W-:Y:S01]  /*f4f0*/  FMUL.FTZ R55, R47.reuse, R52 ;  /* 0x000000342f377220 */ /* 0x040fe20000410000 */
[----:B------:R-:W-:Y:S01]  /*f500*/  FMUL.FTZ R57, R47, R51 ;  /* 0x000000332f397220 */ /* 0x000fe20000410000 */
[----:B------:R-:W-:Y:S01]  /*f510*/  LOP3.LUT R47, R24, 0xffff0000, RZ, 0xc0, !PT ;  /* 0xffff0000182f7812 */ /* 0x000fe200078ec0ff */
[----:B------:R-:W-:Y:S01]  /*f520*/  FMUL.FTZ R59, R8, R53 ;  /* 0x00000035083b7220 */ /* 0x000fe20000410000 */
[C---:B------:R-:W-:Y:S01]  /*f530*/  IMAD.U32 R49, R10.reuse, 0x10000, RZ ;  /* 0x000100000a317824 */ /* 0x040fe200078e00ff */
[----:B------:R-:W-:Y:S01]  /*f540*/  LOP3.LUT R10, R10, 0xffff0000, RZ, 0xc0, !PT ;  /* 0xffff00000a0a7812 */ /* 0x000fe200078ec0ff */
[----:B------:R-:W-:-:S02]  /*f550*/  IMAD.U32 R50, R11, 0x10000, RZ ;  /* 0x000100000b327824 */ /* 0x000fc400078e00ff */
[----:B------:R-:W-:Y:S01]  /*f560*/  FMUL.FTZ R61, R8, R47 ;  /* 0x0000002f083d7220 */ /* 0x000fe20000410000 */
[----:B------:R-:W-:Y:S01]  /*f570*/  IMAD.U32 R8, R30, 0x10000, RZ ;  /* 0x000100001e087824 */ /* 0x000fe200078e00ff */
[----:B------:R-:W-:Y:S01]  /*f580*/  LOP3.LUT R11, R11, 0xffff0000, RZ, 0xc0, !PT ;  /* 0xffff00000b0b7812 */ /* 0x000fe200078ec0ff */
[----:B--2---:R-:W0:Y:S02]  /*f590*/  LDS.128 R4, [R60] ;  /* 0x000000003c047984 */ /* 0x004e240000000c00 */
[C---:B0-----:R-:W-:Y:S01]  /*f5a0*/  IMAD.U32 R42, R4.reuse, 0x10000, RZ ;  /* 0x00010000042a7824 */ /* 0x041fe200078e00ff */
[----:B------:R-:W-:Y:S01]  /*f5b0*/  LOP3.LUT R4, R4, 0xffff0000, RZ, 0xc0, !PT ;  /* 0xffff000004047812 */ /* 0x000fe200078ec0ff */
[C---:B------:R-:W-:Y:S01]  /*f5c0*/  IMAD.U32 R44, R5.reuse, 0x10000, RZ ;  /* 0x00010000052c7824 */ /* 0x040fe200078e00ff */
[----:B------:R-:W-:Y:S01]  /*f5d0*/  LOP3.LUT R5, R5, 0xffff0000, RZ, 0xc0, !PT ;  /* 0xffff000005057812 */ /* 0x000fe200078ec0ff */
[----:B------:R-:W-:Y:S01]  /*f5e0*/  FFMA.FTZ R54, R42, R51, -R55 ;  /* 0x000000332a367223 */ /* 0x000fe20000010837 */
[----:B------:R-:W-:-:S02]  /*f5f0*/  IMAD.U32 R55, R29, 0x10000, RZ ;  /* 0x000100001d377824 */ /* 0x000fc400078e00ff */
[----:B------:R-:W-:Y:S01]  /*f600*/  FFMA.FTZ R59, R4, R47, -R59 ;  /* 0x0000002f043b7223 */ /* 0x000fe2000001083b */
[----:B------:R-:W-:Y:S02]  /*f610*/  IMAD.U32 R51, R25, 0x10000, RZ ;  /* 0x0001000019337824 */ /* 0x000fe400078e00ff */
[----:B------:R-:W-:Y:S01]  /*f620*/  FFMA.FTZ R57, R42, R52, R57 ;  /* 0x000000342a397223 */ /* 0x000fe20000010039 */
[----:B------:R-:W-:Y:S01]  /*f630*/  FMUL.FTZ R47, R48, R55 ;  /* 0x00000037302f7220 */ /* 0x000fe20000410000 */
[----:B------:R-:W-:Y:S01]  /*f640*/  FFMA.FTZ R42, R4, R53, R61 ;  /* 0x00000035042a7223 */ /* 0x000fe2000001003d */
[-C--:B------:R-:W-:Y:S01]  /*f650*/  FMUL.FTZ R52, R48, R51.reuse ;  /* 0x0000003330347220 */ /* 0x080fe20000410000 */
[----:B------:R-:W-:Y:S01]  /*f660*/  SHF.L.U32 R4, R26, 0x10, RZ ;  /* 0x000000101a047819 */ /* 0x000fe200000006ff */
[----:B------:R-:W-:Y:S01]  /*f670*/  FFMA.FTZ R48, R44, R51, -R47 ;  /* 0x000000332c307223 */ /* 0x000fe2000001082f */
[----:B------:R-:W-:Y:S01]  /*f680*/  LOP3.LUT R51, R30, 0xffff0000, RZ, 0xc0, !PT ;  /* 0xffff00001e337812 */ /* 0x000fe200078ec0ff */
[----:B------:R-:W-:Y:S01]  /*f690*/  IMAD.U32 R45, R6, 0x10000, RZ ;  /* 0x00010000062d7824 */ /* 0x000fe200078e00ff */
[----:B------:R-:W-:Y:S01]  /*f6a0*/  LOP3.LUT R47, R26, 0xffff0000, RZ, 0xc0, !PT ;  /* 0xffff00001a2f7812 */ /* 0x000fe200078ec0ff */
[----:B------:R-:W-:Y:S01]  /*f6b0*/  FFMA.FTZ R52, R44, R55, R52 ;  /* 0x000000372c347223 */ /* 0x000fe20000010034 */
[----:B------:R-:W-:Y:S01]  /*f6c0*/  LOP3.LUT R6, R6, 0xffff0000, RZ, 0xc0, !PT ;  /* 0xffff000006067812 */ /* 0x000fe200078ec0ff */
[C---:B------:R-:W-:Y:S01]  /*f6d0*/  FMUL.FTZ R61, R10.reuse, R51 ;  /* 0x000000330a3d7220 */ /* 0x040fe20000410000 */
[C---:B------:R-:W-:Y:S01]  /*f6e0*/  FMUL.FTZ R44, R49.reuse, R8 ;  /* 0x00000008312c7220 */ /* 0x040fe20000410000 */
[----:B------:R-:W-:Y:S01]  /*f6f0*/  FMUL.FTZ R56, R49, R4 ;  /* 0x0000000431387220 */ /* 0x000fe20000410000 */
[----:B------:R-:W-:Y:S01]  /*f700*/  FMUL.FTZ R10, R10, R47 ;  /* 0x0000002f0a0a7220 */ /* 0x000fe20000410000 */
[----:B------:R-:W-:-:S02]  /*f710*/  IMAD.U32 R53, R31, 0x10000, RZ ;  /* 0x000100001f357824 */ /* 0x000fc400078e00ff */
[----:B------:R-:W-:Y:S01]  /*f720*/  FFMA.FTZ R55, R45, R4, -R44 ;  /* 0x000000042d377223 */ /* 0x000fe2000001082c */
[----:B------:R-:W-:Y:S02]  /*f730*/  IMAD.U32 R49, R27, 0x10000, RZ ;  /* 0x000100001b317824 */ /* 0x000fe400078e00ff */
[----:B------:R-:W-:Y:S01]  /*f740*/  FFMA.FTZ R56, R45, R8, R56 ;  /* 0x000000082d387223 */ /* 0x000fe20000010038 */
[C---:B------:R-:W-:Y:S01]  /*f750*/  FFMA.FTZ R58, R6.reuse, R47, -R61 ;  /* 0x0000002f063a7223 */ /* 0x040fe2000001083d */
[----:B------:R-:W-:Y:S01]  /*f760*/  FFMA.FTZ R51, R6, R51, R10 ;  /* 0x0000003306337223 */ /* 0x000fe2000001000a */
[----:B------:R-:W-:Y:S02]  /*f770*/  IMAD.U32 R46, R7, 0x10000, RZ ;  /* 0x00010000072e7824 */ /* 0x000fe400078e00ff */
[C---:B------:R-:W-:Y:S01]  /*f780*/  FMUL.FTZ R45, R50.reuse, R53 ;  /* 0x00000035322d7220 */ /* 0x040fe20000410000 */
[----:B------:R-:W-:Y:S01]  /*f790*/  FMUL.FTZ R47, R50, R49 ;  /* 0x00000031322f7220 */ /* 0x000fe20000410000 */
[----:B------:R-:W-:-:S02]  /*f7a0*/  LOP3.LUT R8, R29, 0xffff0000, RZ, 0xc0, !PT ;  /* 0xffff00001d087812 */ /* 0x000fc400078ec0ff */
[----:B------:R-:W-:Y:S01]  /*f7b0*/  LOP3.LUT R10, R31, 0xffff0000, RZ, 0xc0, !PT ;  /* 0xffff00001f0a7812 */ /* 0x000fe200078ec0ff */
[C---:B------:R-:W-:Y:S01]  /*f7c0*/  FFMA.FTZ R49, R46.reuse, R49, -R45 ;  /* 0x000000312e317223 */ /* 0x040fe2000001082d */
[----:B------:R-:W-:Y:S01]  /*f7d0*/  LOP3.LUT R4, R25, 0xffff0000, RZ, 0xc0, !PT ;  /* 0xffff000019047812 */ /* 0x000fe200078ec0ff */
[----:B------:R-:W-:Y:S01]  /*f7e0*/  FFMA.FTZ R47, R46, R53, R47 ;  /* 0x000000352e2f7223 */ /* 0x000fe2000001002f */
[----:B------:R-:W-:Y:S01]  /*f7f0*/  LOP3.LUT R6, R27, 0xffff0000, RZ, 0xc0, !PT ;  /* 0xffff00001b067812 */ /* 0x000fe200078ec0ff */
[----:B------:R-:W-:Y:S01]  /*f800*/  FMUL.FTZ R44, R9, R8 ;  /* 0x00000008092c7220 */ /* 0x000fe20000410000 */
[----:B------:R-:W-:Y:S01]  /*f810*/  LOP3.LUT R7, R7, 0xffff0000, RZ, 0xc0, !PT ;  /* 0xffff000007077812 */ /* 0x000fe200078ec0ff */
[----:B------:R-:W-:Y:S01]  /*f820*/  FMUL.FTZ R46, R11, R10 ;  /* 0x0000000a0b2e7220 */ /* 0x000fe20000410000 */
        /* <DEDUP_REMOVED lines=9> */
[----:B------:R-:W-:Y:S02]  /*f8c0*/  F2FP.BF16.F32.PACK_AB R7, R46, R49 ;  /* 0x000000312e07723e */ /* 0x000fe400000010ff */
[----:B------:R-:W-:Y:S02]  /*f8d0*/  F2FP.BF16.F32.PACK_AB R10, R51, R56 ;  /* 0x00000038330a723e */ /* 0x000fe400000010ff */
[----:B------:R-:W-:Y:S01]  /*f8e0*/  F2FP.BF16.F32.PACK_AB R8, R42, R57 ;  /* 0x000000392a08723e */ /* 0x000fe200000010ff */
[----:B------:R2:W-:Y:S01]  /*f8f0*/  STS.128 [R60], R4 ;  /* 0x000000043c007388 */ /* 0x0005e20000000c00 */
[----:B------:R-:W-:-:S02]  /*f900*/  F2FP.BF16.F32.PACK_AB R9, R45, R52 ;  /* 0x000000342d09723e */ /* 0x000fc400000010ff */
[----:B------:R-:W-:-:S05]  /*f910*/  F2FP.BF16.F32.PACK_AB R11, R44, R47 ;  /* 0x0000002f2c0b723e */ /* 0x000fca00000010ff */
[----:B------:R2:W-:Y:S02]  /*f920*/  STS.128 [R40+0x12400], R8 ;  /* 0x0124000828007388 */ /* 0x0005e40000000c00 */
.L_x_613:
[----:B------:R-:W-:Y:S05]  /*f930*/  BSYNC B2 ;  /* 0x0000000000027941 */ /* 0x000fea0003800000 */
.L_x_612:
[----:B------:R-:W-:Y:S05]  /*f940*/  @P2 BRA `(.L_x_609) ;  /* 0x00000004005c2947 */ /* 0x000fea0003800000 */
[----:B-1----:R-:W3:Y:S01]  /*f950*/  LDL R58, [R1+0x64] ;  /* 0x00006400013a7983 */ /* 0x002ee20000100800 */
[----:B------:R-:W-:Y:S01]  /*f960*/  LEA.HI R43, R43, R198, RZ, 0x1d ;  /* 0x000000c62b2b7211 */ /* 0x000fe200078fe8ff */
[C---:B------:R-:W-:Y:S01]  /*f970*/  IMAD.U32 R53, R14.reuse, 0x10000, RZ ;  /* 0x000100000e357824 */ /* 0x040fe200078e00ff */
[----:B------:R-:W-:Y:S01]  /*f980*/  LOP3.LUT R55, R14, 0xffff0000, RZ, 0xc0, !PT ;  /* 0xffff00000e377812 */ /* 0x000fe200078ec0ff */
[----:B------:R-:W-:Y:S01]  /*f990*/  IMAD.U32 R51, R0, 0x10000, RZ ;  /* 0x0001000000337824 */ /* 0x000fe200078e00ff */
[----:B--2---:R-:W-:Y:S01]  /*f9a0*/  SHF.R.S32.HI R6, RZ, 0x1f, R43 ;  /* 0x0000001fff067819 */ /* 0x004fe2000001142b */
[----:B------:R-:W-:-:S03]  /*f9b0*/  IMAD.SHL.U32 R4, R43, 0x8, RZ ;  /* 0x000000082b047824 */ /* 0x000fc600078e00ff */
[----:B------:R-:W-:Y:S02]  /*f9c0*/  LEA.HI R6, R6, R43, RZ, 0x3 ;  /* 0x0000002b06067211 */ /* 0x000fe400078f18ff */
[----:B0-----:R-:W-:-:S03]  /*f9d0*/  LOP3.LUT R5, R215, 0x38, R4, 0xf8, !PT ;  /* 0x00000038d7057812 */ /* 0x001fc600078ef804 */
        /* <DEDUP_REMOVED lines=12> */
[----:B------:R-:W-:Y:S01]  /*faa0*/  SHF.L.U32 R46, R15, 0x10, RZ ;  /* 0x000000100f2e7819 */ /* 0x000fe200000006ff */
[----:B------:R-:W-:Y:S01]  /*fab0*/  FMUL.FTZ R61, R8, R55 ;  /* 0x00000037083d7220 */ /* 0x000fe20000410000 */
[C---:B------:R-:W-:Y:S01]  /*fac0*/  IMAD.U32 R48, R10.reuse, 0x10000, RZ ;  /* 0x000100000a307824 */ /* 0x040fe200078e00ff */
[----:B------:R-:W-:Y:S01]  /*fad0*/  LOP3.LUT R10, R10, 0xffff0000, RZ, 0xc0, !PT ;  /* 0xffff00000a0a7812 */ /* 0x000fe200078ec0ff */
[C---:B------:R-:W-:Y:S01]  /*fae0*/  IMAD.U32 R49, R11.reuse, 0x10000, RZ ;  /* 0x000100000b317824 */ /* 0x040fe200078e00ff */
[----:B------:R-:W-:Y:S01]  /*faf0*/  LOP3.LUT R11, R11, 0xffff0000, RZ, 0xc0, !PT ;  /* 0xffff00000b0b7812 */ /* 0x000fe200078ec0ff */
[----:B---3--:R-:W0:Y:S02]  /*fb00*/  LDS.128 R4, [R58] ;  /* 0x000000003a047984 */ /* 0x008e240000000c00 */
[C---:B0-----:R-:W-:Y:S01]  /*fb10*/  IMAD.U32 R42, R4.reuse, 0x10000, RZ ;  /* 0x00010000042a7824 */ /* 0x041fe200078e00ff */
[----:B------:R-:W-:Y:S01]  /*fb20*/  LOP3.LUT R4, R4, 0xffff0000, RZ, 0xc0, !PT ;  /* 0xffff000004047812 */ /* 0x000fe200078ec0ff */
[C---:B------:R-:W-:Y:S01]  /*fb30*/  IMAD.U32 R43, R5.reuse, 0x10000, RZ ;  /* 0x00010000052b7824 */ /* 0x040fe200078e00ff */
[----:B------:R-:W-:Y:S01]  /*fb40*/  LOP3.LUT R5, R5, 0xffff0000, RZ, 0xc0, !PT ;  /* 0xffff000005057812 */ /* 0x000fe200078ec0ff */
[----:B------:R-:W-:Y:S01]  /*fb50*/  FFMA.FTZ R57, R42, R51, -R57 ;  /* 0x000000332a397223 */ /* 0x000fe20000010839 */
[----:B------:R-:W-:Y:S01]  /*fb60*/  LOP3.LUT R51, R0, 0xffff0000, RZ, 0xc0, !PT ;  /* 0xffff000000337812 */ /* 0x000fe200078ec0ff */
[----:B------:R-:W-:Y:S01]  /*fb70*/  FFMA.FTZ R59, R42, R53, R59 ;  /* 0x000000352a3b7223 */ /* 0x000fe2000001003b */
[----:B------:R-:W-:-:S02]  /*fb80*/  IMAD.U32 R42, R3, 0x10000, RZ ;  /* 0x00010000032a7824 */ /* 0x000fc400078e00ff */
[----:B------:R-:W-:Y:S02]  /*fb90*/  IMAD.U32 R44, R6, 0x10000, RZ ;  /* 0x00010000062c7824 */ /* 0x000fe400078e00ff */
[-C--:B------:R-:W-:Y:S01]  /*fba0*/  FMUL.FTZ R53, R8, R51.reuse ;  /* 0x0000003308357220 */ /* 0x080fe20000410000 */
[----:B------:R-:W-:Y:S01]  /*fbb0*/  FFMA.FTZ R50, R4, R51, -R61 ;  /* 0x0000003304327223 */ /* 0x000fe2000001083d */
[C---:B------:R-:W-:Y:S01]  /*fbc0*/  FMUL.FTZ R8, R47.reuse, R46 ;  /* 0x0000002e2f087220 */ /* 0x040fe20000410000 */
[----:B------:R-:W-:Y:S02]  /*fbd0*/  IMAD.U32 R51, R20, 0x10000, RZ ;  /* 0x0001000014337824 */ /* 0x000fe400078e00ff */
[-C--:B------:R-:W-:Y:S01]  /*fbe0*/  FMUL.FTZ R61, R47, R42.reuse ;  /* 0x0000002a2f3d7220 */ /* 0x080fe20000410000 */
[----:B------:R-:W-:Y:S01]  /*fbf0*/  FFMA.FTZ R52, R4, R55, R53 ;  /* 0x0000003704347223 */ /* 0x000fe20000010035 */
[----:B------:R-:W-:Y:S01]  /*fc00*/  FFMA.FTZ R54, R43, R42, -R8 ;  /* 0x0000002a2b367223 */ /* 0x000fe20000010808 */
[----:B------:R-:W-:-:S02]  /*fc10*/  IMAD.U32 R47, R12, 0x10000, RZ ;  /* 0x000100000c2f7824 */ /* 0x000fc400078e00ff */
[----:B------:R-:W-:Y:S01]  /*fc20*/  FFMA.FTZ R61, R43, R46, R61 ;  /* 0x0000002e2b3d7223 */ /* 0x000fe2000001003d */
[----:B------:R-:W-:Y:S01]  /*fc30*/  FMUL.FTZ R55, R48, R51 ;  /* 0x0000003330377220 */ /* 0x000fe20000410000 */
[----:B------:R-:W-:Y:S01]  /*fc40*/  LOP3.LUT R53, R20, 0xffff0000, RZ, 0xc0, !PT ;  /* 0xffff000014357812 */ /* 0x000fe200078ec0ff */
[----:B------:R-:W-:Y:S01]  /*fc50*/  IMAD.U32 R42, R21, 0x10000, RZ ;  /* 0x00010000152a7824 */ /* 0x000fe200078e00ff */
[----:B------:R-:W-:Y:S01]  /*fc60*/  LOP3.LUT R43, R12, 0xffff0000, RZ, 0xc0, !PT ;  /* 0xffff00000c2b7812 */ /* 0x000fe200078ec0ff */
[-C--:B------:R-:W-:Y:S01]  /*fc70*/  FMUL.FTZ R63, R48, R47.reuse ;  /* 0x0000002f303f7220 */ /* 0x080fe20000410000 */
[----:B------:R-:W-:Y:S01]  /*fc80*/  LOP3.LUT R6, R6, 0xffff0000, RZ, 0xc0, !PT ;  /* 0xffff000006067812 */ /* 0x000fe200078ec0ff */
[----:B------:R-:W-:Y:S01]  /*fc90*/  FFMA.FTZ R55, R44, R47, -R55 ;  /* 0x0000002f2c377223 */ /* 0x000fe20000010837 */
[C---:B------:R-:W-:Y:S01]  /*fca0*/  FMUL.FTZ R47, R10.reuse, R53 ;  /* 0x000000350a2f7220 */ /* 0x040fe20000410000 */
[----:B------:R-:W-:Y:S02]  /*fcb0*/  IMAD.U32 R45, R7, 0x10000, RZ ;  /* 0x00010000072d7824 */ /* 0x000fe400078e00ff */
[----:B------:R-:W-:Y:S01]  /*fcc0*/  FMUL.FTZ R10, R10, R43 ;  /* 0x0000002b0a0a7220 */ /* 0x000fe20000410000 */
[----:B------:R-:W-:-:S02]  /*fcd0*/  IMAD.U32 R4, R13, 0x10000, RZ ;  /* 0x000100000d047824 */ /* 0x000fc400078e00ff */
[----:B------:R-:W-:Y:S01]  /*fce0*/  FMUL.FTZ R8, R49, R42 ;  /* 0x0000002a31087220 */ /* 0x000fe20000410000 */
[----:B------:R-:W-:Y:S01]  /*fcf0*/  FFMA.FTZ R63, R44, R51, R63 ;  /* 0x000000332c3f7223 */ /* 0x000fe2000001003f */
[C---:B------:R-:W-:Y:S01]  /*fd00*/  FFMA.FTZ R44, R6.reuse, R43, -R47 ;  /* 0x0000002b062c7223 */ /* 0x040fe2000001082f */
[----:B------:R-:W-:Y:S01]  /*fd10*/  FFMA.FTZ R46, R6, R53, R10 ;  /* 0x00000035062e7223 */ /* 0x000fe2000001000a */
[-C--:B------:R-:W-:Y:S01]  /*fd20*/  FFMA.FTZ R47, R45, R4.reuse, -R8 ;  /* 0x000000042d2f7223 */ /* 0x080fe20000010808 */
[----:B------:R-:W-:Y:S01]  /*fd30*/  FMUL.FTZ R48, R49, R4 ;  /* 0x0000000431307220 */ /* 0x000fe20000410000 */
[----:B------:R-:W-:Y:S02]  /*fd40*/  LOP3.LUT R8, R15, 0xffff0000, RZ, 0xc0, !PT ;  /* 0xffff00000f087812 */ /* 0x000fe400078ec0ff */
[----:B------:R-:W-:Y:S01]  /*fd50*/  LOP3.LUT R10, R21, 0xffff0000, RZ, 0xc0, !PT ;  /* 0xffff0000150a7812 */ /* 0x000fe200078ec0ff */
[----:B------:R-:W-:Y:S01]  /*fd60*/  FFMA.FTZ R48, R45, R42, R48 ;  /* 0x0000002a2d307223 */ /* 0x000fe20000010030 */
[----:B------:R-:W-:Y:S01]  /*fd70*/  LOP3.LUT R4, R3, 0xffff0000, RZ, 0xc0, !PT ;  /* 0xffff000003047812 */ /* 0x000fe200078ec0ff */
[----:B------:R-:W-:Y:S01]  /*fd80*/  FMUL.FTZ R42, R9, R8 ;  /* 0x00000008092a7220 */ /* 0x000fe20000410000 */
[----:B------:R-:W-:Y:S01]  /*fd90*/  LOP3.LUT R6, R13, 0xffff0000, RZ, 0xc0, !PT ;  /* 0xffff00000d067812 */ /* 0x000fe200078ec0ff */
[----:B------:R-:W-:Y:S01]  /*fda0*/  FMUL.FTZ R56, R11, R10 ;  /* 0x0000000a0b387220 */ /* 0x000fe20000410000 */
[----:B------:R-:W-:Y:S01]  /*fdb0*/  LOP3.LUT R7, R7, 0xffff0000, RZ, 0xc0, !PT ;  /* 0xffff000007077812 */ /* 0x000fe200078ec0ff */
[-C--:B------:R-:W-:Y:S01]  /*fdc0*/  FMUL.FTZ R43, R9, R4.reuse ;  /* 0x00000004092b7220 */ /* 0x080fe20000410000 */
[----:B------:R-:W-:Y:S01]  /*fdd0*/  FFMA.FTZ R9, R5, R4, -R42 ;  /* 0x0000000405097223 */ /* 0x000fe2000001082a */
[-C--:B------:R-:W-:Y:S01]  /*fde0*/  FMUL.FTZ R11, R11, R6.reuse ;  /* 0x000000060b0b7220 */ /* 0x080fe20000410000 */
[----:B------:R-:W-:Y:S01]  /*fdf0*/  F2FP.BF16.F32.PACK_AB R4, R50, R57 ;  /* 0x000000393204723e */ /* 0x000fe200000010ff */
[----:B------:R-:W-:Y:S01]  /*fe00*/  FFMA.FTZ R56, R7, R6, -R56 ;  /* 0x0000000607387223 */ /* 0x000fe20000010838 */
[----:B------:R-:W-:Y:S01]  /*fe10*/  FFMA.FTZ R42, R5, R8, R43 ;  /* 0x00000008052a7223 */ /* 0x000fe2000001002b */
[----:B------:R-:W-:Y:S01]  /*fe20*/  FFMA.FTZ R11, R7, R10, R11 ;  /* 0x0000000a070b7223 */ /* 0x000fe2000001000b */
[----:B------:R-:W-:-:S02]  /*fe30*/  F2FP.BF16.F32.PACK_AB R6, R44, R55 ;  /* 0x000000372c06723e */ /* 0x000fc400000010ff */
[----:B------:R-:W-:Y:S02]  /*fe40*/  F2FP.BF16.F32.PACK_AB R5, R9, R54 ;  /* 0x000000360905723e */ /* 0x000fe400000010ff */
[----:B------:R-:W-:Y:S02]  /*fe50*/  F2FP.BF16.F32.PACK_AB R7, R56, R47 ;  /* 0x0000002f3807723e */ /* 0x000fe400000010ff */
[----:B------:R-:W-:Y:S02]  /*fe60*/  F2FP.BF16.F32.PACK_AB R10, R46, R63 ;  /* 0x0000003f2e0a723e */ /* 0x000fe400000010ff */
[----:B------:R-:W-:Y:S01]  /*fe70*/  F2FP.BF16.F32.PACK_AB R8, R52, R59 ;  /* 0x0000003b3408723e */ /* 0x000fe200000010ff */
[----:B------:R3:W-:Y:S01]  /*fe80*/  STS.128 [R58], R4 ;  /* 0x000000043a007388 */ /* 0x0007e20000000c00 */
[----:B------:R-:W-:Y:S02]  /*fe90*/  F2FP.BF16.F32.PACK_AB R9, R42, R61 ;  /* 0x0000003d2a09723e */ /* 0x000fe400000010ff */
[----:B------:R-:W-:-:S05]  /*fea0*/  F2FP.BF16.F32.PACK_AB R11, R11, R48 ;  /* 0x000000300b0b723e */ /* 0x000fca00000010ff */
[----:B------:R3:W-:Y:S02]  /*feb0*/  STS.128 [R40+0x12400], R8 ;  /* 0x0124000828007388 */ /* 0x0007e40000000c00 */
.L_x_609:
[----:B------:R-:W-:Y:S05]  /*fec0*/  BSYNC B1 ;  /* 0x0000000000017941 */ /* 0x000fea0003800000 */
.L_x_608:
[----:B-123--:R-:W-:-:S05]  /*fed0*/  VIADD R4, R202, 0x40 ;  /* 0x00000040ca047836 */ /* 0x00efca0000000000 */
[----:B------:R-:W-:-:S13]  /*fee0*/  ISETP.GE.AND P0, PT, R4, R41, PT ;  /* 0x000000290400720c */ /* 0x000fda0003f06270 */
[----:B------:R-:W-:Y:S05]  /*fef0*/  @P0 BRA `(.L_x_592) ;  /* 0x00000010005c0947 */ /* 0x000fea0003800000 */
[----:B------:R-:W1:Y:S01]  /*ff00*/  LDC R41, c[0x0][0x3f4] ;  /* 0x0000fd00ff297b82 */ /* 0x000e620000000800 */
[----:B------:R-:W-:Y:S01]  /*ff10*/  BSSY B1, `(.L_x_614) ;  /* 0x0000063000017945 */ /* 0x000fe20003800000 */
[----:B------:R-:W-:Y:S02]  /*ff20*/  SHF.R.U32.HI R56, RZ, 0x3, R204 ;  /* 0x00000003ff387819 */ /* 0x000fe400000116cc */
[-C--:B-1----:R-:W-:Y:S02]  /*ff30*/  ISETP.GE.AND P0, PT, R16, R41.reuse, PT ;  /* 0x000000291000720c */ /* 0x082fe40003f06270 */
[-C--:B------:R-:W-:Y:S02]  /*ff40*/  ISETP.GE.AND P1, PT, R194, R41.reuse, PT ;  /* 0x00000029c200720c */ /* 0x080fe40003f26270 */
[----:B------:R-:W-:-:S09]  /*ff50*/  ISETP.GE.AND P2, PT, R193, R41, PT ;  /* 0x00000029c100720c */ /* 0x000fd20003f46270 */
[----:B------:R-:W-:Y:S05]  /*ff60*/  @P0 BRA `(.L_x_615) ;  /* 0x0000000400740947 */ /* 0x000fea0003800000 */
[----:B------:R-:W2:Y:S01]  /*ff70*/  LDL R58, [R1+0x68] ;  /* 0x00006800013a7983 */ /* 0x000ea20000100800 */
[----:B0-----:R-:W0:Y:S02]  /*ff80*/  S2R R5, SR_TID.X ;  /* 0x0000000000057919 */ /* 0x001e240000002100 */
[----:B0-----:R-:W-:-:S05]  /*ff90*/  VIADD R5, R5, 0xffffff80 ;  /* 0xffffff8005057836 */ /* 0x001fca0000000000 */
        /* <DEDUP_REMOVED lines=12> */
[----:B------:R-:W-:-:S05]  /*10060*/  IADD3 R9, R5, R7, R218 ;  /* 0x0000000705097210 */ /* 0x000fca0007ffe0da */
[----:B------:R-:W-:-:S05]  /*10070*/  IMAD R40, R9, 0x2, R18 ;  /* 0x0000000209287824 */ /* 0x000fca00078e0212 */
[----:B------:R-:W0:Y:S01]  /*10080*/  LDS.128 R8, [R40+0x12400] ;  /* 0x0124000028087984 */ /* 0x000e220000000c00 */
[----:B------:R-:W-:Y:S01]  /*10090*/  IMAD.U32 R50, R32, 0x10000, RZ ;  /* 0x0001000020327824 */ /* 0x000fe200078e00ff */
[C---:B------:R-:W-:Y:S01]  /*100a0*/  LOP3.LUT R54, R36.reuse, 0xffff0000, RZ, 0xc0, !PT ;  /* 0xffff000024367812 */ /* 0x040fe200078ec0ff */
[----:B------:R-:W-:Y:S01]  /*100b0*/  IMAD.U32 R52, R36, 0x10000, RZ ;  /* 0x0001000024347824 */ /* 0x000fe200078e00ff */
[----:B------:R-:W-:Y:S01]  /*100c0*/  LOP3.LUT R32, R32, 0xffff0000, RZ, 0xc0, !PT ;  /* 0xffff000020207812 */ /* 0x000fe200078ec0ff */
[----:B------:R-:W-:Y:S02]  /*100d0*/  IMAD.U32 R61, R37, 0x10000, RZ ;  /* 0x00010000253d7824 */ /* 0x000fe400078e00ff */
[----:B------:R-:W-:Y:S01]  /*100e0*/  IMAD.U32 R59, R33, 0x10000, RZ ;  /* 0x00010000213b7824 */ /* 0x000fe200078e00ff */
[----:B------:R-:W-:Y:S02]  /*100f0*/  LOP3.LUT R37, R37, 0xffff0000, RZ, 0xc0, !PT ;  /* 0xffff000025257812 */ /* 0x000fe400078ec0ff */
[----:B------:R-:W-:-:S02]  /*10100*/  LOP3.LUT R33, R33, 0xffff0000, RZ, 0xc0, !PT ;  /* 0xffff000021217812 */ /* 0x000fc400078ec0ff */
[C---:B0-----:R-:W-:Y:S02]  /*10110*/  SHF.L.U32 R46, R8.reuse, 0x10, RZ ;  /* 0x00000010082e7819 */ /* 0x041fe400000006ff */
[----:B------:R-:W-:Y:S01]  /*10120*/  LOP3.LUT R8, R8, 0xffff0000, RZ, 0xc0, !PT ;  /* 0xffff000008087812 */ /* 0x000fe200078ec0ff */
[----:B------:R-:W-:Y:S02]  /*10130*/  IMAD.U32 R47, R9, 0x10000, RZ ;  /* 0x00010000092f7824 */ /* 0x000fe400078e00ff */
[-C--:B------:R-:W-:Y:S01]  /*10140*/  FMUL.FTZ R51, R52, R46.reuse ;  /* 0x0000002e34337220 */ /* 0x080fe20000410000 */
[----:B------:R-:W-:Y:S01]  /*10150*/  FMUL.FTZ R53, R50, R46 ;  /* 0x0000002e32357220 */ /* 0x000fe20000410000 */
[-C--:B------:R-:W-:Y:S01]  /*10160*/  FMUL.FTZ R55, R54, R8.reuse ;  /* 0x0000000836377220 */ /* 0x080fe20000410000 */
[----:B------:R-:W-:Y:S01]  /*10170*/  FMUL.FTZ R57, R32, R8 ;  /* 0x0000000820397220 */ /* 0x000fe20000410000 */
[----:B------:R-:W-:Y:S02]  /*10180*/  IMAD.U32 R48, R10, 0x10000, RZ ;  /* 0x000100000a307824 */ /* 0x000fe400078e00ff */
[----:B------:R-:W-:Y:S01]  /*10190*/  FMUL.FTZ R36, R61, R47 ;  /* 0x0000002f3d247220 */ /* 0x000fe20000410000 */
[----:B------:R-:W-:Y:S01]  /*101a0*/  IMAD.U32 R46, R38, 0x10000, RZ ;  /* 0x00010000262e7824 */ /* 0x000fe200078e00ff */
[----:B------:R-:W-:-:S02]  /*101b0*/  LOP3.LUT R10, R10, 0xffff0000, RZ, 0xc0, !PT ;  /* 0xffff00000a0a7812 */ /* 0x000fc400078ec0ff */
[----:B------:R-:W-:Y:S01]  /*101c0*/  LOP3.LUT R38, R38, 0xffff0000, RZ, 0xc0, !PT ;  /* 0xffff000026267812 */ /* 0x000fe200078ec0ff */
[----:B------:R-:W-:Y:S01]  /*101d0*/  IMAD.U32 R49, R11, 0x10000, RZ ;  /* 0x000100000b317824 */ /* 0x000fe200078e00ff */
[----:B------:R-:W-:Y:S02]  /*101e0*/  LOP3.LUT R9, R9, 0xffff0000, RZ, 0xc0, !PT ;  /* 0xffff000009097812 */ /* 0x000fe400078ec0ff */
[----:B------:R-:W-:Y:S01]  /*101f0*/  LOP3.LUT R11, R11, 0xffff0000, RZ, 0xc0, !PT ;  /* 0xffff00000b0b7812 */ /* 0x000fe200078ec0ff */
[----:B--2---:R-:W0:Y:S02]  /*10200*/  LDS.128 R4, [R58] ;  /* 0x000000003a047984 */ /* 0x004e240000000c00 */
[C---:B0-----:R-:W-:Y:S01]  /*10210*/  IMAD.U32 R42, R4.reuse, 0x10000, RZ ;  /* 0x00010000042a7824 */ /* 0x041fe200078e00ff */
[----:B------:R-:W-:Y:S01]  /*10220*/  LOP3.LUT R4, R4, 0xffff0000, RZ, 0xc0, !PT ;  /* 0xffff000004047812 */ /* 0x000fe200078ec0ff */
[----:B------:R-:W-:Y:S02]  /*10230*/  IMAD.U32 R43, R5, 0x10000, RZ ;  /* 0x00010000052b7824 */ /* 0x000fe400078e00ff */
[-C--:B------:R-:W-:Y:S01]  /*10240*/  FFMA.FTZ R51, R50, R42.reuse, -R51 ;  /* 0x0000002a32337223 */ /* 0x080fe20000010833 */
[----:B------:R-:W-:Y:S01]  /*10250*/  FFMA.FTZ R53, R52, R42, R53 ;  /* 0x0000002a34357223 */ /* 0x000fe20000010035 */
[-C--:B------:R-:W-:Y:S01]  /*10260*/  FFMA.FTZ R8, R32, R4.reuse, -R55 ;  /* 0x0000000420087223 */ /* 0x080fe20000010837 */
[----:B------:R-:W-:Y:S01]  /*10270*/  FFMA.FTZ R32, R54, R4, R57 ;  /* 0x0000000436207223 */ /* 0x000fe20000010039 */
[----:B------:R-:W-:Y:S01]  /*10280*/  FMUL.FTZ R42, R59, R47 ;  /* 0x0000002f3b2a7220 */ /* 0x000fe20000410000 */
[C---:B------:R-:W-:Y:S01]  /*10290*/  IMAD.U32 R4, R34.reuse, 0x10000, RZ ;  /* 0x0001000022047824 */ /* 0x040fe200078e00ff */
[----:B------:R-:W-:Y:S01]  /*102a0*/  LOP3.LUT R34, R34, 0xffff0000, RZ, 0xc0, !PT ;  /* 0xffff000022227812 */ /* 0x000fe200078ec0ff */
[----:B------:R-:W-:-:S02]  /*102b0*/  IMAD.U32 R44, R6, 0x10000, RZ ;  /* 0x00010000062c7824 */ /* 0x000fc400078e00ff */
[-C--:B------:R-:W-:Y:S01]  /*102c0*/  FFMA.FTZ R36, R59, R43.reuse, -R36 ;  /* 0x0000002b3b247223 */ /* 0x080fe20000010824 */
[----:B------:R-:W-:Y:S01]  /*102d0*/  FFMA.FTZ R42, R61, R43, R42 ;  /* 0x0000002b3d2a7223 */ /* 0x000fe2000001002a */
[----:B------:R-:W-:Y:S01]  /*102e0*/  LOP3.LUT R6, R6, 0xffff0000, RZ, 0xc0, !PT ;  /* 0xffff000006067812 */ /* 0x000fe200078ec0ff */
[----:B------:R-:W-:Y:S01]  /*102f0*/  FMUL.FTZ R43, R46, R48 ;  /* 0x000000302e2b7220 */ /* 0x000fe20000410000 */
[----:B------:R-:W-:Y:S02]  /*10300*/  IMAD.U32 R61, R39, 0x10000, RZ ;  /* 0x00010000273d7824 */ /* 0x000fe400078e00ff */
[-C--:B------:R-:W-:Y:S01]  /*10310*/  FMUL.FTZ R55, R38, R10.reuse ;  /* 0x0000000a26377220 */ /* 0x080fe20000410000 */
[----:B------:R-:W-:Y:S01]  /*10320*/  FMUL.FTZ R57, R34, R10 ;  /* 0x0000000a22397220 */ /* 0x000fe20000410000 */
[----:B------:R-:W-:Y:S02]  /*10330*/  IMAD.U32 R59, R35, 0x10000, RZ ;  /* 0x00010000233b7824 */ /* 0x000fe400078e00ff */
[C---:B------:R-:W-:Y:S01]  /*10340*/  FMUL.FTZ R47, R4.reuse, R48 ;  /* 0x00000030042f7220 */ /* 0x040fe20000410000 */
[----:B------:R-:W-:Y:S01]  /*10350*/  FFMA.FTZ R43, R4, R44, -R43 ;  /* 0x0000002c042b7223 */ /* 0x000fe2000001082b */
[----:B------:R-:W-:-:S02]  /*10360*/  IMAD.U32 R45, R7, 0x10000, RZ ;  /* 0x00010000072d7824 */ /* 0x000fc400078e00ff */
[-C--:B------:R-:W-:Y:S01]  /*10370*/  FMUL.FTZ R4, R61, R49.reuse ;  /* 0x000000313d047220 */ /* 0x080fe20000410000 */
[-C--:B------:R-:W-:Y:S01]  /*10380*/  FFMA.FTZ R34, R34, R6.reuse, -R55 ;  /* 0x0000000622227223 */ /* 0x080fe20000010837 */
[----:B------:R-:W-:Y:S01]  /*10390*/  FFMA.FTZ R57, R38, R6, R57 ;  /* 0x0000000626397223 */ /* 0x000fe20000010039 */
[----:B------:R-:W-:Y:S01]  /*103a0*/  FMUL.FTZ R6, R59, R49 ;  /* 0x000000313b067220 */ /* 0x000fe20000410000 */
[----:B------:R-:W-:Y:S02]  /*103b0*/  LOP3.LUT R39, R39, 0xffff0000, RZ, 0xc0, !PT ;  /* 0xffff000027277812 */ /* 0x000fe400078ec0ff */
[----:B------:R-:W-:Y:S01]  /*103c0*/  LOP3.LUT R35, R35, 0xffff0000, RZ, 0xc0, !PT ;  /* 0xffff000023237812 */ /* 0x000fe200078ec0ff */
[-C--:B------:R-:W-:Y:S01]  /*103d0*/  FFMA.FTZ R38, R59, R45.reuse, -R4 ;  /* 0x0000002d3b267223 */ /* 0x080fe20000010804 */
[----:B------:R-:W-:Y:S01]  /*103e0*/  LOP3.LUT R5, R5, 0xffff0000, RZ, 0xc0, !PT ;  /* 0xffff000005057812 */ /* 0x000fe200078ec0ff */
[----:B------:R-:W-:Y:S01]  /*103f0*/  FFMA.FTZ R10, R46, R44, R47 ;  /* 0x0000002c2e0a7223 */ /* 0x000fe2000001002f */
[----:B------:R-:W-:Y:S01]  /*10400*/  LOP3.LUT R7, R7, 0xffff0000, RZ, 0xc0, !PT ;  /* 0xffff000007077812 */ /* 0x000fe200078ec0ff */
[----:B------:R-:W-:Y:S01]  /*10410*/  FFMA.FTZ R45, R61, R45, R6 ;  /* 0x0000002d3d2d7223 */ /* 0x000fe20000010006 */
[-C--:B------:R-:W-:Y:S01]  /*10420*/  FMUL.FTZ R4, R37, R9.reuse ;  /* 0x0000000925047220 */ /* 0x080fe20000410000 */
[----:B------:R-:W-:Y:S01]  /*10430*/  FMUL.FTZ R6, R33, R9 ;  /* 0x0000000921067220 */ /* 0x000fe20000410000 */
[-C--:B------:R-:W-:Y:S01]  /*10440*/  FMUL.FTZ R44, R39, R11.reuse ;  /* 0x0000000b272c7220 */ /* 0x080fe20000410000 */
[----:B------:R-:W-:Y:S01]  /*10450*/  FMUL.FTZ R46, R35, R11 ;  /* 0x0000000b232e7220 */ /* 0x000fe20000410000 */
[-C--:B------:R-:W-:Y:S01]  /*10460*/  FFMA.FTZ R9, R33, R5.reuse, -R4 ;  /* 0x0000000521097223 */ /* 0x080fe20000010804 */
[----:B------:R-:W-:Y:S01]  /*10470*/  FFMA.FTZ R11, R37, R5, R6 ;  /* 0x00000005250b7223 */ /* 0x000fe20000010006 */
[-C--:B------:R-:W-:Y:S01]  /*10480*/  FFMA.FTZ R33, R35, R7.reuse, -R44 ;  /* 0x0000000723217223 */ /* 0x080fe2000001082c */
[----:B------:R-:W-:Y:S01]  /*10490*/  FFMA.FTZ R46, R39, R7, R46 ;  /* 0x00000007272e7223 */ /* 0x000fe2000001002e */
[----:B------:R-:W-:-:S02]  /*104a0*/  F2FP.BF16.F32.PACK_AB R6, R34, R43 ;  /* 0x0000002b2206723e */ /* 0x000fc400000010ff */
[----:B------:R-:W-:Y:S02]  /*104b0*/  F2FP.BF16.F32.PACK_AB R5, R9, R36 ;  /* 0x000000240905723e */ /* 0x000fe400000010ff */
[----:B------:R-:W-:Y:S02]  /*104c0*/  F2FP.BF16.F32.PACK_AB R4, R8, R51 ;  /* 0x000000330804723e */ /* 0x000fe400000010ff */
[----:B------:R-:W-:Y:S02]  /*104d0*/  F2FP.BF16.F32.PACK_AB R9, R11, R42 ;  /* 0x0000002a0b09723e */ /* 0x000fe400000010ff */
[----:B------:R-:W-:Y:S02]  /*104e0*/  F2FP.BF16.F32.PACK_AB R7, R33, R38 ;  /* 0x000000262107723e */ /* 0x000fe400000010ff */
[----:B------:R-:W-:Y:S02]  /*104f0*/  F2FP.BF16.F32.PACK_AB R10, R57, R10 ;  /* 0x0000000a390a723e */ /* 0x000fe400000010ff */
[----:B------:R-:W-:-:S02]  /*10500*/  F2FP.BF16.F32.PACK_AB R8, R32, R53 ;  /* 0x000000352008723e */ /* 0x000fc400000010ff */
[----:B------:R-:W-:Y:S01]  /*10510*/  F2FP.BF16.F32.PACK_AB R11, R46, R45 ;  /* 0x0000002d2e0b723e */ /* 0x000fe200000010ff */
[----:B------:R1:W-:Y:S04]  /*10520*/  STS.128 [R58], R4 ;  /* 0x000000043a007388 */ /* 0x0003e80000000c00 */
[----:B------:R1:W-:Y:S02]  /*10530*/  STS.128 [R40+0x12400], R8 ;  /* 0x0124000828007388 */ /* 0x0003e40000000c00 */
.L_x_615:
[----:B------:R-:W-:Y:S05]  /*10540*/  BSYNC B1 ;  /* 0x0000000000017941 */ /* 0x000fea0003800000 */
.L_x_614:
[----:B------:R-:W-:Y:S04]  /*10550*/  BSSY B1, `(.L_x_616) ;  /* 0x0000059000017945 */ /* 0x000fe80003800000 */
[----:B------:R-:W-:Y:S05]  /*10560*/  @P1 BRA `(.L_x_617) ;  /* 0x00000004005c1947 */ /* 0x000fea0003800000 */
[----:B------:R-:W2:Y:S01]  /*10570*/  LDL R50, [R1+0x60] ;  /* 0x0000600001327983 */ /* 0x000ea20000100800 */
[----:B-1----:R-:W-:Y:S01]  /*10580*/  LEA.HI R4, R41, R195, RZ, 0x1d ;  /* 0x000000c329047211 */ /* 0x002fe200078fe8ff */
[C---:B------:R-:W-:Y:S01]  /*10590*/  IMAD.U32 R45, R28.reuse, 0x10000, RZ ;  /* 0x000100001c2d7824 */ /* 0x040fe200078e00ff */
[----:B------:R-:W-:Y:S01]  /*105a0*/  LOP3.LUT R46, R28, 0xffff0000, RZ, 0xc0, !PT ;  /* 0xffff00001c2e7812 */ /* 0x000fe200078ec0ff */
[----:B------:R-:W-:Y:S01]  /*105b0*/  IMAD.U32 R43, R24, 0x10000, RZ ;  /* 0x00010000182b7824 */ /* 0x000fe200078e00ff */
[----:B------:R-:W-:Y:S01]  /*105c0*/  SHF.R.S32.HI R7, RZ, 0x1f, R4 ;  /* 0x0000001fff077819 */ /* 0x000fe20000011404 */
[----:B0-----:R-:W-:Y:S01]  /*105d0*/  IMAD.SHL.U32 R5, R4, 0x8, RZ ;  /* 0x0000000804057824 */ /* 0x001fe200078e00ff */
[----:B------:R-:W-:Y:S01]  /*105e0*/  LOP3.LUT R24, R24, 0xffff0000, RZ, 0xc0, !PT ;  /* 0xffff000018187812 */ /* 0x000fe200078ec0ff */
[----:B------:R-:W-:Y:S01]  /*105f0*/  IMAD.U32 R48, R29, 0x10000, RZ ;  /* 0x000100001d307824 */ /* 0x000fe200078e00ff */
[----:B------:R-:W-:Y:S01]  /*10600*/  LEA.HI R7, R7, R4, RZ, 0x3 ;  /* 0x0000000407077211 */ /* 0x000fe200078f18ff */
[----:B------:R-:W-:Y:S01]  /*10610*/  IMAD.U32 R44, R25, 0x10000, RZ ;  /* 0x00010000192c7824 */ /* 0x000fe200078e00ff */
[----:B------:R-:W-:Y:S01]  /*10620*/  LOP3.LUT R4, R204, 0x38, R5, 0xf8, !PT ;  /* 0x00000038cc047812 */ /* 0x000fe200078ef805 */
[C---:B------:R-:W-:Y:S01]  /*10630*/  IMAD.U32 R49, R30.reuse, 0x10000, RZ ;  /* 0x000100001e317824 */ /* 0x040fe200078e00ff */
[----:B------:R-:W-:Y:S01]  /*10640*/  LOP3.LUT R30, R30, 0xffff0000, RZ, 0xc0, !PT ;  /* 0xffff00001e1e7812 */ /* 0x000fe200078ec0ff */
[----:B------:R-:W-:Y:S01]  /*10650*/  IMAD.SHL.U32 R7, R7, 0x400, RZ ;  /* 0x0000040007077824 */ /* 0x000fe200078e00ff */
[----:B------:R-:W-:Y:S01]  /*10660*/  LOP3.LUT R5, R4, R56, RZ, 0x3c, !PT ;  /* 0x0000003804057212 */ /* 0x000fe200078e3cff */
[C---:B------:R-:W-:Y:S01]  /*10670*/  IMAD.U32 R47, R26.reuse, 0x10000, RZ ;  /* 0x000100001a2f7824 */ /* 0x040fe200078e00ff */
[----:B------:R-:W-:-:S02]  /*10680*/  LOP3.LUT R26, R26, 0xffff0000, RZ, 0xc0, !PT ;  /* 0xffff00001a1a7812 */ /* 0x000fc400078ec0ff */
[----:B------:R-:W-:Y:S02]  /*10690*/  LOP3.LUT R7, R7, 0x7fffe000, RZ, 0xc0, !PT ;  /* 0x7fffe00007077812 */ /* 0x000fe400078ec0ff */
[----:B------:R-:W-:Y:S02]  /*106a0*/  LOP3.LUT R29, R29, 0xffff0000, RZ, 0xc0, !PT ;  /* 0xffff00001d1d7812 */ /* 0x000fe400078ec0ff */
[----:B------:R-:W-:Y:S02]  /*106b0*/  IADD3 R9, R5, R7, R218 ;  /* 0x0000000705097210 */ /* 0x000fe40007ffe0da */
[----:B------:R-:W-:-:S03]  /*106c0*/  LOP3.LUT R25, R25, 0xffff0000, RZ, 0xc0, !PT ;  /* 0xffff000019197812 */ /* 0x000fc600078ec0ff */
[----:B------:R-:W-:-:S05]  /*106d0*/  IMAD R32, R9, 0x2, R18 ;  /* 0x0000000209207824 */ /* 0x000fca00078e0212 */
[----:B------:R-:W0:Y:S02]  /*106e0*/  LDS.128 R8, [R32+0x12400] ;  /* 0x0124000020087984 */ /* 0x000e240000000c00 */
[C---:B0-----:R-:W-:Y:S01]  /*106f0*/  IMAD.U32 R37, R8.reuse, 0x10000, RZ ;  /* 0x0001000008257824 */ /* 0x041fe200078e00ff */
[----:B------:R-:W-:Y:S01]  /*10700*/  LOP3.LUT R8, R8, 0xffff0000, RZ, 0xc0, !PT ;  /* 0xffff000008087812 */ /* 0x000fe200078ec0ff */
[C---:B------:R-:W-:Y:S01]  /*10710*/  IMAD.U32 R38, R9.reuse, 0x10000, RZ ;  /* 0x0001000009267824 */ /* 0x040fe200078e00ff */
[----:B------:R-:W-:Y:S01]  /*10720*/  LOP3.LUT R9, R9, 0xffff0000, RZ, 0xc0, !PT ;  /* 0xffff000009097812 */ /* 0x000fe200078ec0ff */
[-C--:B------:R-:W-:Y:S01]  /*10730*/  FMUL.FTZ R42, R45, R37.reuse ;  /* 0x000000252d2a7220 */ /* 0x080fe20000410000 */
[----:B------:R-:W-:Y:S01]  /*10740*/  FMUL.FTZ R28, R43, R37 ;  /* 0x000000252b1c7220 */ /* 0x000fe20000410000 */
[-C--:B------:R-:W-:Y:S01]  /*10750*/  FMUL.FTZ R37, R46, R8.reuse ;  /* 0x000000082e257220 */ /* 0x080fe20000410000 */
[C---:B------:R-:W-:Y:S01]  /*10760*/  IMAD.U32 R39, R10.reuse, 0x10000, RZ ;  /* 0x000100000a277824 */ /* 0x040fe200078e00ff */
[----:B------:R-:W-:Y:S01]  /*10770*/  LOP3.LUT R10, R10, 0xffff0000, RZ, 0xc0, !PT ;  /* 0xffff00000a0a7812 */ /* 0x000fe200078ec0ff */
[C---:B------:R-:W-:Y:S01]  /*10780*/  IMAD.U32 R40, R11.reuse, 0x10000, RZ ;  /* 0x000100000b287824 */ /* 0x040fe200078e00ff */
[----:B------:R-:W-:Y:S01]  /*10790*/  LOP3.LUT R11, R11, 0xffff0000, RZ, 0xc0, !PT ;  /* 0xffff00000b0b7812 */ /* 0x000fe200078ec0ff */
[----:B--2---:R-:W0:Y:S02]  /*107a0*/  LDS.128 R4, [R50] ;  /* 0x0000000032047984 */ /* 0x004e240000000c00 */
[C---:B0-----:R-:W-:Y:S01]  /*107b0*/  IMAD.U32 R33, R4.reuse, 0x10000, RZ ;  /* 0x0001000004217824 */ /* 0x041fe200078e00ff */
[----:B------:R-:W-:Y:S01]  /*107c0*/  LOP3.LUT R4, R4, 0xffff0000, RZ, 0xc0, !PT ;  /* 0xffff000004047812 */ /* 0x000fe200078ec0ff */
[----:B------:R-:W-:Y:S01]  /*107d0*/  IMAD.U32 R35, R6, 0x10000, RZ ;  /* 0x0001000006237824 */ /* 0x000fe200078e00ff */
[----:B------:R-:W-:Y:S01]  /*107e0*/  SHF.L.U32 R34, R5, 0x10, RZ ;  /* 0x0000001005227819 */ /* 0x000fe200000006ff */
[-C--:B------:R-:W-:Y:S01]  /*107f0*/  FFMA.FTZ R42, R43, R33.reuse, -R42 ;  /* 0x000000212b2a7223 */ /* 0x080fe2000001082a */
[----:B------:R-:W-:Y:S01]  /*10800*/  FFMA.FTZ R28, R45, R33, R28 ;  /* 0x000000212d1c7223 */ /* 0x000fe2000001001c */
[C---:B------:R-:W-:Y:S01]  /*10810*/  FMUL.FTZ R33, R24.reuse, R8 ;  /* 0x0000000818217220 */ /* 0x040fe20000410000 */
[----:B------:R-:W-:Y:S01]  /*10820*/  FFMA.FTZ R37, R24, R4, -R37 ;  /* 0x0000000418257223 */ /* 0x000fe20000010825 */
[-C--:B------:R-:W-:Y:S01]  /*10830*/  FMUL.FTZ R43, R48, R38.reuse ;  /* 0x00000026302b7220 */ /* 0x080fe20000410000 */
[----:B------:R-:W-:Y:S01]  /*10840*/  FMUL.FTZ R45, R44, R38 ;  /* 0x000000262c2d7220 */ /* 0x000fe20000410000 */
[----:B------:R-:W-:Y:S01]  /*10850*/  FFMA.FTZ R33, R46, R4, R33 ;  /* 0x000000042e217223 */ /* 0x000fe20000010021 */
[-C--:B------:R-:W-:Y:S01]  /*10860*/  FMUL.FTZ R4, R49, R39.reuse ;  /* 0x0000002731047220 */ /* 0x080fe20000410000 */
[-C--:B------:R-:W-:Y:S01]  /*10870*/  FFMA.FTZ R43, R44, R34.reuse, -R43 ;  /* 0x000000222c2b7223 */ /* 0x080fe2000001082b */
[----:B------:R-:W-:Y:S01]  /*10880*/  FFMA.FTZ R45, R48, R34, R45 ;  /* 0x00000022302d7223 */ /* 0x000fe2000001002d */
[C---:B------:R-:W-:Y:S01]  /*10890*/  FMUL.FTZ R24, R47.reuse, R39 ;  /* 0x000000272f187220 */ /* 0x040fe20000410000 */
[----:B------:R-:W-:Y:S01]  /*108a0*/  FFMA.FTZ R8, R47, R35, -R4 ;  /* 0x000000232f087223 */ /* 0x000fe20000010804 */
[----:B------:R-:W-:-:S02]  /*108b0*/  IMAD.U32 R34, R31, 0x10000, RZ ;  /* 0x000100001f227824 */ /* 0x000fc400078e00ff */
[-C--:B------:R-:W-:Y:S01]  /*108c0*/  FMUL.FTZ R39, R30, R10.reuse ;  /* 0x0000000a1e277220 */ /* 0x080fe20000410000 */
[----:B------:R-:W-:Y:S02]  /*108d0*/  IMAD.U32 R4, R27, 0x10000, RZ ;  /* 0x000100001b047824 */ /* 0x000fe400078e00ff */
[----:B------:R-:W-:Y:S01]  /*108e0*/  FMUL.FTZ R47, R26, R10 ;  /* 0x0000000a1a2f7220 */ /* 0x000fe20000410000 */
[----:B------:R-:W-:Y:S01]  /*108f0*/  LOP3.LUT R6, R6, 0xffff0000, RZ, 0xc0, !PT ;  /* 0xffff000006067812 */ /* 0x000fe200078ec0ff */
[----:B------:R-:W-:Y:S01]  /*10900*/  FFMA.FTZ R10, R49, R35, R24 ;  /* 0x00000023310a7223 */ /* 0x000fe20000010018 */
[----:B------:R-:W-:Y:S02]  /*10910*/  IMAD.U32 R36, R7, 0x10000, RZ ;  /* 0x0001000007247824 */ /* 0x000fe400078e00ff */
[-C--:B------:R-:W-:Y:S01]  /*10920*/  FMUL.FTZ R35, R34, R40.reuse ;  /* 0x0000002822237220 */ /* 0x080fe20000410000 */
[----:B------:R-:W-:Y:S01]  /*10930*/  LOP3.LUT R31, R31, 0xffff0000, RZ, 0xc0, !PT ;  /* 0xffff00001f1f7812 */ /* 0x000fe200078ec0ff */
[----:B------:R-:W-:Y:S01]  /*10940*/  FMUL.FTZ R49, R4, R40 ;  /* 0x0000002804317220 */ /* 0x000fe20000410000 */
[----:B------:R-:W-:Y:S01]  /*10950*/  LOP3.LUT R27, R27, 0xffff0000, RZ, 0xc0, !PT ;  /* 0xffff00001b1b7812 */ /* 0x000fe200078ec0ff */
[----:B------:R-:W-:Y:S01]  /*10960*/  FFMA.FTZ R47, R30, R6, R47 ;  /* 0x000000061e2f7223 */ /* 0x000fe2000001002f */
[----:B------:R-:W-:Y:S01]  /*10970*/  LOP3.LUT R5, R5, 0xffff0000, RZ, 0xc0, !PT ;  /* 0xffff000005057812 */ /* 0x000fe200078ec0ff */
[----:B------:R-:W-:Y:S01]  /*10980*/  FFMA.FTZ R35, R4, R36, -R35 ;  /* 0x0000002404237223 */ /* 0x000fe20000010823 */
[----:B------:R-:W-:Y:S01]  /*10990*/  LOP3.LUT R7, R7, 0xffff0000, RZ, 0xc0, !PT ;  /* 0xffff000007077812 */ /* 0x000fe200078ec0ff */
[----:B------:R-:W-:Y:S01]  /*109a0*/  FFMA.FTZ R39, R26, R6, -R39 ;  /* 0x000000061a277223 */ /* 0x000fe20000010827 */
[----:B------:R-:W-:Y:S01]  /*109b0*/  FFMA.FTZ R49, R34, R36, R49 ;  /* 0x0000002422317223 */ /* 0x000fe20000010031 */
[----:B------:R-:W-:Y:S01]  /*109c0*/  FMUL.FTZ R4, R29, R9 ;  /* 0x000000091d047220 */ /* 0x000fe20000410000 */
        /* <DEDUP_REMOVED lines=17> */
.L_x_617:
[----:B------:R-:W-:Y:S05]  /*10ae0*/  BSYNC B1 ;  /* 0x0000000000017941 */ /* 0x000fea0003800000 */
.L_x_616:
[----:B------:R-:W-:Y:S05]  /*10af0*/  @P2 BRA `(.L_x_592) ;  /* 0x00000004005c2947 */ /* 0x000fea0003800000 */
[----:B------:R-:W3:Y:S01]  /*10b00*/  LDL R42, [R1+0x5c] ;  /* 0x00005c00012a7983 */ /* 0x000ee20000100800 */
[----:B------:R-:W-:Y:S01]  /*10b10*/  LEA.HI R41, R41, R198, RZ, 0x1d ;  /* 0x000000c629297211 */ /* 0x000fe200078fe8ff */
[C---:B------:R-:W-:Y:S01]  /*10b20*/  IMAD.U32 R35, R14.reuse, 0x10000, RZ ;  /* 0x000100000e237824 */ /* 0x040fe200078e00ff */
[----:B------:R-:W-:Y:S01]  /*10b30*/  LOP3.LUT R38, R14, 0xffff0000, RZ, 0xc0, !PT ;  /* 0xffff00000e267812 */ /* 0x000fe200078ec0ff */
[C---:B------:R-:W-:Y:S01]  /*10b40*/  IMAD.U32 R33, R0.reuse, 0x10000, RZ ;  /* 0x0001000000217824 */ /* 0x040fe200078e00ff */
[----:B-12---:R-:W-:Y:S01]  /*10b50*/  SHF.R.S32.HI R4, RZ, 0x1f, R41 ;  /* 0x0000001fff047819 */ /* 0x006fe20000011429 */
[----:B0-----:R-:W-:Y:S01]  /*10b60*/  IMAD.SHL.U32 R5, R41, 0x8, RZ ;  /* 0x0000000829057824 */ /* 0x001fe200078e00ff */
[----:B------:R-:W-:Y:S01]  /*10b70*/  LOP3.LUT R0, R0, 0xffff0000, RZ, 0xc0, !PT ;  /* 0xffff000000007812 */ /* 0x000fe200078ec0ff */
[----:B------:R-:W-:Y:S01]  /*10b80*/  IMAD.U32 R40, R15, 0x10000, RZ ;  /* 0x000100000f287824 */ /* 0x000fe200078e00ff */
[----:B------:R-:W-:Y:S01]  /*10b90*/  LEA.HI R41, R4, R41, RZ, 0x3 ;  /* 0x0000002904297211 */ /* 0x000fe200078f18ff */
[----:B------:R-:W-:Y:S01]  /*10ba0*/  IMAD.U32 R36, R3, 0x10000, RZ ;  /* 0x0001000003247824 */ /* 0x000fe200078e00ff */
[----:B------:R-:W-:Y:S01]  /*10bb0*/  LOP3.LUT R4, R204, 0x38, R5, 0xf8, !PT ;  /* 0x00000038cc047812 */ /* 0x000fe200078ef805 */
[----:B------:R-:W-:Y:S01]  /*10bc0*/  IMAD.U32 R39, R20, 0x10000, RZ ;  /* 0x0001000014277824 */ /* 0x000fe200078e00ff */
[----:B------:R-:W-:Y:S01]  /*10bd0*/  SHF.L.U32 R41, R41, 0xa, RZ ;  /* 0x0000000a29297819 */ /* 0x000fe200000006ff */
[----:B------:R-:W-:Y:S01]  /*10be0*/  IMAD.U32 R37, R12, 0x10000, RZ ;  /* 0x000100000c257824 */ /* 0x000fe200078e00ff */
[----:B------:R-:W-:-:S02]  /*10bf0*/  LOP3.LUT R5, R4, R56, RZ, 0x3c, !PT ;  /* 0x0000003804057212 */ /* 0x000fc400078e3cff */
[----:B------:R-:W-:Y:S02]  /*10c00*/  LOP3.LUT R9, R41, 0x7fffe000, RZ, 0xc0, !PT ;  /* 0x7fffe00029097812 */ /* 0x000fe400078ec0ff */
[----:B------:R-:W-:Y:S02]  /*10c10*/  LOP3.LUT R12, R12, 0xffff0000, RZ, 0xc0, !PT ;  /* 0xffff00000c0c7812 */ /* 0x000fe400078ec0ff */
[----:B------:R-:W-:Y:S02]  /*10c20*/  IADD3 R9, R5, R9, R218 ;  /* 0x0000000905097210 */ /* 0x000fe40007ffe0da */
[----:B------:R-:W-:Y:S02]  /*10c30*/  LOP3.LUT R20, R20, 0xffff0000, RZ, 0xc0, !PT ;  /* 0xffff000014147812 */ /* 0x000fe400078ec0ff */
[----:B------:R-:W-:Y:S01]  /*10c40*/  LOP3.LUT R15, R15, 0xffff0000, RZ, 0xc0, !PT ;  /* 0xffff00000f0f7812 */ /* 0x000fe200078ec0ff */
[----:B------:R-:W-:Y:S01]  /*10c50*/  IMAD R24, R9, 0x2, R18 ;  /* 0x0000000209187824 */ /* 0x000fe200078e0212 */
[----:B------:R-:W-:-:S04]  /*10c60*/  LOP3.LUT R3, R3, 0xffff0000, RZ, 0xc0, !PT ;  /* 0xffff000003037812 */ /* 0x000fc800078ec0ff */
        /* <DEDUP_REMOVED lines=17> */
[-C--:B------:R-:W-:Y:S01]  /*10d80*/  FFMA.FTZ R34, R33, R25.reuse, -R34 ;  /* 0x0000001921227223 */ /* 0x080fe20000010822 */
[----:B------:R-:W-:Y:S01]  /*10d90*/  FFMA.FTZ R14, R35, R25, R14 ;  /* 0x00000019230e7223 */ /* 0x000fe2000001000e */
[----:B------:R-:W-:Y:S01]  /*10da0*/  FMUL.FTZ R25, R0, R8 ;  /* 0x0000000800197220 */ /* 0x000fe20000410000 */
[-C--:B------:R-:W-:Y:S01]  /*10db0*/  FMUL.FTZ R33, R40, R30.reuse ;  /* 0x0000001e28217220 */ /* 0x080fe20000410000 */
[----:B------:R-:W-:Y:S01]  /*10dc0*/  FMUL.FTZ R35, R36, R30 ;  /* 0x0000001e24237220 */ /* 0x000fe20000410000 */
[----:B------:R-:W-:Y:S01]  /*10dd0*/  FFMA.FTZ R29, R0, R4, -R29 ;  /* 0x00000004001d7223 */ /* 0x000fe2000001081d */
[----:B------:R-:W-:-:S02]  /*10de0*/  IMAD.U32 R27, R6, 0x10000, RZ ;  /* 0x00010000061b7824 */ /* 0x000fc400078e00ff */
[-C--:B------:R-:W-:Y:S01]  /*10df0*/  FMUL.FTZ R0, R39, R31.reuse ;  /* 0x0000001f27007220 */ /* 0x080fe20000410000 */
[----:B------:R-:W-:Y:S01]  /*10e00*/  FFMA.FTZ R25, R38, R4, R25 ;  /* 0x0000000426197223 */ /* 0x000fe20000010019 */
[-C--:B------:R-:W-:Y:S01]  /*10e10*/  FFMA.FTZ R33, R36, R26.reuse, -R33 ;  /* 0x0000001a24217223 */ /* 0x080fe20000010821 */
[----:B------:R-:W-:Y:S01]  /*10e20*/  FFMA.FTZ R35, R40, R26, R35 ;  /* 0x0000001a28237223 */ /* 0x000fe20000010023 */
[----:B------:R-:W-:Y:S01]  /*10e30*/  FMUL.FTZ R4, R37, R31 ;  /* 0x0000001f25047220 */ /* 0x000fe20000410000 */
[----:B------:R-:W-:Y:S01]  /*10e40*/  SHF.L.U32 R26, R21, 0x10, RZ ;  /* 0x00000010151a7819 */ /* 0x000fe200000006ff */
[-C--:B------:R-:W-:Y:S01]  /*10e50*/  FFMA.FTZ R8, R37, R27.reuse, -R0 ;  /* 0x0000001b25087223 */ /* 0x080fe20000010800 */
[----:B------:R-:W-:Y:S02]  /*10e60*/  IMAD.U32 R0, R13, 0x10000, RZ ;  /* 0x000100000d007824 */ /* 0x000fe400078e00ff */
[-C--:B------:R-:W-:Y:S01]  /*10e70*/  FMUL.FTZ R31, R20, R10.reuse ;  /* 0x0000000a141f7220 */ /* 0x080fe20000410000 */
[----:B------:R-:W-:Y:S01]  /*10e80*/  FMUL.FTZ R37, R12, R10 ;  /* 0x0000000a0c257220 */ /* 0x000fe20000410000 */
[----:B------:R-:W-:Y:S01]  /*10e90*/  LOP3.LUT R6, R6, 0xffff0000, RZ, 0xc0, !PT ;  /* 0xffff000006067812 */ /* 0x000fe200078ec0ff */
[----:B------:R-:W-:Y:S01]  /*10ea0*/  FFMA.FTZ R10, R39, R27, R4 ;  /* 0x0000001b270a7223 */ /* 0x000fe20000010004 */
[----:B------:R-:W-:-:S02]  /*10eb0*/  IMAD.U32 R28, R7, 0x10000, RZ ;  /* 0x00010000071c7824 */ /* 0x000fc400078e00ff */
[-C--:B------:R-:W-:Y:S01]  /*10ec0*/  FMUL.FTZ R27, R26, R32.reuse ;  /* 0x000000201a1b7220 */ /* 0x080fe20000410000 */
[----:B------:R-:W-:Y:S01]  /*10ed0*/  LOP3.LUT R21, R21, 0xffff0000, RZ, 0xc0, !PT ;  /* 0xffff000015157812 */ /* 0x000fe200078ec0ff */
[----:B------:R-:W-:Y:S01]  /*10ee0*/  FMUL.FTZ R39, R0, R32 ;  /* 0x0000002000277220 */ /* 0x000fe20000410000 */
[----:B------:R-:W-:Y:S01]  /*10ef0*/  LOP3.LUT R13, R13, 0xffff0000, RZ, 0xc0, !PT ;  /* 0xffff00000d0d7812 */ /* 0x000fe200078ec0ff */
[-C--:B------:R-:W-:Y:S01]  /*10f00*/  FFMA.FTZ R31, R12, R6.reuse, -R31 ;  /* 0x000000060c1f7223 */ /* 0x080fe2000001081f */
[----:B------:R-:W-:Y:S01]  /*10f10*/  LOP3.LUT R7, R7, 0xffff0000, RZ, 0xc0, !PT ;  /* 0xffff000007077812 */ /* 0x000fe200078ec0ff */
[----:B------:R-:W-:Y:S01]  /*10f20*/  FFMA.FTZ R37, R20, R6, R37 ;  /* 0x0000000614257223 */ /* 0x000fe20000010025 */
[-C--:B------:R-:W-:Y:S01]  /*10f30*/  FFMA.FTZ R27, R0, R28.reuse, -R27 ;  /* 0x0000001c001b7223 */ /* 0x080fe2000001081b */
        /* <DEDUP_REMOVED lines=19> */
.L_x_592:
[----:B------:R-:W-:Y:S05]  /*11070*/  BSYNC B0 ;  /* 0x0000000000007941 */ /* 0x000fea0003800000 */
.L_x_573:
[----:B------:R-:W-:Y:S01]  /*11080*/  @!PT LDS RZ, [RZ] ;  /* 0x00000000fffff984 */ /* 0x000fe20000000800 */
[----:B------:R-:W-:Y:S01]  /*11090*/  @!PT LDS RZ, [RZ] ;  /* 0x00000000fffff984 */ /* 0x000fe20000000800 */
[----:B------:R-:W-:Y:S01]  /*110a0*/  @!PT LDS RZ, [RZ] ;  /* 0x00000000fffff984 */ /* 0x000fe20000000800 */
[----:B------:R-:W-:Y:S01]  /*110b0*/  @!PT LDS RZ, [RZ] ;  /* 0x00000000fffff984 */ /* 0x000fe20000000800 */
[----:B------:R5:W-:Y:S06]  /*110c0*/  MEMBAR.ALL.CTA ;  /* 0x0000000000007992 */ /* 0x000bec0000008000 */
[----:B-----5:R-:W5:Y:S01]  /*110d0*/  FENCE.VIEW.ASYNC.S ;  /* 0x00000000000073c6 */ /* 0x020f620000000000 */
[----:B------:R-:W-:Y:S05]  /*110e0*/  WARPSYNC.ALL ;  /* 0x0000000000007948 */ /* 0x000fea0003800000 */
[----:B-----5:R-:W-:Y:S06]  /*110f0*/  BAR.SYNC.DEFER_BLOCKING 0xd, 0x100 ;  /* 0x0344000000007b1d */ /* 0x020fec0000010000 */
.L_x_571:
[----:B------:R-:W-:-:S05]  /*11100*/  IMAD.U32 R0, RZ, RZ, UR59 ;  /* 0x0000003bff007e24 */ /* 0x000fca000f8e00ff */
[----:B------:R-:W-:-:S13]  /*11110*/  ISETP.NE.AND P0, PT, R0, 0x3, PT ;  /* 0x000000030000780c */ /* 0x000fda0003f05270 */
[----:B------:R-:W-:Y:S05]  /*11120*/  @!P0 BRA `(.L_x_618) ;  /* 0x0000000000048947 */ /* 0x000fea0003800000 */
[----:B------:R-:W-:Y:S01]  /*11130*/  BPT.TRAP 0x1 ;  /* 0x000000040000795c */ /* 0x000fe20000300000 */
.L_x_618:
[----:B01----:R-:W-:Y:S01]  /*11140*/  IMAD R3, R210, 0x8, R18 ;  /* 0x00000008d2037824 */ /* 0x003fe200078e0212 */
[----:B------:R-:W-:-:S04]  /*11150*/  SHF.L.U32 R0, R219, 0x1f, RZ ;  /* 0x0000001fdb007819 */ /* 0x000fc800000006ff */
[----:B------:R0:W1:Y:S01]  /*11160*/  SYNCS.PHASECHK.TRANS64.TRYWAIT P1, [R3+URZ+0x30830], R0 ;  /* 0x03083000030075a7 */ /* 0x000062000802017f */
[----:B------:R-:W-:Y:S05]  /*11170*/  @!P0 BRA `(.L_x_619) ;  /* 0x0000000000048947 */ /* 0x000fea0003800000 */
[----:B------:R-:W-:Y:S01]  /*11180*/  BPT.TRAP 0x1 ;  /* 0x000000040000795c */ /* 0x000fe20000300000 */
.L_x_619:
[----:B------:R-:W-:Y:S01]  /*11190*/  IMAD.MOV.U32 R119, RZ, RZ, RZ ;  /* 0x000000ffff777224 */ /* 0x000fe200078e00ff */
[----:B-1----:R-:W-:Y:S06]  /*111a0*/  @P1 BRA `(.L_x_620) ;  /* 0x0000000000081947 */ /* 0x002fec0003800000 */
[----:B------:R-:W1:Y:S02]  /*111b0*/  SYNCS.PHASECHK.TRANS64.TRYWAIT P1, [R3+URZ+0x30830], R0 ;  /* 0x03083000030075a7 */ /* 0x000e64000802017f */
[----:B-1----:R-:W-:Y:S05]  /*111c0*/  @!P1 BRA `(.L_x_621) ;  /* 0x000000f8007c9947 */ /* 0x002fea0003800000 */
.L_x_620:
[----:B------:R-:W-:Y:S05]  /*111d0*/  WARPSYNC.ALL ;  /* 0x0000000000007948 */ /* 0x000fea0003800000 */
[----:B01----:R-:W-:Y:S01]  /*111e0*/  VIADD R0, R18, 0x1e400 ;  /* 0x0001e40012007836 */ /* 0x003fe20000000000 */
[----:B------:R-:W-:Y:S01]  /*111f0*/  R2UR UR4, R2 ;  /* 0x00000000020472ca */ /* 0x000fe200000e0000 */
[----:B--234-:R-:W-:Y:S01]  /*11200*/  IMAD.MOV.U32 R5, RZ, RZ, 0x40000040 ;  /* 0x40000040ff057424 */ /* 0x01cfe200078e00ff */
[----:B------:R-:W-:Y:S01]  /*11210*/  WARPGROUP.ARRIVE ;  /* 0x00000000000079c5 */ /* 0x000fe20000000000 */
[----:B------:R-:W-:Y:S01]  /*11220*/  UMOV UR9, 0x40000040 ;  /* 0x4000004000097882 */ /* 0x000fe20000000000 */
[----:B------:R-:W-:Y:S01]  /*11230*/  SHF.R.U32.HI R0, RZ, 0x4, R0 ;  /* 0x00000004ff007819 */ /* 0x000fe20000011600 */
[----:B------:R-:W-:Y:S01]  /*11240*/  IMAD.MOV.U32 R7, RZ, RZ, 0x40000040 ;  /* 0x40000040ff077424 */ /* 0x000fe200078e00ff */
[----:B------:R-:W-:Y:S01]  /*11250*/  R2UR UR11, R5 ;  /* 0x00000000050b72ca */ /* 0x000fe200000e0000 */
[----:B------:R-:W-:Y:S01]  /*11260*/  IMAD.U32 R9, RZ, RZ, UR9 ;  /* 0x00000009ff097e24 */ /* 0x000fe2000f8e00ff */
[----:B------:R-:W-:Y:S01]  /*11270*/  LOP3.LUT R0, R0, 0x3fff, RZ, 0xc0, !PT ;  /* 0x00003fff00007812 */ /* 0x000fe200078ec0ff */
[----:B------:R-:W-:Y:S01]  /*11280*/  UMOV UR53, 0x40000040 ;  /* 0x4000004000357882 */ /* 0x000fe20000000000 */
[----:B------:R-:W-:Y:S01]  /*11290*/  UMOV UR49, 0x40000040 ;  /* 0x4000004000317882 */ /* 0x000fe20000000000 */
[----:B------:R-:W-:Y:S01]  /*112a0*/  UMOV UR45, 0x40000040 ;  /* 0x40000040002d7882 */ /* 0x000fe20000000000 */
[----:B------:R-:W-:Y:S01]  /*112b0*/  LOP3.LUT R220, R0, 0x10000, RZ, 0xfc, !PT ;  /* 0x0001000000dc7812 */ /* 0x000fe200078efcff */
[----:B------:R-:W-:Y:S01]  /*112c0*/  ULOP3.LUT UR4, UR4, 0x10000, URZ, 0xfc, !UPT ;  /* 0x0001000004047892 */ /* 0x000fe2000f8efc3f */
[----:B------:R-:W-:Y:S01]  /*112d0*/  IMAD.MOV.U32 R5, RZ, RZ, 0x40000040 ;  /* 0x40000040ff057424 */ /* 0x000fe200078e00ff */
[----:B------:R-:W-:Y:S01]  /*112e0*/  UMOV UR41, 0x40000040 ;  /* 0x4000004000297882 */ /* 0x000fe20000000000 */
[----:B------:R-:W-:Y:S01]  /*112f0*/  UMOV UR37, 0x40000040 ;  /* 0x4000004000257882 */ /* 0x000fe20000000000 */
[----:B------:R-:W-:Y:S01]  /*11300*/  IMAD R4, R210, 0x900, R220 ;  /* 0x00000900d2047824 */ /* 0x000fe200078e02dc */
[----:B------:R-:W-:Y:S01]  /*11310*/  UIADD3 UR5, UR4, 0x2, URZ ;  /* 0x0000000204057890 */ /* 0x000fe2000fffe03f */
[----:B------:R-:W-:Y:S01]  /*11320*/  R2UR UR39, R5 ;  /* 0x00000000052772ca */ /* 0x000fe200000e0000 */
[----:B------:R-:W-:Y:S01]  /*11330*/  UMOV UR8, UR4 ;  /* 0x0000000400087c82 */ /* 0x000fe20008000000 */
[C---:B------:R-:W-:Y:S01]  /*11340*/  VIADD R6, R4.reuse, 0x2 ;  /* 0x0000000204067836 */ /* 0x040fe20000000000 */
[----:B------:R-:W-:Y:S01]  /*11350*/  R2UR UR10, R4 ;  /* 0x00000000040a72ca */ /* 0x000fe200000e0000 */
[----:B------:R-:W-:Y:S01]  /*11360*/  IMAD.U32 R8, RZ, RZ, UR8 ;  /* 0x00000008ff087e24 */ /* 0x000fe2000f8e00ff */
[----:B------:R-:W-:-:S02]  /*11370*/  UIADD3 UR52, UR4, 0x406, URZ ;  /* 0x0000040604347890 */ /* 0x000fc4000fffe03f */
[----:B------:R-:W-:Y:S02]  /*11380*/  UIADD3 UR48, UR4, 0x800, URZ ;  /* 0x0000080004307890 */ /* 0x000fe4000fffe03f */
[----:B------:R0:W-:Y:S01]  /*11390*/  STL.64 [R1+0x38], R8 ;  /* 0x0000380801007387 */ /* 0x0001e20000100a00 */
[----:B------:R-:W-:Y:S02]  /*113a0*/  UIADD3 UR44, UR4, 0x802, URZ ;  /* 0x00000802042c7890 */ /* 0x000fe4000fffe03f */
[----:B------:R-:W-:Y:S02]  /*113b0*/  UIADD3 UR40, UR4, 0x804, URZ ;  /* 0x0000080404287890 */ /* 0x000fe4000fffe03f */
[----:B------:R-:W-:Y:S02]  /*113c0*/  UIADD3 UR36, UR4, 0x806, URZ ;  /* 0x0000080604247890 */ /* 0x000fe4000fffe03f */
[----:B------:R-:W-:Y:S01]  /*113d0*/  HGMMA.64x96x16.F32.BF16 R24, gdesc[UR8], RZ, !UPT, gsb0 ;  /* 0x01600000081879f0 */ /* 0x000fe2000c0018ff */
[----:B------:R-:W-:Y:S01]  /*113e0*/  R2UR UR10, R6 ;  /* 0x00000000060a72ca */ /* 0x000fe200000e0000 */
[----:B------:R-:W-:Y:S01]  /*113f0*/  UMOV UR8, UR5 ;  /* 0x0000000500087c82 */ /* 0x000fe20008000000 */
[----:B------:R-:W-:Y:S01]  /*11400*/  R2UR UR11, R7 ;  /* 0x00000000070b72ca */ /* 0x000fe200000e0000 */
[----:B------:R-:W-:Y:S01]  /*11410*/  UMOV UR9, 0x40000040 ;  /* 0x4000004000097882 */ /* 0x000fe20000000000 */
[----:B------:R-:W-:Y:S01]  /*11420*/  VIADD R6, R4, 0x4 ;  /* 0x0000000404067836 */ /* 0x000fe20000000000 */
[----:B------:R-:W-:Y:S01]  /*11430*/  UIADD3 UR5, UR4, 0x4, URZ ;  /* 0x0000000404057890 */ /* 0x000fe2000fffe03f */
[----:B------:R-:W-:-:S02]  /*11440*/  IMAD.MOV.U32 R7, RZ, RZ, 0x40000040 ;  /* 0x40000040ff077424 */ /* 0x000fc400078e00ff */
[----:B0-----:R-:W-:Y:S02]  /*11450*/  IMAD.U32 R8, RZ, RZ, UR8 ;  /* 0x00000008ff087e24 */ /* 0x001fe4000f8e00ff */
[----:B------:R-:W-:-:S05]  /*11460*/  IMAD.U32 R9, RZ, RZ, UR9 ;  /* 0x00000009ff097e24 */ /* 0x000fca000f8e00ff */
[----:B------:R0:W-:Y:S01]  /*11470*/  STL.64 [R1+0x30], R8 ;  /* 0x0000300801007387 */ /* 0x0001e20000100a00 */
[----:B------:R-:W-:Y:S02]  /*11480*/  WARPGROUP.DEPBAR.LE gsb0, 0x0 ;  /* 0x00008000000079c5 */ /* 0x000fe40000010000 */
[----:B------:R-:W-:-:S06]  /*11490*/  WARPGROUP.ARRIVE ;  /* 0x00000000000079c5 */ /* 0x000fcc0000000000 */
[----:B------:R-:W-:Y:S01]  /*114a0*/  HGMMA.64x96x16.F32.BF16 R24, gdesc[UR8], R24, gsb0 ;  /* 0x01600000081879f0 */ /* 0x000fe20008001818 */
[----:B------:R-:W-:Y:S01]  /*114b0*/  R2UR UR10, R6 ;  /* 0x00000000060a72ca */ /* 0x000fe200000e0000 */
[----:B------:R-:W-:Y:S01]  /*114c0*/  UMOV UR8, UR5 ;  /* 0x0000000500087c82 */ /* 0x000fe20008000000 */
[----:B------:R-:W-:Y:S01]  /*114d0*/  R2UR UR11, R7 ;  /* 0x00000000070b72ca */ /* 0x000fe200000e0000 */
[----:B------:R-:W-:Y:S01]  /*114e0*/  UMOV UR9, 0x40000040 ;  /* 0x4000004000097882 */ /* 0x000fe20000000000 */
[----:B------:R-:W-:Y:S01]  /*114f0*/  VIADD R6, R4, 0x6 ;  /* 0x0000000604067836 */ /* 0x000fe20000000000 */
[----:B------:R-:W-:Y:S01]  /*11500*/  UIADD3 UR5, UR4, 0x6, URZ ;  /* 0x0000000604057890 */ /* 0x000fe2000fffe03f */
[----:B------:R-:W-:Y:S01]  /*11510*/  IMAD.MOV.U32 R7, RZ, RZ, 0x40000040 ;  /* 0x40000040ff077424 */ /* 0x000fe200078e00ff */
[----:B0-----:R-:W-:Y:S01]  /*11520*/  MOV R9, UR9 ;  /* 0x0000000900097c02 */ /* 0x001fe20008000f00 */
        /* <DEDUP_REMOVED lines=11> */
[----:B------:R-:W-:Y:S02]  /*115e0*/  IMAD.MOV.U32 R7, RZ, RZ, 0x40000040 ;  /* 0x40000040ff077424 */ /* 0x000fe400078e00ff */
        /* <DEDUP_REMOVED lines=37> */
[----:B0-----:R-:W-:Y:S01]  /*11840*/  MOV R9, UR9 ;  /* 0x0000000900097c02 */ /* 0x001fe20008000f00 */
[----:B------:R-:W-:Y:S02]  /*11850*/  IMAD.MOV.U32 R7, RZ, RZ, 0x40000040 ;  /* 0x40000040ff077424 */ /* 0x000fe400078e00ff */
[----:B------:R-:W-:Y:S01]  /*11860*/  IMAD.U32 R8, RZ, RZ, UR8 ;  /* 0x00000008ff087e24 */ /* 0x000fe2000f8e00ff */
[----:B------:R-:W-:Y:S01]  /*11870*/  R2UR UR54, R6 ;  /* 0x00000000063672ca */ /* 0x000fe200000e0000 */
[----:B------:R-:W-:Y:S01]  /*11880*/  VIADD R6, R4, 0x600 ;  /* 0x0000060004067836 */ /* 0x000fe20000000000 */
[----:B------:R-:W-:Y:S01]  /*11890*/  R2UR UR55, R7 ;  /* 0x00000000073772ca */ /* 0x000fe200000e0000 */
[----:B------:R-:W-:Y:S01]  /*118a0*/  IMAD.MOV.U32 R7, RZ, RZ, 0x40000040 ;  /* 0x40000040ff077424 */ /* 0x000fe200078e00ff */
[----:B------:R0:W-:Y:S02]  /*118b0*/  STL.64 [R1+0x8], R8 ;  /* 0x0000080801007387 */ /* 0x0001e40000100a00 */
[----:B------:R-:W-:Y:S01]  /*118c0*/  R2UR UR50, R6 ;  /* 0x00000000063272ca */ /* 0x000fe200000e0000 */
[----:B------:R-:W-:Y:S01]  /*118d0*/  VIADD R6, R4, 0x602 ;  /* 0x0000060204067836 */ /* 0x000fe20000000000 */
[----:B------:R-:W-:Y:S01]  /*118e0*/  R2UR UR51, R7 ;  /* 0x00000000073372ca */ /* 0x000fe200000e0000 */
[----:B------:R-:W-:-:S03]  /*118f0*/  IMAD.MOV.U32 R7, RZ, RZ, 0x40000040 ;  /* 0x40000040ff077424 */ /* 0x000fc600078e00ff */
[----:B------:R-:W-:Y:S01]  /*11900*/  R2UR UR46, R6 ;  /* 0x00000000062e72ca */ /* 0x000fe200000e0000 */
[C---:B------:R-:W-:Y:S01]  /*11910*/  VIADD R6, R4.reuse, 0x604 ;  /* 0x0000060404067836 */ /* 0x040fe20000000000 */
[----:B------:R-:W-:Y:S01]  /*11920*/  R2UR UR47, R7 ;  /* 0x00000000072f72ca */ /* 0x000fe200000e0000 */
[----:B------:R-:W-:Y:S02]  /*11930*/  IMAD.MOV.U32 R7, RZ, RZ, 0x40000040 ;  /* 0x40000040ff077424 */ /* 0x000fe400078e00ff */
[----:B------:R-:W-:Y:S01]  /*11940*/  VIADD R4, R4, 0x606 ;  /* 0x0000060604047836 */ /* 0x000fe20000000000 */
[----:B------:R-:W-:Y:S02]  /*11950*/  R2UR UR42, R6 ;  /* 0x00000000062a72ca */ /* 0x000fe400000e0000 */
[----:B------:R-:W-:Y:S02]  /*11960*/  R2UR UR43, R7 ;  /* 0x00000000072b72ca */ /* 0x000fe400000e0000 */
[----:B------:R-:W-:Y:S01]  /*11970*/  R2UR UR38, R4 ;  /* 0x00000000042672ca */ /* 0x000fe200000e0000 */
[----:B------:R-:W-:-:S02]  /*11980*/  WARPGROUP.DEPBAR.LE gsb0, 0x0 ;  /* 0x00008000000079c5 */ /* 0x000fc40000010000 */
        /* <DEDUP_REMOVED lines=18> */
[----:B0-----:R-:W-:Y:S05]  /*11ab0*/  @!P0 BRA `(.L_x_622) ;  /* 0x0000000000048947 */ /* 0x001fea0003800000 */
[----:B------:R-:W-:Y:S01]  /*11ac0*/  BPT.TRAP 0x1 ;  /* 0x000000040000795c */ /* 0x000fe20000300000 */
.L_x_622:
[----:B------:R-:W2:Y:S01]  /*11ad0*/  LDL R0, [R1+0x74] ;  /* 0x0000740001007983 */ /* 0x000ea20000100800 */
[----:B------:R-:W-:Y:S01]  /*11ae0*/  ULDC UR4, c[0x0][0x988] ;  /* 0x0002620000047ab9 */ /* 0x000fe20000000800 */
[----:B------:R-:W-:Y:S01]  /*11af0*/  P2R R12, PR, RZ, 0x1 ;  /* 0x00000001ff0c7803 */ /* 0x000fe20000000000 */
[----:B------:R-:W-:Y:S01]  /*11b00*/  ULDC UR38, c[0x0][0x988] ;  /* 0x0002620000267ab9 */ /* 0x000fe20000000800 */
[----:B------:R-:W-:Y:S01]  /*11b10*/  BSSY B0, `(.L_x_623) ;  /* 0x00003f8000007945 */ /* 0x000fe20003800000 */
[-C--:B------:R-:W-:Y:S01]  /*11b20*/  MOV R118, R119.reuse ;  /* 0x0000007700767202 */ /* 0x080fe20000000f00 */
[--C-:B------:R-:W-:Y:S01]  /*11b30*/  IMAD.MOV.U32 R116, RZ, RZ, R119.reuse ;  /* 0x000000ffff747224 */ /* 0x100fe200078e0077 */
[-C--:B------:R-:W-:Y:S01]  /*11b40*/  MOV R102, R119.reuse ;  /* 0x0000007700667202 */ /* 0x080fe20000000f00 */
[--C-:B------:R-:W-:Y:S01]  /*11b50*/  IMAD.MOV.U32 R114, RZ, RZ, R119.reuse ;  /* 0x000000ffff727224 */ /* 0x100fe200078e0077 */
[----:B------:R-:W-:Y:S01]  /*11b60*/  MOV R86, R119 ;  /* 0x0000007700567202 */ /* 0x000fe20000000f00 */
[----:B------:R-:W-:-:S02]  /*11b70*/  IMAD.MOV.U32 R112, RZ, RZ, R119 ;  /* 0x000000ffff707224 */ /* 0x000fc400078e0077 */
[--C-:B------:R-:W-:Y:S02]  /*11b80*/  IMAD.MOV.U32 R110, RZ, RZ, R119.reuse ;  /* 0x000000ffff6e7224 */ /* 0x100fe400078e0077 */
[--C-:B------:R-:W-:Y:S02]  /*11b90*/  IMAD.MOV.U32 R108, RZ, RZ, R119.reuse ;  /* 0x000000ffff6c7224 */ /* 0x100fe400078e0077 */
[--C-:B------:R-:W-:Y:S02]  /*11ba0*/  IMAD.MOV.U32 R106, RZ, RZ, R119.reuse ;  /* 0x000000ffff6a7224 */ /* 0x100fe400078e0077 */
[--C-:B------:R-:W-:Y:S02]  /*11bb0*/  IMAD.MOV.U32 R104, RZ, RZ, R119.reuse ;  /* 0x000000ffff687224 */ /* 0x100fe400078e0077 */
[--C-:B------:R-:W-:Y:S02]  /*11bc0*/  IMAD.MOV.U32 R100, RZ, RZ, R119.reuse ;  /* 0x000000ffff647224 */ /* 0x100fe400078e0077 */
        /* <DEDUP_REMOVED lines=13> */
[----:B--2---:R-:W-:-:S04]  /*11ca0*/  IMAD.IADD R5, R0, 0x1, R141 ;  /* 0x0000000100057824 */ /* 0x004fc800078e028d */
[----:B------:R-:W-:-:S05]  /*11cb0*/  IMAD R5, R142, -0x60, R5 ;  /* 0xffffffa08e057824 */ /* 0x000fca00078e0205 */
[C---:B------:R-:W-:Y:S02]  /*11cc0*/  ISETP.GT.AND P6, PT, R5.reuse, RZ, PT ;  /* 0x000000ff0500720c */ /* 0x040fe40003fc4270 */
[C---:B------:R-:W-:Y:S02]  /*11cd0*/  ISETP.GT.AND P5, PT, R5.reuse, 0x1, PT ;  /* 0x000000010500780c */ /* 0x040fe40003fa4270 */
[----:B------:R-:W-:Y:S02]  /*11ce0*/  ISETP.GT.AND P4, PT, R5, 0x8, PT ;  /* 0x000000080500780c */ /* 0x000fe40003f84270 */
[----:B------:R-:W-:Y:S02]  /*11cf0*/  FSEL R79, R24, -INF , P6 ;  /* 0xff800000184f7808 */ /* 0x000fe40003000000 */
[----:B------:R-:W-:Y:S02]  /*11d00*/  FSEL R2, R25, -INF , P5 ;  /* 0xff80000019027808 */ /* 0x000fe40002800000 */
[----:B------:R-:W-:-:S02]  /*11d10*/  ISETP.GT.AND P3, PT, R5, 0x9, PT ;  /* 0x000000090500780c */ /* 0x000fc40003f64270 */
[----:B------:R-:W-:Y:S02]  /*11d20*/  FSEL R81, R28, -INF , P4 ;  /* 0xff8000001c517808 */ /* 0x000fe40002000000 */
[----:B------:R-:W-:Y:S02]  /*11d30*/  FMNMX.FTZ R0, R79, R2, !PT ;  /* 0x000000024f007209 */ /* 0x000fe40007810000 */
[----:B------:R-:W-:Y:S02]  /*11d40*/  ISETP.GT.AND P2, PT, R5, 0x10, PT ;  /* 0x000000100500780c */ /* 0x000fe40003f44270 */
[----:B------:R-:W-:Y:S02]  /*11d50*/  FSEL R83, R29, -INF , P3 ;  /* 0xff8000001d537808 */ /* 0x000fe40001800000 */
[----:B------:R-:W-:Y:S02]  /*11d60*/  FMNMX.FTZ R0, R81, R0, !PT ;  /* 0x0000000051007209 */ /* 0x000fe40007810000 */
        /* <DEDUP_REMOVED lines=10> */
[----:B------:R-:W-:Y:S01]  /*11e10*/  IMAD.MOV.U32 R36, RZ, RZ, R119 ;  /* 0x000000ffff247224 */ /* 0x000fe200078e0077 */
[----:B------:R-:W-:Y:S02]  /*11e20*/  FMNMX.FTZ R0, R87, R0, !PT ;  /* 0x0000000057007209 */ /* 0x000fe40007810000 */
[----:B------:R-:W-:Y:S02]  /*11e30*/  FSEL R9, R30, -INF , P4 ;  /* 0xff8000001e097808 */ /* 0x000fe40002000000 */
        /* <DEDUP_REMOVED lines=9> */
[----:B------:R-:W-:Y:S02]  /*11ed0*/  ISETP.GT.AND P2, PT, R5, 0x28, PT ;  /* 0x000000280500780c */ /* 0x000fe40003f44270 */
[----:B------:R-:W-:Y:S02]  /*11ee0*/  FSEL R95, R41, -INF , P3 ;  /* 0xff800000295f7808 */ /* 0x000fe40001800000 */
[----:B------:R-:W-:Y:S02]  /*11ef0*/  FMNMX.FTZ R0, R93, R0, !PT ;  /* 0x000000005d007209 */ /* 0x000fe40007810000 */
[----:B------:R-:W-:Y:S02]  /*11f00*/  FSEL R35, R35, -INF , P1 ;  /* 0xff80000023237808 */ /* 0x000fe40000800000 */
[----:B------:R-:W-:-:S02]  /*11f10*/  ISETP.GT.AND P1, PT, R5, 0x29, PT ;  /* 0x000000290500780c */ /* 0x000fc40003f24270 */
[----:B------:R-:W-:Y:S01]  /*11f20*/  FSEL R73, R44, -INF , P2 ;  /* 0xff8000002c497808 */ /* 0x000fe20001000000 */
[----:B------:R-:W-:Y:S01]  /*11f30*/  IMAD.MOV.U32 R44, RZ, RZ, R119 ;  /* 0x000000ffff2c7224 */ /* 0x000fe200078e0077 */
        /* <DEDUP_REMOVED lines=22> */
[----:B------:R-:W-:Y:S02]  /*120a0*/  ISETP.GT.AND P2, PT, R5, 0x40, PT ;  /* 0x000000400500780c */ /* 0x000fe40003f44270 */
        /* <DEDUP_REMOVED lines=36> */
[----:B------:R-:W-:Y:S02]  /*122f0*/  FSEL R117, R69, -INF , P1 ;  /* 0xff80000045757808 */ /* 0x000fe40000800000 */
[----:B------:R-:W-:Y:S02]  /*12300*/  FMNMX.FTZ R0, R115, R0, !PT ;  /* 0x0000000073007209 */ /* 0x000fe40007810000 */
[----:B------:R-:W-:Y:S01]  /*12310*/  FSEL R53, R62, -INF , P6 ;  /* 0xff8000003e357808 */ /* 0x000fe20003000000 */
[----:B------:R-:W-:Y:S01]  /*12320*/  IMAD.MOV.U32 R62, RZ, RZ, R119 ;  /* 0x000000ffff3e7224 */ /* 0x000fe200078e0077 */
[----:B------:R-:W-:Y:S01]  /*12330*/  FMNMX.FTZ R6, R117, R0, !PT ;  /* 0x0000000075067209 */ /* 0x000fe20007810000 */
[----:B------:R-:W-:Y:S01]  /*12340*/  IMAD.U32 R0, RZ, RZ, UR4 ;  /* 0x00000004ff007e24 */ /* 0x000fe2000f8e00ff */
[----:B------:R-:W-:-:S02]  /*12350*/  FSEL R63, R63, -INF , P5 ;  /* 0xff8000003f3f7808 */ /* 0x000fc40002800000 */
[----:B------:R-:W-:Y:S01]  /*12360*/  FSEL R61, R66, -INF , P4 ;  /* 0xff800000423d7808 */ /* 0x000fe20002000000 */
[----:B------:R-:W0:Y:S01]  /*12370*/  SHFL.BFLY PT, R5, R6, 0x2, 0x1f ;  /* 0x0c401f0006057f89 */ /* 0x000e2200000e0000 */
[----:B------:R-:W-:Y:S01]  /*12380*/  FSEL R67, R67, -INF , P3 ;  /* 0xff80000043437808 */ /* 0x000fe20001800000 */
[----:B------:R-:W-:Y:S01]  /*12390*/  IMAD.MOV.U32 R66, RZ, RZ, R119 ;  /* 0x000000ffff427224 */ /* 0x000fe200078e0077 */
[----:B------:R-:W-:Y:S02]  /*123a0*/  FSEL R65, R70, -INF , P2 ;  /* 0xff80000046417808 */ /* 0x000fe40001000000 */
[----:B------:R-:W-:Y:S02]  /*123b0*/  FSEL R71, R71, -INF , P1 ;  /* 0xff80000047477808 */ /* 0x000fe40000800000 */
[-C--:B------:R-:W-:Y:S02]  /*123c0*/  MOV R70, R119.reuse ;  /* 0x0000007700467202 */ /* 0x080fe40000000f00 */
[----:B------:R-:W-:-:S02]  /*123d0*/  MOV R54, R119 ;  /* 0x0000007700367202 */ /* 0x000fc40000000f00 */
[----:B------:R-:W-:Y:S02]  /*123e0*/  MOV R38, R119 ;  /* 0x0000007700267202 */ /* 0x000fe40000000f00 */
[----:B0-----:R-:W-:-:S05]  /*123f0*/  FMNMX.FTZ R8, R6, R5, !PT ;  /* 0x0000000506087209 */ /* 0x001fca0007810000 */
        /* <DEDUP_REMOVED lines=10> */
[-CC-:B------:R-:W-:Y:S01]  /*124a0*/  FFMA.FTZ R190, R81, R0.reuse, -R10.reuse ;  /* 0x0000000051be7223 */ /* 0x180fe2000001080a */
[--C-:B------:R-:W-:Y:S01]  /*124b0*/  FFMA.FTZ R41, R83, R0, -R10.reuse ;  /* 0x0000000053297223 */ /* 0x100fe2000001080a */
[----:B------:R-:W-:Y:S01]  /*124c0*/  FMNMX.FTZ R4, R31, R4, !PT ;  /* 0x000000041f047209 */ /* 0x000fe20007810000 */
[----:B------:R-:W-:Y:S01]  /*124d0*/  MUFU.EX2 R188, R188 ;  /* 0x000000bc00bc7308 */ /* 0x000fe20000000800 */
[-CC-:B------:R-:W-:Y:S01]  /*124e0*/  FFMA.FTZ R184, R85, R0.reuse, -R10.reuse ;  /* 0x0000000055b87223 */ /* 0x180fe2000001080a */
[--C-:B------:R-:W-:Y:S01]  /*124f0*/  FFMA.FTZ R45, R87, R0, -R10.reuse ;  /* 0x00000000572d7223 */ /* 0x100fe2000001080a */
[----:B------:R-:W-:Y:S01]  /*12500*/  FMNMX.FTZ R4, R11, R4, !PT ;  /* 0x000000040b047209 */ /* 0x000fe20007810000 */
[-CC-:B------:R-:W-:Y:S01]  /*12510*/  FFMA.FTZ R186, R89, R0.reuse, -R10.reuse ;  /* 0x0000000059ba7223 */ /* 0x180fe2000001080a */
[-CC-:B------:R-:W-:Y:S01]  /*12520*/  FFMA.FTZ R49, R91, R0.reuse, -R10.reuse ;  /* 0x000000005b317223 */ /* 0x180fe2000001080a */
[--C-:B------:R-:W-:Y:S01]  /*12530*/  FFMA.FTZ R182, R73, R0, -R10.reuse ;  /* 0x0000000049b67223 */ /* 0x100fe2000001080a */
[----:B------:R-:W-:Y:S01]  /*12540*/  FMNMX.FTZ R4, R35, R4, !PT ;  /* 0x0000000423047209 */ /* 0x000fe20007810000 */
[----:B------:R-:W0:Y:S01]  /*12550*/  MUFU.EX2 R37, R37 ;  /* 0x0000002500257308 */ /* 0x000e220000000800 */
[-CC-:B------:R-:W-:Y:S01]  /*12560*/  FFMA.FTZ R69, R75, R0.reuse, -R10.reuse ;  /* 0x000000004b457223 */ /* 0x180fe2000001080a */
[--C-:B------:R-:W-:Y:S01]  /*12570*/  FFMA.FTZ R176, R77, R0, -R10.reuse ;  /* 0x000000004db07223 */ /* 0x100fe2000001080a */
[----:B------:R-:W-:Y:S01]  /*12580*/  FMNMX.FTZ R4, R13, R4, !PT ;  /* 0x000000040d047209 */ /* 0x000fe20007810000 */
[-CC-:B------:R-:W-:Y:S01]  /*12590*/  FFMA.FTZ R180, R93, R0.reuse, -R10.reuse ;  /* 0x000000005db47223 */ /* 0x180fe2000001080a */
[-CC-:B------:R-:W-:Y:S01]  /*125a0*/  FFMA.FTZ R57, R95, R0.reuse, -R10.reuse ;  /* 0x000000005f397223 */ /* 0x180fe2000001080a */
[--C-:B------:R-:W-:Y:S01]  /*125b0*/  FFMA.FTZ R73, R97, R0, -R10.reuse ;  /* 0x0000000061497223 */ /* 0x100fe2000001080a */
[----:B------:R-:W-:Y:S01]  /*125c0*/  FMNMX.FTZ R4, R39, R4, !PT ;  /* 0x0000000427047209 */ /* 0x000fe20007810000 */
[----:B------:R-:W1:Y:S01]  /*125d0*/  MUFU.EX2 R190, R190 ;  /* 0x000000be00be7308 */ /* 0x000e620000000800 */
[-CC-:B------:R-:W-:Y:S01]  /*125e0*/  FFMA.FTZ R178, R99, R0.reuse, -R10.reuse ;  /* 0x0000000063b27223 */ /* 0x180fe2000001080a */
[--C-:B------:R-:W-:Y:S01]  /*125f0*/  FFMA.FTZ R75, R101, R0, -R10.reuse ;  /* 0x00000000654b7223 */ /* 0x100fe2000001080a */
[----:B------:R-:W-:Y:S01]  /*12600*/  FMNMX.FTZ R4, R15, R4, !PT ;  /* 0x000000040f047209 */ /* 0x000fe20007810000 */
[-CC-:B------:R-:W-:Y:S01]  /*12610*/  FFMA.FTZ R172, R103, R0.reuse, -R10.reuse ;  /* 0x0000000067ac7223 */ /* 0x180fe2000001080a */
[-CC-:B------:R-:W-:Y:S01]  /*12620*/  FFMA.FTZ R77, R105, R0.reuse, -R10.reuse ;  /* 0x00000000694d7223 */ /* 0x180fe2000001080a */
[--C-:B------:R-:W-:Y:S01]  /*12630*/  FFMA.FTZ R174, R107, R0, -R10.reuse ;  /* 0x000000006bae7223 */ /* 0x100fe2000001080a */
[----:B------:R-:W-:Y:S01]  /*12640*/  FMNMX.FTZ R4, R43, R4, !PT ;  /* 0x000000042b047209 */ /* 0x000fe20007810000 */
[----:B------:R-:W2:Y:S01]  /*12650*/  MUFU.EX2 R41, R41 ;  /* 0x0000002900297308 */ /* 0x000ea20000000800 */
[-CC-:B------:R-:W-:Y:S01]  /*12660*/  FFMA.FTZ R168, R111, R0.reuse, -R10.reuse ;  /* 0x000000006fa87223 */ /* 0x180fe2000001080a */
[--C-:B------:R-:W-:Y:S01]  /*12670*/  FFMA.FTZ R113, R113, R0, -R10.reuse ;  /* 0x0000000071717223 */ /* 0x100fe2000001080a */
[----:B------:R-:W-:Y:S01]  /*12680*/  FMNMX.FTZ R4, R21, R4, !PT ;  /* 0x0000000415047209 */ /* 0x000fe20007810000 */
[-CC-:B------:R-:W-:Y:S01]  /*12690*/  FFMA.FTZ R170, R115, R0.reuse, -R10.reuse ;  /* 0x0000000073aa7223 */ /* 0x180fe2000001080a */
[----:B------:R-:W-:Y:S01]  /*126a0*/  FFMA.FTZ R83, R117, R0, -R10 ;  /* 0x0000000075537223 */ /* 0x000fe2000001080a */
[--C-:B------:R-:W-:Y:S01]  /*126b0*/  IMAD.MOV.U32 R117, RZ, RZ, R119.reuse ;  /* 0x000000ffff757224 */ /* 0x100fe200078e0077 */
[----:B------:R-:W-:Y:S01]  /*126c0*/  FMNMX.FTZ R4, R47, R4, !PT ;  /* 0x000000042f047209 */ /* 0x000fe20007810000 */
[----:B------:R-:W3:Y:S01]  /*126d0*/  MUFU.EX2 R184, R184 ;  /* 0x000000b800b87308 */ /* 0x000ee20000000800 */
[----:B------:R-:W-:-:S02]  /*126e0*/  IMAD.MOV.U32 R115, RZ, RZ, R119 ;  /* 0x000000ffff737224 */ /* 0x000fc400078e0077 */
[----:B------:R-:W-:Y:S01]  /*126f0*/  FMNMX.FTZ R4, R25, R4, !PT ;  /* 0x0000000419047209 */ /* 0x000fe20007810000 */
[--C-:B------:R-:W-:Y:S02]  /*12700*/  IMAD.MOV.U32 R111, RZ, RZ, R119.reuse ;  /* 0x000000ffff6f7224 */ /* 0x100fe400078e0077 */
[--C-:B------:R-:W-:Y:S01]  /*12710*/  IMAD.MOV.U32 R107, RZ, RZ, R119.reuse ;  /* 0x000000ffff6b7224 */ /* 0x100fe200078e0077 */
[----:B------:R-:W-:Y:S01]  /*12720*/  FMNMX.FTZ R4, R51, R4, !PT ;  /* 0x0000000433047209 */ /* 0x000fe20007810000 */
[----:B------:R-:W4:Y:S01]  /*12730*/  MUFU.EX2 R45, R45 ;  /* 0x0000002d002d7308 */ /* 0x000f220000000800 */
[--C-:B------:R-:W-:Y:S02]  /*12740*/  IMAD.MOV.U32 R105, RZ, RZ, R119.reuse ;  /* 0x000000ffff697224 */ /* 0x100fe400078e0077 */
[----:B------:R-:W-:Y:S01]  /*12750*/  FMNMX.FTZ R4, R29, R4, !PT ;  /* 0x000000041d047209 */ /* 0x000fe20007810000 */
[--C-:B------:R-:W-:Y:S02]  /*12760*/  IMAD.MOV.U32 R103, RZ, RZ, R119.reuse ;  /* 0x000000ffff677224 */ /* 0x100fe400078e0077 */
[--C-:B------:R-:W-:Y:S01]  /*12770*/  IMAD.MOV.U32 R101, RZ, RZ, R119.reuse ;  /* 0x000000ffff657224 */ /* 0x100fe200078e0077 */
[----:B------:R-:W-:Y:S01]  /*12780*/  FMNMX.FTZ R4, R55, R4, !PT ;  /* 0x0000000437047209 */ /* 0x000fe20007810000 */
[----:B------:R-:W4:Y:S01]  /*12790*/  MUFU.EX2 R186, R186 ;  /* 0x000000ba00ba7308 */ /* 0x000f220000000800 */
        /* <DEDUP_REMOVED lines=11> */
[----:B------:R-:W-:Y:S01]  /*12850*/  MUFU.EX2 R180, R180 ;  /* 0x000000b400b47308 */ /* 0x000fe20000000800 */
[----:B------:R-:W-:-:S02]  /*12860*/  IMAD.MOV.U32 R87, RZ, RZ, R119 ;  /* 0x000000ffff577224 */ /* 0x000fc400078e0077 */
[----:B------:R-:W-:Y:S01]  /*12870*/  FMNMX.FTZ R4, R61, R4, !PT ;  /* 0x000000043d047209 */ /* 0x000fe20007810000 */
[----:B------:R-:W-:-:S03]  /*12880*/  IMAD.MOV.U32 R85, RZ, RZ, R119 ;  /* 0x000000ffff557224 */ /* 0x000fc600078e0077 */
[----:B------:R-:W-:Y:S01]  /*12890*/  FMNMX.FTZ R4, R67, R4, !PT ;  /* 0x0000000443047209 */ /* 0x000fe20007810000 */
[----:B------:R-:W-:Y:S03]  /*128a0*/  MUFU.EX2 R57, R57 ;  /* 0x0000003900397308 */ /* 0x000fe60000000800 */
[----:B------:R-:W-:-:S04]  /*128b0*/  FMNMX.FTZ R4, R65, R4, !PT ;  /* 0x0000000441047209 */ /* 0x000fc80007810000 */
[----:B------:R-:W-:Y:S01]  /*128c0*/  FMNMX.FTZ R4, R71, R4, !PT ;  /* 0x0000000447047209 */ /* 0x000fe20007810000 */
[----:B------:R-:W-:Y:S04]  /*128d0*/  MUFU.EX2 R182, R182 ;  /* 0x000000b600b67308 */ /* 0x000fe80000000800 */
[----:B------:R-:W0:Y:S04]  /*128e0*/  SHFL.BFLY PT, R79, R4, 0x2, 0x1f ;  /* 0x0c401f00044f7f89 */ /* 0x000e2800000e0000 */
[----:B------:R-:W-:Y:S08]  /*128f0*/  MUFU.EX2 R69, R69 ;  /* 0x0000004500457308 */ /* 0x000ff00000000800 */
[----:B------:R-:W-:Y:S08]  /*12900*/  MUFU.EX2 R176, R176 ;  /* 0x000000b000b07308 */ /* 0x000ff00000000800 */
[----:B------:R-:W-:Y:S01]  /*12910*/  MUFU.EX2 R73, R73 ;  /* 0x0000004900497308 */ /* 0x000fe20000000800 */
[----:B0-----:R-:W-:Y:S01]  /*12920*/  FMNMX.FTZ R2, R4, R79, !PT ;  /* 0x0000004f04027209 */ /* 0x001fe20007810000 */
[----:B------:R-:W-:Y:S01]  /*12930*/  FFMA.FTZ R79, R109, R0, -R10 ;  /* 0x000000006d4f7223 */ /* 0x000fe2000001080a */
[----:B------:R-:W-:-:S05]  /*12940*/  IMAD.MOV.U32 R109, RZ, RZ, R119 ;  /* 0x000000ffff6d7224 */ /* 0x000fca00078e0077 */
[----:B------:R-:W-:Y:S01]  /*12950*/  MUFU.EX2 R178, R178 ;  /* 0x000000b200b27308 */ /* 0x000fe20000000800 */
[----:B------:R-:W0:Y:S07]  /*12960*/  SHFL.BFLY PT, R81, R2, 0x1, 0x1f ;  /* 0x0c201f0002517f89 */ /* 0x000e2e00000e0000 */
[----:B------:R-:W-:Y:S08]  /*12970*/  MUFU.EX2 R75, R75 ;  /* 0x0000004b004b7308 */ /* 0x000ff00000000800 */
[----:B------:R-:W-:Y:S08]  /*12980*/  MUFU.EX2 R172, R172 ;  /* 0x000000ac00ac7308 */ /* 0x000ff00000000800 */
[----:B------:R-:W-:Y:S01]  /*12990*/  MUFU.EX2 R77, R77 ;  /* 0x0000004d004d7308 */ /* 0x000fe20000000800 */
[----:B0-----:R-:W-:-:S04]  /*129a0*/  FMNMX.FTZ R4, R2, R81, !PT ;  /* 0x0000005102047209 */ /* 0x001fc80007810000 */
[C---:B------:R-:W-:Y:S01]  /*129b0*/  FSETP.NEU.FTZ.AND P1, PT, R4.reuse, -INF , PT ;  /* 0xff8000000400780b */ /* 0x040fe20003f3d000 */
[----:B------:R-:W-:Y:S02]  /*129c0*/  FMUL.FTZ R2, R4, R0 ;  /* 0x0000000004027220 */ /* 0x000fe40000410000 */
[----:B------:R-:W-:Y:S03]  /*129d0*/  MUFU.EX2 R174, R174 ;  /* 0x000000ae00ae7308 */ /* 0x000fe60000000800 */
[----:B------:R-:W-:Y:S02]  /*129e0*/  FSEL R12, R2, RZ, P1 ;  /* 0x000000ff020c7208 */ /* 0x000fe40000800000 */
[----:B------:R-:W-:-:S03]  /*129f0*/  ISETP.GE.AND P1, PT, R141, 0x61, PT ;  /* 0x000000618d00780c */ /* 0x000fc60003f26270 */
[-CC-:B------:R-:W-:Y:S01]  /*12a00*/  FFMA.FTZ R189, R7, R0.reuse, -R12.reuse ;  /* 0x0000000007bd7223 */ /* 0x180fe2000001080c */
[-CC-:B------:R-:W-:Y:S01]  /*12a10*/  FFMA.FTZ R2, R27, R0.reuse, -R12.reuse ;  /* 0x000000001b027223 */ /* 0x180fe2000001080c */
[-CC-:B------:R-:W-:Y:S01]  /*12a20*/  FFMA.FTZ R191, R9, R0.reuse, -R12.reuse ;  /* 0x0000000009bf7223 */ /* 0x180fe2000001080c */
[-CC-:B------:R-:W-:Y:S01]  /*12a30*/  FFMA.FTZ R6, R31, R0.reuse, -R12.reuse ;  /* 0x000000001f067223 */ /* 0x180fe2000001080c */
[----:B------:R-:W-:Y:S01]  /*12a40*/  FADD.FTZ R7, R188, R37 ;  /* 0x00000025bc077221 */ /* 0x000fe20000010000 */
[-CC-:B------:R-:W-:Y:S01]  /*12a50*/  FFMA.FTZ R185, R11, R0.reuse, -R12.reuse ;  /* 0x000000000bb97223 */ /* 0x180fe2000001080c */
[----:B------:R-:W-:Y:S01]  /*12a60*/  MUFU.EX2 R189, R189 ;  /* 0x000000bd00bd7308 */ /* 0x000fe20000000800 */
[-CC-:B------:R-:W-:Y:S01]  /*12a70*/  FFMA.FTZ R8, R35, R0.reuse, -R12.reuse ;  /* 0x0000000023087223 */ /* 0x180fe2000001080c */
[----:B-1----:R-:W-:Y:S01]  /*12a80*/  FADD.FTZ R10, R190, R7 ;  /* 0x00000007be0a7221 */ /* 0x002fe20000010000 */
[-CC-:B------:R-:W-:Y:S01]  /*12a90*/  FFMA.FTZ R187, R13, R0.reuse, -R12.reuse ;  /* 0x000000000dbb7223 */ /* 0x180fe2000001080c */
[-CC-:B------:R-:W-:Y:S01]  /*12aa0*/  FFMA.FTZ R39, R39, R0.reuse, -R12.reuse ;  /* 0x0000000027277223 */ /* 0x180fe2000001080c */
[-C--:B------:R-:W-:Y:S01]  /*12ab0*/  FFMA.FTZ R15, R15, R0.reuse, -R12 ;  /* 0x000000000f0f7223 */ /* 0x080fe2000001080c */
[----:B--2---:R-:W-:Y:S01]  /*12ac0*/  FADD.FTZ R7, R41, R10 ;  /* 0x0000000a29077221 */ /* 0x004fe20000010000 */
[-CC-:B------:R-:W-:Y:S01]  /*12ad0*/  FFMA.FTZ R43, R43, R0.reuse, -R12.reuse ;  /* 0x000000002b2b7223 */ /* 0x180fe2000001080c */
[----:B------:R-:W0:Y:S01]  /*12ae0*/  MUFU.EX2 R2, R2 ;  /* 0x0000000200027308 */ /* 0x000e220000000800 */
[-CC-:B------:R-:W-:Y:S01]  /*12af0*/  FFMA.FTZ R21, R21, R0.reuse, -R12.reuse ;  /* 0x0000000015157223 */ /* 0x180fe2000001080c */
[----:B---3--:R-:W-:Y:S01]  /*12b00*/  FADD.FTZ R28, R184, R7 ;  /* 0x00000007b81c7221 */ /* 0x008fe20000010000 */
[-CC-:B------:R-:W-:Y:S01]  /*12b10*/  FFMA.FTZ R47, R47, R0.reuse, -R12.reuse ;  /* 0x000000002f2f7223 */ /* 0x180fe2000001080c */
[-CC-:B------:R-:W-:Y:S01]  /*12b20*/  FFMA.FTZ R25, R25, R0.reuse, -R12.reuse ;  /* 0x0000000019197223 */ /* 0x180fe2000001080c */
[-C--:B------:R-:W-:Y:S01]  /*12b30*/  FFMA.FTZ R51, R51, R0.reuse, -R12 ;  /* 0x0000000033337223 */ /* 0x080fe2000001080c */
[----:B----4-:R-:W-:Y:S01]  /*12b40*/  FADD.FTZ R9, R45, R28 ;  /* 0x0000001c2d097221 */ /* 0x010fe20000010000 */
[-CC-:B------:R-:W-:Y:S01]  /*12b50*/  FFMA.FTZ R29, R29, R0.reuse, -R12.reuse ;  /* 0x000000001d1d7223 */ /* 0x180fe2000001080c */
[----:B------:R-:W1:Y:S01]  /*12b60*/  MUFU.EX2 R191, R191 ;  /* 0x000000bf00bf7308 */ /* 0x000e620000000800 */
[-CC-:B------:R-:W-:Y:S01]  /*12b70*/  FFMA.FTZ R55, R55, R0.reuse, -R12.reuse ;  /* 0x0000000037377223 */ /* 0x180fe2000001080c */
[----:B------:R-:W-:Y:S01]  /*12b80*/  FADD.FTZ R30, R186, R9 ;  /* 0x00000009ba1e7221 */ /* 0x000fe20000010000 */
[-CC-:B------:R-:W-:Y:S01]  /*12b90*/  FFMA.FTZ R33, R33, R0.reuse, -R12.reuse ;  /* 0x0000000021217223 */ /* 0x180fe2000001080c */
[-CC-:B------:R-:W-:Y:S01]  /*12ba0*/  FFMA.FTZ R59, R59, R0.reuse, -R12.reuse ;  /* 0x000000003b3b7223 */ /* 0x180fe2000001080c */
[-C--:B------:R-:W-:Y:S01]  /*12bb0*/  FFMA.FTZ R53, R53, R0.reuse, -R12 ;  /* 0x0000000035357223 */ /* 0x080fe2000001080c */
[----:B------:R-:W-:Y:S01]  /*12bc0*/  FADD.FTZ R9, R49, R30 ;  /* 0x0000001e31097221 */ /* 0x000fe20000010000 */
[-C--:B------:R-:W-:Y:S01]  /*12bd0*/  FFMA.FTZ R63, R63, R0.reuse, -R12 ;  /* 0x000000003f3f7223 */ /* 0x080fe2000001080c */
[----:B------:R-:W2:Y:S01]  /*12be0*/  MUFU.EX2 R6, R6 ;  /* 0x0000000600067308 */ /* 0x000ea20000000800 */
[----:B0-----:R-:W-:Y:S01]  /*12bf0*/  FADD.FTZ R10, R189, R2 ;  /* 0x00000002bd0a7221 */ /* 0x001fe20000010000 */
[-CC-:B------:R-:W-:Y:S01]  /*12c00*/  FFMA.FTZ R61, R61, R0.reuse, -R12.reuse ;  /* 0x000000003d3d7223 */ /* 0x180fe2000001080c */
[-CC-:B------:R-:W-:Y:S01]  /*12c10*/  FFMA.FTZ R67, R67, R0.reuse, -R12.reuse ;  /* 0x0000000043437223 */ /* 0x180fe2000001080c */
[-CC-:B------:R-:W-:Y:S01]  /*12c20*/  FFMA.FTZ R65, R65, R0.reuse, -R12.reuse ;  /* 0x0000000041417223 */ /* 0x180fe2000001080c */
[----:B------:R-:W-:Y:S01]  /*12c30*/  FFMA.FTZ R71, R71, R0, -R12 ;  /* 0x0000000047477223 */ /* 0x000fe2000001080c */
[----:B------:R-:W-:Y:S01]  /*12c40*/  F2FP.BF16.F32.PACK_AB R189, R2, R189 ;  /* 0x000000bd02bd723e */ /* 0x000fe200000010ff */
[--C-:B------:R-:W-:Y:S01]  /*12c50*/  IMAD.MOV.U32 R35, RZ, RZ, R119.reuse ;  /* 0x000000ffff237224 */ /* 0x100fe200078e0077 */
[----:B------:R-:W0:Y:S01]  /*12c60*/  MUFU.EX2 R185, R185 ;  /* 0x000000b900b97308 */ /* 0x000e220000000800 */
[----:B-1----:R-:W-:Y:S01]  /*12c70*/  FADD.FTZ R7, R191, R10 ;  /* 0x0000000abf077221 */ /* 0x002fe20000010000 */
[----:B------:R-:W-:Y:S01]  /*12c80*/  F2FP.BF16.F32.PACK_AB R188, R37, R188 ;  /* 0x000000bc25bc723e */ /* 0x000fe200000010ff */
[--C-:B------:R-:W-:Y:S01]  /*12c90*/  IMAD.MOV.U32 R37, RZ, RZ, R119.reuse ;  /* 0x000000ffff257224 */ /* 0x100fe200078e0077 */
[----:B------:R-:W-:Y:S01]  /*12ca0*/  F2FP.BF16.F32.PACK_AB R190, R41, R190 ;  /* 0x000000be29be723e */ /* 0x000fe200000010ff */
[--C-:B------:R-:W-:Y:S01]  /*12cb0*/  IMAD.MOV.U32 R41, RZ, RZ, R119.reuse ;  /* 0x000000ffff297224 */ /* 0x100fe200078e0077 */
[----:B------:R-:W-:Y:S01]  /*12cc0*/  F2FP.BF16.F32.PACK_AB R184, R45, R184 ;  /* 0x000000b82db8723e */ /* 0x000fe200000010ff */
[----:B------:R-:W-:Y:S01]  /*12cd0*/  IMAD.MOV.U32 R45, RZ, RZ, R119 ;  /* 0x000000ffff2d7224 */ /* 0x000fe200078e0077 */
[----:B------:R-:W1:Y:S01]  /*12ce0*/  MUFU.EX2 R8, R8 ;  /* 0x0000000800087308 */ /* 0x000e620000000800 */
[C---:B--2---:R-:W-:Y:S01]  /*12cf0*/  FADD.FTZ R10, R6.reuse, R7 ;  /* 0x00000007060a7221 */ /* 0x044fe20000010000 */
[----:B------:R-:W-:Y:S01]  /*12d00*/  F2FP.BF16.F32.PACK_AB R191, R6, R191 ;  /* 0x000000bf06bf723e */ /* 0x000fe200000010ff */
[--C-:B------:R-:W-:Y:S01]  /*12d10*/  IMAD.MOV.U32 R31, RZ, RZ, R119.reuse ;  /* 0x000000ffff1f7224 */ /* 0x100fe200078e0077 */
[----:B------:R-:W-:Y:S01]  /*12d20*/  F2FP.BF16.F32.PACK_AB R186, R49, R186 ;  /* 0x000000ba31ba723e */ /* 0x000fe200000010ff */
[----:B------:R-:W-:-:S02]  /*12d30*/  IMAD.MOV.U32 R49, RZ, RZ, R119 ;  /* 0x000000ffff317224 */ /* 0x000fc400078e0077 */
[----:B------:R-:W-:Y:S01]  /*12d40*/  IMAD.MOV.U32 R27, RZ, RZ, R119 ;  /* 0x000000ffff1b7224 */ /* 0x000fe200078e0077 */
[----:B------:R-:W2:Y:S01]  /*12d50*/  MUFU.EX2 R187, R187 ;  /* 0x000000bb00bb7308 */ /* 0x000ea20000000800 */
[----:B0-----:R-:W-:Y:S01]  /*12d60*/  FADD.FTZ R7, R185, R10 ;  /* 0x0000000ab9077221 */ /* 0x001fe20000010000 */
[----:B------:R-:W-:Y:S01]  /*12d70*/  FADD.FTZ R10, R180, R9 ;  /* 0x00000009b40a7221 */ /* 0x000fe20000010000 */
[----:B------:R-:W-:-:S05]  /*12d80*/  F2FP.BF16.F32.PACK_AB R180, R57, R180 ;  /* 0x000000b439b4723e */ /* 0x000fca00000010ff */
[----:B------:R0:W3:Y:S01]  /*12d90*/  MUFU.EX2 R14, R39 ;  /* 0x00000027000e7308 */ /* 0x0000e20000000800 */
[C---:B-1----:R-:W-:Y:S01]  /*12da0*/  FADD.FTZ R30, R8.reuse, R7 ;  /* 0x00000007081e7221 */ /* 0x042fe20000010000 */
[----:B------:R-:W-:Y:S01]  /*12db0*/  FADD.FTZ R7, R57, R10 ;  /* 0x0000000a39077221 */ /* 0x000fe20000010000 */
[----:B------:R-:W-:Y:S01]  /*12dc0*/  VIADD R10, R3, 0x30840 ;  /* 0x00030840030a7836 */ /* 0x000fe20000000000 */
[----:B------:R-:W-:Y:S01]  /*12dd0*/  F2FP.BF16.F32.PACK_AB R185, R8, R185 ;  /* 0x000000b908b9723e */ /* 0x000fe200000010ff */
[----:B------:R-:W-:Y:S02]  /*12de0*/  IMAD.MOV.U32 R57, RZ, RZ, R119 ;  /* 0x000000ffff397224 */ /* 0x000fe400078e0077 */
[----:B------:R-:W-:Y:S01]  /*12df0*/  FADD.FTZ R34, R182, R7 ;  /* 0x00000007b6227221 */ /* 0x000fe20000010000 */
[----:B------:R-:W-:Y:S01]  /*12e00*/  F2FP.BF16.F32.PACK_AB R182, R69, R182 ;  /* 0x000000b645b6723e */ /* 0x000fe200000010ff */
[----:B------:R-:W1:Y:S01]  /*12e10*/  MUFU.EX2 R15, R15 ;  /* 0x0000000f000f7308 */ /* 0x000e620000000800 */
[----:B--2---:R-:W-:Y:S01]  /*12e20*/  FADD.FTZ R3, R187, R30 ;  /* 0x0000001ebb037221 */ /* 0x004fe20000010000 */
[----:B------:R-:W-:Y:S01]  /*12e30*/  PRMT R10, R221, 0x654, R10 ;  /* 0x00000654dd0a7816 */ /* 0x000fe2000000000a */
[----:B------:R-:W-:Y:S01]  /*12e40*/  FADD.FTZ R7, R69, R34 ;  /* 0x0000002245077221 */ /* 0x000fe20000010000 */
[----:B------:R-:W-:-:S02]  /*12e50*/  IMAD.MOV.U32 R69, RZ, RZ, R119 ;  /* 0x000000ffff457224 */ /* 0x000fc400078e0077 */
[----:B------:R2:W-:Y:S01]  /*12e60*/  SYNCS.ARRIVE.TRANS64.RED.A1T0 RZ, [R10+URZ], RZ ;  /* 0x000000ff0aff79a7 */ /* 0x0005e2000810043f */
[----:B0-----:R-:W-:Y:S01]  /*12e70*/  IMAD.MOV.U32 R39, RZ, RZ, R119 ;  /* 0x000000ffff277224 */ /* 0x001fe200078e0077 */
[----:B------:R0:W2:Y:S01]  /*12e80*/  MUFU.EX2 R20, R43 ;  /* 0x0000002b00147308 */ /* 0x0000a20000000800 */
[C---:B---3--:R-:W-:Y:S01]  /*12e90*/  FADD.FTZ R32, R14.reuse, R3 ;  /* 0x000000030e207221 */ /* 0x048fe20000010000 */
[----:B------:R-:W-:-:S06]  /*12ea0*/  F2FP.BF16.F32.PACK_AB R187, R14, R187 ;  /* 0x000000bb0ebb723e */ /* 0x000fcc00000010ff */
[----:B------:R-:W3:Y:S01]  /*12eb0*/  MUFU.EX2 R21, R21 ;  /* 0x0000001500157308 */ /* 0x000ee20000000800 */
[----:B-1----:R-:W-:Y:S01]  /*12ec0*/  FADD.FTZ R3, R15, R32 ;  /* 0x000000200f037221 */ /* 0x002fe20000010000 */
[----:B------:R-:W-:Y:S01]  /*12ed0*/  FADD.FTZ R32, R176, R7 ;  /* 0x00000007b0207221 */ /* 0x000fe20000010000 */
[C---:B------:R-:W-:Y:S01]  /*12ee0*/  F2FP.BF16.F32.PACK_AB R176, R73.reuse, R176 ;  /* 0x000000b049b0723e */ /* 0x040fe200000010ff */
[--C-:B0-----:R-:W-:Y:S02]  /*12ef0*/  IMAD.MOV.U32 R43, RZ, RZ, R119.reuse ;  /* 0x000000ffff2b7224 */ /* 0x101fe400078e0077 */
[----:B------:R-:W-:Y:S01]  /*12f00*/  FADD.FTZ R7, R73, R32 ;  /* 0x0000002049077221 */ /* 0x000fe20000010000 */
[----:B------:R-:W-:Y:S01]  /*12f10*/  IMAD.MOV.U32 R73, RZ, RZ, R119 ;  /* 0x000000ffff497224 */ /* 0x000fe200078e0077 */
[----:B------:R0:W1:Y:S01]  /*12f20*/  MUFU.EX2 R24, R47 ;  /* 0x0000002f00187308 */ /* 0x0000620000000800 */
[----:B--2---:R-:W-:Y:S01]  /*12f30*/  FADD.FTZ R10, R20, R3 ;  /* 0x00000003140a7221 */ /* 0x004fe20000010000 */
[----:B------:R-:W-:Y:S01]  /*12f40*/  FADD.FTZ R34, R178, R7 ;  /* 0x00000007b2227221 */ /* 0x000fe20000010000 */
[----:B------:R-:W-:-:S02]  /*12f50*/  F2FP.BF16.F32.PACK_AB R178, R75, R178 ;  /* 0x000000b24bb2723e */ /* 0x000fc400000010ff */
[----:B------:R-:W-:Y:S01]  /*12f60*/  F2FP.BF16.F32.PACK_AB R181, R20, R15 ;  /* 0x0000000f14b5723e */ /* 0x000fe200000010ff */
[----:B------:R-:W-:Y:S01]  /*12f70*/  FADD.FTZ R7, R75, R34 ;  /* 0x000000224b077221 */ /* 0x000fe20000010000 */
[--C-:B------:R-:W-:Y:S01]  /*12f80*/  IMAD.MOV.U32 R75, RZ, RZ, R119.reuse ;  /* 0x000000ffff4b7224 */ /* 0x100fe200078e0077 */
[----:B------:R-:W2:Y:S01]  /*12f90*/  MUFU.EX2 R25, R25 ;  /* 0x0000001900197308 */ /* 0x000ea20000000800 */
[----:B---3--:R-:W-:Y:S01]  /*12fa0*/  FADD.FTZ R3, R21, R10 ;  /* 0x0000000a15037221 */ /* 0x008fe20000010000 */
[----:B0-----:R-:W-:-:S06]  /*12fb0*/  IMAD.MOV.U32 R47, RZ, RZ, R119 ;  /* 0x000000ffff2f7224 */ /* 0x001fcc00078e0077 */
[----:B------:R0:W3:Y:S01]  /*12fc0*/  MUFU.EX2 R26, R51 ;  /* 0x00000033001a7308 */ /* 0x0000e20000000800 */
[C---:B-1----:R-:W-:Y:S01]  /*12fd0*/  FADD.FTZ R32, R24.reuse, R3 ;  /* 0x0000000318207221 */ /* 0x042fe20000010000 */
[----:B------:R-:W-:Y:S01]  /*12fe0*/  F2FP.BF16.F32.PACK_AB R183, R24, R21 ;  /* 0x0000001518b7723e */ /* 0x000fe200000010ff */
[----:B------:R-:W-:-:S05]  /*12ff0*/  IMAD.MOV.U32 R24, RZ, RZ, R119 ;  /* 0x000000ffff187224 */ /* 0x000fca00078e0077 */
[----:B------:R-:W1:Y:S01]  /*13000*/  MUFU.EX2 R29, R29 ;  /* 0x0000001d001d7308 */ /* 0x000e620000000800 */
[----:B--2---:R-:W-:Y:S01]  /*13010*/  FADD.FTZ R3, R25, R32 ;  /* 0x0000002019037221 */ /* 0x004fe20000010000 */
[----:B------:R-:W-:Y:S01]  /*13020*/  FADD.FTZ R32, R172, R7 ;  /* 0x00000007ac207221 */ /* 0x000fe20000010000 */
[C---:B------:R-:W-:Y:S01]  /*13030*/  F2FP.BF16.F32.PACK_AB R172, R77.reuse, R172 ;  /* 0x000000ac4dac723e */ /* 0x040fe200000010ff */
[--C-:B0-----:R-:W-:Y:S02]  /*13040*/  IMAD.MOV.U32 R51, RZ, RZ, R119.reuse ;  /* 0x000000ffff337224 */ /* 0x101fe400078e0077 */
[----:B------:R-:W-:Y:S01]  /*13050*/  FADD.FTZ R7, R77, R32 ;  /* 0x000000204d077221 */ /* 0x000fe20000010000 */
[----:B------:R-:W-:Y:S01]  /*13060*/  IMAD.MOV.U32 R77, RZ, RZ, R119 ;  /* 0x000000ffff4d7224 */ /* 0x000fe200078e0077 */
[----:B------:R0:W2:Y:S01]  /*13070*/  MUFU.EX2 R28, R55 ;  /* 0x00000037001c7308 */ /* 0x0000a20000000800 */
[----:B---3--:R-:W-:Y:S01]  /*13080*/  FADD.FTZ R12, R26, R3 ;  /* 0x000000031a0c7221 */ /* 0x008fe20000010000 */
[----:B------:R-:W-:Y:S01]  /*13090*/  FADD.FTZ R34, R174, R7 ;  /* 0x00000007ae227221 */ /* 0x000fe20000010000 */
[----:B------:R-:W-:Y:S01]  /*130a0*/  F2FP.BF16.F32.PACK_AB R177, R26, R25 ;  /* 0x000000191ab1723e */ /* 0x000fe200000010ff */
[----:B------:R-:W-:-:S02]  /*130b0*/  IMAD.MOV.U32 R26, RZ, RZ, R119 ;  /* 0x000000ffff1a7224 */ /* 0x000fc400078e0077 */
[--C-:B------:R-:W-:Y:S02]  /*130c0*/  IMAD.MOV.U32 R25, RZ, RZ, R119.reuse ;  /* 0x000000ffff197224 */ /* 0x100fe400078e0077 */
[----:B------:R-:W3:Y:S01]  /*130d0*/  MUFU.EX2 R33, R33 ;  /* 0x0000002100217308 */ /* 0x000ee20000000800 */
[----:B-1----:R-:W-:Y:S01]  /*130e0*/  FADD.FTZ R3, R29, R12 ;  /* 0x0000000c1d037221 */ /* 0x002fe20000010000 */
[----:B0-----:R-:W-:-:S06]  /*130f0*/  IMAD.MOV.U32 R55, RZ, RZ, R119 ;  /* 0x000000ffff377224 */ /* 0x001fcc00078e0077 */
[----:B------:R-:W0:Y:S01]  /*13100*/  MUFU.EX2 R79, R79 ;  /* 0x0000004f004f7308 */ /* 0x000e220000000800 */
[C---:B--2---:R-:W-:Y:S01]  /*13110*/  FADD.FTZ R32, R28.reuse, R3 ;  /* 0x000000031c207221 */ /* 0x044fe20000010000 */
[----:B------:R-:W-:Y:S01]  /*13120*/  F2FP.BF16.F32.PACK_AB R179, R28, R29 ;  /* 0x0000001d1cb3723e */ /* 0x000fe200000010ff */
[--C-:B------:R-:W-:Y:S02]  /*13130*/  IMAD.MOV.U32 R29, RZ, RZ, R119.reuse ;  /* 0x000000ffff1d7224 */ /* 0x100fe400078e0077 */
[----:B------:R-:W-:-:S03]  /*13140*/  IMAD.MOV.U32 R28, RZ, RZ, R119 ;  /* 0x000000ffff1c7224 */ /* 0x000fc600078e0077 */
[----:B------:R1:W2:Y:S01]  /*13150*/  MUFU.EX2 R30, R59 ;  /* 0x0000003b001e7308 */ /* 0x0002a20000000800 */
[----:B---3--:R-:W-:-:S07]  /*13160*/  FADD.FTZ R3, R33, R32 ;  /* 0x0000002021037221 */ /* 0x008fce0000010000 */
[----:B------:R-:W3:Y:S01]  /*13170*/  MUFU.EX2 R168, R168 ;  /* 0x000000a800a87308 */ /* 0x000ee20000000800 */
[C---:B0-----:R-:W-:Y:S01]  /*13180*/  FADD.FTZ R7, R79.reuse, R34 ;  /* 0x000000224f077221 */ /* 0x041fe20000010000 */
[----:B------:R-:W-:Y:S01]  /*13190*/  F2FP.BF16.F32.PACK_AB R174, R79, R174 ;  /* 0x000000ae4fae723e */ /* 0x000fe200000010ff */
[--C-:B------:R-:W-:Y:S02]  /*131a0*/  IMAD.MOV.U32 R79, RZ, RZ, R119.reuse ;  /* 0x000000ffff4f7224 */ /* 0x100fe400078e0077 */
[----:B-1----:R-:W-:-:S03]  /*131b0*/  IMAD.MOV.U32 R59, RZ, RZ, R119 ;  /* 0x000000ffff3b7224 */ /* 0x002fc600078e0077 */
[----:B------:R-:W0:Y:S01]  /*131c0*/  MUFU.EX2 R53, R53 ;  /* 0x0000003500357308 */ /* 0x000e220000000800 */
[C---:B--2---:R-:W-:Y:S01]  /*131d0*/  FADD.FTZ R32, R30.reuse, R3 ;  /* 0x000000031e207221 */ /* 0x044fe20000010000 */
[----:B------:R-:W-:Y:S01]  /*131e0*/  F2FP.BF16.F32.PACK_AB R173, R30, R33 ;  /* 0x000000211ead723e */ /* 0x000fe200000010ff */
[--C-:B------:R-:W-:Y:S02]  /*131f0*/  IMAD.MOV.U32 R33, RZ, RZ, R119.reuse ;  /* 0x000000ffff217224 */ /* 0x100fe400078e0077 */
[----:B------:R-:W-:-:S03]  /*13200*/  IMAD.MOV.U32 R30, RZ, RZ, R119 ;  /* 0x000000ffff1e7224 */ /* 0x000fc600078e0077 */
[----:B------:R1:W2:Y:S01]  /*13210*/  MUFU.EX2 R81, R113 ;  /* 0x0000007100517308 */ /* 0x0002a20000000800 */
[----:B---3--:R-:W-:-:S07]  /*13220*/  FADD.FTZ R34, R168, R7 ;  /* 0x00000007a8227221 */ /* 0x008fce0000010000 */
[----:B------:R3:W4:Y:S01]  /*13230*/  MUFU.EX2 R10, R63 ;  /* 0x0000003f000a7308 */ /* 0x0007220000000800 */
[----:B0-----:R-:W-:Y:S01]  /*13240*/  FADD.FTZ R3, R53, R32 ;  /* 0x0000002035037221 */ /* 0x001fe20000010000 */
[----:B-1----:R-:W-:-:S06]  /*13250*/  IMAD.MOV.U32 R113, RZ, RZ, R119 ;  /* 0x000000ffff717224 */ /* 0x002fcc00078e0077 */
[----:B------:R-:W0:Y:S01]  /*13260*/  MUFU.EX2 R61, R61 ;  /* 0x0000003d003d7308 */ /* 0x000e220000000800 */
[C---:B--2---:R-:W-:Y:S01]  /*13270*/  FADD.FTZ R7, R81.reuse, R34 ;  /* 0x0000002251077221 */ /* 0x044fe20000010000 */
[----:B------:R-:W-:Y:S01]  /*13280*/  F2FP.BF16.F32.PACK_AB R168, R81, R168 ;  /* 0x000000a851a8723e */ /* 0x000fe200000010ff */
[--C-:B------:R-:W-:Y:S02]  /*13290*/  IMAD.MOV.U32 R81, RZ, RZ, R119.reuse ;  /* 0x000000ffff517224 */ /* 0x100fe400078e0077 */
[----:B---3--:R-:W-:-:S03]  /*132a0*/  IMAD.MOV.U32 R63, RZ, RZ, R119 ;  /* 0x000000ffff3f7224 */ /* 0x008fc600078e0077 */
[----:B------:R1:W2:Y:S01]  /*132b0*/  MUFU.EX2 R12, R67 ;  /* 0x00000043000c7308 */ /* 0x0002a20000000800 */
[C---:B----4-:R-:W-:Y:S01]  /*132c0*/  FADD.FTZ R34, R10.reuse, R3 ;  /* 0x000000030a227221 */ /* 0x050fe20000010000 */
[----:B------:R-:W-:Y:S01]  /*132d0*/  F2FP.BF16.F32.PACK_AB R175, R10, R53 ;  /* 0x000000350aaf723e */ /* 0x000fe200000010ff */
[----:B------:R-:W-:-:S05]  /*132e0*/  IMAD.MOV.U32 R53, RZ, RZ, R119 ;  /* 0x000000ffff357224 */ /* 0x000fca00078e0077 */
        /* <DEDUP_REMOVED lines=8> */
[----:B------:R-:W1:Y:S01]  /*13370*/  MUFU.EX2 R83, R83 ;  /* 0x0000005300537308 */ /* 0x000e620000000800 */
[----:B---3--:R-:W-:-:S07]  /*13380*/  FADD.FTZ R214, R170, R7 ;  /* 0x00000007aad67221 */ /* 0x008fce0000010000 */
[----:B------:R2:W3:Y:S01]  /*13390*/  MUFU.EX2 R32, R71 ;  /* 0x0000004700207308 */ /* 0x0004e20000000800 */
[----:B0-----:R-:W-:Y:S01]  /*133a0*/  FADD.FTZ R3, R65, R2 ;  /* 0x0000000241037221 */ /* 0x001fe20000010000 */
[----:B------:R-:W-:Y:S02]  /*133b0*/  IMAD.MOV.U32 R2, RZ, RZ, 0x3f800000 ;  /* 0x3f800000ff027424 */ /* 0x000fe400078e00ff */
[C---:B-1----:R-:W-:Y:S01]  /*133c0*/  FADD.FTZ R214, R83.reuse, R214 ;  /* 0x000000d653d67221 */ /* 0x042fe20000010000 */
[----:B------:R-:W-:Y:S01]  /*133d0*/  F2FP.BF16.F32.PACK_AB R170, R83, R170 ;  /* 0x000000aa53aa723e */ /* 0x000fe200000010ff */
[--C-:B------:R-:W-:Y:S02]  /*133e0*/  IMAD.MOV.U32 R83, RZ, RZ, R119.reuse ;  /* 0x000000ffff537224 */ /* 0x100fe400078e0077 */
[----:B--2---:R-:W-:Y:S02]  /*133f0*/  IMAD.MOV.U32 R71, RZ, RZ, R119 ;  /* 0x000000ffff477224 */ /* 0x004fe400078e0077 */
[C---:B---3--:R-:W-:Y:S01]  /*13400*/  FADD.FTZ R6, R32.reuse, R3 ;  /* 0x0000000320067221 */ /* 0x048fe20000010000 */
[----:B------:R-:W-:Y:S01]  /*13410*/  F2FP.BF16.F32.PACK_AB R171, R32, R65 ;  /* 0x0000004120ab723e */ /* 0x000fe200000010ff */
[----:B------:R-:W-:-:S02]  /*13420*/  IMAD.MOV.U32 R3, RZ, RZ, 0x3f800000 ;  /* 0x3f800000ff037424 */ /* 0x000fc400078e00ff */
[--C-:B------:R-:W-:Y:S02]  /*13430*/  IMAD.MOV.U32 R65, RZ, RZ, R119.reuse ;  /* 0x000000ffff417224 */ /* 0x100fe400078e0077 */
[----:B------:R-:W-:Y:S01]  /*13440*/  IMAD.MOV.U32 R32, RZ, RZ, R119 ;  /* 0x000000ffff207224 */ /* 0x000fe200078e0077 */
[----:B------:R-:W-:Y:S06]  /*13450*/  @!P1 BRA `(.L_x_624) ;  /* 0x00000024008c9947 */ /* 0x000fec0003800000 */
[----:B------:R-:W-:Y:S01]  /*13460*/  VIADD R9, R142, 0xfffffffe ;  /* 0xfffffffe8e097836 */ /* 0x000fe20000000000 */
[----:B------:R-:W-:Y:S01]  /*13470*/  MOV R8, R4 ;  /* 0x0000000400087202 */ /* 0x000fe20000000f00 */
[----:B------:R-:W-:Y:S01]  /*13480*/  IMAD.MOV.U32 R7, RZ, RZ, R5 ;  /* 0x000000ffff077224 */ /* 0x000fe200078e0005 */
[----:B------:R-:W-:Y:S01]  /*13490*/  CS2R R118, SRZ ;  /* 0x0000000000767805 */ /* 0x000fe2000001ff00 */
[----:B------:R-:W-:Y:S01]  /*134a0*/  IMAD.MOV.U32 R11, RZ, RZ, R219 ;  /* 0x000000ffff0b7224 */ /* 0x000fe200078e00db */
[----:B------:R-:W-:Y:S01]  /*134b0*/  CS2R R114, SRZ ;  /* 0x0000000000727805 */ /* 0x000fe2000001ff00 */
[----:B------:R-:W-:Y:S01]  /*134c0*/  IMAD.MOV.U32 R12, RZ, RZ, R210 ;  /* 0x000000ffff0c7224 */ /* 0x000fe200078e00d2 */
[----:B------:R-:W-:Y:S01]  /*134d0*/  CS2R R110, SRZ ;  /* 0x00000000006e7805 */ /* 0x000fe2000001ff00 */
[----:B------:R-:W-:Y:S01]  /*134e0*/  IMAD.MOV.U32 R2, RZ, RZ, 0x3f800000 ;  /* 0x3f800000ff027424 */ /* 0x000fe200078e00ff */
        /* <DEDUP_REMOVED lines=44> */
[----:B------:R-:W-:-:S07]  /*137b0*/  CS2R R24, SRZ ;  /* 0x0000000000187805 */ /* 0x000fce000001ff00 */
.L_x_637:
[----:B------:R-:W-:-:S04]  /*137c0*/  ISETP.NE.AND P1, PT, R12, 0x1, PT ;  /* 0x000000010c00780c */ /* 0x000fc80003f25270 */
[----:B------:R-:W-:-:S04]  /*137d0*/  SEL R0, RZ, 0x1, P1 ;  /* 0x00000001ff007807 */ /* 0x000fc80000800000 */
[----:B------:R-:W-:Y:S01]  /*137e0*/  LOP3.LUT R219, R11, R0, RZ, 0x3c, !PT ;  /* 0x000000000bdb7212 */ /* 0x000fe200078e3cff */
[----:B------:R-:W-:Y:S06]  /*137f0*/  @!P0 BRA `(.L_x_625) ;  /* 0x0000000000048947 */ /* 0x000fec0003800000 */
[----:B------:R-:W-:Y:S01]  /*13800*/  BPT.TRAP 0x1 ;  /* 0x000000040000795c */ /* 0x000fe20000300000 */
.L_x_625:
[----:B------:R-:W-:Y:S01]  /*13810*/  VIADD R210, R12, 0x1 ;  /* 0x000000010cd27836 */ /* 0x000fe20000000000 */
[----:B------:R-:W-:-:S04]  /*13820*/  SHF.L.U32 R5, R219, 0x1f, RZ ;  /* 0x0000001fdb057819 */ /* 0x000fc800000006ff */
[----:B------:R-:W-:-:S04]  /*13830*/  ISETP.NE.AND P1, PT, R210, 0x2, PT ;  /* 0x00000002d200780c */ /* 0x000fc80003f25270 */
[----:B------:R-:W-:-:S05]  /*13840*/  SEL R210, R210, RZ, P1 ;  /* 0x000000ffd2d27207 */ /* 0x000fca0000800000 */
[----:B------:R-:W-:-:S04]  /*13850*/  IMAD R10, R210, 0x8, R18 ;  /* 0x00000008d20a7824 */ /* 0x000fc800078e0212 */
[----:B------:R0:W1:Y:S01]  /*13860*/  SYNCS.PHASECHK.TRANS64.TRYWAIT P1, [R10+URZ+0x30830], R5 ;  /* 0x030830050a0075a7 */ /* 0x000062000802017f */
[----:B------:R-:W-:Y:S05]  /*13870*/  @!P0 BRA `(.L_x_626) ;  /* 0x0000000000048947 */ /* 0x000fea0003800000 */
[----:B------:R-:W-:Y:S01]  /*13880*/  BPT.TRAP 0x1 ;  /* 0x000000040000795c */ /* 0x000fe20000300000 */
.L_x_626:
[----:B------:R-:W-:Y:S01]  /*13890*/  IMAD R126, R210, 0x900, R220 ;  /* 0x00000900d27e7824 */ /* 0x000fe200078e02dc */
[----:B------:R-:W-:Y:S03]  /*138a0*/  BSSY B1, `(.L_x_627) ;  /* 0x0000006000017945 */ /* 0x000fe60003800000 */
[C---:B------:R-:W-:Y:S02]  /*138b0*/  VIADD R124, R126.reuse, 0x2 ;  /* 0x000000027e7c7836 */ /* 0x040fe40000000000 */
[----:B------:R-:W-:Y:S01]  /*138c0*/  VIADD R123, R126, 0x4 ;  /* 0x000000047e7b7836 */ /* 0x000fe20000000000 */
[----:B-1----:R-:W-:Y:S06]  /*138d0*/  @P1 BRA `(.L_x_628) ;  /* 0x0000000000081947 */ /* 0x002fec0003800000 */
[----:B------:R-:W1:Y:S02]  /*138e0*/  SYNCS.PHASECHK.TRANS64.TRYWAIT P1, [R10+URZ+0x30830], R5 ;  /* 0x030830050a0075a7 */ /* 0x000e64000802017f */
[----:B-1----:R-:W-:Y:S05]  /*138f0*/  @!P1 BRA `(.L_x_629) ;  /* 0x000000d000c49947 */ /* 0x002fea0003800000 */
.L_x_628:
[----:B------:R-:W-:Y:S05]  /*13900*/  BSYNC B1 ;  /* 0x0000000000017941 */ /* 0x000fea0003800000 */
.L_x_627:
[----:B------:R-:W2:Y:S04]  /*13910*/  LDL.64 R128, [R1+0x38] ;  /* 0x0000380001807983 */ /* 0x000ea80000100a00 */
[----:B------:R3:W-:Y:S04]  /*13920*/  STL.64 [R1+0x90], R8 ;  /* 0x0000900801007387 */ /* 0x0007e80000100a00 */
[----:B---3--:R-:W3:Y:S01]  /*13930*/  LDL.64 R8, [R1+0x30] ;  /* 0x0000300001087983 */ /* 0x008ee20000100a00 */
[-C--:B------:R-:W-:Y:S01]  /*13940*/  FMUL.FTZ R24, R24, R3.reuse ;  /* 0x0000000318187220 */ /* 0x080fe20000410000 */
[-C--:B------:R-:W-:Y:S01]  /*13950*/  FMUL.FTZ R25, R25, R3.reuse ;  /* 0x0000000319197220 */ /* 0x080fe20000410000 */
[-C--:B------:R-:W-:Y:S01]  /*13960*/  FMUL.FTZ R28, R28, R3.reuse ;  /* 0x000000031c1c7220 */ /* 0x080fe20000410000 */
[----:B------:R4:W-:Y:S01]  /*13970*/  STL.64 [R1+0x88], R6 ;  /* 0x0000880601007387 */ /* 0x0009e20000100a00 */
        /* <DEDUP_REMOVED lines=93> */
[----:B------:R-:W-:Y:S01]  /*13f50*/  IMAD.MOV.U32 R120, RZ, RZ, R126 ;  /* 0x000000ffff787224 */ /* 0x000fe200078e007e */
[----:B------:R-:W3:Y:S01]  /*13f60*/  LDL.64 R2, [R1+0x28] ;  /* 0x0000280001027983 */ /* 0x000ee20000100a00 */
[----:B------:R-:W-:Y:S01]  /*13f70*/  VIADD R122, R126, 0x6 ;  /* 0x000000067e7a7836 */ /* 0x000fe20000000000 */
[----:B------:R-:W-:Y:S01]  /*13f80*/  MOV R15, UR38 ;  /* 0x00000026000f7c02 */ /* 0x000fe20008000f00 */
[----:B------:R-:W-:Y:S01]  /*13f90*/  IMAD.MOV.U32 R121, RZ, RZ, 0x40000040 ;  /* 0x40000040ff797424 */ /* 0x000fe200078e00ff */
[----:B------:R-:W-:Y:S01]  /*13fa0*/  R2UR UR46, R120 ;  /* 0x00000000782e72ca */ /* 0x000fe200000e0000 */
[----:B------:R-:W-:Y:S01]  /*13fb0*/  IMAD.MOV.U32 R120, RZ, RZ, R124 ;  /* 0x000000ffff787224 */ /* 0x000fe200078e007c */
[----:B01----:R-:W-:Y:S01]  /*13fc0*/  MOV R5, UR58 ;  /* 0x0000003a00057c02 */ /* 0x003fe20008000f00 */
[----:B------:R-:W-:Y:S01]  /*13fd0*/  VIADD R124, R126, 0x304 ;  /* 0x000003047e7c7836 */ /* 0x000fe20000000000 */
[----:B------:R-:W-:Y:S01]  /*13fe0*/  R2UR UR58, R122 ;  /* 0x000000007a3a72ca */ /* 0x000fe200000e0000 */
[----:B------:R-:W-:Y:S01]  /*13ff0*/  IMAD.MOV.U32 R125, RZ, RZ, 0x40000040 ;  /* 0x40000040ff7d7424 */ /* 0x000fe200078e00ff */
[----:B------:R-:W-:Y:S01]  /*14000*/  R2UR UR42, R120 ;  /* 0x00000000782a72ca */ /* 0x000fe200000e0000 */
[----:B------:R-:W-:Y:S01]  /*14010*/  IMAD.MOV.U32 R120, RZ, RZ, R123 ;  /* 0x000000ffff787224 */ /* 0x000fe200078e007b */
[----:B------:R-:W-:Y:S01]  /*14020*/  IADD3 R122, R126, 0x302, RZ ;  /* 0x000003027e7a7810 */ /* 0x000fe20007ffe0ff */
[----:B------:R-:W-:Y:S01]  /*14030*/  IMAD.MOV.U32 R123, RZ, RZ, 0x40000040 ;  /* 0x40000040ff7b7424 */ /* 0x000fe200078e00ff */
[----:B------:R-:W-:Y:S01]  /*14040*/  MOV R213, UR45 ;  /* 0x0000002d00d57c02 */ /* 0x000fe20008000f00 */
[----:B----4-:R-:W4:Y:S01]  /*14050*/  LDL.64 R6, [R1+0x20] ;  /* 0x0000200001067983 */ /* 0x010f220000100a00 */
[----:B------:R-:W-:Y:S01]  /*14060*/  R2UR UR38, R120 ;  /* 0x00000000782672ca */ /* 0x000fe200000e0000 */
[----:B------:R-:W-:Y:S01]  /*14070*/  VIADD R120, R126, 0x300 ;  /* 0x000003007e787836 */ /* 0x000fe20000000000 */
[----:B------:R-:W-:Y:S01]  /*14080*/  R2UR UR30, R122 ;  /* 0x000000007a1e72ca */ /* 0x000fe200000e0000 */
[----:B------:R-:W-:Y:S01]  /*14090*/  VIADD R122, R126, 0x600 ;  /* 0x000006007e7a7836 */ /* 0x000fe20000000000 */
[----:B------:R-:W-:-:S02]  /*140a0*/  MOV R0, UR44 ;  /* 0x0000002c00007c02 */ /* 0x000fc40008000f00 */
[----:B------:R-:W-:Y:S01]  /*140b0*/  R2UR UR34, R120 ;  /* 0x00000000782272ca */ /* 0x000fe200000e0000 */
[----:B------:R-:W-:Y:S01]  /*140c0*/  VIADD R120, R126, 0x306 ;  /* 0x000003067e787836 */ /* 0x000fe20000000000 */
[----:B------:R-:W-:Y:S02]  /*140d0*/  R2UR UR47, R121 ;  /* 0x00000000792f72ca */ /* 0x000fe400000e0000 */
[----:B------:R-:W-:Y:S01]  /*140e0*/  R2UR UR26, R124 ;  /* 0x000000007c1a72ca */ /* 0x000fe200000e0000 */
[----:B------:R-:W-:Y:S01]  /*140f0*/  VIADD R124, R126, 0x602 ;  /* 0x000006027e7c7836 */ /* 0x000fe20000000000 */
[----:B------:R-:W-:Y:S01]  /*14100*/  R2UR UR22, R120 ;  /* 0x00000000781672ca */ /* 0x000fe200000e0000 */
[----:B------:R-:W-:Y:S01]  /*14110*/  VIADD R120, R126, 0x604 ;  /* 0x000006047e787836 */ /* 0x000fe20000000000 */
[----:B------:R-:W-:Y:S01]  /*14120*/  R2UR UR18, R122 ;  /* 0x000000007a1272ca */ /* 0x000fe200000e0000 */
[----:B------:R-:W-:Y:S01]  /*14130*/  VIADD R122, R126, 0x606 ;  /* 0x000006067e7a7836 */ /* 0x000fe20000000000 */
[----:B------:R-:W-:-:S02]  /*14140*/  MOV R4, UR59 ;  /* 0x0000003b00047c02 */ /* 0x000fc40008000f00 */
[C---:B------:R-:W-:Y:S02]  /*14150*/  R2UR UR43, R121.reuse ;  /* 0x00000000792b72ca */ /* 0x040fe400000e0000 */
[----:B------:R-:W-:Y:S02]  /*14160*/  R2UR UR39, R121 ;  /* 0x00000000792772ca */ /* 0x000fe400000e0000 */
[----:B------:R-:W-:Y:S02]  /*14170*/  R2UR UR59, R123 ;  /* 0x000000007b3b72ca */ /* 0x000fe400000e0000 */
[----:B------:R-:W-:Y:S02]  /*14180*/  R2UR UR35, R121 ;  /* 0x00000000792372ca */ /* 0x000fe400000e0000 */
[----:B------:R-:W-:Y:S02]  /*14190*/  R2UR UR31, R123 ;  /* 0x000000007b1f72ca */ /* 0x000fe400000e0000 */
[----:B------:R-:W-:-:S02]  /*141a0*/  R2UR UR27, R125 ;  /* 0x000000007d1b72ca */ /* 0x000fc400000e0000 */
[----:B------:R-:W-:Y:S02]  /*141b0*/  R2UR UR23, R121 ;  /* 0x00000000791772ca */ /* 0x000fe400000e0000 */
[----:B------:R-:W-:Y:S02]  /*141c0*/  R2UR UR19, R123 ;  /* 0x000000007b1372ca */ /* 0x000fe400000e0000 */
[----:B------:R-:W-:Y:S02]  /*141d0*/  R2UR UR14, R124 ;  /* 0x000000007c0e72ca */ /* 0x000fe400000e0000 */
[----:B------:R-:W-:Y:S02]  /*141e0*/  R2UR UR15, R125 ;  /* 0x000000007d0f72ca */ /* 0x000fe400000e0000 */
[----:B------:R-:W-:Y:S02]  /*141f0*/  R2UR UR6, R120 ;  /* 0x00000000780672ca */ /* 0x000fe400000e0000 */
[----:B------:R-:W-:-:S02]  /*14200*/  R2UR UR7, R121 ;  /* 0x00000000790772ca */ /* 0x000fc400000e0000 */
[----:B------:R-:W-:Y:S02]  /*14210*/  R2UR UR10, R122 ;  /* 0x000000007a0a72ca */ /* 0x000fe400000e0000 */
[----:B------:R-:W-:Y:S02]  /*14220*/  R2UR UR11, R123 ;  /* 0x000000007b0b72ca */ /* 0x000fe400000e0000 */
[----:B------:R-:W-:Y:S02]  /*14230*/  MOV R211, UR41 ;  /* 0x0000002900d37c02 */ /* 0x000fe40008000f00 */
[----:B------:R-:W-:Y:S02]  /*14240*/  MOV R212, UR40 ;  /* 0x0000002800d47c02 */ /* 0x000fe40008000f00 */
[----:B------:R-:W-:Y:S02]  /*14250*/  MOV R20, UR37 ;  /* 0x0000002500147c02 */ /* 0x000fe40008000f00 */
[----:B------:R-:W-:-:S02]  /*14260*/  MOV R21, UR36 ;  /* 0x0000002400157c02 */ /* 0x000fc40008000f00 */
[----:B------:R-:W-:Y:S02]  /*14270*/  MOV R13, UR57 ;  /* 0x00000039000d7c02 */ /* 0x000fe40008000f00 */
[----:B------:R-:W-:Y:S02]  /*14280*/  MOV R14, UR56 ;  /* 0x00000038000e7c02 */ /* 0x000fe40008000f00 */
[----:B--2---:R-:W-:Y:S02]  /*14290*/  R2UR UR44, R128 ;  /* 0x00000000802c72ca */ /* 0x004fe400000e0000 */
[----:B------:R-:W-:Y:S02]  /*142a0*/  R2UR UR45, R129 ;  /* 0x00000000812d72ca */ /* 0x000fe400000e0000 */
[----:B-----5:R-:W-:-:S11]  /*142b0*/  WARPGROUP.ARRIVE ;  /* 0x00000000000079c5 */ /* 0x020fd60000000000 */
[----:B------:R-:W-:Y:S01]  /*142c0*/  HGMMA.64x96x16.F32.BF16 R120, gdesc[UR44], RZ, !UPT, gsb0 ;  /* 0x016000002c7879f0 */ /* 0x000fe2000c0018ff */
[----:B---3--:R-:W-:Y:S02]  /*142d0*/  R2UR UR40, R8 ;  /* 0x00000000082872ca */ /* 0x008fe400000e0000 */
[----:B------:R-:W-:Y:S02]  /*142e0*/  R2UR UR41, R9 ;  /* 0x00000000092972ca */ /* 0x000fe400000e0000 */
[----:B------:R0:W5:Y:S01]  /*142f0*/  LDL.LU.64 R8, [R1+0x90] ;  /* 0x0000900001087983 */ /* 0x0001620000300a00 */
[----:B------:R-:W-:Y:S02]  /*14300*/  WARPGROUP.DEPBAR.LE gsb0, 0x0 ;  /* 0x00008000000079c5 */ /* 0x000fe40000010000 */
[----:B------:R-:W-:-:S08]  /*14310*/  WARPGROUP.ARRIVE ;  /* 0x00000000000079c5 */ /* 0x000fd00000000000 */
[----:B------:R-:W-:Y:S01]  /*14320*/  HGMMA.64x96x16.F32.BF16 R120, gdesc[UR40], R120, gsb0 ;  /* 0x01600000287879f0 */ /* 0x000fe20008001878 */
[----:B------:R-:W-:Y:S02]  /*14330*/  R2UR UR36, R2 ;  /* 0x00000000022472ca */ /* 0x000fe400000e0000 */
[----:B------:R-:W-:Y:S02]  /*14340*/  R2UR UR37, R3 ;  /* 0x00000000032572ca */ /* 0x000fe400000e0000 */
[----:B------:R-:W-:Y:S01]  /*14350*/  R2UR UR45, R213 ;  /* 0x00000000d52d72ca */ /* 0x000fe200000e0000 */
[----:B------:R-:W2:Y:S01]  /*14360*/  LDL.64 R2, [R1+0x8] ;  /* 0x0000080001027983 */ /* 0x000ea20000100a00 */
[----:B------:R-:W-:Y:S02]  /*14370*/  WARPGROUP.DEPBAR.LE gsb0, 0x0 ;  /* 0x00008000000079c5 */ /* 0x000fe40000010000 */
[----:B------:R-:W-:-:S07]  /*14380*/  WARPGROUP.ARRIVE ;  /* 0x00000000000079c5 */ /* 0x000fce0000000000 */
[----:B------:R-:W-:Y:S01]  /*14390*/  HGMMA.64x96x16.F32.BF16 R120, gdesc[UR36], R120, gsb0 ;  /* 0x01600000247879f0 */ /* 0x000fe20008001878 */
[----:B------:R-:W-:Y:S02]  /*143a0*/  R2UR UR37, R20 ;  /* 0x00000000142572ca */ /* 0x000fe400000e0000 */
[----:B------:R-:W-:Y:S02]  /*143b0*/  R2UR UR36, R21 ;  /* 0x00000000152472ca */ /* 0x000fe400000e0000 */
[----:B------:R-:W3:Y:S01]  /*143c0*/  LDL.64 R20, [R1+0x18] ;  /* 0x0000180001147983 */ /* 0x000ee20000100a00 */
[----:B------:R-:W-:-:S03]  /*143d0*/  R2UR UR40, R212 ;  /* 0x00000000d42872ca */ /* 0x000fc600000e0000 */
[----:B------:R-:W2:Y:S01]  /*143e0*/  LDL.64 R212, [R1+0x10] ;  /* 0x0000100001d47983 */ /* 0x000ea20000100a00 */
[----:B----4-:R-:W-:Y:S02]  /*143f0*/  R2UR UR56, R6 ;  /* 0x00000000063872ca */ /* 0x010fe400000e0000 */
[----:B------:R-:W-:Y:S01]  /*14400*/  R2UR UR57, R7 ;  /* 0x00000000073972ca */ /* 0x000fe200000e0000 */
[----:B------:R-:W-:Y:S01]  /*14410*/  UMOV UR20, UR52 ;  /* 0x0000003400147c82 */ /* 0x000fe20008000000 */
[----:B------:R-:W-:Y:S01]  /*14420*/  UMOV UR21, UR53 ;  /* 0x0000003500157c82 */ /* 0x000fe20008000000 */
[----:B------:R-:W-:Y:S01]  /*14430*/  UMOV UR16, UR48 ;  /* 0x0000003000107c82 */ /* 0x000fe20008000000 */
[----:B------:R-:W-:Y:S01]  /*14440*/  UMOV UR17, UR49 ;  /* 0x0000003100117c82 */ /* 0x000fe20008000000 */
[----:B------:R-:W-:Y:S01]  /*14450*/  R2UR UR44, R0 ;  /* 0x00000000002c72ca */ /* 0x000fe200000e0000 */
[----:B------:R0:W5:Y:S01]  /*14460*/  LDL.LU.64 R6, [R1+0x88] ;  /* 0x0000880001067983 */ /* 0x0001620000300a00 */
[----:B------:R-:W-:-:S02]  /*14470*/  WARPGROUP.DEPBAR.LE gsb0, 0x0 ;  /* 0x00008000000079c5 */ /* 0x000fc40000010000 */
[----:B------:R-:W-:-:S06]  /*14480*/  WARPGROUP.ARRIVE ;  /* 0x00000000000079c5 */ /* 0x000fcc0000000000 */
[----:B------:R-:W-:Y:S03]  /*14490*/  HGMMA.64x96x16.F32.BF16 R120, gdesc[UR56], R120, gsb0 ;  /* 0x01600000387879f0 */ /* 0x000fe60008001878 */
[----:B------:R-:W-:Y:S02]  /*144a0*/  WARPGROUP.DEPBAR.LE gsb0, 0x0 ;  /* 0x00008000000079c5 */ /* 0x000fe40000010000 */
[----:B------:R-:W-:Y:S01]  /*144b0*/  WARPGROUP.ARRIVE ;  /* 0x00000000000079c5 */ /* 0x000fe20000000000 */
[----:B---3--:R-:W-:Y:S02]  /*144c0*/  R2UR UR32, R20 ;  /* 0x00000000142072ca */ /* 0x008fe400000e0000 */
[----:B------:R-:W-:-:S13]  /*144d0*/  R2UR UR33, R21 ;  /* 0x00000000152172ca */ /* 0x000fda00000e0000 */
[----:B------:R-:W-:Y:S01]  /*144e0*/  HGMMA.64x96x16.F32.BF16 R120, gdesc[UR32], R120, gsb0 ;  /* 0x01600000207879f0 */ /* 0x000fe20008001878 */
[----:B--2---:R-:W-:Y:S02]  /*144f0*/  R2UR UR28, R212 ;  /* 0x00000000d41c72ca */ /* 0x004fe400000e0000 */
[----:B------:R-:W-:Y:S02]  /*14500*/  R2UR UR29, R213 ;  /* 0x00000000d51d72ca */ /* 0x000fe400000e0000 */
[----:B------:R-:W-:Y:S02]  /*14510*/  R2UR UR24, R2 ;  /* 0x00000000021872ca */ /* 0x000fe400000e0000 */
[----:B------:R-:W-:Y:S01]  /*14520*/  R2UR UR25, R3 ;  /* 0x00000000031972ca */ /* 0x000fe200000e0000 */
        /* <DEDUP_REMOVED lines=11> */
[----:B------:R-:W-:Y:S01]  /*145e0*/  HGMMA.64x96x16.F32.BF16 R120, gdesc[UR16], R120, gsb0 ;  /* 0x01600000107879f0 */ /* 0x000fe20008001878 */
[----:B------:R-:W-:Y:S01]  /*145f0*/  UMOV UR12, UR44 ;  /* 0x0000002c000c7c82 */ /* 0x000fe20008000000 */
[----:B------:R-:W-:Y:S01]  /*14600*/  UMOV UR13, UR45 ;  /* 0x0000002d000d7c82 */ /* 0x000fe20008000000 */
[----:B------:R-:W-:Y:S01]  /*14610*/  R2UR UR41, R211 ;  /* 0x00000000d32972ca */ /* 0x000fe200000e0000 */
[----:B------:R-:W-:Y:S02]  /*14620*/  WARPGROUP.DEPBAR.LE gsb0, 0x0 ;  /* 0x00008000000079c5 */ /* 0x000fe40000010000 */
[----:B------:R-:W-:-:S06]  /*14630*/  WARPGROUP.ARRIVE ;  /* 0x00000000000079c5 */ /* 0x000fcc0000000000 */
[----:B------:R-:W-:Y:S01]  /*14640*/  HGMMA.64x96x16.F32.BF16 R120, gdesc[UR12], R120, gsb0 ;  /* 0x016000000c7879f0 */ /* 0x000fe20008001878 */
[----:B------:R-:W-:-:S03]  /*14650*/  UMOV UR4, UR40 ;  /* 0x0000002800047c82 */ /* 0x000fc60008000000 */
[----:B------:R-:W-:Y:S01]  /*14660*/  UMOV UR5, UR41 ;  /* 0x0000002900057c82 */ /* 0x000fe20008000000 */
        /* <DEDUP_REMOVED lines=9> */
[----:B------:R-:W-:Y:S02]  /*14700*/  R2UR UR59, R4 ;  /* 0x00000000043b72ca */ /* 0x000fe400000e0000 */
[----:B------:R-:W-:Y:S02]  /*14710*/  R2UR UR58, R5 ;  /* 0x00000000053a72ca */ /* 0x000fe400000e0000 */
[----:B------:R-:W-:Y:S02]  /*14720*/  R2UR UR57, R13 ;  /* 0x000000000d3972ca */ /* 0x000fe400000e0000 */
[----:B------:R-:W-:Y:S01]  /*14730*/  R2UR UR56, R14 ;  /* 0x000000000e3872ca */ /* 0x000fe200000e0000 */
[----:B------:R-:W-:Y:S02]  /*14740*/  WARPGROUP.DEPBAR.LE gsb0, 0x0 ;  /* 0x00008000000079c5 */ /* 0x000fe40000010000 */
[----:B0-----:R-:W-:-:S12]  /*14750*/  @!P0 BRA `(.L_x_630) ;  /* 0x0000000000048947 */ /* 0x001fd80003800000 */
[----:B------:R-:W-:Y:S01]  /*14760*/  BPT.TRAP 0x1 ;  /* 0x000000040000795c */ /* 0x000fe20000300000 */
.L_x_630:
[----:B------:R-:W-:Y:S01]  /*14770*/  SHF.L.U32 R0, R11, 0x1f, RZ ;  /* 0x0000001f0b007819 */ /* 0x000fe200000006ff */
[----:B------:R-:W-:-:S04]  /*14780*/  IMAD R11, R12, 0x8, R18 ;  /* 0x000000080c0b7824 */ /* 0x000fc800078e0212 */
[----:B------:R0:W1:Y:S01]  /*14790*/  SYNCS.PHASECHK.TRANS64.TRYWAIT P1, [R11+URZ+0x30850], R0 ;  /* 0x030850000b0075a7 */ /* 0x000062000802017f */
[----:B------:R-:W-:Y:S05]  /*147a0*/  @!P0 BRA `(.L_x_631) ;  /* 0x0000000000048947 */ /* 0x000fea0003800000 */
[----:B------:R-:W-:Y:S01]  /*147b0*/  BPT.TRAP 0x1 ;  /* 0x000000040000795c */ /* 0x000fe20000300000 */
.L_x_631:
[----:B------:R-:W-:Y:S04]  /*147c0*/  BSSY B1, `(.L_x_632) ;  /* 0x0000004000017945 */ /* 0x000fe80003800000 */
[----:B-1----:R-:W-:Y:S05]  /*147d0*/  @P1 BRA `(.L_x_633) ;  /* 0x0000000000081947 */ /* 0x002fea0003800000 */
[----:B------:R-:W1:Y:S02]  /*147e0*/  SYNCS.PHASECHK.TRANS64.TRYWAIT P1, [R11+URZ+0x30850], R0 ;  /* 0x030850000b0075a7 */ /* 0x000e64000802017f */
[----:B-1----:R-:W-:Y:S05]  /*147f0*/  @!P1 BRA `(.L_x_634) ;  /* 0x000000c400189947 */ /* 0x002fea0003800000 */
.L_x_633:
[----:B------:R-:W-:Y:S05]  /*14800*/  BSYNC B1 ;  /* 0x0000000000017941 */ /* 0x000fea0003800000 */
.L_x_632:
[----:B01----:R-:W-:Y:S01]  /*14810*/  VIADD R0, R18, 0x400 ;  /* 0x0000040012007836 */ /* 0x003fe20000000000 */
[----:B------:R-:W-:Y:S01]  /*14820*/  WARPGROUP.ARRIVE ;  /* 0x00000000000079c5 */ /* 0x000fe20000000000 */
[----:B------:R-:W-:Y:S02]  /*14830*/  IMAD.MOV.U32 R3, RZ, RZ, 0x40000040 ;  /* 0x40000040ff037424 */ /* 0x000fe400078e00ff */
[----:B------:R-:W-:Y:S01]  /*14840*/  IMAD.MOV.U32 R5, RZ, RZ, 0x40000040 ;  /* 0x40000040ff057424 */ /* 0x000fe200078e00ff */
[----:B------:R-:W-:Y:S02]  /*14850*/  SHF.R.U32.HI R0, RZ, 0x4, R0 ;  /* 0x00000004ff007819 */ /* 0x000fe40000011600 */
[----:B------:R-:W-:Y:S01]  /*14860*/  R2UR UR7, R3 ;  /* 0x00000000030772ca */ /* 0x000fe200000e0000 */
[----:B------:R-:W-:Y:S01]  /*14870*/  IMAD.MOV.U32 R3, RZ, RZ, 0x40000040 ;  /* 0x40000040ff037424 */ /* 0x000fe200078e00ff */
[----:B------:R-:W-:-:S04]  /*14880*/  LOP3.LUT R0, R0, 0x3fff, RZ, 0xc0, !PT ;  /* 0x00003fff00007812 */ /* 0x000fc800078ec0ff */
[----:B------:R-:W-:-:S05]  /*14890*/  LOP3.LUT R0, R0, 0x3000000, RZ, 0xfc, !PT ;  /* 0x0300000000007812 */ /* 0x000fca00078efcff */
[----:B------:R-:W-:-:S04]  /*148a0*/  IMAD R2, R12, 0x900, R0 ;  /* 0x000009000c027824 */ /* 0x000fc800078e0200 */
[C---:B------:R-:W-:Y:S01]  /*148b0*/  VIADD R4, R2.reuse, 0x80 ;  /* 0x0000008002047836 */ /* 0x040fe20000000000 */
[----:B------:R-:W-:-:S13]  /*148c0*/  R2UR UR6, R2 ;  /* 0x00000000020672ca */ /* 0x000fda00000e0000 */
[----:B------:R-:W-:Y:S01]  /*148d0*/  HGMMA.64x192x16.F32.BF16 R24, R188, gdesc[UR4].tnspB, R24, gsb0 ;  /* 0x42e00004bc187df0 */ /* 0x000fe20008001818 */
[----:B------:R-:W-:Y:S01]  /*148e0*/  R2UR UR6, R4 ;  /* 0x00000000040672ca */ /* 0x000fe200000e0000 */
[----:B------:R-:W-:Y:S01]  /*148f0*/  VIADD R4, R2, 0x100 ;  /* 0x0000010002047836 */ /* 0x000fe20000000000 */
[----:B------:R-:W-:Y:S01]  /*14900*/  R2UR UR7, R5 ;  /* 0x00000000050772ca */ /* 0x000fe200000e0000 */
[----:B------:R-:W-:Y:S01]  /*14910*/  IMAD.MOV.U32 R5, RZ, RZ, 0x40000040 ;  /* 0x40000040ff057424 */ /* 0x000fe200078e00ff */
[----:B------:R-:W-:Y:S02]  /*14920*/  WARPGROUP.DEPBAR.LE gsb0, 0x0 ;  /* 0x00008000000079c5 */ /* 0x000fe40000010000 */
[----:B------:R-:W-:-:S13]  /*14930*/  WARPGROUP.ARRIVE ;  /* 0x00000000000079c5 */ /* 0x000fda0000000000 */
[----:B------:R-:W-:Y:S01]  /*14940*/  HGMMA.64x192x16.F32.BF16 R24, R184, gdesc[UR4].tnspB, R24, gsb0 ;  /* 0x42e00004b8187df0 */ /* 0x000fe20008001818 */
[----:B------:R-:W-:Y:S01]  /*14950*/  R2UR UR6, R4 ;  /* 0x00000000040672ca */ /* 0x000fe200000e0000 */
[----:B------:R-:W-:Y:S01]  /*14960*/  VIADD R4, R2, 0x180 ;  /* 0x0000018002047836 */ /* 0x000fe20000000000 */
[----:B------:R-:W-:Y:S02]  /*14970*/  R2UR UR7, R5 ;  /* 0x00000000050772ca */ /* 0x000fe400000e0000 */
[----:B------:R-:W-:Y:S01]  /*14980*/  MOV R5, 0x40000040 ;  /* 0x4000004000057802 */ /* 0x000fe20000000f00 */
[----:B------:R-:W-:Y:S02]  /*14990*/  WARPGROUP.DEPBAR.LE gsb0, 0x0 ;  /* 0x00008000000079c5 */ /* 0x000fe40000010000 */
[----:B------:R-:W-:-:S12]  /*149a0*/  WARPGROUP.ARRIVE ;  /* 0x00000000000079c5 */ /* 0x000fd80000000000 */
[----:B------:R-:W-:Y:S01]  /*149b0*/  HGMMA.64x192x16.F32.BF16 R24, R180, gdesc[UR4].tnspB, R24, gsb0 ;  /* 0x42e00004b4187df0 */ /* 0x000fe20008001818 */
[----:B------:R-:W-:Y:S01]  /*149c0*/  R2UR UR6, R4 ;  /* 0x00000000040672ca */ /* 0x000fe200000e0000 */
[C---:B------:R-:W-:Y:S01]  /*149d0*/  VIADD R4, R2.reuse, 0x200 ;  /* 0x0000020002047836 */ /* 0x040fe20000000000 */
[----:B------:R-:W-:Y:S01]  /*149e0*/  R2UR UR7, R5 ;  /* 0x00000000050772ca */ /* 0x000fe200000e0000 */
[----:B------:R-:W-:Y:S02]  /*149f0*/  IMAD.MOV.U32 R5, RZ, RZ, 0x40000040 ;  /* 0x40000040ff057424 */ /* 0x000fe400078e00ff */
[----:B------:R-:W-:Y:S01]  /*14a00*/  VIADD R2, R2, 0x280 ;  /* 0x0000028002027836 */ /* 0x000fe20000000000 */
[----:B------:R-:W-:Y:S02]  /*14a10*/  WARPGROUP.DEPBAR.LE gsb0, 0x0 ;  /* 0x00008000000079c5 */ /* 0x000fe40000010000 */
[----:B------:R-:W-:-:S11]  /*14a20*/  WARPGROUP.ARRIVE ;  /* 0x00000000000079c5 */ /* 0x000fd60000000000 */
[----:B------:R-:W-:Y:S01]  /*14a30*/  HGMMA.64x192x16.F32.BF16 R24, R176, gdesc[UR4].tnspB, R24, gsb0 ;  /* 0x42e00004b0187df0 */ /* 0x000fe20008001818 */
[----:B------:R-:W-:Y:S02]  /*14a40*/  R2UR UR6, R4 ;  /* 0x00000000040672ca */ /* 0x000fe400000e0000 */
[----:B------:R-:W-:Y:S01]  /*14a50*/  R2UR UR7, R5 ;  /* 0x00000000050772ca */ /* 0x000fe200000e0000 */
[----:B------:R-:W-:Y:S02]  /*14a60*/  WARPGROUP.DEPBAR.LE gsb0, 0x0 ;  /* 0x00008000000079c5 */ /* 0x000fe40000010000 */
[----:B------:R-:W-:-:S14]  /*14a70*/  WARPGROUP.ARRIVE ;  /* 0x00000000000079c5 */ /* 0x000fdc0000000000 */
[----:B------:R-:W-:Y:S01]  /*14a80*/  HGMMA.64x192x16.F32.BF16 R24, R172, gdesc[UR4].tnspB, R24, gsb0 ;  /* 0x42e00004ac187df0 */ /* 0x000fe20008001818 */
[----:B------:R-:W-:Y:S02]  /*14a90*/  R2UR UR6, R2 ;  /* 0x00000000020672ca */ /* 0x000fe400000e0000 */
[----:B------:R-:W-:Y:S01]  /*14aa0*/  R2UR UR7, R3 ;  /* 0x00000000030772ca */ /* 0x000fe200000e0000 */
[----:B------:R-:W-:Y:S02]  /*14ab0*/  WARPGROUP.DEPBAR.LE gsb0, 0x0 ;  /* 0x00008000000079c5 */ /* 0x000fe40000010000 */
[----:B------:R-:W-:-:S14]  /*14ac0*/  WARPGROUP.ARRIVE ;  /* 0x00000000000079c5 */ /* 0x000fdc0000000000 */
[----:B------:R-:W-:Y:S03]  /*14ad0*/  HGMMA.64x192x16.F32.BF16 R24, R168, gdesc[UR4].tnspB, R24, gsb0 ;  /* 0x42e00004a8187df0 */ /* 0x000fe60008001818 */
[----:B------:R-:W-:Y:S02]  /*14ae0*/  WARPGROUP.DEPBAR.LE gsb0, 0x0 ;  /* 0x00008000000079c5 */ /* 0x000fe40000010000 */
[----:B------:R-:W-:Y:S05]  /*14af0*/  @!P0 BRA `(.L_x_635) ;  /* 0x0000000000048947 */ /* 0x000fea0003800000 */
[----:B------:R-:W-:Y:S01]  /*14b00*/  BPT.TRAP 0x1 ;  /* 0x000000040000795c */ /* 0x000fe20000300000 */
.L_x_635:
[----:B-----5:R-:W-:Y:S02]  /*14b10*/  FMNMX.FTZ R5, R120, R7, !PT ;  /* 0x0000000778057209 */ /* 0x020fe40007810000 */
        /* <DEDUP_REMOVED lines=50> */
[----:B-1----:R-:W-:-:S03]  /*14e40*/  FMNMX.FTZ R4, R4, R0, !PT ;  /* 0x0000000004047209 */ /* 0x002fc60007810000 */
[----:B------:R-:W0:Y:S04]  /*14e50*/  SHFL.BFLY PT, R2, R5, 0x1, 0x1f ;  /* 0x0c201f0005027f89 */ /* 0x000e2800000e0000 */
[----:B------:R-:W1:Y:S01]  /*14e60*/  SHFL.BFLY PT, R0, R4, 0x1, 0x1f ;  /* 0x0c201f0004007f89 */ /* 0x000e6200000e0000 */
[----:B0-----:R-:W-:Y:S02]  /*14e70*/  FMNMX.FTZ R5, R5, R2, !PT ;  /* 0x0000000205057209 */ /* 0x001fe40007810000 */
[----:B-1----:R-:W-:Y:S01]  /*14e80*/  FMNMX.FTZ R4, R4, R0, !PT ;  /* 0x0000000004047209 */ /* 0x002fe20007810000 */
[----:B------:R-:W-:Y:S02]  /*14e90*/  IMAD.U32 R0, RZ, RZ, UR38 ;  /* 0x00000026ff007e24 */ /* 0x000fe4000f8e00ff */
[----:B------:R-:W-:-:S02]  /*14ea0*/  FADD.FTZ R3, -R5, R7 ;  /* 0x0000000705037221 */ /* 0x000fc40000010100 */
[-C--:B------:R-:W-:Y:S01]  /*14eb0*/  FMUL.FTZ R7, R5, R0.reuse ;  /* 0x0000000005077220 */ /* 0x080fe20000410000 */
[----:B------:R-:W-:Y:S01]  /*14ec0*/  FADD.FTZ R2, -R4, R8 ;  /* 0x0000000804027221 */ /* 0x000fe20000010100 */
[-C--:B------:R-:W-:Y:S02]  /*14ed0*/  FMUL.FTZ R3, R3, R0.reuse ;  /* 0x0000000003037220 */ /* 0x080fe40000410000 */
[-CC-:B------:R-:W-:Y:S01]  /*14ee0*/  FFMA.FTZ R190, R124, R0.reuse, -R7.reuse ;  /* 0x000000007cbe7223 */ /* 0x180fe20000010807 */
[-CC-:B------:R-:W-:Y:S01]  /*14ef0*/  FFMA.FTZ R124, R125, R0.reuse, -R7.reuse ;  /* 0x000000007d7c7223 */ /* 0x180fe20000010807 */
[-C--:B------:R-:W-:Y:S01]  /*14f00*/  FMUL.FTZ R125, R4, R0.reuse ;  /* 0x00000000047d7220 */ /* 0x080fe20000410000 */
[-CC-:B------:R-:W-:Y:S01]  /*14f10*/  FFMA.FTZ R188, R120, R0.reuse, -R7.reuse ;  /* 0x0000000078bc7223 */ /* 0x180fe20000010807 */
[-C--:B------:R-:W-:Y:S01]  /*14f20*/  FMUL.FTZ R2, R2, R0.reuse ;  /* 0x0000000002027220 */ /* 0x080fe20000410000 */
[-C--:B------:R-:W-:Y:S01]  /*14f30*/  FFMA.FTZ R169, R121, R0.reuse, -R7 ;  /* 0x0000000079a97223 */ /* 0x080fe20000010807 */
[-C--:B------:R-:W-:Y:S01]  /*14f40*/  FFMA.FTZ R189, R122, R0.reuse, -R125 ;  /* 0x000000007abd7223 */ /* 0x080fe2000001087d */
[-C--:B------:R-:W-:Y:S01]  /*14f50*/  FFMA.FTZ R184, R128, R0.reuse, -R7 ;  /* 0x0000000080b87223 */ /* 0x080fe20000010807 */
[-CC-:B------:R-:W-:Y:S01]  /*14f60*/  FFMA.FTZ R128, R123, R0.reuse, -R125.reuse ;  /* 0x000000007b807223 */ /* 0x180fe2000001087d */
[----:B------:R-:W-:Y:S01]  /*14f70*/  MUFU.EX2 R3, R3 ;  /* 0x0000000300037308 */ /* 0x000fe20000000800 */
[-CC-:B------:R-:W-:Y:S01]  /*14f80*/  FFMA.FTZ R191, R126, R0.reuse, -R125.reuse ;  /* 0x000000007ebf7223 */ /* 0x180fe2000001087d */
[-CC-:B------:R-:W-:Y:S01]  /*14f90*/  FFMA.FTZ R127, R127, R0.reuse, -R125.reuse ;  /* 0x000000007f7f7223 */ /* 0x180fe2000001087d */
[-C--:B------:R-:W-:Y:S01]  /*14fa0*/  FFMA.FTZ R185, R130, R0.reuse, -R125 ;  /* 0x0000000082b97223 */ /* 0x080fe2000001087d */
[-C--:B------:R-:W-:Y:S01]  /*14fb0*/  FFMA.FTZ R121, R129, R0.reuse, -R7 ;  /* 0x0000000081797223 */ /* 0x080fe20000010807 */
[-C--:B------:R-:W-:Y:S01]  /*14fc0*/  FFMA.FTZ R126, R131, R0.reuse, -R125 ;  /* 0x00000000837e7223 */ /* 0x080fe2000001087d */
[-C--:B------:R-:W-:Y:S01]  /*14fd0*/  FFMA.FTZ R186, R132, R0.reuse, -R7 ;  /* 0x0000000084ba7223 */ /* 0x080fe20000010807 */
[-CC-:B------:R-:W-:Y:S01]  /*14fe0*/  FFMA.FTZ R187, R134, R0.reuse, -R125.reuse ;  /* 0x0000000086bb7223 */ /* 0x180fe2000001087d */
[----:B------:R-:W0:Y:S01]  /*14ff0*/  MUFU.EX2 R188, R188 ;  /* 0x000000bc00bc7308 */ /* 0x000e220000000800 */
[-C--:B------:R-:W-:Y:S01]  /*15000*/  FFMA.FTZ R123, R135, R0.reuse, -R125 ;  /* 0x00000000877b7223 */ /* 0x080fe2000001087d */
[-CC-:B------:R-:W-:Y:S01]  /*15010*/  FFMA.FTZ R120, R133, R0.reuse, -R7.reuse ;  /* 0x0000000085787223 */ /* 0x180fe20000010807 */
[-C--:B------:R-:W-:Y:S01]  /*15020*/  FFMA.FTZ R180, R136, R0.reuse, -R7 ;  /* 0x0000000088b47223 */ /* 0x080fe20000010807 */
[-C--:B------:R-:W-:Y:S01]  /*15030*/  FFMA.FTZ R181, R138, R0.reuse, -R125 ;  /* 0x000000008ab57223 */ /* 0x080fe2000001087d */
[-C--:B------:R-:W-:Y:S01]  /*15040*/  FFMA.FTZ R21, R137, R0.reuse, -R7 ;  /* 0x0000000089157223 */ /* 0x080fe20000010807 */
[-C--:B------:R-:W-:Y:S01]  /*15050*/  FFMA.FTZ R122, R139, R0.reuse, -R125 ;  /* 0x000000008b7a7223 */ /* 0x080fe2000001087d */
[-C--:B------:R-:W-:Y:S01]  /*15060*/  FFMA.FTZ R182, R140, R0.reuse, -R7 ;  /* 0x000000008cb67223 */ /* 0x080fe20000010807 */
[----:B------:R-:W-:Y:S01]  /*15070*/  MUFU.EX2 R2, R2 ;  /* 0x0000000200027308 */ /* 0x000fe20000000800 */
[-C--:B------:R-:W-:Y:S01]  /*15080*/  FFMA.FTZ R183, R142, R0.reuse, -R125 ;  /* 0x000000008eb77223 */ /* 0x080fe2000001087d */
[-C--:B------:R-:W-:Y:S01]  /*15090*/  FFMA.FTZ R20, R141, R0.reuse, -R7 ;  /* 0x000000008d147223 */ /* 0x080fe20000010807 */
[-C--:B------:R-:W-:Y:S01]  /*150a0*/  FFMA.FTZ R143, R143, R0.reuse, -R125 ;  /* 0x000000008f8f7223 */ /* 0x080fe2000001087d */
[-C--:B------:R-:W-:Y:S01]  /*150b0*/  FFMA.FTZ R176, R144, R0.reuse, -R7 ;  /* 0x0000000090b07223 */ /* 0x080fe20000010807 */
[----:B------:R-:W-:Y:S01]  /*150c0*/  FFMA.FTZ R177, R146, R0, -R125 ;  /* 0x0000000092b17223 */ /* 0x000fe2000001087d */
[----:B------:R-:W-:-:S02]  /*150d0*/  VIADD R129, R10, 0x30840 ;  /* 0x000308400a817836 */ /* 0x000fc40000000000 */
[----:B------:R-:W-:Y:S01]  /*150e0*/  FFMA.FTZ R15, R145, R0, -R7 ;  /* 0x00000000910f7223 */ /* 0x000fe20000010807 */
[----:B------:R-:W1:Y:S01]  /*150f0*/  MUFU.EX2 R189, R189 ;  /* 0x000000bd00bd7308 */ /* 0x000e620000000800 */
[----:B0-----:R-:W-:Y:S01]  /*15100*/  FFMA.FTZ R214, R3, R214, R188 ;  /* 0x000000d603d67223 */ /* 0x001fe200000100bc */
[-C--:B------:R-:W-:Y:S01]  /*15110*/  FFMA.FTZ R132, R147, R0.reuse, -R125 ;  /* 0x0000000093847223 */ /* 0x080fe2000001087d */
[-C--:B------:R-:W-:Y:S01]  /*15120*/  FFMA.FTZ R178, R148, R0.reuse, -R7 ;  /* 0x0000000094b27223 */ /* 0x080fe20000010807 */
[-C--:B------:R-:W-:Y:S01]  /*15130*/  FFMA.FTZ R179, R150, R0.reuse, -R125 ;  /* 0x0000000096b37223 */ /* 0x080fe2000001087d */
[-C--:B------:R-:W-:Y:S01]  /*15140*/  FFMA.FTZ R14, R149, R0.reuse, -R7 ;  /* 0x00000000950e7223 */ /* 0x080fe20000010807 */
[-C--:B------:R-:W-:Y:S01]  /*15150*/  FFMA.FTZ R134, R151, R0.reuse, -R125 ;  /* 0x0000000097867223 */ /* 0x080fe2000001087d */
[-C--:B------:R-:W-:Y:S01]  /*15160*/  FFMA.FTZ R172, R152, R0.reuse, -R7 ;  /* 0x0000000098ac7223 */ /* 0x080fe20000010807 */
[----:B------:R-:W0:Y:S01]  /*15170*/  MUFU.EX2 R169, R169 ;  /* 0x000000a900a97308 */ /* 0x000e220000000800 */
[-C--:B------:R-:W-:Y:S01]  /*15180*/  FFMA.FTZ R173, R154, R0.reuse, -R125 ;  /* 0x000000009aad7223 */ /* 0x080fe2000001087d */
[-C--:B------:R-:W-:Y:S01]  /*15190*/  FFMA.FTZ R13, R153, R0.reuse, -R7 ;  /* 0x00000000990d7223 */ /* 0x080fe20000010807 */
[-C--:B------:R-:W-:Y:S01]  /*151a0*/  FFMA.FTZ R133, R155, R0.reuse, -R125 ;  /* 0x000000009b857223 */ /* 0x080fe2000001087d */
[-C--:B------:R-:W-:Y:S01]  /*151b0*/  FFMA.FTZ R174, R156, R0.reuse, -R7 ;  /* 0x000000009cae7223 */ /* 0x080fe20000010807 */
[-C--:B------:R-:W-:Y:S01]  /*151c0*/  FFMA.FTZ R175, R158, R0.reuse, -R125 ;  /* 0x000000009eaf7223 */ /* 0x080fe2000001087d */
[----:B------:R-:W-:Y:S01]  /*151d0*/  FFMA.FTZ R12, R157, R0, -R7 ;  /* 0x000000009d0c7223 */ /* 0x000fe20000010807 */
[----:B------:R-:W-:Y:S01]  /*151e0*/  PRMT R129, R221, 0x654, R129 ;  /* 0x00000654dd817816 */ /* 0x000fe20000000081 */
[----:B------:R-:W2:Y:S01]  /*151f0*/  MUFU.EX2 R128, R128 ;  /* 0x0000008000807308 */ /* 0x000ea20000000800 */
[----:B-1----:R-:W-:Y:S01]  /*15200*/  FFMA.FTZ R6, R2, R6, R189 ;  /* 0x0000000602067223 */ /* 0x002fe200000100bd */
[-C--:B------:R-:W-:Y:S01]  /*15210*/  FFMA.FTZ R131, R159, R0.reuse, -R125 ;  /* 0x000000009f837223 */ /* 0x080fe2000001087d */
[-CC-:B------:R-:W-:Y:S01]  /*15220*/  FFMA.FTZ R168, R160, R0.reuse, -R7.reuse ;  /* 0x00000000a0a87223 */ /* 0x180fe20000010807 */
[----:B------:R1:W-:Y:S01]  /*15230*/  SYNCS.ARRIVE.TRANS64.RED.A1T0 RZ, [R129+URZ], RZ ;  /* 0x000000ff81ff79a7 */ /* 0x0003e2000810043f */
[-C--:B------:R-:W-:Y:S01]  /*15240*/  FFMA.FTZ R8, R161, R0.reuse, -R7 ;  /* 0x00000000a1087223 */ /* 0x080fe20000010807 */
[-C--:B------:R-:W-:Y:S01]  /*15250*/  FFMA.FTZ R130, R163, R0.reuse, -R125 ;  /* 0x00000000a3827223 */ /* 0x080fe2000001087d */
[-C--:B------:R-:W-:Y:S01]  /*15260*/  FFMA.FTZ R170, R164, R0.reuse, -R7 ;  /* 0x00000000a4aa7223 */ /* 0x080fe20000010807 */
[----:B------:R-:W3:Y:S01]  /*15270*/  MUFU.EX2 R190, R190 ;  /* 0x000000be00be7308 */ /* 0x000ee20000000800 */
[----:B0-----:R-:W-:Y:S01]  /*15280*/  FADD.FTZ R214, R169, R214 ;  /* 0x000000d6a9d67221 */ /* 0x001fe20000010000 */
[-C--:B------:R-:W-:Y:S01]  /*15290*/  FFMA.FTZ R171, R166, R0.reuse, -R125 ;  /* 0x00000000a6ab7223 */ /* 0x080fe2000001087d */
[-C--:B------:R-:W-:Y:S01]  /*152a0*/  FFMA.FTZ R7, R165, R0.reuse, -R7 ;  /* 0x00000000a5077223 */ /* 0x080fe20000010807 */
[-CC-:B-1----:R-:W-:Y:S01]  /*152b0*/  FFMA.FTZ R129, R162, R0.reuse, -R125.reuse ;  /* 0x00000000a2817223 */ /* 0x182fe2000001087d */
[----:B------:R-:W-:-:S03]  /*152c0*/  FFMA.FTZ R125, R167, R0, -R125 ;  /* 0x00000000a77d7223 */ /* 0x000fc6000001087d */
[----:B------:R-:W0:Y:S01]  /*152d0*/  MUFU.EX2 R191, R191 ;  /* 0x000000bf00bf7308 */ /* 0x000e220000000800 */
[----:B--2---:R-:W-:-:S07]  /*152e0*/  FADD.FTZ R135, R128, R6 ;  /* 0x0000000680877221 */ /* 0x004fce0000010000 */
[----:B------:R-:W1:Y:S01]  /*152f0*/  MUFU.EX2 R124, R124 ;  /* 0x0000007c007c7308 */ /* 0x000e620000000800 */
[----:B---3--:R-:W-:-:S07]  /*15300*/  FADD.FTZ R6, R190, R214 ;  /* 0x000000d6be067221 */ /* 0x008fce0000010000 */
        /* <DEDUP_REMOVED lines=81> */
[----:B-1----:R-:W-:Y:S01]  /*15820*/  FADD.FTZ R135, R171, R135 ;  /* 0x00000087ab877221 */ /* 0x002fe20000010000 */
[----:B--2---:R-:W-:-:S03]  /*15830*/  FADD.FTZ R214, R7, R6 ;  /* 0x0000000607d67221 */ /* 0x004fc60000010000 */
[----:B0-----:R-:W-:Y:S01]  /*15840*/  FADD.FTZ R6, R125, R135 ;  /* 0x000000877d067221 */ /* 0x001fe20000010000 */
[----:B------:R-:W-:Y:S06]  /*15850*/  @!P0 BRA `(.L_x_636) ;  /* 0x0000000000048947 */ /* 0x000fec0003800000 */
[----:B------:R-:W-:Y:S01]  /*15860*/  BPT.TRAP 0x1 ;  /* 0x000000040000795c */ /* 0x000fe20000300000 */
.L_x_636:
[----:B------:R-:W-:Y:S01]  /*15870*/  ISETP.GT.AND P1, PT, R9, RZ, PT ;  /* 0x000000ff0900720c */ /* 0x000fe20003f24270 */
[----:B------:R-:W-:Y:S01]  /*15880*/  VIADD R11, R11, 0x30860 ;  /* 0x000308600b0b7836 */ /* 0x000fe20000000000 */
[----:B------:R-:W-:Y:S01]  /*15890*/  F2FP.BF16.F32.PACK_AB R188, R169, R188 ;  /* 0x000000bca9bc723e */ /* 0x000fe200000010ff */
[----:B------:R-:W-:Y:S01]  /*158a0*/  VIADD R9, R9, 0xffffffff ;  /* 0xffffffff09097836 */ /* 0x000fe20000000000 */
[----:B------:R-:W-:Y:S01]  /*158b0*/  F2FP.BF16.F32.PACK_AB R174, R12, R174 ;  /* 0x000000ae0cae723e */ /* 0x000fe200000010ff */
[----:B------:R-:W-:Y:S01]  /*158c0*/  IMAD.MOV.U32 R12, RZ, RZ, R210 ;  /* 0x000000ffff0c7224 */ /* 0x000fe200078e00d2 */
[----:B------:R-:W-:Y:S02]  /*158d0*/  PRMT R11, R221, 0x654, R11 ;  /* 0x00000654dd0b7816 */ /* 0x000fe4000000000b */
[----:B------:R-:W-:Y:S01]  /*158e0*/  F2FP.BF16.F32.PACK_AB R168, R8, R168 ;  /* 0x000000a808a8723e */ /* 0x000fe200000010ff */
[----:B------:R-:W-:Y:S01]  /*158f0*/  IMAD.MOV.U32 R8, RZ, RZ, R4 ;  /* 0x000000ffff087224 */ /* 0x000fe200078e0004 */
[----:B------:R0:W-:Y:S01]  /*15900*/  SYNCS.ARRIVE.TRANS64.RED.A1T0 RZ, [R11+URZ], RZ ;  /* 0x000000ff0bff79a7 */ /* 0x0001e2000810043f */
[----:B------:R-:W-:Y:S01]  /*15910*/  F2FP.BF16.F32.PACK_AB R170, R7, R170 ;  /* 0x000000aa07aa723e */ /* 0x000fe200000010ff */
[----:B------:R-:W-:Y:S01]  /*15920*/  IMAD.MOV.U32 R7, RZ, RZ, R5 ;  /* 0x000000ffff077224 */ /* 0x000fe200078e0005 */
[----:B------:R-:W-:-:S02]  /*15930*/  F2FP.BF16.F32.PACK_AB R189, R128, R189 ;  /* 0x000000bd80bd723e */ /* 0x000fc400000010ff */
[----:B------:R-:W-:Y:S02]  /*15940*/  F2FP.BF16.F32.PACK_AB R190, R124, R190 ;  /* 0x000000be7cbe723e */ /* 0x000fe400000010ff */
[----:B------:R-:W-:Y:S01]  /*15950*/  F2FP.BF16.F32.PACK_AB R191, R127, R191 ;  /* 0x000000bf7fbf723e */ /* 0x000fe200000010ff */
[----:B0-----:R-:W-:Y:S01]  /*15960*/  IMAD.MOV.U32 R11, RZ, RZ, R219 ;  /* 0x000000ffff0b7224 */ /* 0x001fe200078e00db */
        /* <DEDUP_REMOVED lines=17> */
[----:B------:R-:W-:Y:S06]  /*15a80*/  @P1 BRA `(.L_x_637) ;  /* 0xffffffdc004c1947 */ /* 0x000fec000383ffff */
.L_x_624:
[----:B------:R-:W-:Y:S05]  /*15a90*/  BSYNC B0 ;  /* 0x0000000000007941 */ /* 0x000fea0003800000 */
.L_x_623:
        /* <DEDUP_REMOVED lines=99> */
.L_x_638:
[----:B------:R-:W-:Y:S01]  /*160d0*/  IMAD R8, R210, 0x8, R18 ;  /* 0x00000008d2087824 */ /* 0x000fe200078e0212 */
[----:B------:R-:W-:-:S04]  /*160e0*/  SHF.L.U32 R3, R219, 0x1f, RZ ;  /* 0x0000001fdb037819 */ /* 0x000fc800000006ff */
[----:B------:R0:W1:Y:S01]  /*160f0*/  SYNCS.PHASECHK.TRANS64.TRYWAIT P1, [R8+URZ+0x30850], R3 ;  /* 0x03085003080075a7 */ /* 0x000062000802017f */
[----:B------:R-:W-:Y:S05]  /*16100*/  @!P0 BRA `(.L_x_639) ;  /* 0x0000000000048947 */ /* 0x000fea0003800000 */
[----:B------:R-:W-:Y:S01]  /*16110*/  BPT.TRAP 0x1 ;  /* 0x000000040000795c */ /* 0x000fe20000300000 */
.L_x_639:
[----:B------:R-:W-:Y:S01]  /*16120*/  VIADD R18, R18, 0x400 ;  /* 0x0000040012127836 */ /* 0x000fe20000000000 */
[----:B------:R-:W-:Y:S04]  /*16130*/  BSSY B0, `(.L_x_640) ;  /* 0x0000008000007945 */ /* 0x000fe80003800000 */
[----:B------:R-:W-:-:S04]  /*16140*/  SHF.R.U32.HI R18, RZ, 0x4, R18 ;  /* 0x00000004ff127819 */ /* 0x000fc80000011612 */
[----:B------:R-:W-:-:S04]  /*16150*/  LOP3.LUT R18, R18, 0x3fff, RZ, 0xc0, !PT ;  /* 0x00003fff12127812 */ /* 0x000fc800078ec0ff */
[----:B------:R-:W-:-:S05]  /*16160*/  LOP3.LUT R7, R18, 0x3000000, RZ, 0xfc, !PT ;  /* 0x0300000012077812 */ /* 0x000fca00078efcff */
[----:B------:R-:W-:Y:S01]  /*16170*/  IMAD R7, R210, 0x900, R7 ;  /* 0x00000900d2077824 */ /* 0x000fe200078e0207 */
[----:B-1----:R-:W-:Y:S06]  /*16180*/  @P1 BRA `(.L_x_641) ;  /* 0x0000000000081947 */ /* 0x002fec0003800000 */
[----:B------:R-:W1:Y:S02]  /*16190*/  SYNCS.PHASECHK.TRANS64.TRYWAIT P1, [R8+URZ+0x30850], R3 ;  /* 0x03085003080075a7 */ /* 0x000e64000802017f */
[----:B-1----:R-:W-:Y:S05]  /*161a0*/  @!P1 BRA `(.L_x_642) ;  /* 0x000000a800c09947 */ /* 0x002fea0003800000 */
.L_x_641:
[----:B------:R-:W-:Y:S05]  /*161b0*/  BSYNC B0 ;  /* 0x0000000000007941 */ /* 0x000fea0003800000 */
.L_x_640:
[----:B------:R-:W-:Y:S01]  /*161c0*/  IMAD.MOV.U32 R2, RZ, RZ, R7 ;  /* 0x000000ffff027224 */ /* 0x000fe200078e0007 */
[----:B01----:R-:W-:Y:S01]  /*161d0*/  MOV R3, 0x40000040 ;  /* 0x4000004000037802 */ /* 0x003fe20000000f00 */
[----:B------:R-:W-:-:S03]  /*161e0*/  WARPGROUP.ARRIVE ;  /* 0x00000000000079c5 */ /* 0x000fc60000000000 */
[----:B------:R-:W-:Y:S01]  /*161f0*/  R2UR UR6, R2 ;  /* 0x00000000020672ca */ /* 0x000fe200000e0000 */
[----:B------:R-:W-:Y:S01]  /*16200*/  VIADD R2, R7, 0x80 ;  /* 0x0000008007027836 */ /* 0x000fe20000000000 */
[----:B------:R-:W-:Y:S01]  /*16210*/  R2UR UR7, R3 ;  /* 0x00000000030772ca */ /* 0x000fe200000e0000 */
[----:B------:R-:W-:-:S12]  /*16220*/  IMAD.MOV.U32 R3, RZ, RZ, 0x40000040 ;  /* 0x40000040ff037424 */ /* 0x000fd800078e00ff */
        /* <DEDUP_REMOVED lines=26> */
[----:B------:R-:W0:Y:S02]  /*163d0*/  SHFL.BFLY PT, R7, R6, 0x2, 0x1f ;  /* 0x0c401f0006077f89 */ /* 0x000e2400000e0000 */
[----:B0-----:R-:W-:Y:S01]  /*163e0*/  FADD.FTZ R9, R7, R6 ;  /* 0x0000000607097221 */ /* 0x001fe20000010000 */
[----:B------:R-:W-:-:S04]  /*163f0*/  CS2R R6, SRZ ;  /* 0x0000000000067805 */ /* 0x000fc8000001ff00 */
[----:B------:R-:W0:Y:S02]  /*16400*/  SHFL.BFLY PT, R10, R9, 0x1, 0x1f ;  /* 0x0c201f00090a7f89 */ /* 0x000e2400000e0000 */
[----:B0-----:R-:W-:-:S05]  /*16410*/  FADD.FTZ R14, R9, R10 ;  /* 0x0000000a090e7221 */ /* 0x001fca0000010000 */
[----:B------:R-:W-:-:S13]  /*16420*/  FSETP.NE.FTZ.AND P2, PT, R14, RZ, PT ;  /* 0x000000ff0e00720b */ /* 0x000fda0003f55000 */
[----:B------:R-:W0:Y:S08]  /*16430*/  @P2 MUFU.LG2 R12, R14 ;  /* 0x0000000e000c2308 */ /* 0x000e300000000c00 */
[----:B------:R-:W-:Y:S01]  /*16440*/  @P2 MUFU.RCP R6, R14 ;  /* 0x0000000e00062308 */ /* 0x000fe20000001000 */
[----:B0-----:R-:W-:Y:S01]  /*16450*/  @P2 FMUL.FTZ R9, R12, 0.69314718246459960938 ;  /* 0x3f3172180c092820 */ /* 0x001fe20000410000 */
[----:B------:R-:W-:-:S02]  /*16460*/  WARPGROUP.DEPBAR.LE gsb0, 0x0 ;  /* 0x00008000000079c5 */ /* 0x000fc40000010000 */
[----:B------:R-:W-:-:S06]  /*16470*/  WARPGROUP.ARRIVE ;  /* 0x00000000000079c5 */ /* 0x000fcc0000000000 */
[----:B------:R-:W-:Y:S01]  /*16480*/  HGMMA.64x192x16.F32.BF16 R24, R172, gdesc[UR4].tnspB, R24, gsb0 ;  /* 0x42e00004ac187df0 */ /* 0x000fe20008001818 */
[----:B------:R-:W-:Y:S02]  /*16490*/  R2UR UR6, R2 ;  /* 0x00000000020672ca */ /* 0x000fe400000e0000 */
[----:B------:R-:W-:Y:S02]  /*164a0*/  R2UR UR7, R3 ;  /* 0x00000000030772ca */ /* 0x000fe400000e0000 */
[----:B------:R-:W0:Y:S02]  /*164b0*/  SHFL.BFLY PT, R3, R214, 0x2, 0x1f ;  /* 0x0c401f00d6037f89 */ /* 0x000e2400000e0000 */
[----:B0-----:R-:W-:-:S05]  /*164c0*/  FADD.FTZ R3, R3, R214 ;  /* 0x000000d603037221 */ /* 0x001fca0000010000 */
[----:B------:R-:W0:Y:S02]  /*164d0*/  SHFL.BFLY PT, R2, R3, 0x1, 0x1f ;  /* 0x0c201f0003027f89 */ /* 0x000e2400000e0000 */
[----:B0-----:R-:W-:Y:S01]  /*164e0*/  FADD.FTZ R13, R3, R2 ;  /* 0x00000002030d7221 */ /* 0x001fe20000010000 */
[----:B------:R-:W-:Y:S02]  /*164f0*/  IMAD.MOV.U32 R2, RZ, RZ, -0x800000 ;  /* 0xff800000ff027424 */ /* 0x000fe400078e00ff */
[----:B------:R-:W-:Y:S02]  /*16500*/  IMAD.MOV.U32 R3, RZ, RZ, -0x800000 ;  /* 0xff800000ff037424 */ /* 0x000fe400078e00ff */
[----:B------:R-:W-:-:S13]  /*16510*/  FSETP.NE.FTZ.AND P1, PT, R13, RZ, PT ;  /* 0x000000ff0d00720b */ /* 0x000fda0003f35000 */
[----:B------:R-:W0:Y:S01]  /*16520*/  @P1 MUFU.LG2 R11, R13 ;  /* 0x0000000d000b1308 */ /* 0x000e220000000c00 */
[C---:B------:R-:W-:Y:S01]  /*16530*/  @P1 FMUL.FTZ R10, R0.reuse, 0.69314718246459960938 ;  /* 0x3f317218000a1820 */ /* 0x040fe20000410000 */
[----:B------:R-:W-:-:S04]  /*16540*/  @P2 FMUL.FTZ R0, R0, 0.69314718246459960938 ;  /* 0x3f31721800002820 */ /* 0x000fc80000410000 */
[----:B------:R-:W-:Y:S02]  /*16550*/  @P2 FFMA.FTZ R3, R0, R4, R9 ;  /* 0x0000000400032223 */ /* 0x000fe40000010009 */
[----:B------:R1:W2:Y:S01]  /*16560*/  @P1 MUFU.RCP R7, R13 ;  /* 0x0000000d00071308 */ /* 0x0002a20000001000 */
[----:B0-----:R-:W-:-:S04]  /*16570*/  @P1 FMUL.FTZ R11, R11, 0.69314718246459960938 ;  /* 0x3f3172180b0b1820 */ /* 0x001fc80000410000 */
[----:B------:R-:W-:Y:S01]  /*16580*/  @P1 FFMA.FTZ R2, R10, R5, R11 ;  /* 0x000000050a021223 */ /* 0x000fe2000001000b */
[----:B------:R-:W-:Y:S02]  /*16590*/  WARPGROUP.DEPBAR.LE gsb0, 0x0 ;  /* 0x00008000000079c5 */ /* 0x000fe40000010000 */
[----:B------:R-:W-:-:S06]  /*165a0*/  WARPGROUP.ARRIVE ;  /* 0x00000000000079c5 */ /* 0x000fcc0000000000 */
[----:B------:R-:W-:Y:S03]  /*165b0*/  HGMMA.64x192x16.F32.BF16 R24, R168, gdesc[UR4].tnspB, R24, gsb0 ;  /* 0x42e00004a8187df0 */ /* 0x000fe60008001818 */
[----:B------:R-:W-:Y:S02]  /*165c0*/  WARPGROUP.DEPBAR.LE gsb0, 0x0 ;  /* 0x00008000000079c5 */ /* 0x000fe40000010000 */
[----:B-12---:R-:W-:Y:S05]  /*165d0*/  @!P0 BRA `(.L_x_643) ;  /* 0x0000000000048947 */ /* 0x006fea0003800000 */
[----:B------:R-:W-:Y:S01]  /*165e0*/  BPT.TRAP 0x1 ;  /* 0x000000040000795c */ /* 0x000fe20000300000 */
.L_x_643:
[----:B------:R-:W2:Y:S01]  /*165f0*/  LDL.LU R5, [R1+0x4] ;  /* 0x0000040001057983 */ /* 0x000ea20000300800 */
[----:B------:R-:W-:Y:S02]  /*16600*/  VIADD R8, R8, 0x30860 ;  /* 0x0003086008087836 */ /* 0x000fe40000000000 */
[-C--:B------:R-:W-:Y:S01]  /*16610*/  FMUL.FTZ R130, R59, R6.reuse ;  /* 0x000000063b827220 */ /* 0x080fe20000410000 */
[----:B------:R-:W-:Y:S02]  /*16620*/  VIADD R210, R210, 0x1 ;  /* 0x00000001d2d27836 */ /* 0x000fe40000000000 */
[-C--:B------:R-:W-:Y:S01]  /*16630*/  FMUL.FTZ R128, R67, R6.reuse ;  /* 0x0000000643807220 */ /* 0x080fe20000410000 */
[-C--:B------:R-:W-:Y:S01]  /*16640*/  FMUL.FTZ R131, R55, R6.reuse ;  /* 0x0000000637837220 */ /* 0x080fe20000410000 */
[----:B------:R-:W-:Y:S01]  /*16650*/  PRMT R8, R221, 0x654, R8 ;  /* 0x00000654dd087816 */ /* 0x000fe20000000008 */
[-C--:B------:R-:W-:Y:S01]  /*16660*/  FMUL.FTZ R59, R62, R6.reuse ;  /* 0x000000063e3b7220 */ /* 0x080fe20000410000 */
[----:B------:R-:W-:Y:S01]  /*16670*/  ISETP.NE.AND P1, PT, R210, 0x2, PT ;  /* 0x00000002d200780c */ /* 0x000fe20003f25270 */
[-C--:B------:R-:W-:Y:S01]  /*16680*/  FMUL.FTZ R129, R63, R6.reuse ;  /* 0x000000063f817220 */ /* 0x080fe20000410000 */
[----:B------:R0:W-:Y:S01]  /*16690*/  SYNCS.ARRIVE.TRANS64.RED.A1T0 RZ, [R8+URZ], RZ ;  /* 0x000000ff08ff79a7 */ /* 0x0001e2000810043f */
[-C--:B------:R-:W-:Y:S01]  /*166a0*/  FMUL.FTZ R67, R70, R6.reuse ;  /* 0x0000000646437220 */ /* 0x080fe20000410000 */
[-C--:B------:R-:W-:Y:S01]  /*166b0*/  FMUL.FTZ R127, R71, R6.reuse ;  /* 0x00000006477f7220 */ /* 0x080fe20000410000 */
[-C--:B------:R-:W-:Y:S01]  /*166c0*/  FMUL.FTZ R71, R75, R6.reuse ;  /* 0x000000064b477220 */ /* 0x080fe20000410000 */
[-C--:B------:R-:W-:Y:S01]  /*166d0*/  FMUL.FTZ R70, R83, R6.reuse ;  /* 0x0000000653467220 */ /* 0x080fe20000410000 */
[-C--:B------:R-:W-:Y:S01]  /*166e0*/  FMUL.FTZ R63, R91, R6.reuse ;  /* 0x000000065b3f7220 */ /* 0x080fe20000410000 */
[-C--:B------:R-:W-:Y:S01]  /*166f0*/  FMUL.FTZ R62, R99, R6.reuse ;  /* 0x00000006633e7220 */ /* 0x080fe20000410000 */
[-C--:B------:R-:W-:Y:S01]  /*16700*/  FMUL.FTZ R55, R107, R6.reuse ;  /* 0x000000066b377220 */ /* 0x080fe20000410000 */
[----:B0-----:R-:W-:Y:S01]  /*16710*/  SEL R8, RZ, 0x1, P1 ;  /* 0x00000001ff087807 */ /* 0x001fe20000800000 */
        /* <DEDUP_REMOVED lines=81> */
[----:B------:R-:W-:Y:S01]  /*16c30*/  PLOP3.LUT P0, PT, PT, PT, PT, 0x8, 0x0 ;  /* 0x000000000000781c */ /* 0x000fe20003f0e170 */
[-C--:B------:R-:W-:Y:S01]  /*16c40*/  FMUL.FTZ R115, R115, R6.reuse ;  /* 0x0000000673737220 */ /* 0x080fe20000410000 */
[-C--:B------:R-:W-:Y:S01]  /*16c50*/  FMUL.FTZ R118, R118, R6.reuse ;  /* 0x0000000676767220 */ /* 0x080fe20000410000 */
[----:B------:R-:W-:Y:S01]  /*16c60*/  FMUL.FTZ R119, R119, R6 ;  /* 0x0000000677777220 */ /* 0x000fe20000410000 */
[----:B------:R-:W-:-:S02]  /*16c70*/  LOP3.LUT R219, R219, R8, RZ, 0x3c, !PT ;  /* 0x00000008dbdb7212 */ /* 0x000fc400078e3cff */
[----:B------:R-:W-:Y:S01]  /*16c80*/  SEL R210, R210, RZ, P1 ;  /* 0x000000ffd2d27207 */ /* 0x000fe20000800000 */
[----:B--2---:R-:W-:-:S05]  /*16c90*/  VIADD R5, R5, 0x1 ;  /* 0x0000000105057836 */ /* 0x004fca0000000000 */
[----:B------:R0:W-:Y:S02]  /*16ca0*/  STL [R1+0x4], R5 ;  /* 0x0000040501007387 */ /* 0x0001e40000100800 */
.L_x_565:
[----:B------:R-:W1:Y:S08]  /*16cb0*/  S2UR UR4, SR_CgaCtaId ;  /* 0x00000000000479c3 */ /* 0x000e700000008800 */
[----:B------:R-:W-:Y:S01]  /*16cc0*/  BAR.SYNC.DEFER_BLOCKING 0x5, 0x180 ;  /* 0x0146000000007b1d */ /* 0x000fe20000010000 */
[----:B------:R-:W-:-:S05]  /*16cd0*/  MOV R18, 0x400 ;  /* 0x0000040000127802 */ /* 0x000fca0000000f00 */
[----:B------:R-:W-:Y:S01]  /*16ce0*/  BSSY B0, `(.L_x_644) ;  /* 0x0000272000007945 */ /* 0x000fe20003800000 */
[----:B-1----:R-:W-:-:S04]  /*16cf0*/  MOV R221, UR4 ;  /* 0x0000000400dd7c02 */ /* 0x002fc80008000f00 */
[----:B------:R-:W-:-:S05]  /*16d00*/  LEA R18, R221, R18, 0x18 ;  /* 0x00000012dd127211 */ /* 0x000fca00078ec0ff */
[----:B------:R1:W2:Y:S01]  /*16d10*/  LDS.128 R28, [R18+0x308d0] ;  /* 0x0308d000121c7984 */ /* 0x0002a20000000c00 */
[----:B------:R-:W-:Y:S06]  /*16d20*/  BAR.ARV 0x4, 0x180 ;  /* 0x0106000000007b1d */ /* 0x000fec0000002000 */
[----:B------:R-:W-:Y:S05]  /*16d30*/  @P0 BRA `(.L_x_645) ;  /* 0x0000001800940947 */ /* 0x000fea0003800000 */
[----:B------:R-:W3:Y:S01]  /*16d40*/  LDL R8, [R1+0x7c] ;  /* 0x00007c0001087983 */ /* 0x000ee20000100800 */
[----:B------:R-:W-:Y:S01]  /*16d50*/  F2FP.BF16.F32.PACK_AB R24, R25, R24 ;  /* 0x000000181918723e */ /* 0x000fe200000010ff */
[----:B------:R-:W-:Y:S01]  /*16d60*/  ULDC.64 UR4, c[0x0][0xc00] ;  /* 0x0003000000047ab9 */ /* 0x000fe20000000a00 */
[----:B------:R-:W-:Y:S01]  /*16d70*/  F2FP.BF16.F32.PACK_AB R25, R139, R126 ;  /* 0x0000007e8b19723e */ /* 0x000fe200000010ff */
[----:B0-----:R-:W0:Y:S01]  /*16d80*/  S2R R5, SR_SWINHI ;  /* 0x0000000000057919 */ /* 0x001e220000002f00 */
        /* <DEDUP_REMOVED lines=16> */
[----:B------:R-:W-:Y:S02]  /*16e90*/  MOV R6, R18 ;  /* 0x0000001200067202 */ /* 0x000fe40000000f00 */
[----:B0-----:R-:W-:Y:S02]  /*16ea0*/  MOV R7, R5 ;  /* 0x0000000500077202 */ /* 0x001fe40000000f00 */
        /* <DEDUP_REMOVED lines=22> */
[----:B------:R-:W-:Y:S01]  /*17010*/  BAR.SYNC.DEFER_BLOCKING 0x1, 0x100 ;  /* 0x0044000000007b1d */ /* 0x000fe20000010000 */
[----:B---3--:R-:W-:-:S03]  /*17020*/  IMAD.WIDE R26, R8, 0x2, R6 ;  /* 0x00000002081a7825 */ /* 0x008fc600078e0206 */
[C---:B------:R-:W-:Y:S02]  /*17030*/  IADD3 R111, P2, R26.reuse, 0x20, RZ ;  /* 0x000000201a6f7810 */ /* 0x040fe40007f5e0ff */
[C---:B------:R-:W-:Y:S02]  /*17040*/  IADD3 R141, P1, R26.reuse, 0x40, RZ ;  /* 0x000000401a8d7810 */ /* 0x040fe40007f3e0ff */
[----:B------:R-:W-:Y:S01]  /*17050*/  LOP3.LUT R8, R111, 0x380, RZ, 0xc0, !PT ;  /* 0x000003806f087812 */ /* 0x000fe200078ec0ff */
[--C-:B------:R-:W-:Y:S01]  /*17060*/  IMAD.X R9, RZ, RZ, R27.reuse, P2 ;  /* 0x000000ffff097224 */ /* 0x100fe200010e061b */
[----:B------:R-:W-:Y:S01]  /*17070*/  IADD3 R145, P5, R26, 0x4000, RZ ;  /* 0x000040001a917810 */ /* 0x000fe20007fbe0ff */
[--C-:B------:R-:W-:Y:S01]  /*17080*/  IMAD.X R11, RZ, RZ, R27.reuse, P1 ;  /* 0x000000ffff0b7224 */ /* 0x100fe200008e061b */
[----:B------:R-:W-:Y:S02]  /*17090*/  SHF.R.U64 R8, R8, 0x3, RZ ;  /* 0x0000000308087819 */ /* 0x000fe400000012ff */
[----:B------:R-:W-:Y:S01]  /*170a0*/  IADD3 R20, P0, R26, 0x4020, RZ ;  /* 0x000040201a147810 */ /* 0x000fe20007f1e0ff */
[----:B------:R-:W-:Y:S01]  /*170b0*/  IMAD.X R15, RZ, RZ, R27, P5 ;  /* 0x000000ffff0f7224 */ /* 0x000fe200028e061b */
[----:B------:R-:W-:-:S02]  /*170c0*/  LOP3.LUT R10, R141, 0x380, RZ, 0xc0, !PT ;  /* 0x000003808d0a7812 */ /* 0x000fc400078ec0ff */
[----:B------:R-:W-:Y:S01]  /*170d0*/  IADD3 R143, P6, R26, 0x60, RZ ;  /* 0x000000601a8f7810 */ /* 0x000fe20007fde0ff */
[--C-:B------:R-:W-:Y:S01]  /*170e0*/  IMAD.X R21, RZ, RZ, R27.reuse, P0 ;  /* 0x000000ffff157224 */ /* 0x100fe200000e061b */
[----:B------:R-:W-:Y:S02]  /*170f0*/  LOP3.LUT R14, R145, 0x380, RZ, 0xc0, !PT ;  /* 0x00000380910e7812 */ /* 0x000fe400078ec0ff */
[----:B------:R-:W-:Y:S01]  /*17100*/  LOP3.LUT R8, R8, R111, RZ, 0x3c, !PT ;  /* 0x0000006f08087212 */ /* 0x000fe200078e3cff */
[----:B------:R-:W-:Y:S01]  /*17110*/  IMAD.X R13, RZ, RZ, R27, P6 ;  /* 0x000000ffff0d7224 */ /* 0x000fe200030e061b */
[----:B------:R-:W-:Y:S02]  /*17120*/  LOP3.LUT R111, R20, 0x380, RZ, 0xc0, !PT ;  /* 0x00000380146f7812 */ /* 0x000fe400078ec0ff */
[----:B------:R-:W-:Y:S02]  /*17130*/  SHF.R.U64 R10, R10, 0x3, RZ ;  /* 0x000000030a0a7819 */ /* 0x000fe400000012ff */
[----:B------:R-:W-:-:S02]  /*17140*/  IADD3 R34, P4, R26, 0x4040, RZ ;  /* 0x000040401a227810 */ /* 0x000fc40007f9e0ff */
[----:B------:R-:W-:Y:S02]  /*17150*/  SHF.R.U64 R14, R14, 0x3, RZ ;  /* 0x000000030e0e7819 */ /* 0x000fe400000012ff */
[C---:B------:R-:W-:Y:S01]  /*17160*/  IADD3 R42, P2, R26.reuse, 0x8000, RZ ;  /* 0x000080001a2a7810 */ /* 0x040fe20007f5e0ff */
[--C-:B------:R-:W-:Y:S01]  /*17170*/  IMAD.X R35, RZ, RZ, R27.reuse, P4 ;  /* 0x000000ffff237224 */ /* 0x100fe200020e061b */
[----:B------:R-:W-:Y:S02]  /*17180*/  SHF.R.U64 R111, R111, 0x3, RZ ;  /* 0x000000036f6f7819 */ /* 0x000fe400000012ff */
[C---:B--2---:R-:W-:Y:S01]  /*17190*/  IADD3 R28, P1, R26.reuse, 0x8020, RZ ;  /* 0x000080201a1c7810 */ /* 0x044fe20007f3e0ff */
[--C-:B------:R-:W-:Y:S01]  /*171a0*/  IMAD.X R43, RZ, RZ, R27.reuse, P2 ;  /* 0x000000ffff2b7224 */ /* 0x100fe200010e061b */
[C---:B------:R-:W-:Y:S02]  /*171b0*/  IADD3 R50, P6, R26.reuse, 0x8040, RZ ;  /* 0x000080401a327810 */ /* 0x040fe40007fde0ff */
[----:B------:R-:W-:Y:S01]  /*171c0*/  LOP3.LUT R12, R143, 0x380, RZ, 0xc0, !PT ;  /* 0x000003808f0c7812 */ /* 0x000fe200078ec0ff */
[--C-:B------:R-:W-:Y:S01]  /*171d0*/  IMAD.X R47, RZ, RZ, R27.reuse, P1 ;  /* 0x000000ffff2f7224 */ /* 0x100fe200008e061b */
[----:B------:R-:W-:Y:S01]  /*171e0*/  LOP3.LUT R5, R26, 0x380, RZ, 0xc0, !PT ;  /* 0x000003801a057812 */ /* 0x000fe200078ec0ff */
[----:B------:R-:W-:Y:S01]  /*171f0*/  IMAD.X R51, RZ, RZ, R27, P6 ;  /* 0x000000ffff337224 */ /* 0x000fe200030e061b */
[----:B------:R-:W-:-:S02]  /*17200*/  LOP3.LUT R10, R10, R141, RZ, 0x3c, !PT ;  /* 0x0000008d0a0a7212 */ /* 0x000fc400078e3cff */
[----:B------:R-:W-:Y:S02]  /*17210*/  LOP3.LUT R14, R14, R145, RZ, 0x3c, !PT ;  /* 0x000000910e0e7212 */ /* 0x000fe400078e3cff */
[----:B------:R-:W-:Y:S02]  /*17220*/  LOP3.LUT R141, R34, 0x380, RZ, 0xc0, !PT ;  /* 0x00000380228d7812 */ /* 0x000fe400078ec0ff */
[----:B------:R-:W-:Y:S02]  /*17230*/  LOP3.LUT R145, R42, 0x380, RZ, 0xc0, !PT ;  /* 0x000003802a917812 */ /* 0x000fe400078ec0ff */
[----:B------:R-:W-:Y:S02]  /*17240*/  LOP3.LUT R20, R111, R20, RZ, 0x3c, !PT ;  /* 0x000000146f147212 */ /* 0x000fe400078e3cff */
[----:B------:R-:W-:Y:S02]  /*17250*/  SHF.R.U64 R12, R12, 0x3, RZ ;  /* 0x000000030c0c7819 */ /* 0x000fe400000012ff */
[----:B------:R-:W-:-:S02]  /*17260*/  LOP3.LUT R111, R28, 0x380, RZ, 0xc0, !PT ;  /* 0x000003801c6f7812 */ /* 0x000fc400078ec0ff */
[----:B------:R-:W-:Y:S02]  /*17270*/  LOP3.LUT R139, R50, 0x380, RZ, 0xc0, !PT ;  /* 0x00000380328b7812 */ /* 0x000fe400078ec0ff */
[C---:B------:R-:W-:Y:S02]  /*17280*/  IADD3 R38, P3, R26.reuse, 0x4060, RZ ;  /* 0x000040601a267810 */ /* 0x040fe40007f7e0ff */
[----:B------:R-:W-:Y:S02]  /*17290*/  SHF.R.U64 R5, R5, 0x3, RZ ;  /* 0x0000000305057819 */ /* 0x000fe400000012ff */
[----:B------:R-:W-:Y:S01]  /*172a0*/  SHF.R.U64 R141, R141, 0x3, RZ ;  /* 0x000000038d8d7819 */ /* 0x000fe200000012ff */
[----:B------:R-:W-:Y:S01]  /*172b0*/  IMAD.X R39, RZ, RZ, R27, P3 ;  /* 0x000000ffff277224 */ /* 0x000fe200018e061b */
[----:B------:R-:W-:Y:S02]  /*172c0*/  SHF.R.U64 R145, R145, 0x3, RZ ;  /* 0x0000000391917819 */ /* 0x000fe400000012ff */
[----:B------:R-:W-:-:S02]  /*172d0*/  IADD3 R78, P5, R26, 0x8060, RZ ;  /* 0x000080601a4e7810 */ /* 0x000fc40007fbe0ff */
[----:B------:R-:W-:Y:S02]  /*172e0*/  LOP3.LUT R12, R12, R143, RZ, 0x3c, !PT ;  /* 0x0000008f0c0c7212 */ /* 0x000fe400078e3cff */
[----:B------:R-:W-:Y:S02]  /*172f0*/  SHF.R.U64 R111, R111, 0x3, RZ ;  /* 0x000000036f6f7819 */ /* 0x000fe400000012ff */
[----:B------:R-:W-:Y:S02]  /*17300*/  SHF.R.U64 R139, R139, 0x3, RZ ;  /* 0x000000038b8b7819 */ /* 0x000fe400000012ff */
[----:B------:R-:W-:Y:S01]  /*17310*/  LOP3.LUT R26, R5, R26, RZ, 0x3c, !PT ;  /* 0x0000001a051a7212 */ /* 0x000fe200078e3cff */
[----:B------:R-:W-:Y:S01]  /*17320*/  IMAD.X R5, RZ, RZ, R27, P5 ;  /* 0x000000ffff057224 */ /* 0x000fe200028e061b */
[----:B------:R-:W-:Y:S02]  /*17330*/  LOP3.LUT R143, R38, 0x380, RZ, 0xc0, !PT ;  /* 0x00000380268f7812 */ /* 0x000fe400078ec0ff */
[----:B------:R-:W-:-:S02]  /*17340*/  LOP3.LUT R34, R141, R34, RZ, 0x3c, !PT ;  /* 0x000000228d227212 */ /* 0x000fc400078e3cff */
[----:B------:R-:W-:Y:S02]  /*17350*/  LOP3.LUT R42, R145, R42, RZ, 0x3c, !PT ;  /* 0x0000002a912a7212 */ /* 0x000fe400078e3cff */
[----:B------:R-:W-:Y:S02]  /*17360*/  LOP3.LUT R46, R111, R28, RZ, 0x3c, !PT ;  /* 0x0000001c6f2e7212 */ /* 0x000fe400078e3cff */
[----:B------:R-:W-:Y:S02]  /*17370*/  LOP3.LUT R50, R139, R50, RZ, 0x3c, !PT ;  /* 0x000000328b327212 */ /* 0x000fe400078e3cff */
[----:B------:R-:W-:Y:S02]  /*17380*/  SHF.R.U64 R143, R143, 0x3, RZ ;  /* 0x000000038f8f7819 */ /* 0x000fe400000012ff */
[----:B------:R-:W-:Y:S02]  /*17390*/  MOV R86, R26 ;  /* 0x0000001a00567202 */ /* 0x000fe40000000f00 */
[----:B------:R-:W-:-:S02]  /*173a0*/  MOV R28, R8 ;  /* 0x00000008001c7202 */ /* 0x000fc40000000f00 */
[----:B------:R-:W-:Y:S02]  /*173b0*/  F2FP.BF16.F32.PACK_AB R26, R4, R0 ;  /* 0x00000000041a723e */ /* 0x000fe400000010ff */
[----:B------:R-:W-:Y:S02]  /*173c0*/  F2FP.BF16.F32.PACK_AB R27, R138, R125 ;  /* 0x0000007d8a1b723e */ /* 0x000fe400000010ff */
[----:B------:R-:W-:Y:S02]  /*173d0*/  MOV R9, R34 ;  /* 0x0000002200097202 */ /* 0x000fe40000000f00 */
[----:B------:R-:W-:Y:S01]  /*173e0*/  MOV R8, R42 ;  /* 0x0000002a00087202 */ /* 0x000fe20000000f00 */
[----:B------:R-:W-:Y:S01]  /*173f0*/  STSM.16.M88.4 [R86], R24 ;  /* 0x0000001856007844 */ /* 0x000fe20000000200 */
[----:B------:R-:W-:Y:S02]  /*17400*/  F2FP.BF16.F32.PACK_AB R34, R37, R36 ;  /* 0x000000242522723e */ /* 0x000fe400000010ff */
[----:B------:R-:W-:-:S02]  /*17410*/  F2FP.BF16.F32.PACK_AB R35, R135, R123 ;  /* 0x0000007b8723723e */ /* 0x000fc400000010ff */
[----:B------:R-:W-:Y:S02]  /*17420*/  MOV R11, R10 ;  /* 0x0000000a000b7202 */ /* 0x000fe40000000f00 */
[----:B------:R-:W-:Y:S01]  /*17430*/  MOV R0, R50 ;  /* 0x0000003200007202 */ /* 0x000fe20000000f00 */
[----:B------:R0:W-:Y:S01]  /*17440*/  STSM.16.M88.4 [R28], R32 ;  /* 0x000000201c007844 */ /* 0x0001e20000000200 */
[----:B------:R-:W-:Y:S02]  /*17450*/  F2FP.BF16.F32.PACK_AB R42, R45, R44 ;  /* 0x0000002c2d2a723e */ /* 0x000fe400000010ff */
[----:B------:R-:W-:Y:S02]  /*17460*/  F2FP.BF16.F32.PACK_AB R43, R133, R121 ;  /* 0x00000079852b723e */ /* 0x000fe400000010ff */
[----:B------:R-:W-:Y:S02]  /*17470*/  LOP3.LUT R38, R143, R38, RZ, 0x3c, !PT ;  /* 0x000000268f267212 */ /* 0x000fe400078e3cff */
[----:B------:R-:W-:Y:S01]  /*17480*/  MOV R12, R12 ;  /* 0x0000000c000c7202 */ /* 0x000fe20000000f00 */
[----:B------:R-:W-:Y:S01]  /*17490*/  STSM.16.M88.4 [R11], R40 ;  /* 0x000000280b007844 */ /* 0x000fe20000000200 */
[----:B------:R-:W-:-:S02]  /*174a0*/  F2FP.BF16.F32.PACK_AB R50, R53, R52 ;  /* 0x000000343532723e */ /* 0x000fc400000010ff */
[----:B------:R-:W-:Y:S02]  /*174b0*/  F2FP.BF16.F32.PACK_AB R51, R131, R54 ;  /* 0x000000368333723e */ /* 0x000fe400000010ff */
[----:B------:R-:W-:Y:S02]  /*174c0*/  MOV R14, R14 ;  /* 0x0000000e000e7202 */ /* 0x000fe40000000f00 */
[----:B------:R-:W-:Y:S01]  /*174d0*/  LOP3.LUT R141, R78, 0x380, RZ, 0xc0, !PT ;  /* 0x000003804e8d7812 */ /* 0x000fe200078ec0ff */
[----:B------:R-:W-:Y:S01]  /*174e0*/  STSM.16.M88.4 [R12], R48 ;  /* 0x000000300c007844 */ /* 0x000fe20000000200 */
[----:B------:R-:W-:Y:S01]  /*174f0*/  MOV R20, R20 ;  /* 0x0000001400147202 */ /* 0x000fe20000000f00 */
[----:B0-----:R-:W0:Y:S01]  /*17500*/  LDC R28, c[0x0][0xbe8] ;  /* 0x0002fa00ff1c7b82 */ /* 0x001e220000000800 */
[----:B------:R-:W-:Y:S01]  /*17510*/  MOV R38, R38 ;  /* 0x0000002600267202 */ /* 0x000fe20000000f00 */
[----:B------:R-:W-:Y:S01]  /*17520*/  STSM.16.M88.4 [R14], R56 ;  /* 0x000000380e007844 */ /* 0x000fe20000000200 */
[----:B------:R-:W-:-:S02]  /*17530*/  SHF.R.U64 R141, R141, 0x3, RZ ;  /* 0x000000038d8d7819 */ /* 0x000fc400000012ff */
[----:B------:R-:W-:Y:S01]  /*17540*/  ISETP.NE.U32.AND P0, PT, RZ, UR4, PT ;  /* 0x00000004ff007c0c */ /* 0x000fe2000bf05070 */
[----:B------:R2:W-:Y:S01]  /*17550*/  STSM.16.M88.4 [R20], R64 ;  /* 0x0000004014007844 */ /* 0x0005e20000000200 */
[----:B------:R-:W-:Y:S02]  /*17560*/  LOP3.LUT R4, R141, R78, RZ, 0x3c, !PT ;  /* 0x0000004e8d047212 */ /* 0x000fe400078e3cff */
[----:B------:R-:W-:Y:S01]  /*17570*/  MOV R46, R46 ;  /* 0x0000002e002e7202 */ /* 0x000fe20000000f00 */
[----:B------:R-:W-:Y:S01]  /*17580*/  STSM.16.M88.4 [R9], R72 ;  /* 0x0000004809007844 */ /* 0x000fe20000000200 */
[----:B------:R-:W-:Y:S02]  /*17590*/  MOV R10, R4 ;  /* 0x00000004000a7202 */ /* 0x000fe40000000f00 */
[----:B------:R-:W-:Y:S01]  /*175a0*/  ISETP.NE.AND.EX P0, PT, RZ, UR5, PT, P0 ;  /* 0x00000005ff007c0c */ /* 0x000fe2000bf05300 */
[----:B------:R-:W-:Y:S04]  /*175b0*/  STSM.16.M88.4 [R38], R80 ;  /* 0x0000005026007844 */ /* 0x000fe80000000200 */
[----:B------:R3:W-:Y:S04]  /*175c0*/  STSM.16.M88.4 [R8], R88 ;  /* 0x0000005808007844 */ /* 0x0007e80000000200 */
[----:B------:R4:W-:Y:S01]  /*175d0*/  STSM.16.M88.4 [R46], R96 ;  /* 0x000000602e007844 */ /* 0x0009e20000000200 */
[----:B--2---:R-:W-:-:S03]  /*175e0*/  IMAD.MOV.U32 R20, RZ, RZ, RZ ;  /* 0x000000ffff147224 */ /* 0x004fc600078e00ff */
[----:B------:R4:W-:Y:S04]  /*175f0*/  STSM.16.M88.4 [R0], R104 ;  /* 0x0000006800007844 */ /* 0x0009e80000000200 */
[----:B------:R4:W-:Y:S01]  /*17600*/  STSM.16.M88.4 [R10], R112 ;  /* 0x000000700a007844 */ /* 0x0009e20000000200 */
[----:B------:R-:W-:Y:S01]  /*17610*/  BAR.SYNC.DEFER_BLOCKING 0x1, 0x100 ;  /* 0x0044000000007b1d */ /* 0x000fe20000010000 */
[----:B---3--:R-:W-:-:S04]  /*17620*/  IADD3 R8, P1, R227, UR4, RZ ;  /* 0x00000004e3087c10 */ /* 0x008fc8000ff3e0ff */
[----:B------:R-:W-:Y:S01]  /*17630*/  IADD3.X R9, R228, UR5, RZ, P1, !PT ;  /* 0x00000005e4097c10 */ /* 0x000fe20008ffe4ff */
[----:B------:R-:W-:Y:S02]  /*17640*/  ULDC.64 UR4, c[0x0][0xc08] ;  /* 0x0003020000047ab9 */ /* 0x000fe40000000a00 */
[----:B------:R-:W-:-:S04]  /*17650*/  ISETP.NE.U32.AND P2, PT, RZ, UR4, PT ;  /* 0x00000004ff007c0c */ /* 0x000fc8000bf45070 */
[----:B------:R-:W-:Y:S01]  /*17660*/  ISETP.NE.AND.EX P2, PT, RZ, UR5, PT, P2 ;  /* 0x00000005ff007c0c */ /* 0x000fe2000bf45320 */
[----:B------:R4:W5:-:S12]  /*17670*/  @P0 LDG.E R20, desc[UR56][R8.64] ;  /* 0x0000003808140981 */ /* 0x000958000c1e1900 */
[----:B------:R-:W-:Y:S01]  /*17680*/  @P2 IADD3 R4, P3, R227, UR4, RZ ;  /* 0x00000004e3042c10 */ /* 0x000fe2000ff7e0ff */
[----:B------:R-:W-:Y:S01]  /*17690*/  ULDC UR4, c[0x0][0xa88] ;  /* 0x0002a20000047ab9 */ /* 0x000fe20000000800 */
[----:B0-----:R-:W-:Y:S01]  /*176a0*/  ISETP.NE.AND P1, PT, R28, 0x1, PT ;  /* 0x000000011c00780c */ /* 0x001fe20003f25270 */
[----:B------:R-:W-:Y:S01]  /*176b0*/  IMAD.U32 R65, RZ, RZ, UR4 ;  /* 0x00000004ff417e24 */ /* 0x000fe2000f8e00ff */
[----:B------:R-:W-:-:S05]  /*176c0*/  @P2 IADD3.X R5, R228, UR5, RZ, P3, !PT ;  /* 0x00000005e4052c10 */ /* 0x000fca0009ffe4ff */
[----:B------:R4:W5:Y:S06]  /*176d0*/  @P2 LDG.E R65, desc[UR56][R4.64] ;  /* 0x0000003804412981 */ /* 0x00096c000c1e1900 */
[----:B------:R-:W0:Y:S08]  /*176e0*/  @P1 LDC R11, c[0x0][0xbec] ;  /* 0x0002fb00ff0b1b82 */ /* 0x000e300000000800 */
[----:B------:R-:W2:Y:S01]  /*176f0*/  @P1 LDC R15, c[0x0][0xbf0] ;  /* 0x0002fc00ff0f1b82 */ /* 0x000ea20000000800 */
[----:B----4-:R-:W-:Y:S05]  /*17700*/  @P2 BRA `(.L_x_646) ;  /* 0x0000000000102947 */ /* 0x010fea0003800000 */
[----:B------:R-:W-:Y:S05]  /*17710*/  @!P0 BRA `(.L_x_646) ;  /* 0x00000000000c8947 */ /* 0x000fea0003800000 */
[----:B------:R-:W3:Y:S04]  /*17720*/  LDG.E R0, desc[UR56][R8.64] ;  /* 0x0000003808007981 */ /* 0x000ee8000c1e1900 */
[----:B-----5:R-:W3:Y:S02]  /*17730*/  LDG.E R65, desc[UR56][R8.64+0x4] ;  /* 0x0000043808417981 */ /* 0x020ee4000c1e1900 */
[----:B---3--:R-:W-:-:S07]  /*17740*/  IMAD.IADD R65, R65, 0x1, -R0 ;  /* 0x0000000141417824 */ /* 0x008fce00078e0a00 */
.L_x_646:
[----:B------:R-:W3:Y:S01]  /*17750*/  LDL R0, [R1+0x78] ;  /* 0x0000780001007983 */ /* 0x000ee20000100800 */
[----:B------:R-:W-:Y:S01]  /*17760*/  SHF.R.S32.HI R64, RZ, 0x1f, R226 ;  /* 0x0000001fff407819 */ /* 0x000fe200000114e2 */
[----:B------:R-:W-:Y:S01]  /*17770*/  ULDC.64 UR4, c[0x0][0xb90] ;  /* 0x0002e40000047ab9 */ /* 0x000fe20000000a00 */
[----:B------:R-:W4:Y:S01]  /*17780*/  S2R R34, SR_TID.X ;  /* 0x0000000000227919 */ /* 0x000f220000002100 */
[----:B-----5:R-:W-:Y:S02]  /*17790*/  SHF.R.S32.HI R21, RZ, 0x1f, R20 ;  /* 0x0000001fff157819 */ /* 0x020fe40000011414 */
[----:B------:R-:W-:Y:S01]  /*177a0*/  SEL R229, R229, RZ, !P0 ;  /* 0x000000ffe5e57207 */ /* 0x000fe20004000000 */
[----:B------:R-:W2:Y:S01]  /*177b0*/  LDL.LU R8, [R1+0x44] ;  /* 0x0000440001087983 */ /* 0x000ea20000300800 */
[----:B------:R-:W-:Y:S01]  /*177c0*/  IMAD R65, R65, R28, RZ ;  /* 0x0000001c41417224 */ /* 0x000fe200078e02ff */
[----:B------:R-:W1:Y:S02]  /*177d0*/  @P1 LDC R67, c[0x0][0xbec] ;  /* 0x0002fb00ff431b82 */ /* 0x000e640000000800 */
[----:B------:R-:W3:Y:S01]  /*177e0*/  LDL.LU R66, [R1+0x40] ;  /* 0x0000400001427983 */ /* 0x000ee20000300800 */
[----:B------:R-:W-:-:S03]  /*177f0*/  IMAD R5, R64, UR4, RZ ;  /* 0x0000000440057c24 */ /* 0x000fc6000f8e02ff */
[----:B------:R-:W2:Y:S01]  /*17800*/  LDL R26, [R1+0x70] ;  /* 0x00007000011a7983 */ /* 0x000ea20000100800 */
[C---:B------:R-:W-:Y:S01]  /*17810*/  IMAD R13, R226.reuse, UR5, R5 ;  /* 0x00000005e20d7c24 */ /* 0x040fe2000f8e0205 */
[----:B------:R-:W1:Y:S01]  /*17820*/  @P1 LDC R69, c[0x0][0xbf0] ;  /* 0x0002fc00ff451b82 */ /* 0x000e620000000800 */
[----:B------:R-:W-:Y:S01]  /*17830*/  IMAD.WIDE.U32 R4, R226, UR4, R20 ;  /* 0x00000004e2047c25 */ /* 0x000fe2000f8e0014 */
[----:B------:R-:W-:-:S03]  /*17840*/  ULDC.64 UR4, c[0x0][0xb98] ;  /* 0x0002e60000047ab9 */ /* 0x000fc60000000a00 */
[----:B------:R-:W-:Y:S01]  /*17850*/  IMAD.IADD R5, R5, 0x1, R13 ;  /* 0x0000000105057824 */ /* 0x000fe200078e020d */
[----:B----4-:R-:W-:-:S04]  /*17860*/  IADD3 R34, R34, -0x80, RZ ;  /* 0xffffff8022227810 */ /* 0x010fc80007ffe0ff */
[----:B------:R-:W-:-:S04]  /*17870*/  SHF.R.S32.HI R68, RZ, 0x1f, R34 ;  /* 0x0000001fff447819 */ /* 0x000fc80000011422 */
[----:B------:R-:W-:-:S04]  /*17880*/  LEA.HI R68, R68, R34, RZ, 0x3 ;  /* 0x0000002244447211 */ /* 0x000fc800078f18ff */
[----:B------:R-:W-:Y:S01]  /*17890*/  SHF.R.S32.HI R68, RZ, 0x3, R68 ;  /* 0x00000003ff447819 */ /* 0x000fe20000011444 */
[----:B------:R-:W-:Y:S01]  /*178a0*/  IMAD.WIDE.U32 R4, R229, UR4, R4 ;  /* 0x00000004e5047c25 */ /* 0x000fe2000f8e0004 */
[----:B------:R-:W-:-:S04]  /*178b0*/  SHF.R.S32.HI R27, RZ, 0x1f, R34 ;  /* 0x0000001fff1b7819 */ /* 0x000fc80000011422 */
[----:B------:R-:W-:-:S04]  /*178c0*/  LEA.HI R27, R27, R34, RZ, 0x7 ;  /* 0x000000221b1b7211 */ /* 0x000fc800078f38ff */
[----:B------:R-:W-:-:S05]  /*178d0*/  LOP3.LUT R27, R27, 0xffffff80, RZ, 0xc0, !PT ;  /* 0xffffff801b1b7812 */ /* 0x000fca00078ec0ff */
[----:B------:R-:W-:Y:S02]  /*178e0*/  IMAD.IADD R27, R34, 0x1, -R27 ;  /* 0x00000001221b7824 */ /* 0x000fe400078e0a1b */
[----:B------:R-:W-:Y:S01]  /*178f0*/  VIADD R70, R222, 0x40 ;  /* 0x00000040de467836 */ /* 0x000fe20000000000 */
[----:B------:R-:W-:Y:S01]  /*17900*/  BSSY B1, `(.L_x_647) ;  /* 0x00000b0000017945 */ /* 0x000fe20003800000 */
[----:B------:R-:W-:-:S03]  /*17910*/  SHF.R.S32.HI R72, RZ, 0x1f, R224 ;  /* 0x0000001fff487819 */ /* 0x000fc600000114e0 */
[----:B------:R-:W-:Y:S01]  /*17920*/  SHF.R.S32.HI R71, RZ, 0x1f, R70 ;  /* 0x0000001fff477819 */ /* 0x000fe20000011446 */
[----:B---3--:R-:W-:-:S04]  /*17930*/  IMAD R10, R66, 0x80, R0 ;  /* 0x00000080420a7824 */ /* 0x008fc800078e0200 */
[----:B0-----:R-:W-:-:S04]  /*17940*/  @P1 IMAD.HI.U32 R0, R10, R11, RZ ;  /* 0x0000000b0a001227 */ /* 0x001fc800078e00ff */
[----:B------:R-:W-:Y:S01]  /*17950*/  IMAD.MOV.U32 R9, RZ, RZ, R10 ;  /* 0x000000ffff097224 */ /* 0x000fe200078e000a */
[----:B--2---:R-:W-:Y:S01]  /*17960*/  @P1 SHF.R.U32.HI R9, RZ, R15, R0 ;  /* 0x0000000fff091219 */ /* 0x004fe20000011600 */
[----:B------:R-:W-:Y:S01]  /*17970*/  IMAD R11, R68, 0x40, R222 ;  /* 0x00000040440b7824 */ /* 0x000fe200078e02de */
[----:B------:R-:W-:-:S03]  /*17980*/  SEL R0, R8, RZ, !P0 ;  /* 0x000000ff08007207 */ /* 0x000fc60004000000 */
[----:B------:R-:W-:Y:S02]  /*17990*/  IMAD.MOV R13, RZ, RZ, -R9 ;  /* 0x000000ffff0d7224 */ /* 0x000fe400078e0a09 */
[----:B------:R-:W-:-:S04]  /*179a0*/  IMAD.WIDE R6, R11, 0x2, R6 ;  /* 0x000000020b067825 */ /* 0x000fc800078e0206 */
[----:B------:R-:W-:Y:S02]  /*179b0*/  IMAD R8, R0, UR4, RZ ;  /* 0x0000000400087c24 */ /* 0x000fe4000f8e02ff */
[----:B------:R-:W-:Y:S01]  /*179c0*/  IMAD R11, R28, R13, R10 ;  /* 0x0000000d1c0b7224 */ /* 0x000fe200078e020a */
[----:B------:R-:W-:Y:S01]  /*179d0*/  SHF.R.S32.HI R13, RZ, 0x1f, R9 ;  /* 0x0000001fff0d7819 */ /* 0x000fe20000011409 */
[----:B------:R-:W-:Y:S01]  /*179e0*/  IMAD R10, R229, UR5, R8 ;  /* 0x00000005e50a7c24 */ /* 0x000fe2000f8e0208 */
[----:B------:R-:W-:Y:S01]  /*179f0*/  IADD3 R4, P0, R9, R4, RZ ;  /* 0x0000000409047210 */ /* 0x000fe20007f1e0ff */
[----:B------:R-:W-:Y:S01]  /*17a00*/  ULDC.64 UR4, c[0x0][0xb88] ;  /* 0x0002e20000047ab9 */ /* 0x000fe20000000a00 */
[----:B------:R-:W-:Y:S02]  /*17a10*/  SHF.R.S32.HI R8, RZ, 0x1f, R11 ;  /* 0x0000001fff087819 */ /* 0x000fe4000001140b */
[----:B------:R-:W-:-:S03]  /*17a20*/  IADD3.X R5, R13, R5, R10, P0, !PT ;  /* 0x000000050d057210 */ /* 0x000fc600007fe40a */
[----:B------:R-:W-:Y:S01]  /*17a30*/  IMAD R10, R8, UR4, RZ ;  /* 0x00000004080a7c24 */ /* 0x000fe2000f8e02ff */
[----:B------:R-:W-:Y:S01]  /*17a40*/  IADD3 R9, P2, R6, 0x1000, RZ ;  /* 0x0000100006097810 */ /* 0x000fe20007f5e0ff */
[----:B------:R-:W-:-:S04]  /*17a50*/  IMAD.WIDE.U32 R4, R11, UR4, R4 ;  /* 0x000000040b047c25 */ /* 0x000fc8000f8e0004 */
[----:B------:R-:W-:Y:S01]  /*17a60*/  IMAD R15, R11, UR5, R10 ;  /* 0x000000050b0f7c24 */ /* 0x000fe2000f8e020a */
[----:B------:R-:W-:Y:S01]  /*17a70*/  ULDC.64 UR4, c[0x0][0xb50] ;  /* 0x0002d40000047ab9 */ /* 0x000fe20000000a00 */
[----:B------:R-:W-:Y:S02]  /*17a80*/  LOP3.LUT R8, R9, 0x380, RZ, 0xc0, !PT ;  /* 0x0000038009087812 */ /* 0x000fe400078ec0ff */
[----:B------:R-:W-:Y:S01]  /*17a90*/  IMAD.IADD R5, R5, 0x1, R15 ;  /* 0x0000000105057824 */ /* 0x000fe200078e020f */
[----:B------:R-:W-:Y:S02]  /*17aa0*/  LEA R10, P0, R4, UR4, 0x2 ;  /* 0x00000004040a7c11 */ /* 0x000fe4000f8010ff */
[----:B------:R-:W-:Y:S02]  /*17ab0*/  SHF.R.U64 R8, R8, 0x3, RZ ;  /* 0x0000000308087819 */ /* 0x000fe400000012ff */
[----:B------:R-:W-:Y:S01]  /*17ac0*/  LEA.HI.X R14, R4, UR5, R5, 0x2, P0 ;  /* 0x00000005040e7c11 */ /* 0x000fe200080f1405 */
[----:B------:R-:W-:Y:S01]  /*17ad0*/  SHFL.IDX PT, R54, R10, RZ, 0x1c1f ;  /* 0x001c1fff0a367589 */ /* 0x000fe200000e0000 */
[----:B------:R-:W-:Y:S01]  /*17ae0*/  IADD3 R37, P0, R6, 0x5000, RZ ;  /* 0x0000500006257810 */ /* 0x000fe20007f1e0ff */
[----:B------:R-:W-:Y:S01]  /*17af0*/  IMAD R26, R66, 0x80, R26 ;  /* 0x00000080421a7824 */ /* 0x000fe200078e021a */
[----:B------:R-:W-:Y:S01]  /*17b00*/  LOP3.LUT R8, R8, R9, RZ, 0x3c, !PT ;  /* 0x0000000908087212 */ /* 0x000fe200078e3cff */
[----:B------:R-:W-:Y:S01]  /*17b10*/  IMAD.X R9, RZ, RZ, R7, P2 ;  /* 0x000000ffff097224 */ /* 0x000fe200010e0607 */
[----:B------:R-:W-:Y:S01]  /*17b20*/  LOP3.LUT R36, R37, 0x380, RZ, 0xc0, !PT ;  /* 0x0000038025247812 */ /* 0x000fe200078ec0ff */
[----:B------:R-:W-:Y:S01]  /*17b30*/  SHFL.IDX PT, R58, R10, 0x1, 0x1c1f ;  /* 0x003c1f000a3a7f89 */ /* 0x000fe200000e0000 */
[----:B------:R-:W-:Y:S01]  /*17b40*/  IADD3 R45, P2, R6, 0x7000, RZ ;  /* 0x00007000062d7810 */ /* 0x000fe20007f5e0ff */
[----:B------:R-:W-:Y:S01]  /*17b50*/  ULDC.64 UR4, c[0x0][0xaa0] ;  /* 0x0002a80000047ab9 */ /* 0x000fe20000000a00 */
[----:B------:R-:W-:Y:S01]  /*17b60*/  SHF.R.U64 R36, R36, 0x3, RZ ;  /* 0x0000000324247819 */ /* 0x000fe200000012ff */
[----:B------:R-:W0:Y:S01]  /*17b70*/  SHFL.IDX PT, R55, R14, RZ, 0x1c1f ;  /* 0x001c1fff0e377589 */ /* 0x000e2200000e0000 */
[----:B------:R-:W-:-:S03]  /*17b80*/  LOP3.LUT R44, R45, 0x380, RZ, 0xc0, !PT ;  /* 0x000003802d2c7812 */ /* 0x000fc600078ec0ff */
[----:B------:R-:W2:Y:S01]  /*17b90*/  SHFL.IDX PT, R59, R14, 0x1, 0x1c1f ;  /* 0x003c1f000e3b7f89 */ /* 0x000ea200000e0000 */
[----:B------:R-:W-:Y:S01]  /*17ba0*/  LOP3.LUT R36, R36, R37, RZ, 0x3c, !PT ;  /* 0x0000002524247212 */ /* 0x000fe200078e3cff */
[--C-:B------:R-:W-:Y:S01]  /*17bb0*/  IMAD.X R37, RZ, RZ, R7.reuse, P0 ;  /* 0x000000ffff257224 */ /* 0x100fe200000e0607 */
[----:B------:R-:W-:Y:S01]  /*17bc0*/  SHF.R.U64 R44, R44, 0x3, RZ ;  /* 0x000000032c2c7819 */ /* 0x000fe200000012ff */
[----:B------:R-:W-:Y:S01]  /*17bd0*/  VIADD R4, R26, 0x8 ;  /* 0x000000081a047836 */ /* 0x000fe20000000000 */
[----:B------:R-:W-:Y:S02]  /*17be0*/  LOP3.LUT P0, RZ, R27, 0x3, RZ, 0xc0, !PT ;  /* 0x000000031bff7812 */ /* 0x000fe4000780c0ff */
[----:B------:R-:W-:Y:S01]  /*17bf0*/  LOP3.LUT R44, R44, R45, RZ, 0x3c, !PT ;  /* 0x0000002d2c2c7212 */ /* 0x000fe200078e3cff */
[----:B------:R-:W-:Y:S01]  /*17c00*/  IMAD.X R45, RZ, RZ, R7, P2 ;  /* 0x000000ffff2d7224 */ /* 0x000fe200010e0607 */
[-C--:B------:R-:W-:Y:S02]  /*17c10*/  ISETP.GE.OR P2, PT, R26, R65.reuse, P0 ;  /* 0x000000411a00720c */ /* 0x080fe40000746670 */
[----:B------:R-:W-:-:S02]  /*17c20*/  ISETP.GE.OR P0, PT, R4, R65, P0 ;  /* 0x000000410400720c */ /* 0x000fc40000706670 */
[----:B------:R-:W-:-:S09]  /*17c30*/  IADD3 R13, P6, R6, 0x2000, RZ ;  /* 0x00002000060d7810 */ /* 0x000fd20007fde0ff */
[----:B0-----:R-:W-:Y:S04]  /*17c40*/  @!P2 ST.E desc[UR56][R54.64], R2 ;  /* 0x000000023600a985 */ /* 0x001fe8000c101938 */
[----:B--2---:R0:W-:Y:S01]  /*17c50*/  @!P0 ST.E desc[UR56][R58.64], R3 ;  /* 0x000000033a008985 */ /* 0x0041e2000c101938 */
[C---:B------:R-:W-:Y:S02]  /*17c60*/  IADD3 R25, P5, R6.reuse, 0x3000, RZ ;  /* 0x0000300006197810 */ /* 0x040fe40007fbe0ff */
[C---:B------:R-:W-:Y:S01]  /*17c70*/  IADD3 R33, P4, R6.reuse, 0x4000, RZ ;  /* 0x0000400006217810 */ /* 0x040fe20007f9e0ff */
[----:B------:R-:W5:Y:S01]  /*17c80*/  LD.E.128 R36, desc[UR56][R36.64] ;  /* 0x0000003824247980 */ /* 0x000f62000c101d00 */
[----:B0-----:R-:W-:Y:S01]  /*17c90*/  IMAD R3, R21, UR4, RZ ;  /* 0x0000000415037c24 */ /* 0x001fe2000f8e02ff */
[----:B------:R-:W-:-:S02]  /*17ca0*/  IADD3 R41, P3, R6, 0x6000, RZ ;  /* 0x0000600006297810 */ /* 0x000fc40007f7e0ff */
[----:B------:R-:W5:Y:S01]  /*17cb0*/  LD.E.128 R44, desc[UR56][R44.64] ;  /* 0x000000382c2c7980 */ /* 0x000f62000c101d00 */
[C---:B------:R-:W-:Y:S02]  /*17cc0*/  IMAD R21, R20.reuse, UR5, R3 ;  /* 0x0000000514157c24 */ /* 0x040fe4000f8e0203 */
[----:B------:R-:W-:Y:S01]  /*17cd0*/  IMAD.WIDE.U32 R2, R20, UR4, RZ ;  /* 0x0000000414027c25 */ /* 0x000fe2000f8e00ff */
[----:B------:R-:W-:-:S03]  /*17ce0*/  ULDC.64 UR4, c[0x0][0xae8] ;  /* 0x0002ba0000047ab9 */ /* 0x000fc60000000a00 */
[----:B------:R-:W-:Y:S02]  /*17cf0*/  IMAD R20, R225, 0x20, R68 ;  /* 0x00000020e1147824 */ /* 0x000fe400078e0244 */
[----:B------:R-:W-:Y:S01]  /*17d00*/  IMAD.IADD R3, R3, 0x1, R21 ;  /* 0x0000000103037824 */ /* 0x000fe200078e0215 */
[----:B------:R-:W-:Y:S01]  /*17d10*/  LOP3.LUT R12, R13, 0x380, RZ, 0xc0, !PT ;  /* 0x000003800d0c7812 */ /* 0x000fe200078ec0ff */
[----:B------:R-:W-:Y:S01]  /*17d20*/  IMAD R21, R64, UR4, RZ ;  /* 0x0000000440157c24 */ /* 0x000fe2000f8e02ff */
[----:B------:R-:W-:Y:S01]  /*17d30*/  LOP3.LUT R24, R25, 0x380, RZ, 0xc0, !PT ;  /* 0x0000038019187812 */ /* 0x000fe200078ec0ff */
[----:B------:R-:W-:Y:S01]  /*17d40*/  IMAD R64, R66, 0x80, R20 ;  /* 0x0000008042407824 */ /* 0x000fe200078e0214 */
[----:B------:R-:W-:Y:S02]  /*17d50*/  LOP3.LUT R32, R33, 0x380, RZ, 0xc0, !PT ;  /* 0x0000038021207812 */ /* 0x000fe400078ec0ff */
[----:B------:R-:W-:Y:S01]  /*17d60*/  LOP3.LUT R40, R41, 0x380, RZ, 0xc0, !PT ;  /* 0x0000038029287812 */ /* 0x000fe200078ec0ff */
[----:B------:R-:W-:Y:S01]  /*17d70*/  IMAD R21, R226, UR5, R21 ;  /* 0x00000005e2157c24 */ /* 0x000fe2000f8e0215 */
[----:B------:R-:W-:Y:S01]  /*17d80*/  SHF.R.U64 R12, R12, 0x3, RZ ;  /* 0x000000030c0c7819 */ /* 0x000fe200000012ff */
[----:B------:R-:W-:Y:S01]  /*17d90*/  IMAD.WIDE.U32 R2, R226, UR4, R2 ;  /* 0x00000004e2027c25 */ /* 0x000fe2000f8e0002 */
[----:B------:R-:W-:Y:S01]  /*17da0*/  SHF.R.U64 R24, R24, 0x3, RZ ;  /* 0x0000000318187819 */ /* 0x000fe200000012ff */
[----:B------:R-:W-:Y:S01]  /*17db0*/  ULDC.64 UR4, c[0x0][0xaf0] ;  /* 0x0002bc0000047ab9 */ /* 0x000fe20000000a00 */
[----:B------:R-:W-:Y:S01]  /*17dc0*/  SHF.R.U64 R32, R32, 0x3, RZ ;  /* 0x0000000320207819 */ /* 0x000fe200000012ff */
[----:B-1----:R-:W-:Y:S01]  /*17dd0*/  @P1 IMAD.HI.U32 R20, R64, R67, RZ ;  /* 0x0000004340141227 */ /* 0x002fe200078e00ff */
[----:B------:R-:W-:-:S02]  /*17de0*/  SHF.R.U64 R40, R40, 0x3, RZ ;  /* 0x0000000328287819 */ /* 0x000fc400000012ff */
[----:B------:R-:W-:Y:S01]  /*17df0*/  LOP3.LUT R12, R12, R13, RZ, 0x3c, !PT ;  /* 0x0000000d0c0c7212 */ /* 0x000fe200078e3cff */
[----:B------:R-:W-:Y:S01]  /*17e00*/  IMAD.IADD R3, R3, 0x1, R21 ;  /* 0x0000000103037824 */ /* 0x000fe200078e0215 */
[----:B------:R-:W-:Y:S01]  /*17e10*/  LOP3.LUT R24, R24, R25, RZ, 0x3c, !PT ;  /* 0x0000001918187212 */ /* 0x000fe200078e3cff */
[----:B------:R-:W-:Y:S01]  /*17e20*/  IMAD.MOV.U32 R21, RZ, RZ, R64 ;  /* 0x000000ffff157224 */ /* 0x000fe200078e0040 */
[----:B------:R-:W-:Y:S01]  /*17e30*/  LOP3.LUT R32, R32, R33, RZ, 0x3c, !PT ;  /* 0x0000002120207212 */ /* 0x000fe200078e3cff */
[----:B------:R-:W-:Y:S01]  /*17e40*/  IMAD R0, R0, UR4, RZ ;  /* 0x0000000400007c24 */ /* 0x000fe2000f8e02ff */
[----:B------:R-:W-:Y:S01]  /*17e50*/  LOP3.LUT R40, R40, R41, RZ, 0x3c, !PT ;  /* 0x0000002928287212 */ /* 0x000fe200078e3cff */
[--C-:B------:R-:W-:Y:S01]  /*17e60*/  IMAD.X R13, RZ, RZ, R7.reuse, P6 ;  /* 0x000000ffff0d7224 */ /* 0x100fe200030e0607 */
[----:B------:R-:W-:Y:S01]  /*17e70*/  @P1 SHF.R.U32.HI R21, RZ, R69, R20 ;  /* 0x00000045ff151219 */ /* 0x000fe20000011614 */
[--C-:B------:R-:W-:Y:S01]  /*17e80*/  IMAD.X R25, RZ, RZ, R7.reuse, P5 ;  /* 0x000000ffff197224 */ /* 0x100fe200028e0607 */
[C---:B------:R-:W-:Y:S01]  /*17e90*/  IADD3 R49, P6, R6.reuse, 0x8000, RZ ;  /* 0x0000800006317810 */ /* 0x040fe20007fde0ff */
[--C-:B------:R-:W-:Y:S01]  /*17ea0*/  IMAD.X R33, RZ, RZ, R7.reuse, P4 ;  /* 0x000000ffff217224 */ /* 0x100fe200020e0607 */
[C---:B------:R-:W-:Y:S01]  /*17eb0*/  IADD3 R53, P5, R6.reuse, 0x9000, RZ ;  /* 0x0000900006357810 */ /* 0x040fe20007fbe0ff */
[----:B------:R-:W-:Y:S01]  /*17ec0*/  IMAD.X R41, RZ, RZ, R7, P3 ;  /* 0x000000ffff297224 */ /* 0x000fe200018e0607 */
[C---:B------:R-:W-:Y:S01]  /*17ed0*/  IADD3 R57, P4, R6.reuse, 0xa000, RZ ;  /* 0x0000a00006397810 */ /* 0x040fe20007f9e0ff */
[C---:B------:R-:W-:Y:S01]  /*17ee0*/  IMAD R67, R229.reuse, UR5, R0 ;  /* 0x00000005e5437c24 */ /* 0x040fe2000f8e0200 */
[----:B------:R-:W-:Y:S01]  /*17ef0*/  IADD3 R5, P3, R6, 0xb000, RZ ;  /* 0x0000b00006057810 */ /* 0x000fe20007f7e0ff */
[----:B------:R-:W-:Y:S01]  /*17f00*/  IMAD.WIDE.U32 R2, R229, UR4, R2 ;  /* 0x00000004e5027c25 */ /* 0x000fe2000f8e0002 */
[--C-:B------:R-:W-:Y:S01]  /*17f10*/  SHF.R.S32.HI R0, RZ, 0x1f, R21.reuse ;  /* 0x0000001fff007819 */ /* 0x100fe20000011415 */
[----:B------:R-:W-:Y:S01]  /*17f20*/  ULDC.64 UR4, c[0x0][0xae0] ;  /* 0x0002b80000047ab9 */ /* 0x000fe20000000a00 */
[----:B------:R-:W-:Y:S01]  /*17f30*/  LOP3.LUT R48, R49, 0x380, RZ, 0xc0, !PT ;  /* 0x0000038031307812 */ /* 0x000fe200078ec0ff */
[----:B------:R-:W-:Y:S01]  /*17f40*/  IMAD.MOV R69, RZ, RZ, -R21 ;  /* 0x000000ffff457224 */ /* 0x000fe200078e0a15 */
[----:B------:R-:W-:Y:S01]  /*17f50*/  LOP3.LUT R52, R53, 0x380, RZ, 0xc0, !PT ;  /* 0x0000038035347812 */ /* 0x000fe200078ec0ff */
[----:B------:R-:W5:Y:S01]  /*17f60*/  LD.E.128 R12, desc[UR56][R12.64] ;  /* 0x000000380c0c7980 */ /* 0x000f62000c101d00 */
[----:B------:R-:W-:-:S02]  /*17f70*/  LOP3.LUT R56, R57, 0x380, RZ, 0xc0, !PT ;  /* 0x0000038039387812 */ /* 0x000fc400078ec0ff */
[----:B------:R-:W-:Y:S01]  /*17f80*/  LOP3.LUT R11, R6, 0x380, RZ, 0xc0, !PT ;  /* 0x00000380060b7812 */ /* 0x000fe200078ec0ff */
[----:B------:R-:W5:Y:S01]  /*17f90*/  LD.E.128 R24, desc[UR56][R24.64] ;  /* 0x0000003818187980 */ /* 0x000f62000c101d00 */
[----:B------:R-:W-:Y:S01]  /*17fa0*/  LOP3.LUT R4, R5, 0x380, RZ, 0xc0, !PT ;  /* 0x0000038005047812 */ /* 0x000fe200078ec0ff */
[----:B------:R-:W-:Y:S01]  /*17fb0*/  IMAD.IADD R3, R3, 0x1, R67 ;  /* 0x0000000103037824 */ /* 0x000fe200078e0243 */
[----:B------:R-:W-:Y:S01]  /*17fc0*/  SHF.R.U64 R48, R48, 0x3, RZ ;  /* 0x0000000330307819 */ /* 0x000fe200000012ff */
[----:B------:R-:W-:Y:S01]  /*17fd0*/  IMAD R0, R0, UR4, RZ ;  /* 0x0000000400007c24 */ /* 0x000fe2000f8e02ff */
[----:B------:R-:W-:Y:S01]  /*17fe0*/  SHF.R.U64 R52, R52, 0x3, RZ ;  /* 0x0000000334347819 */ /* 0x000fe200000012ff */
[----:B------:R-:W-:Y:S01]  /*17ff0*/  IMAD R67, R28, R69, R64 ;  /* 0x000000451c437224 */ /* 0x000fe200078e0240 */
[----:B------:R-:W-:Y:S01]  /*18000*/  SHF.R.U64 R56, R56, 0x3, RZ ;  /* 0x0000000338387819 */ /* 0x000fe200000012ff */
[----:B------:R-:W5:Y:S01]  /*18010*/  LD.E.128 R32, desc[UR56][R32.64] ;  /* 0x0000003820207980 */ /* 0x000f62000c101d00 */
[----:B------:R-:W-:-:S02]  /*18020*/  SHF.R.U64 R11, R11, 0x3, RZ ;  /* 0x000000030b0b7819 */ /* 0x000fc400000012ff */
[----:B------:R-:W-:Y:S01]  /*18030*/  SHF.R.U64 R4, R4, 0x3, RZ ;  /* 0x0000000304047819 */ /* 0x000fe200000012ff */
[C---:B------:R-:W-:Y:S01]  /*18040*/  IMAD R69, R21.reuse, UR5, R0 ;  /* 0x0000000515457c24 */ /* 0x040fe2000f8e0200 */
[----:B------:R-:W-:Y:S01]  /*18050*/  LOP3.LUT R48, R48, R49, RZ, 0x3c, !PT ;  /* 0x0000003130307212 */ /* 0x000fe200078e3cff */
[--C-:B------:R-:W-:Y:S01]  /*18060*/  IMAD.X R61, RZ, RZ, R7.reuse, P3 ;  /* 0x000000ffff3d7224 */ /* 0x100fe200018e0607 */
[----:B------:R-:W-:Y:S01]  /*18070*/  LOP3.LUT R52, R52, R53, RZ, 0x3c, !PT ;  /* 0x0000003534347212 */ /* 0x000fe200078e3cff */
[--C-:B------:R-:W-:Y:S01]  /*18080*/  IMAD.X R53, RZ, RZ, R7.reuse, P5 ;  /* 0x000000ffff357224 */ /* 0x100fe200028e0607 */
[----:B------:R-:W-:Y:S01]  /*18090*/  LOP3.LUT R56, R56, R57, RZ, 0x3c, !PT ;  /* 0x0000003938387212 */ /* 0x000fe200078e3cff */
[----:B------:R-:W-:Y:S01]  /*180a0*/  IMAD.X R57, RZ, RZ, R7, P4 ;  /* 0x000000ffff397224 */ /* 0x000fe200020e0607 */
[----:B------:R-:W-:Y:S01]  /*180b0*/  IADD3.X R49, RZ, R7, RZ, P6, !PT ;  /* 0x00000007ff317210 */ /* 0x000fe200037fe4ff */
[----:B------:R-:W-:Y:S01]  /*180c0*/  IMAD.WIDE.U32 R2, R21, UR4, R2 ;  /* 0x0000000415027c25 */ /* 0x000fe2000f8e0002 */
[----:B------:R-:W-:Y:S01]  /*180d0*/  LOP3.LUT R6, R11, R6, RZ, 0x3c, !PT ;  /* 0x000000060b067212 */ /* 0x000fe200078e3cff */
[----:B------:R-:W-:Y:S01]  /*180e0*/  ULDC.64 UR4, c[0x0][0xad8] ;  /* 0x0002b60000047ab9 */ /* 0x000fe20000000a00 */
[----:B------:R-:W-:Y:S01]  /*180f0*/  LOP3.LUT R60, R4, R5, RZ, 0x3c, !PT ;  /* 0x00000005043c7212 */ /* 0x000fe200078e3cff */
[----:B------:R-:W5:Y:S01]  /*18100*/  LD.E.128 R40, desc[UR56][R40.64] ;  /* 0x0000003828287980 */ /* 0x000f62000c101d00 */
[----:B------:R-:W-:Y:S01]  /*18110*/  SHF.R.S32.HI R0, RZ, 0x1f, R67 ;  /* 0x0000001fff007819 */ /* 0x000fe20000011443 */
[----:B------:R-:W-:-:S02]  /*18120*/  IMAD.IADD R3, R3, 0x1, R69 ;  /* 0x0000000103037824 */ /* 0x000fc400078e0245 */
[----:B------:R-:W5:Y:S02]  /*18130*/  LD.E.128 R4, desc[UR56][R6.64] ;  /* 0x0000003806047980 */ /* 0x000f64000c101d00 */
[----:B------:R-:W-:Y:S02]  /*18140*/  IMAD R0, R0, UR4, RZ ;  /* 0x0000000400007c24 */ /* 0x000fe4000f8e02ff */
[----:B------:R-:W5:Y:S01]  /*18150*/  LD.E.128 R8, desc[UR56][R8.64] ;  /* 0x0000003808087980 */ /* 0x000f62000c101d00 */
[----:B------:R-:W-:-:S03]  /*18160*/  IMAD R68, R66, 0x80, R68 ;  /* 0x0000008042447824 */ /* 0x000fc600078e0244 */
[----:B------:R-:W5:Y:S01]  /*18170*/  LD.E.128 R48, desc[UR56][R48.64] ;  /* 0x0000003830307980 */ /* 0x000f62000c101d00 */
[----:B------:R-:W-:-:S03]  /*18180*/  IMAD R21, R67, UR5, R0 ;  /* 0x0000000543157c24 */ /* 0x000fc6000f8e0200 */
[----:B------:R-:W5:Y:S01]  /*18190*/  LD.E.128 R52, desc[UR56][R52.64] ;  /* 0x0000003834347980 */ /* 0x000f62000c101d00 */
[----:B------:R-:W-:Y:S01]  /*181a0*/  IMAD.WIDE.U32 R2, R67, UR4, R2 ;  /* 0x0000000443027c25 */ /* 0x000fe2000f8e0002 */
[----:B------:R-:W-:Y:S02]  /*181b0*/  ULDC.64 UR4, c[0x0][0xa80] ;  /* 0x0002a00000047ab9 */ /* 0x000fe40000000a00 */
[----:B------:R-:W5:Y:S04]  /*181c0*/  LD.E.128 R56, desc[UR56][R56.64] ;  /* 0x0000003838387980 */ /* 0x000f68000c101d00 */
[----:B------:R-:W5:Y:S01]  /*181d0*/  LD.E.128 R60, desc[UR56][R60.64] ;  /* 0x000000383c3c7980 */ /* 0x000f62000c101d00 */
[----:B------:R-:W-:Y:S01]  /*181e0*/  @!PT LDS RZ, [RZ] ;  /* 0x00000000fffff984 */ /* 0x000fe20000000800 */
[----:B------:R-:W-:Y:S01]  /*181f0*/  @!PT LDS RZ, [RZ] ;  /* 0x00000000fffff984 */ /* 0x000fe20000000800 */
[----:B------:R-:W-:Y:S01]  /*18200*/  @!PT LDS RZ, [RZ] ;  /* 0x00000000fffff984 */ /* 0x000fe20000000800 */
[----:B------:R-:W-:Y:S01]  /*18210*/  @!PT LDS RZ, [RZ] ;  /* 0x00000000fffff984 */ /* 0x000fe20000000800 */
[----:B------:R0:W-:Y:S06]  /*18220*/  MEMBAR.ALL.CTA ;  /* 0x0000000000007992 */ /* 0x0001ec0000008000 */
[----:B0-----:R-:W0:Y:S01]  /*18230*/  FENCE.VIEW.ASYNC.S ;  /* 0x00000000000073c6 */ /* 0x001e220000000000 */
[----:B------:R-:W-:Y:S01]  /*18240*/  VIADD R28, R68, 0x40 ;  /* 0x00000040441c7836 */ /* 0x000fe20000000000 */
[----:B------:R-:W-:Y:S01]  /*18250*/  LEA R64, P2, R2, UR4, 0x1 ;  /* 0x0000000402407c11 */ /* 0x000fe2000f8408ff */
[----:B------:R-:W-:-:S03]  /*18260*/  IMAD.IADD R3, R3, 0x1, R21 ;  /* 0x0000000103037824 */ /* 0x000fc600078e0215 */
[-C--:B------:R-:W-:Y:S02]  /*18270*/  ISETP.GE.AND P0, PT, R28, R65.reuse, PT ;  /* 0x000000411c00720c */ /* 0x080fe40003f06270 */
[----:B------:R-:W-:Y:S02]  /*18280*/  LEA.HI.X R28, R2, UR5, R3, 0x1, P2 ;  /* 0x00000005021c7c11 */ /* 0x000fe400090f0c03 */
[----:B------:R-:W-:Y:S02]  /*18290*/  ISETP.GE.AND P2, PT, R68, R65, PT ;  /* 0x000000414400720c */ /* 0x000fe40003f46270 */
[----:B------:R-:W-:Y:S01]  /*182a0*/  IADD3 R0, R18, 0x30820, RZ ;  /* 0x0003082012007810 */ /* 0x000fe20007ffe0ff */
[----:B------:R-:W-:-:S03]  /*182b0*/  VIADD R20, R68, 0x20 ;  /* 0x0000002044147836 */ /* 0x000fc60000000000 */
[----:B------:R-:W-:Y:S01]  /*182c0*/  PRMT R0, RZ, 0x654, R0 ;  /* 0x00000654ff007816 */ /* 0x000fe20000000000 */
[----:B0-----:R0:W1:Y:S01]  /*182d0*/  SHFL.IDX PT, R21, R64, RZ, 0x181f ;  /* 0x00181fff40157589 */ /* 0x00106200000e0000 */
[----:B------:R-:W-:-:S03]  /*182e0*/  ISETP.GE.AND P1, PT, R20, R65, PT ;  /* 0x000000411400720c */ /* 0x000fc60003f26270 */
[----:B------:R0:W2:Y:S01]  /*182f0*/  SHFL.IDX PT, R67, R28, RZ, 0x181f ;  /* 0x00181fff1c437589 */ /* 0x0000a200000e0000 */
[----:B------:R0:W-:Y:S01]  /*18300*/  SYNCS.ARRIVE.TRANS64.RED.A1T0 RZ, [R0+URZ], RZ ;  /* 0x000000ff00ff79a7 */ /* 0x0001e2000810043f */
[----:B------:R-:W-:Y:S01]  /*18310*/  SHF.R.S32.HI R69, RZ, 0x1f, R222 ;  /* 0x0000001fff457819 */ /* 0x000fe200000114de */
[----:B------:R-:W-:Y:S07]  /*18320*/  @P2 BRA `(.L_x_648) ;  /* 0x0000000000342947 */ /* 0x000fee0003800000 */
[----:B------:R-:W-:Y:S02]  /*18330*/  ULDC UR4, c[0x0][0xac8] ;  /* 0x0002b20000047ab9 */ /* 0x000fe40000000800 */
[----:B------:R-:W-:Y:S02]  /*18340*/  ISETP.GE.AND P4, PT, R222, UR4, PT ;  /* 0x00000004de007c0c */ /* 0x000fe4000bf86270 */
[----:B------:R-:W-:Y:S02]  /*18350*/  ISETP.GE.AND P3, PT, R70, UR4, PT ;  /* 0x0000000446007c0c */ /* 0x000fe4000bf66270 */
[----:B------:R-:W-:-:S09]  /*18360*/  ISETP.GE.AND P2, PT, R224, UR4, PT ;  /* 0x00000004e0007c0c */ /* 0x000fd2000bf46270 */
[-C--:B-1----:R-:W-:Y:S02]  /*18370*/  @!P4 LEA R2, P6, R222, R21.reuse, 0x1 ;  /* 0x00000015de02c211 */ /* 0x082fe400078c08ff */
[----:B------:R-:W-:Y:S02]  /*18380*/  @!P3 LEA R20, P5, R70, R21, 0x1 ;  /* 0x000000154614b211 */ /* 0x000fe400078a08ff */
[----:B--2---:R-:W-:Y:S02]  /*18390*/  @!P4 LEA.HI.X R3, R222, R67, R69, 0x1, P6 ;  /* 0x00000043de03c211 */ /* 0x004fe400030f0c45 */
[----:B------:R-:W-:Y:S02]  /*183a0*/  @!P2 LEA R66, P6, R224, R21, 0x1 ;  /* 0x00000015e042a211 */ /* 0x000fe400078c08ff */
[-C--:B------:R-:W-:Y:S01]  /*183b0*/  @!P3 LEA.HI.X R21, R70, R67.reuse, R71, 0x1, P5 ;  /* 0x000000434615b211 */ /* 0x080fe200028f0c47 */
[----:B-----5:R3:W-:Y:S01]  /*183c0*/  @!P4 ST.E.128 desc[UR56][R2.64], R4 ;  /* 0x000000040200c985 */ /* 0x0207e2000c101d38 */
[----:B------:R-:W-:-:S03]  /*183d0*/  @!P2 LEA.HI.X R67, R224, R67, R72, 0x1, P6 ;  /* 0x00000043e043a211 */ /* 0x000fc600030f0c48 */
[----:B------:R3:W-:Y:S04]  /*183e0*/  @!P3 ST.E.128 desc[UR56][R20.64], R32 ;  /* 0x000000201400b985 */ /* 0x0007e8000c101d38 */
[----:B------:R3:W-:Y:S02]  /*183f0*/  @!P2 ST.E.128 desc[UR56][R66.64], R48 ;  /* 0x000000304200a985 */ /* 0x0007e4000c101d38 */
.L_x_648:
[----:B------:R-:W-:Y:S05]  /*18400*/  BSYNC B1 ;  /* 0x0000000000017941 */ /* 0x000fea0003800000 */
.L_x_647:
[----:B---3-5:R3:W4:Y:S01]  /*18410*/  SHFL.IDX PT, R7, R28, 0x1, 0x181f ;  /* 0x00381f001c077f89 */ /* 0x02872200000e0000 */
[----:B------:R-:W-:Y:S03]  /*18420*/  BSSY B1, `(.L_x_649) ;  /* 0x0000010000017945 */ /* 0x000fe60003800000 */
[----:B------:R3:W0:Y:S01]  /*18430*/  SHFL.IDX PT, R3, R64, 0x1, 0x181f ;  /* 0x00381f0040037f89 */ /* 0x00062200000e0000 */
[----:B------:R-:W-:Y:S05]  /*18440*/  @P1 BRA `(.L_x_650) ;  /* 0x0000000000341947 */ /* 0x000fea0003800000 */
[----:B------:R-:W-:Y:S02]  /*18450*/  ULDC UR4, c[0x0][0xac8] ;  /* 0x0002b20000047ab9 */ /* 0x000fe40000000800 */
[----:B------:R-:W-:Y:S02]  /*18460*/  ISETP.GE.AND P4, PT, R222, UR4, PT ;  /* 0x00000004de007c0c */ /* 0x000fe4000bf86270 */
[----:B------:R-:W-:Y:S02]  /*18470*/  ISETP.GE.AND P5, PT, R70, UR4, PT ;  /* 0x0000000446007c0c */ /* 0x000fe4000bfa6270 */
[----:B------:R-:W-:-:S09]  /*18480*/  ISETP.GE.AND P6, PT, R224, UR4, PT ;  /* 0x00000004e0007c0c */ /* 0x000fd2000bfc6270 */
[-C--:B0-----:R-:W-:Y:S02]  /*18490*/  @!P4 LEA R2, P1, R222, R3.reuse, 0x1 ;  /* 0x00000003de02c211 */ /* 0x081fe400078208ff */
[-C--:B------:R-:W-:Y:S02]  /*184a0*/  @!P5 LEA R4, P2, R70, R3.reuse, 0x1 ;  /* 0x000000034604d211 */ /* 0x080fe400078408ff */
[----:B------:R-:W-:Y:S02]  /*184b0*/  @!P6 LEA R6, P3, R224, R3, 0x1 ;  /* 0x00000003e006e211 */ /* 0x000fe400078608ff */
[-C--:B----4-:R-:W-:Y:S02]  /*184c0*/  @!P4 LEA.HI.X R3, R222, R7.reuse, R69, 0x1, P1 ;  /* 0x00000007de03c211 */ /* 0x090fe400008f0c45 */
[-C--:B------:R-:W-:Y:S02]  /*184d0*/  @!P5 LEA.HI.X R5, R70, R7.reuse, R71, 0x1, P2 ;  /* 0x000000074605d211 */ /* 0x080fe400010f0c47 */
[----:B------:R-:W-:Y:S01]  /*184e0*/  @!P6 LEA.HI.X R7, R224, R7, R72, 0x1, P3 ;  /* 0x00000007e007e211 */ /* 0x000fe200018f0c48 */
[----:B------:R0:W-:Y:S04]  /*184f0*/  @!P4 ST.E.128 desc[UR56][R2.64], R8 ;  /* 0x000000080200c985 */ /* 0x0001e8000c101d38 */
[----:B------:R0:W-:Y:S04]  /*18500*/  @!P5 ST.E.128 desc[UR56][R4.64], R36 ;  /* 0x000000240400d985 */ /* 0x0001e8000c101d38 */
[----:B------:R0:W-:Y:S02]  /*18510*/  @!P6 ST.E.128 desc[UR56][R6.64], R52 ;  /* 0x000000340600e985 */ /* 0x0001e4000c101d38 */
.L_x_650:
[----:B------:R-:W-:Y:S05]  /*18520*/  BSYNC B1 ;  /* 0x0000000000017941 */ /* 0x000fea0003800000 */
.L_x_649:
[----:B0---4-:R0:W4:Y:S01]  /*18530*/  SHFL.IDX PT, R7, R28, 0x2, 0x181f ;  /* 0x00581f001c077f89 */ /* 0x01112200000e0000 */
        /* <DEDUP_REMOVED lines=16> */
.L_x_652:
[----:B------:R-:W-:Y:S05]  /*18640*/  BSYNC B1 ;  /* 0x0000000000017941 */ /* 0x000fea0003800000 */
.L_x_651:
[----:B------:R-:W-:Y:S01]  /*18650*/  VIADD R0, R68, 0x60 ;  /* 0x0000006044007836 */ /* 0x000fe20000000000 */
[----:B0---4-:R4:W0:Y:S04]  /*18660*/  SHFL.IDX PT, R7, R28, 0x3, 0x181f ;  /* 0x00781f001c077f89 */ /* 0x01182800000e0000 */
[----:B------:R-:W-:Y:S01]  /*18670*/  ISETP.GE.AND P0, PT, R0, R65, PT ;  /* 0x000000410000720c */ /* 0x000fe20003f06270 */
[----:B------:R4:W0:-:S12]  /*18680*/  SHFL.IDX PT, R9, R64, 0x3, 0x181f ;  /* 0x00781f0040097f89 */ /* 0x00081800000e0000 */
[----:B----4-:R-:W-:Y:S05]  /*18690*/  @P0 BRA `(.L_x_653) ;  /* 0x0000000c00580947 */ /* 0x010fea0003800000 */
[----:B------:R-:W-:Y:S02]  /*186a0*/  ULDC UR4, c[0x0][0xac8] ;  /* 0x0002b20000047ab9 */ /* 0x000fe40000000800 */
[----:B------:R-:W-:Y:S02]  /*186b0*/  ISETP.GE.AND P2, PT, R222, UR4, PT ;  /* 0x00000004de007c0c */ /* 0x000fe4000bf46270 */
[----:B------:R-:W-:-:S11]  /*186c0*/  ISETP.GE.AND P3, PT, R70, UR4, PT ;  /* 0x0000000446007c0c */ /* 0x000fd6000bf66270 */
[-C--:B0-----:R-:W-:Y:S02]  /*186d0*/  @!P2 LEA R2, P0, R222, R9.reuse, 0x1 ;  /* 0x00000009de02a211 */ /* 0x081fe400078008ff */
[----:B------:R-:W-:Y:S02]  /*186e0*/  @!P3 LEA R4, P1, R70, R9, 0x1 ;  /* 0x000000094604b211 */ /* 0x000fe400078208ff */
[-C--:B------:R-:W-:Y:S02]  /*186f0*/  @!P2 LEA.HI.X R3, R222, R7.reuse, R69, 0x1, P0 ;  /* 0x00000007de03a211 */ /* 0x080fe400000f0c45 */
[----:B------:R-:W-:Y:S02]  /*18700*/  @!P3 LEA.HI.X R5, R70, R7, R71, 0x1, P1 ;  /* 0x000000074605b211 */ /* 0x000fe400008f0c47 */
[----:B------:R-:W-:Y:S01]  /*18710*/  ISETP.GE.AND P0, PT, R224, UR4, PT ;  /* 0x00000004e0007c0c */ /* 0x000fe2000bf06270 */
[----:B------:R4:W-:Y:S04]  /*18720*/  @!P2 ST.E.128 desc[UR56][R2.64], R24 ;  /* 0x000000180200a985 */ /* 0x0009e8000c101d38 */
[----:B------:R4:W-:Y:S08]  /*18730*/  @!P3 ST.E.128 desc[UR56][R4.64], R44 ;  /* 0x0000002c0400b985 */ /* 0x0009f0000c101d38 */
[----:B------:R-:W-:Y:S05]  /*18740*/  @P0 BRA `(.L_x_653) ;  /* 0x0000000c002c0947 */ /* 0x000fea0003800000 */
[----:B----4-:R-:W-:-:S04]  /*18750*/  LEA R2, P0, R224, R9, 0x1 ;  /* 0x00000009e0027211 */ /* 0x010fc800078008ff */
[----:B------:R-:W-:-:S05]  /*18760*/  LEA.HI.X R3, R224, R7, R72, 0x1, P0 ;  /* 0x00000007e0037211 */ /* 0x000fca00000f0c48 */
[----:B------:R0:W-:Y:S01]  /*18770*/  ST.E.128 desc[UR56][R2.64], R60 ;  /* 0x0000003c02007985 */ /* 0x0001e2000c101d38 */
[----:B------:R-:W-:Y:S05]  /*18780*/  BRA `(.L_x_653) ;  /* 0x0000000c001c7947 */ /* 0x000fea0003800000 */
.L_x_645:
[----:B------:R-:W-:Y:S01]  /*18790*/  ULDC.64 UR4, c[0x0][0xc00] ;  /* 0x0003000000047ab9 */ /* 0x000fe20000000a00 */
[----:B------:R-:W-:Y:S01]  /*187a0*/  IMAD.MOV.U32 R6, RZ, RZ, RZ ;  /* 0x000000ffff067224 */ /* 0x000fe200078e00ff */
[----:B------:R-:W-:Y:S01]  /*187b0*/  ISETP.NE.U32.AND P0, PT, RZ, UR4, PT ;  /* 0x00000004ff007c0c */ /* 0x000fe2000bf05070 */
[----:B------:R-:W3:Y:S01]  /*187c0*/  LDC R21, c[0x0][0xbe8] ;  /* 0x0002fa00ff157b82 */ /* 0x000ee20000000800 */
[----:B------:R-:W-:Y:S02]  /*187d0*/  IADD3 R2, P1, R227, UR4, RZ ;  /* 0x00000004e3027c10 */ /* 0x000fe4000ff3e0ff */
[----:B------:R-:W-:Y:S02]  /*187e0*/  ISETP.NE.AND.EX P0, PT, RZ, UR5, PT, P0 ;  /* 0x00000005ff007c0c */ /* 0x000fe4000bf05300 */
[----:B------:R-:W-:Y:S01]  /*187f0*/  IADD3.X R3, R228, UR5, RZ, P1, !PT ;  /* 0x00000005e4037c10 */ /* 0x000fe20008ffe4ff */
[----:B------:R-:W-:Y:S02]  /*18800*/  ULDC.64 UR4, c[0x0][0xc08] ;  /* 0x0003020000047ab9 */ /* 0x000fe40000000a00 */
[----:B------:R-:W-:-:S04]  /*18810*/  ISETP.NE.U32.AND P1, PT, RZ, UR4, PT ;  /* 0x00000004ff007c0c */ /* 0x000fc8000bf25070 */
[----:B------:R-:W-:-:S04]  /*18820*/  ISETP.NE.AND.EX P1, PT, RZ, UR5, PT, P1 ;  /* 0x00000005ff007c0c */ /* 0x000fc8000bf25310 */
[----:B------:R4:W5:Y:S09]  /*18830*/  @P0 LDG.E R6, desc[UR56][R2.64] ;  /* 0x0000003802060981 */ /* 0x000972000c1e1900 */
[----:B------:R-:W-:Y:S01]  /*18840*/  @P1 IADD3 R4, P2, R227, UR4, RZ ;  /* 0x00000004e3041c10 */ /* 0x000fe2000ff5e0ff */
[----:B------:R-:W-:-:S02]  /*18850*/  ULDC UR4, c[0x0][0xa88] ;  /* 0x0002a20000047ab9 */ /* 0x000fc40000000800 */
[----:B------:R-:W-:Y:S01]  /*18860*/  IMAD.U32 R0, RZ, RZ, UR4 ;  /* 0x00000004ff007e24 */ /* 0x000fe2000f8e00ff */
[----:B0-----:R-:W-:-:S05]  /*18870*/  @P1 IADD3.X R5, R228, UR5, RZ, P2, !PT ;  /* 0x00000005e4051c10 */ /* 0x001fca00097fe4ff */
[----:B------:R4:W5:Y:S01]  /*18880*/  @P1 LDG.E R0, desc[UR56][R4.64] ;  /* 0x0000003804001981 */ /* 0x000962000c1e1900 */
[----:B---3--:R-:W-:Y:S01]  /*18890*/  ISETP.NE.AND P2, PT, R21, 0x1, PT ;  /* 0x000000011500780c */ /* 0x008fe20003f45270 */
[----:B------:R-:W0:-:S12]  /*188a0*/  S2R R24, SR_TID.X ;  /* 0x0000000000187919 */ /* 0x000e180000002100 */
[----:B------:R-:W3:Y:S08]  /*188b0*/  @P2 LDC R14, c[0x0][0xbec] ;  /* 0x0002fb00ff0e2b82 */ /* 0x000ef00000000800 */
[----:B------:R-:W1:Y:S01]  /*188c0*/  @P2 LDC R25, c[0x0][0xbf0] ;  /* 0x0002fc00ff192b82 */ /* 0x000e620000000800 */
[----:B0-----:R-:W-:-:S05]  /*188d0*/  VIADD R24, R24, 0xffffff80 ;  /* 0xffffff8018187836 */ /* 0x001fca0000000000 */
[----:B------:R-:W-:Y:S01]  /*188e0*/  ISETP.GE.AND P3, PT, R24, 0x80, PT ;  /* 0x000000801800780c */ /* 0x000fe20003f66270 */
[----:B----4-:R-:W-:-:S12]  /*188f0*/  @P1 BRA `(.L_x_654) ;  /* 0x0000000000101947 */ /* 0x010fd80003800000 */
[----:B------:R-:W-:Y:S05]  /*18900*/  @!P0 BRA `(.L_x_654) ;  /* 0x00000000000c8947 */ /* 0x000fea0003800000 */
[----:B------:R-:W4:Y:S04]  /*18910*/  LDG.E R5, desc[UR56][R2.64] ;  /* 0x0000003802057981 */ /* 0x000f28000c1e1900 */
[----:B-----5:R-:W4:Y:S02]  /*18920*/  LDG.E R0, desc[UR56][R2.64+0x4] ;  /* 0x0000043802007981 */ /* 0x020f24000c1e1900 */
[----:B----4-:R-:W-:-:S07]  /*18930*/  IMAD.IADD R0, R0, 0x1, -R5 ;  /* 0x0000000100007824 */ /* 0x010fce00078e0a05 */
.L_x_654:
[----:B------:R-:W4:Y:S04]  /*18940*/  LDL.LU R2, [R1+0x44] ;  /* 0x0000440001027983 */ /* 0x000f280000300800 */
[----:B------:R0:W5:Y:S01]  /*18950*/  LDL R20, [R1+0x40] ;  /* 0x0000400001147983 */ /* 0x0001620000100800 */
[----:B------:R-:W-:Y:S01]  /*18960*/  BSSY B1, `(.L_x_655) ;  /* 0x000002e000017945 */ /* 0x000fe20003800000 */
[----:B------:R-:W-:Y:S02]  /*18970*/  SHF.R.S32.HI R10, RZ, 0x1f, R226 ;  /* 0x0000001fff0a7819 */ /* 0x000fe400000114e2 */
[----:B------:R-:W-:Y:S02]  /*18980*/  SEL R229, R229, RZ, !P0 ;  /* 0x000000ffe5e57207 */ /* 0x000fe40004000000 */
[----:B-----5:R-:W-:-:S02]  /*18990*/  SHF.R.S32.HI R11, RZ, 0x1f, R6 ;  /* 0x0000001fff0b7819 */ /* 0x020fc40000011406 */
[----:B----4-:R-:W-:Y:S01]  /*189a0*/  SEL R12, R2, RZ, !P0 ;  /* 0x000000ff020c7207 */ /* 0x010fe20004000000 */
[----:B0-----:R-:W-:Y:S06]  /*189b0*/  @P3 BRA `(.L_x_656) ;  /* 0x0000000000a03947 */ /* 0x001fec0003800000 */
[----:B------:R-:W0:Y:S01]  /*189c0*/  S2R R2, SR_TID.X ;  /* 0x0000000000027919 */ /* 0x000e220000002100 */
[----:B------:R-:W4:Y:S02]  /*189d0*/  LDC R9, c[0x0][0xbe8] ;  /* 0x0002fa00ff097b82 */ /* 0x000f240000000800 */
[----:B----4-:R-:W-:Y:S02]  /*189e0*/  IMAD R3, R0, R9, RZ ;  /* 0x0000000900037224 */ /* 0x010fe400078e02ff */
[----:B0-----:R-:W-:-:S04]  /*189f0*/  IMAD R2, R20, 0x80, R2 ;  /* 0x0000008014027824 */ /* 0x001fc800078e0202 */
[----:B------:R-:W-:-:S05]  /*18a00*/  VIADD R8, R2, 0xffffff80 ;  /* 0xffffff8002087836 */ /* 0x000fca0000000000 */
[----:B------:R-:W-:-:S13]  /*18a10*/  ISETP.GE.AND P0, PT, R8, R3, PT ;  /* 0x000000030800720c */ /* 0x000fda0003f06270 */
[----:B------:R-:W-:Y:S05]  /*18a20*/  @P0 BRA `(.L_x_656) ;  /* 0x0000000000840947 */ /* 0x000fea0003800000 */
[----:B------:R-:W-:Y:S01]  /*18a30*/  ISETP.NE.AND P0, PT, R9, 0x1, PT ;  /* 0x000000010900780c */ /* 0x000fe20003f05270 */
[----:B------:R-:W-:Y:S01]  /*18a40*/  ULDC.64 UR4, c[0x0][0xb90] ;  /* 0x0002e40000047ab9 */ /* 0x000fe20000000a00 */
[----:B------:R-:W-:Y:S02]  /*18a50*/  IMAD.MOV.U32 R2, RZ, RZ, R6 ;  /* 0x000000ffff027224 */ /* 0x000fe400078e0006 */
[----:B------:R-:W-:Y:S02]  /*18a60*/  IMAD R7, R10, UR4, RZ ;  /* 0x000000040a077c24 */ /* 0x000fe4000f8e02ff */
[----:B------:R-:W-:Y:S02]  /*18a70*/  IMAD.MOV.U32 R3, RZ, RZ, R11 ;  /* 0x000000ffff037224 */ /* 0x000fe400078e000b */
[----:B------:R-:W-:Y:S02]  /*18a80*/  IMAD.MOV.U32 R5, RZ, RZ, R8 ;  /* 0x000000ffff057224 */ /* 0x000fe400078e0008 */
[----:B------:R-:W-:-:S03]  /*18a90*/  IMAD.WIDE.U32 R2, R226, UR4, R2 ;  /* 0x00000004e2027c25 */ /* 0x000fc6000f8e0002 */
[----:B------:R-:W0:Y:S01]  /*18aa0*/  @P0 LDC R13, c[0x0][0xbec] ;  /* 0x0002fb00ff0d0b82 */ /* 0x000e220000000800 */
[----:B------:R-:W-:Y:S01]  /*18ab0*/  IMAD R7, R226, UR5, R7 ;  /* 0x00000005e2077c24 */ /* 0x000fe2000f8e0207 */
[----:B------:R-:W-:-:S03]  /*18ac0*/  ULDC.64 UR4, c[0x0][0xb98] ;  /* 0x0002e60000047ab9 */ /* 0x000fc60000000a00 */
[----:B------:R-:W-:-:S03]  /*18ad0*/  IMAD.IADD R3, R3, 0x1, R7 ;  /* 0x0000000103037824 */ /* 0x000fc600078e0207 */
[----:B------:R-:W4:Y:S01]  /*18ae0*/  @P0 LDC R15, c[0x0][0xbf0] ;  /* 0x0002fc00ff0f0b82 */ /* 0x000f220000000800 */
[----:B------:R-:W-:-:S04]  /*18af0*/  IMAD.WIDE.U32 R2, R229, UR4, R2 ;  /* 0x00000004e5027c25 */ /* 0x000fc8000f8e0002 */
[----:B0-----:R-:W-:-:S05]  /*18b00*/  @P0 IMAD.HI.U32 R4, R8, R13, RZ ;  /* 0x0000000d08040227 */ /* 0x001fca00078e00ff */
[----:B----4-:R-:W-:Y:S01]  /*18b10*/  @P0 SHF.R.U32.HI R5, RZ, R15, R4 ;  /* 0x0000000fff050219 */ /* 0x010fe20000011604 */
[----:B------:R-:W-:-:S03]  /*18b20*/  IMAD R4, R12, UR4, RZ ;  /* 0x000000040c047c24 */ /* 0x000fc6000f8e02ff */
[----:B------:R-:W-:Y:S01]  /*18b30*/  IADD3 R2, P0, R5, R2, RZ ;  /* 0x0000000205027210 */ /* 0x000fe20007f1e0ff */
[----:B------:R-:W-:-:S04]  /*18b40*/  IMAD.MOV R7, RZ, RZ, -R5 ;  /* 0x000000ffff077224 */ /* 0x000fc800078e0a05 */
[----:B------:R-:W-:Y:S01]  /*18b50*/  IMAD R7, R9, R7, R8 ;  /* 0x0000000709077224 */ /* 0x000fe200078e0208 */
[----:B------:R-:W-:Y:S01]  /*18b60*/  SHF.R.S32.HI R9, RZ, 0x1f, R5 ;  /* 0x0000001fff097819 */ /* 0x000fe20000011405 */
[----:B------:R-:W-:Y:S01]  /*18b70*/  IMAD R8, R229, UR5, R4 ;  /* 0x00000005e5087c24 */ /* 0x000fe2000f8e0204 */
[----:B------:R-:W-:Y:S02]  /*18b80*/  ULDC.64 UR4, c[0x0][0xb88] ;  /* 0x0002e20000047ab9 */ /* 0x000fe40000000a00 */
[----:B------:R-:W-:Y:S02]  /*18b90*/  SHF.R.S32.HI R4, RZ, 0x1f, R7 ;  /* 0x0000001fff047819 */ /* 0x000fe40000011407 */
[----:B------:R-:W-:-:S03]  /*18ba0*/  IADD3.X R3, R9, R3, R8, P0, !PT ;  /* 0x0000000309037210 */ /* 0x000fc600007fe408 */
[----:B------:R-:W-:Y:S02]  /*18bb0*/  IMAD R4, R4, UR4, RZ ;  /* 0x0000000404047c24 */ /* 0x000fe4000f8e02ff */
[----:B------:R-:W-:-:S04]  /*18bc0*/  IMAD.WIDE.U32 R2, R7, UR4, R2 ;  /* 0x0000000407027c25 */ /* 0x000fc8000f8e0002 */
[----:B------:R-:W-:Y:S01]  /*18bd0*/  IMAD R5, R7, UR5, R4 ;  /* 0x0000000507057c24 */ /* 0x000fe2000f8e0204 */
[----:B------:R-:W-:Y:S02]  /*18be0*/  ULDC.64 UR4, c[0x0][0xb50] ;  /* 0x0002d40000047ab9 */ /* 0x000fe40000000a00 */
[----:B------:R-:W-:Y:S01]  /*18bf0*/  LEA R4, P0, R2, UR4, 0x2 ;  /* 0x0000000402047c11 */ /* 0x000fe2000f8010ff */
[----:B------:R-:W-:-:S05]  /*18c00*/  IMAD.IADD R3, R3, 0x1, R5 ;  /* 0x0000000103037824 */ /* 0x000fca00078e0205 */
[----:B------:R-:W-:Y:S01]  /*18c10*/  LEA.HI.X R5, R2, UR5, R3, 0x2, P0 ;  /* 0x0000000502057c11 */ /* 0x000fe200080f1403 */
[----:B------:R-:W-:-:S05]  /*18c20*/  IMAD.MOV.U32 R3, RZ, RZ, -0x800000 ;  /* 0xff800000ff037424 */ /* 0x000fca00078e00ff */
[----:B------:R0:W-:Y:S02]  /*18c30*/  STG.E desc[UR56][R4.64], R3 ;  /* 0x0000000304007986 */ /* 0x0001e4000c101938 */
.L_x_656:
[----:B------:R-:W-:Y:S05]  /*18c40*/  BSYNC B1 ;  /* 0x0000000000017941 */ /* 0x000fea0003800000 */
.L_x_655:
[----:B------:R-:W-:Y:S01]  /*18c50*/  SHF.R.S32.HI R8, RZ, 0x1f, R24 ;  /* 0x0000001fff087819 */ /* 0x000fe20000011418 */
[----:B------:R-:W-:Y:S01]  /*18c60*/  ULDC.64 UR4, c[0x0][0xaa0] ;  /* 0x0002a80000047ab9 */ /* 0x000fe20000000a00 */
[----:B------:R-:W-:Y:S01]  /*18c70*/  BSSY B1, `(.L_x_657) ;  /* 0x0000042000017945 */ /* 0x000fe20003800000 */
[----:B0-----:R-:W-:Y:S01]  /*18c80*/  IMAD R3, R11, UR4, RZ ;  /* 0x000000040b037c24 */ /* 0x001fe2000f8e02ff */
[----:B------:R-:W-:Y:S02]  /*18c90*/  LEA.HI R8, R8, R24, RZ, 0x3 ;  /* 0x0000001808087211 */ /* 0x000fe400078f18ff */
[----:B------:R-:W-:Y:S01]  /*18ca0*/  SHF.R.S32.HI R11, RZ, 0x1f, R224 ;  /* 0x0000001fff0b7819 */ /* 0x000fe200000114e0 */
[C---:B------:R-:W-:Y:S01]  /*18cb0*/  IMAD R5, R6.reuse, UR5, R3 ;  /* 0x0000000506057c24 */ /* 0x040fe2000f8e0203 */
[----:B------:R-:W-:Y:S01]  /*18cc0*/  SHF.R.S32.HI R8, RZ, 0x3, R8 ;  /* 0x00000003ff087819 */ /* 0x000fe20000011408 */
[----:B------:R-:W-:Y:S01]  /*18cd0*/  IMAD.WIDE.U32 R2, R6, UR4, RZ ;  /* 0x0000000406027c25 */ /* 0x000fe2000f8e00ff */
[----:B------:R-:W-:-:S02]  /*18ce0*/  ULDC.64 UR4, c[0x0][0xae8] ;  /* 0x0002ba0000047ab9 */ /* 0x000fc40000000a00 */
[----:B------:R-:W-:Y:S01]  /*18cf0*/  LEA R4, R225, R8, 0x5 ;  /* 0x00000008e1047211 */ /* 0x000fe200078e28ff */
[----:B------:R-:W-:Y:S02]  /*18d00*/  IMAD.IADD R3, R3, 0x1, R5 ;  /* 0x0000000103037824 */ /* 0x000fe400078e0205 */
[----:B------:R-:W-:Y:S02]  /*18d10*/  IMAD R7, R10, UR4, RZ ;  /* 0x000000040a077c24 */ /* 0x000fe4000f8e02ff */
[----:B------:R-:W-:Y:S02]  /*18d20*/  IMAD R9, R20, 0x80, R4 ;  /* 0x0000008014097824 */ /* 0x000fe400078e0204 */
[----:B------:R-:W-:Y:S02]  /*18d30*/  IMAD R7, R226, UR5, R7 ;  /* 0x00000005e2077c24 */ /* 0x000fe4000f8e0207 */
[----:B---3--:R-:W-:-:S04]  /*18d40*/  @P2 IMAD.HI.U32 R4, R9, R14, RZ ;  /* 0x0000000e09042227 */ /* 0x008fc800078e00ff */
[----:B------:R-:W-:Y:S01]  /*18d50*/  IMAD.WIDE.U32 R2, R226, UR4, R2 ;  /* 0x00000004e2027c25 */ /* 0x000fe2000f8e0002 */
[----:B------:R-:W-:-:S03]  /*18d60*/  ULDC.64 UR4, c[0x0][0xaf0] ;  /* 0x0002bc0000047ab9 */ /* 0x000fc60000000a00 */
[----:B------:R-:W-:Y:S01]  /*18d70*/  IMAD.MOV.U32 R5, RZ, RZ, R9 ;  /* 0x000000ffff057224 */ /* 0x000fe200078e0009 */
[----:B-1----:R-:W-:Y:S01]  /*18d80*/  @P2 SHF.R.U32.HI R5, RZ, R25, R4 ;  /* 0x00000019ff052219 */ /* 0x002fe20000011604 */
[----:B------:R-:W-:Y:S02]  /*18d90*/  IMAD R6, R12, UR4, RZ ;  /* 0x000000040c067c24 */ /* 0x000fe4000f8e02ff */
[----:B------:R-:W-:Y:S01]  /*18da0*/  IMAD.IADD R3, R3, 0x1, R7 ;  /* 0x0000000103037824 */ /* 0x000fe200078e0207 */
[----:B------:R-:W-:Y:S01]  /*18db0*/  SHF.R.S32.HI R4, RZ, 0x1f, R5 ;  /* 0x0000001fff047819 */ /* 0x000fe20000011405 */
[C---:B------:R-:W-:Y:S02]  /*18dc0*/  IMAD R7, R229.reuse, UR5, R6 ;  /* 0x00000005e5077c24 */ /* 0x040fe4000f8e0206 */
[----:B------:R-:W-:Y:S01]  /*18dd0*/  IMAD.WIDE.U32 R2, R229, UR4, R2 ;  /* 0x00000004e5027c25 */ /* 0x000fe2000f8e0002 */
[----:B------:R-:W-:-:S03]  /*18de0*/  ULDC.64 UR4, c[0x0][0xae0] ;  /* 0x0002b80000047ab9 */ /* 0x000fc60000000a00 */
[----:B------:R-:W-:Y:S02]  /*18df0*/  IMAD.MOV R6, RZ, RZ, -R5 ;  /* 0x000000ffff067224 */ /* 0x000fe400078e0a05 */
[----:B------:R-:W-:Y:S02]  /*18e00*/  IMAD.IADD R3, R3, 0x1, R7 ;  /* 0x0000000103037824 */ /* 0x000fe400078e0207 */
[----:B------:R-:W-:Y:S02]  /*18e10*/  IMAD R4, R4, UR4, RZ ;  /* 0x0000000404047c24 */ /* 0x000fe4000f8e02ff */
[----:B------:R-:W-:Y:S02]  /*18e20*/  IMAD R7, R21, R6, R9 ;  /* 0x0000000615077224 */ /* 0x000fe400078e0209 */
[C---:B------:R-:W-:Y:S02]  /*18e30*/  IMAD R9, R5.reuse, UR5, R4 ;  /* 0x0000000505097c24 */ /* 0x040fe4000f8e0204 */
[----:B------:R-:W-:Y:S01]  /*18e40*/  IMAD.WIDE.U32 R2, R5, UR4, R2 ;  /* 0x0000000405027c25 */ /* 0x000fe2000f8e0002 */
[----:B------:R-:W-:Y:S01]  /*18e50*/  SHF.R.S32.HI R4, RZ, 0x1f, R7 ;  /* 0x0000001fff047819 */ /* 0x000fe20000011407 */
[----:B------:R-:W-:-:S02]  /*18e60*/  ULDC.64 UR4, c[0x0][0xad8] ;  /* 0x0002b60000047ab9 */ /* 0x000fc40000000a00 */
[----:B------:R-:W-:Y:S02]  /*18e70*/  IMAD.IADD R3, R3, 0x1, R9 ;  /* 0x0000000103037824 */ /* 0x000fe400078e0209 */
[----:B------:R-:W-:Y:S02]  /*18e80*/  IMAD R4, R4, UR4, RZ ;  /* 0x0000000404047c24 */ /* 0x000fe4000f8e02ff */
[----:B------:R-:W-:Y:S01]  /*18e90*/  IMAD R6, R20, 0x80, R8 ;  /* 0x0000008014067824 */ /* 0x000fe200078e0208 */
[----:B------:R-:W-:Y:S01]  /*18ea0*/  SHF.R.S32.HI R8, RZ, 0x1f, R222 ;  /* 0x0000001fff087819 */ /* 0x000fe200000114de */
[----:B------:R-:W-:Y:S02]  /*18eb0*/  IMAD R21, R0, R21, RZ ;  /* 0x0000001500157224 */ /* 0x000fe400078e02ff */
[C---:B------:R-:W-:Y:S02]  /*18ec0*/  IMAD R5, R7.reuse, UR5, R4 ;  /* 0x0000000507057c24 */ /* 0x040fe4000f8e0204 */
[----:B------:R-:W-:Y:S01]  /*18ed0*/  IMAD.WIDE.U32 R2, R7, UR4, R2 ;  /* 0x0000000407027c25 */ /* 0x000fe2000f8e0002 */
[----:B------:R-:W-:Y:S01]  /*18ee0*/  ISETP.GE.AND P2, PT, R6, R21, PT ;  /* 0x000000150600720c */ /* 0x000fe20003f46270 */
[----:B------:R-:W-:-:S02]  /*18ef0*/  ULDC.64 UR4, c[0x0][0xa80] ;  /* 0x0002a00000047ab9 */ /* 0x000fc40000000a00 */
[----:B------:R-:W-:Y:S01]  /*18f00*/  IMAD.IADD R3, R3, 0x1, R5 ;  /* 0x0000000103037824 */ /* 0x000fe200078e0205 */
[----:B------:R-:W-:Y:S01]  /*18f10*/  LEA R4, P3, R2, UR4, 0x1 ;  /* 0x0000000402047c11 */ /* 0x000fe2000f8608ff */
[----:B------:R-:W-:Y:S02]  /*18f20*/  VIADD R0, R6, 0x20 ;  /* 0x0000002006007836 */ /* 0x000fe40000000000 */
[----:B------:R-:W-:Y:S01]  /*18f30*/  VIADD R10, R222, 0x40 ;  /* 0x00000040de0a7836 */ /* 0x000fe20000000000 */
[----:B------:R-:W-:Y:S01]  /*18f40*/  LEA.HI.X R5, R2, UR5, R3, 0x1, P3 ;  /* 0x0000000502057c11 */ /* 0x000fe200098f0c03 */
[----:B------:R0:W1:Y:S01]  /*18f50*/  SHFL.IDX PT, R7, R4, RZ, 0x181f ;  /* 0x00181fff04077589 */ /* 0x00006200000e0000 */
[-C--:B------:R-:W-:Y:S01]  /*18f60*/  ISETP.GE.AND P1, PT, R0, R21.reuse, PT ;  /* 0x000000150000720c */ /* 0x080fe20003f26270 */
[----:B------:R-:W-:Y:S01]  /*18f70*/  VIADD R0, R6, 0x40 ;  /* 0x0000004006007836 */ /* 0x000fe20000000000 */
[----:B------:R-:W-:Y:S01]  /*18f80*/  SHF.R.S32.HI R9, RZ, 0x1f, R10 ;  /* 0x0000001fff097819 */ /* 0x000fe2000001140a */
[----:B------:R0:W3:Y:S03]  /*18f90*/  SHFL.IDX PT, R3, R5, RZ, 0x181f ;  /* 0x00181fff05037589 */ /* 0x0000e600000e0000 */
[----:B------:R-:W-:Y:S01]  /*18fa0*/  ISETP.GE.AND P0, PT, R0, R21, PT ;  /* 0x000000150000720c */ /* 0x000fe20003f06270 */
[----:B------:R-:W-:-:S12]  /*18fb0*/  @P2 BRA `(.L_x_658) ;  /* 0x0000000000342947 */ /* 0x000fd80003800000 */
[----:B------:R-:W-:Y:S02]  /*18fc0*/  ULDC UR4, c[0x0][0xac8] ;  /* 0x0002b20000047ab9 */ /* 0x000fe40000000800 */
[----:B------:R-:W-:Y:S02]  /*18fd0*/  ISETP.GE.AND P4, PT, R222, UR4, PT ;  /* 0x00000004de007c0c */ /* 0x000fe4000bf86270 */
[----:B------:R-:W-:Y:S02]  /*18fe0*/  ISETP.GE.AND P3, PT, R10, UR4, PT ;  /* 0x000000040a007c0c */ /* 0x000fe4000bf66270 */
[----:B------:R-:W-:-:S09]  /*18ff0*/  ISETP.GE.AND P2, PT, R224, UR4, PT ;  /* 0x00000004e0007c0c */ /* 0x000fd2000bf46270 */
[-C--:B-1----:R-:W-:Y:S02]  /*19000*/  @!P4 LEA R12, P6, R222, R7.reuse, 0x1 ;  /* 0x00000007de0cc211 */ /* 0x082fe400078c08ff */
[----:B------:R-:W-:Y:S02]  /*19010*/  @!P3 LEA R14, P5, R10, R7, 0x1 ;  /* 0x000000070a0eb211 */ /* 0x000fe400078a08ff */
[----:B---3--:R-:W-:Y:S02]  /*19020*/  @!P4 LEA.HI.X R13, R222, R3, R8, 0x1, P6 ;  /* 0x00000003de0dc211 */ /* 0x008fe400030f0c08 */
[----:B------:R-:W-:Y:S02]  /*19030*/  @!P2 LEA R2, P6, R224, R7, 0x1 ;  /* 0x00000007e002a211 */ /* 0x000fe400078c08ff */
[-C--:B------:R-:W-:Y:S01]  /*19040*/  @!P3 LEA.HI.X R15, R10, R3.reuse, R9, 0x1, P5 ;  /* 0x000000030a0fb211 */ /* 0x080fe200028f0c09 */
[----:B------:R4:W-:Y:S01]  /*19050*/  @!P4 ST.E.128 desc[UR56][R12.64], RZ ;  /* 0x000000ff0c00c985 */ /* 0x0009e2000c101d38 */
[----:B------:R-:W-:-:S03]  /*19060*/  @!P2 LEA.HI.X R3, R224, R3, R11, 0x1, P6 ;  /* 0x00000003e003a211 */ /* 0x000fc600030f0c0b */
[----:B------:R4:W-:Y:S04]  /*19070*/  @!P3 ST.E.128 desc[UR56][R14.64], RZ ;  /* 0x000000ff0e00b985 */ /* 0x0009e8000c101d38 */
[----:B------:R4:W-:Y:S02]  /*19080*/  @!P2 ST.E.128 desc[UR56][R2.64], RZ ;  /* 0x000000ff0200a985 */ /* 0x0009e4000c101d38 */
.L_x_658:
[----:B------:R-:W-:Y:S05]  /*19090*/  BSYNC B1 ;  /* 0x0000000000017941 */ /* 0x000fea0003800000 */
.L_x_657:
[----:B---34-:R3:W4:Y:S01]  /*190a0*/  SHFL.IDX PT, R3, R5, 0x1, 0x181f ;  /* 0x00381f0005037f89 */ /* 0x01872200000e0000 */
[----:B------:R-:W-:Y:S03]  /*190b0*/  BSSY B1, `(.L_x_659) ;  /* 0x0000010000017945 */ /* 0x000fe60003800000 */
[----:B-1----:R3:W1:Y:S01]  /*190c0*/  SHFL.IDX PT, R7, R4, 0x1, 0x181f ;  /* 0x00381f0004077f89 */ /* 0x00266200000e0000 */
[----:B------:R-:W-:Y:S05]  /*190d0*/  @P1 BRA `(.L_x_660) ;  /* 0x0000000000341947 */ /* 0x000fea0003800000 */
[----:B------:R-:W-:Y:S02]  /*190e0*/  ULDC UR4, c[0x0][0xac8] ;  /* 0x0002b20000047ab9 */ /* 0x000fe40000000800 */
[----:B------:R-:W-:Y:S02]  /*190f0*/  ISETP.GE.AND P4, PT, R222, UR4, PT ;  /* 0x00000004de007c0c */ /* 0x000fe4000bf86270 */
[----:B------:R-:W-:Y:S02]  /*19100*/  ISETP.GE.AND P5, PT, R10, UR4, PT ;  /* 0x000000040a007c0c */ /* 0x000fe4000bfa6270 */
[----:B------:R-:W-:-:S09]  /*19110*/  ISETP.GE.AND P6, PT, R224, UR4, PT ;  /* 0x00000004e0007c0c */ /* 0x000fd2000bfc6270 */
[-C--:B-1----:R-:W-:Y:S02]  /*19120*/  @!P4 LEA R12, P1, R222, R7.reuse, 0x1 ;  /* 0x00000007de0cc211 */ /* 0x082fe400078208ff */
[-C--:B------:R-:W-:Y:S02]  /*19130*/  @!P5 LEA R14, P2, R10, R7.reuse, 0x1 ;  /* 0x000000070a0ed211 */ /* 0x080fe400078408ff */
[----:B------:R-:W-:Y:S02]  /*19140*/  @!P6 LEA R2, P3, R224, R7, 0x1 ;  /* 0x00000007e002e211 */ /* 0x000fe400078608ff */
[-C--:B----4-:R-:W-:Y:S02]  /*19150*/  @!P4 LEA.HI.X R13, R222, R3.reuse, R8, 0x1, P1 ;  /* 0x00000003de0dc211 */ /* 0x090fe400008f0c08 */
[-C--:B------:R-:W-:Y:S02]  /*19160*/  @!P5 LEA.HI.X R15, R10, R3.reuse, R9, 0x1, P2 ;  /* 0x000000030a0fd211 */ /* 0x080fe400010f0c09 */
[----:B------:R-:W-:Y:S01]  /*19170*/  @!P6 LEA.HI.X R3, R224, R3, R11, 0x1, P3 ;  /* 0x00000003e003e211 */ /* 0x000fe200018f0c0b */
[----:B------:R1:W-:Y:S04]  /*19180*/  @!P4 ST.E.128 desc[UR56][R12.64], RZ ;  /* 0x000000ff0c00c985 */ /* 0x0003e8000c101d38 */
[----:B------:R1:W-:Y:S04]  /*19190*/  @!P5 ST.E.128 desc[UR56][R14.64], RZ ;  /* 0x000000ff0e00d985 */ /* 0x0003e8000c101d38 */
[----:B------:R1:W-:Y:S02]  /*191a0*/  @!P6 ST.E.128 desc[UR56][R2.64], RZ ;  /* 0x000000ff0200e985 */ /* 0x0003e4000c101d38 */
.L_x_660:
[----:B------:R-:W-:Y:S05]  /*191b0*/  BSYNC B1 ;  /* 0x0000000000017941 */ /* 0x000fea0003800000 */
.L_x_659:
[----:B-1--4-:R1:W4:Y:S01]  /*191c0*/  SHFL.IDX PT, R3, R5, 0x2, 0x181f ;  /* 0x00581f0005037f89 */ /* 0x01232200000e0000 */
        /* <DEDUP_REMOVED lines=16> */
.L_x_662:
[----:B------:R-:W-:Y:S05]  /*192d0*/  BSYNC B1 ;  /* 0x0000000000017941 */ /* 0x000fea0003800000 */
.L_x_661:
[----:B------:R-:W-:Y:S01]  /*192e0*/  VIADD R0, R6, 0x60 ;  /* 0x0000006006007836 */ /* 0x000fe20000000000 */
[----:B01-3--:R-:W0:Y:S04]  /*192f0*/  SHFL.IDX PT, R5, R5, 0x3, 0x181f ;  /* 0x00781f0005057f89 */ /* 0x00be2800000e0000 */
[----:B------:R-:W-:Y:S01]  /*19300*/  ISETP.GE.AND P0, PT, R0, R21, PT ;  /* 0x000000150000720c */ /* 0x000fe20003f06270 */
[----:B----4-:R1:W3:-:S12]  /*19310*/  SHFL.IDX PT, R3, R4, 0x3, 0x181f ;  /* 0x00781f0004037f89 */ /* 0x0102d800000e0000 */
[----:B-1----:R-:W-:Y:S05]  /*19320*/  @P0 BRA `(.L_x_653) ;  /* 0x0000000000340947 */ /* 0x002fea0003800000 */
[----:B------:R-:W-:Y:S02]  /*19330*/  ULDC UR4, c[0x0][0xac8] ;  /* 0x0002b20000047ab9 */ /* 0x000fe40000000800 */
[----:B------:R-:W-:Y:S02]  /*19340*/  ISETP.GE.AND P3, PT, R222, UR4, PT ;  /* 0x00000004de007c0c */ /* 0x000fe4000bf66270 */
[----:B------:R-:W-:Y:S02]  /*19350*/  ISETP.GE.AND P4, PT, R10, UR4, PT ;  /* 0x000000040a007c0c */ /* 0x000fe4000bf86270 */
[----:B------:R-:W-:-:S09]  /*19360*/  ISETP.GE.AND P5, PT, R224, UR4, PT ;  /* 0x00000004e0007c0c */ /* 0x000fd2000bfa6270 */
[-C--:B---3--:R-:W-:Y:S02]  /*19370*/  @!P3 LEA R6, P0, R222, R3.reuse, 0x1 ;  /* 0x00000003de06b211 */ /* 0x088fe400078008ff */
[-C--:B------:R-:W-:Y:S02]  /*19380*/  @!P4 LEA R12, P1, R10, R3.reuse, 0x1 ;  /* 0x000000030a0cc211 */ /* 0x080fe400078208ff */
[----:B------:R-:W-:Y:S02]  /*19390*/  @!P5 LEA R2, P2, R224, R3, 0x1 ;  /* 0x00000003e002d211 */ /* 0x000fe400078408ff */
[-C--:B0-----:R-:W-:Y:S02]  /*193a0*/  @!P3 LEA.HI.X R7, R222, R5.reuse, R8, 0x1, P0 ;  /* 0x00000005de07b211 */ /* 0x081fe400000f0c08 */
[-C--:B------:R-:W-:Y:S02]  /*193b0*/  @!P4 LEA.HI.X R13, R10, R5.reuse, R9, 0x1, P1 ;  /* 0x000000050a0dc211 */ /* 0x080fe400008f0c09 */
[----:B------:R-:W-:Y:S01]  /*193c0*/  @!P5 LEA.HI.X R3, R224, R5, R11, 0x1, P2 ;  /* 0x00000005e003d211 */ /* 0x000fe200010f0c0b */
[----:B------:R1:W-:Y:S04]  /*193d0*/  @!P3 ST.E.128 desc[UR56][R6.64], RZ ;  /* 0x000000ff0600b985 */ /* 0x0003e8000c101d38 */
[----:B------:R1:W-:Y:S04]  /*193e0*/  @!P4 ST.E.128 desc[UR56][R12.64], RZ ;  /* 0x000000ff0c00c985 */ /* 0x0003e8000c101d38 */
[----:B------:R1:W-:Y:S02]  /*193f0*/  @!P5 ST.E.128 desc[UR56][R2.64], RZ ;  /* 0x000000ff0200d985 */ /* 0x0003e4000c101d38 */
.L_x_653:
[----:B------:R-:W-:Y:S05]  /*19400*/  BSYNC B0 ;  /* 0x0000000000007941 */ /* 0x000fea0003800000 */
.L_x_644:
[----:B------:R-:W-:Y:S02]  /*19410*/  ULDC UR4, c[0x0][0xc3c] ;  /* 0x00030f0000047ab9 */ /* 0x000fe40000000800 */
[----:B--2---:R-:W-:-:S13]  /*19420*/  ISETP.GE.AND P0, PT, R31, UR4, PT ;  /* 0x000000041f007c0c */ /* 0x004fda000bf06270 */
[----:B------:R-:W-:Y:S05]  /*19430*/  @!P0 BRA `(.L_x_663) ;  /* 0xfffffe7c00d08947 */ /* 0x000fea000383ffff */
[----:B------:R-:W-:Y:S05]  /*19440*/  BRA `(.L_x_448) ;  /* 0x0000006800b07947 */ /* 0x000fea0003800000 */
.L_x_446:
[----:B------:R-:W-:-:S08]  /*19450*/  NOP ;  /* 0x0000000000007918 */ /* 0x000fd00000000000 */
[----:B------:R-:W0:-:S00]  /*19460*/  USETMAXREG.DEALLOC.CTAPOOL 0x28 ;  /* 0x00000028000079c8 */ /* 0x000e0000080e0500 */
[----:B0-----:R-:W2:Y:S01]  /*19470*/  LDL.LU R3, [R1] ;  /* 0x0000000001037983 */ /* 0x001ea20000300800 */
[----:B------:R-:W-:Y:S01]  /*19480*/  LOP3.LUT R2, R2, 0x3, RZ, 0xc0, !PT ;  /* 0x0000000302027812 */ /* 0x000fe200078ec0ff */
[----:B------:R-:W-:-:S05]  /*19490*/  IMAD.MOV.U32 R4, RZ, RZ, RZ ;  /* 0x000000ffff047224 */ /* 0x000fca00078e00ff */
[----:B------:R-:W0:Y:S02]  /*194a0*/  SHFL.IDX PT, R2, R2, RZ, 0x1f ;  /* 0x00001fff02027589 */ /* 0x000e2400000e0000 */
[----:B0-----:R-:W-:Y:S02]  /*194b0*/  ISETP.NE.AND P0, PT, R2, RZ, PT ;  /* 0x000000ff0200720c */ /* 0x001fe40003f05270 */
[----:B--2---:R-:W-:-:S11]  /*194c0*/  LOP3.LUT R3, R3, 0xffffffdf, RZ, 0xc0, !PT ;  /* 0xffffffdf03037812 */ /* 0x004fd600078ec0ff */
[----:B------:R-:W-:-:S05]  /*194d0*/  @P0 LOP3.LUT R3, R3, 0x20, RZ, 0xfc, !PT ;  /* 0x0000002003030812 */ /* 0x000fca00078efcff */
[----:B------:R0:W-:Y:S01]  /*194e0*/  STL [R1], R3 ;  /* 0x0000000301007387 */ /* 0x0001e20000100800 */
[----:B------:R-:W-:Y:S05]  /*194f0*/  @!P0 BRA `(.L_x_664) ;  /* 0x00000000001c8947 */ /* 0x000fea0003800000 */
[----:B------:R-:W1:Y:S08]  /*19500*/  S2UR UR5, SR_CgaCtaId ;  /* 0x00000000000579c3 */ /* 0x000e700000008800 */
[----:B------:R-:W-:Y:S06]  /*19510*/  BAR.SYNC.DEFER_BLOCKING 0x5, 0x180 ;  /* 0x0146000000007b1d */ /* 0x000fec0000010000 */
[----:B------:R-:W-:-:S02]  /*19520*/  UMOV UR4, 0x400 ;  /* 0x0000040000047882 */ /* 0x000fc40000000000 */
[----:B-1----:R-:W-:-:S09]  /*19530*/  ULEA UR4, UR5, UR4, 0x18 ;  /* 0x0000000405047291 */ /* 0x002fd2000f8ec03f */
[----:B------:R-:W1:Y:S01]  /*19540*/  LDS.128 R16, [UR4+0x308d0] ;  /* 0x0308d004ff107984 */ /* 0x000e620008000c00 */
[----:B------:R-:W-:Y:S06]  /*19550*/  BAR.ARV 0x4, 0x180 ;  /* 0x0106000000007b1d */ /* 0x000fec0000002000 */
[----:B------:R-:W-:Y:S05]  /*19560*/  BRA `(.L_x_665) ;  /* 0x0000000400fc7947 */ /* 0x000fea0003800000 */
.L_x_664:
[----:B------:R-:W-:Y:S01]  /*19570*/  LOP3.LUT R5, R0, 0x1f, RZ, 0xc0, !PT ;  /* 0x0000001f00057812 */ /* 0x000fe200078ec0ff */
[----:B------:R-:W-:Y:S01]  /*19580*/  ULDC UR4, c[0x0][0xc3c] ;  /* 0x00030f0000047ab9 */ /* 0x000fe20000000800 */
[----:B------:R-:W1:Y:S01]  /*19590*/  S2UR UR6, SR_CTAID.X ;  /* 0x00000000000679c3 */ /* 0x000e620000002500 */
[----:B------:R-:W-:Y:S01]  /*195a0*/  ULDC UR5, c[0x0][0xc38] ;  /* 0x00030e0000057ab9 */ /* 0x000fe20000000800 */
[----:B------:R-:W-:-:S04]  /*195b0*/  ISETP.NE.AND P0, PT, R5, 0x1f, PT ;  /* 0x0000001f0500780c */ /* 0x000fc80003f05270 */
[----:B------:R-:W-:-:S13]  /*195c0*/  ISETP.GE.OR P1, PT, R5, UR4, !P0 ;  /* 0x0000000405007c0c */ /* 0x000fda000c726670 */
[----:B0-----:R-:W0:Y:S02]  /*195d0*/  @!P1 LDC.64 R2, c[0x0][0xc80] ;  /* 0x00032000ff029b82 */ /* 0x001e240000000a00 */
        /* <DEDUP_REMOVED lines=29> */
[----:B------:R-:W0:Y:S01]  /*197b0*/  LDC R10, c[0x0][0xc3c] ;  /* 0x00030f00ff0a7b82 */ /* 0x000e220000000800 */
[----:B------:R-:W-:Y:S01]  /*197c0*/  IMAD.MOV.U32 R6, RZ, RZ, R3 ;  /* 0x000000ffff067224 */ /* 0x000fe200078e0003 */
[----:B------:R-:W-:Y:S01]  /*197d0*/  UMOV UR4, URZ ;  /* 0x0000003f00047c82 */ /* 0x000fe20008000000 */
[----:B------:R-:W-:Y:S01]  /*197e0*/  ULDC UR7, c[0x0][0xc3c] ;  /* 0x00030f0000077ab9 */ /* 0x000fe20000000800 */
[----:B------:R-:W-:-:S05]  /*197f0*/  ULDC UR5, c[0x0][0xc38] ;  /* 0x00030e0000057ab9 */ /* 0x000fca0000000800 */
.L_x_670:
[----:B------:R-:W-:Y:S01]  /*19800*/  UIADD3 UR4, UR4, 0x1f, URZ ;  /* 0x0000001f04047890 */ /* 0x000fe2000fffe03f */
[----:B------:R-:W-:-:S05]  /*19810*/  IMAD.U32 R19, RZ, RZ, UR7 ;  /* 0x00000007ff137e24 */ /* 0x000fca000f8e00ff */
[----:B0-----:R-:W-:-:S13]  /*19820*/  ISETP.LE.AND P6, PT, R10, UR4, PT ;  /* 0x000000040a007c0c */ /* 0x001fda000bfc3270 */
[----:B------:R-:W-:Y:S05]  /*19830*/  @P6 BRA `(.L_x_667) ;  /* 0x0000000400246947 */ /* 0x000fea0003800000 */
[----:B------:R-:W-:Y:S01]  /*19840*/  VIADD R7, R5, UR4 ;  /* 0x0000000405077c36 */ /* 0x000fe20008000000 */
[----:B------:R-:W-:Y:S01]  /*19850*/  BSSY B0, `(.L_x_668) ;  /* 0x0000007000007945 */ /* 0x000fe20003800000 */
[----:B------:R-:W-:-:S03]  /*19860*/  IMAD.MOV.U32 R4, RZ, RZ, RZ ;  /* 0x000000ffff047224 */ /* 0x000fc600078e00ff */
[----:B------:R-:W-:-:S13]  /*19870*/  ISETP.GE.OR P6, PT, R7, R10, !P0 ;  /* 0x0000000a0700720c */ /* 0x000fda00047c6670 */
[----:B------:R-:W-:Y:S05]  /*19880*/  @P6 BRA `(.L_x_669) ;  /* 0x00000000000c6947 */ /* 0x000fea0003800000 */
[----:B------:R-:W0:Y:S02]  /*19890*/  LDC.64 R2, c[0x0][0xc80] ;  /* 0x00032000ff027b82 */ /* 0x000e240000000a00 */
[----:B0-----:R-:W-:-:S05]  /*198a0*/  IMAD.WIDE R2, R7, 0x4, R2 ;  /* 0x0000000407027825 */ /* 0x001fca00078e0202 */
[----:B------:R0:W5:Y:S02]  /*198b0*/  LDG.E R4, desc[UR56][R2.64] ;  /* 0x0000003802047981 */ /* 0x000164000c1e1900 */
.L_x_669:
[----:B------:R-:W-:Y:S05]  /*198c0*/  BSYNC B0 ;  /* 0x0000000000007941 */ /* 0x000fea0003800000 */
.L_x_668:
        /* <DEDUP_REMOVED lines=17> */
[----:B------:R-:W-:-:S05]  /*199e0*/  IMAD.IADD R6, R3, 0x1, R6 ;  /* 0x0000000103067824 */ /* 0x000fca00078e0206 */
[----:B------:R-:W-:-:S13]  /*199f0*/  ISETP.GT.AND P6, PT, R6, UR6, PT ;  /* 0x0000000606007c0c */ /* 0x000fda000bfc4270 */
[----:B------:R-:W-:Y:S05]  /*19a00*/  @!P6 BRA `(.L_x_670) ;  /* 0xfffffffc007ce947 */ /* 0x000fea000383ffff */
[----:B------:R-:W-:-:S07]  /*19a10*/  MOV R7, R9 ;  /* 0x0000000900077202 */ /* 0x000fce0000000f00 */
.L_x_666:
        /* <DEDUP_REMOVED lines=15> */
.L_x_671:
[----:B---3--:R-:W-:Y:S01]  /*19b10*/  IMAD R16, R16, UR5, R9 ;  /* 0x0000000510107c24 */ /* 0x008fe2000f8e0209 */
[----:B0-----:R-:W-:Y:S01]  /*19b20*/  IABS R2, R12 ;  /* 0x0000000c00027213 */ /* 0x001fe20000000000 */
[----:B-12---:R-:W-:Y:S02]  /*19b30*/  IMAD.MOV R7, RZ, RZ, -R3 ;  /* 0x000000ffff077224 */ /* 0x006fe400078e0a03 */
[----:B------:R-:W-:Y:S01]  /*19b40*/  VIADD R19, R19, UR4 ;  /* 0x0000000413137c36 */ /* 0x000fe20008000000 */
[----:B------:R-:W-:Y:S01]  /*19b50*/  IADD3 R9, -R16, UR6, RZ ;  /* 0x0000000610097c10 */ /* 0x000fe2000fffe1ff */
[----:B------:R-:W-:Y:S02]  /*19b60*/  IMAD.MOV R6, RZ, RZ, -R2 ;  /* 0x000000ffff067224 */ /* 0x000fe400078e0a02 */
[----:B------:R-:W-:Y:S01]  /*19b70*/  IMAD R7, R7, R10, RZ ;  /* 0x0000000a07077224 */ /* 0x000fe200078e02ff */
[----:B------:R-:W-:Y:S01]  /*19b80*/  IABS R4, R9 ;  /* 0x0000000900047213 */ /* 0x000fe20000000000 */
[----:B------:R-:W-:-:S04]  /*19b90*/  IMAD.MOV.U32 R2, RZ, RZ, RZ ;  /* 0x000000ffff027224 */ /* 0x000fc800078e00ff */
        /* <DEDUP_REMOVED lines=12> */
[----:B------:R-:W-:-:S06]  /*19c60*/  @P0 VIADD R2, R2, 0x1 ;  /* 0x0000000102020836 */ /* 0x000fcc0000000000 */
[----:B------:R-:W-:Y:S01]  /*19c70*/  @!P2 IMAD.MOV R2, RZ, RZ, -R2 ;  /* 0x000000ffff02a224 */ /* 0x000fe200078e0a02 */
[----:B------:R-:W-:-:S05]  /*19c80*/  @!P1 LOP3.LUT R2, RZ, R12, RZ, 0x33, !PT ;  /* 0x0000000cff029212 */ /* 0x000fca00078e33ff */
[--C-:B------:R-:W-:Y:S02]  /*19c90*/  IMAD.MOV R17, RZ, RZ, -R2.reuse ;  /* 0x000000ffff117224 */ /* 0x100fe400078e0a02 */
[----:B------:R-:W-:Y:S02]  /*19ca0*/  IMAD.MOV.U32 R18, RZ, RZ, R2 ;  /* 0x000000ffff127224 */ /* 0x000fe400078e0002 */
[----:B------:R-:W-:Y:S01]  /*19cb0*/  IMAD R17, R12, R17, R9 ;  /* 0x000000110c117224 */ /* 0x000fe200078e0209 */
[----:B------:R-:W-:Y:S06]  /*19cc0*/  BRA `(.L_x_672) ;  /* 0x00000000000c7947 */ /* 0x000fec0003800000 */
.L_x_667:
[----:B------:R-:W-:Y:S01]  /*19cd0*/  MOV R17, RZ ;  /* 0x000000ff00117202 */ /* 0x000fe20000000f00 */
[----:B------:R-:W-:Y:S02]  /*19ce0*/  IMAD.U32 R16, RZ, RZ, UR6 ;  /* 0x00000006ff107e24 */ /* 0x000fe4000f8e00ff */
[----:B------:R-:W-:-:S07]  /*19cf0*/  IMAD.MOV.U32 R18, RZ, RZ, RZ ;  /* 0x000000ffff127224 */ /* 0x000fce00078e00ff */
.L_x_672:
[----:B------:R-:W-:-:S13]  /*19d00*/  ISETP.NE.AND P0, PT, R5, RZ, PT ;  /* 0x000000ff0500720c */ /* 0x000fda0003f05270 */
[----:B------:R-:W0:Y:S01]  /*19d10*/  @!P0 S2R R3, SR_CgaCtaId ;  /* 0x0000000000038919 */ /* 0x000e220000008800 */
[----:B------:R-:W-:-:S04]  /*19d20*/  @!P0 MOV R2, 0x400 ;  /* 0x0000040000028802 */ /* 0x000fc80000000f00 */
[----:B0-----:R-:W-:-:S05]  /*19d30*/  @!P0 LEA R2, R3, R2, 0x18 ;  /* 0x0000000203028211 */ /* 0x001fca00078ec0ff */
[----:B------:R2:W-:Y:S01]  /*19d40*/  @!P0 STS.128 [R2+0x308d0], R16 ;  /* 0x0308d01002008388 */ /* 0x0005e20000000c00 */
[----:B------:R-:W-:Y:S06]  /*19d50*/  BAR.ARV 0x5, 0x180 ;  /* 0x0146000000007b1d */ /* 0x000fec0000002000 */
.L_x_665:
[----:B------:R3:W-:Y:S01]  /*19d60*/  STL [R1+0x28], RZ ;  /* 0x000028ff01007387 */ /* 0x0007e20000100800 */
[----:B------:R-:W-:Y:S01]  /*19d70*/  ULDC UR4, c[0x0][0xc3c] ;  /* 0x00030f0000047ab9 */ /* 0x000fe20000000800 */
[----:B------:R-:W-:Y:S01]  /*19d80*/  IMAD.MOV.U32 R28, RZ, RZ, 0x1 ;  /* 0x00000001ff1c7424 */ /* 0x000fe200078e00ff */
[----:B-1----:R-:W-:Y:S01]  /*19d90*/  ISETP.GE.AND P0, PT, R19, UR4, PT ;  /* 0x0000000413007c0c */ /* 0x002fe2000bf06270 */
[----:B------:R-:W-:-:S12]  /*19da0*/  IMAD.MOV.U32 R26, RZ, RZ, RZ ;  /* 0x000000ffff1a7224 */ /* 0x000fd800078e00ff */
[----:B---3--:R-:W-:Y:S05]  /*19db0*/  @P0 BRA `(.L_x_673) ;  /* 0x0000005c00780947 */ /* 0x008fea0003800000 */
[----:B------:R-:W1:Y:S01]  /*19dc0*/  S2UR UR5, SR_CgaCtaId ;  /* 0x00000000000579c3 */ /* 0x000e620000008800 */
[C---:B------:R-:W-:Y:S01]  /*19dd0*/  IMAD.SHL.U32 R33, R0.reuse, 0x8, RZ ;  /* 0x0000000800217824 */ /* 0x040fe200078e00ff */
[----:B------:R-:W-:Y:S01]  /*19de0*/  LOP3.LUT R4, R0, 0x7f, RZ, 0xc0, !PT ;  /* 0x0000007f00047812 */ /* 0x000fe200078ec0ff */
[----:B------:R-:W-:Y:S01]  /*19df0*/  UMOV UR4, 0x400 ;  /* 0x0000040000047882 */ /* 0x000fe20000000000 */
[----:B------:R3:W-:Y:S01]  /*19e00*/  STL [R1+0x28], RZ ;  /* 0x000028ff01007387 */ /* 0x0007e20000100800 */
[----:B------:R-:W-:Y:S01]  /*19e10*/  BSSY B8, `(.L_x_673) ;  /* 0x00005d8000087945 */ /* 0x000fe20003800000 */
[C---:B0-----:R-:W-:Y:S01]  /*19e20*/  LOP3.LUT R3, R33.reuse, 0x1f8, RZ, 0xc0, !PT ;  /* 0x000001f821037812 */ /* 0x041fe200078ec0ff */
[----:B------:R-:W-:Y:S01]  /*19e30*/  IMAD.SHL.U32 R37, R4, 0x8, RZ ;  /* 0x0000000804257824 */ /* 0x000fe200078e00ff */
[----:B------:R-:W-:Y:S01]  /*19e40*/  LOP3.LUT R33, R33, 0x38, RZ, 0xc0, !PT ;  /* 0x0000003821217812 */ /* 0x000fe200078ec0ff */
[----:B------:R-:W-:Y:S01]  /*19e50*/  IMAD.MOV.U32 R28, RZ, RZ, 0x1 ;  /* 0x00000001ff1c7424 */ /* 0x000fe200078e00ff */
[----:B--2---:R-:W-:Y:S01]  /*19e60*/  LOP3.LUT R2, R3, 0x38, R0, 0x78, !PT ;  /* 0x0000003803027812 */ /* 0x004fe200078e7800 */
[----:B------:R-:W-:Y:S01]  /*19e70*/  IMAD.SHL.U32 R0, R0, 0x10, RZ ;  /* 0x0000001000007824 */ /* 0x000fe200078e00ff */
[----:B------:R-:W-:Y:S01]  /*19e80*/  CS2R R26, SRZ ;  /* 0x00000000001a7805 */ /* 0x000fe2000001ff00 */
[----:B------:R-:W-:Y:S01]  /*19e90*/  IMAD.MOV.U32 R29, RZ, RZ, 0x1 ;  /* 0x00000001ff1d7424 */ /* 0x000fe200078e00ff */
[----:B------:R-:W-:Y:S01]  /*19ea0*/  LOP3.LUT R37, R2, 0x200, R37, 0xf8, !PT ;  /* 0x0000020002257812 */ /* 0x000fe200078ef825 */
[----:B------:R-:W-:Y:S01]  /*19eb0*/  ULOP3.LUT UR39, UR61, 0x2, URZ, 0xfc, !UPT ;  /* 0x000000023d277892 */ /* 0x000fe2000f8efc3f */
[----:B------:R-:W-:Y:S01]  /*19ec0*/  SHF.R.U32.HI R2, RZ, 0x3, R4 ;  /* 0x00000003ff027819 */ /* 0x000fe20000011604 */
[----:B------:R-:W-:Y:S01]  /*19ed0*/  ULDC.64 UR36, c[0x0][0x198] ;  /* 0x0000660000247ab9 */ /* 0x000fe20000000a00 */
[----:B------:R-:W-:Y:S01]  /*19ee0*/  LOP3.LUT R36, R33, 0x40, RZ, 0xfc, !PT ;  /* 0x0000004021247812 */ /* 0x000fe200078efcff */
[----:B------:R-:W-:Y:S01]  /*19ef0*/  ULDC UR38, c[0x0][0xc] ;  /* 0x0000030000267ab9 */ /* 0x000fe20000000800 */
[----:B------:R-:W-:-:S02]  /*19f00*/  LOP3.LUT R0, R2, 0x70, R0, 0xf8, !PT ;  /* 0x0000007002007812 */ /* 0x000fc400078ef800 */
[----:B------:R-:W-:Y:S01]  /*19f10*/  LOP3.LUT R35, R33, 0x80, RZ, 0xfc, !PT ;  /* 0x0000008021237812 */ /* 0x000fe200078efcff */
[----:B-1----:R-:W-:-:S06]  /*19f20*/  ULEA UR4, UR5, UR4, 0x18 ;  /* 0x0000000405047291 */ /* 0x002fcc000f8ec03f */
[----:B------:R-:W-:-:S04]  /*19f30*/  IMAD.U32 R22, RZ, RZ, UR4 ;  /* 0x00000004ff167e24 */ /* 0x000fc8000f8e00ff */
[----:B------:R-:W-:-:S05]  /*19f40*/  IMAD R0, R37, 0x2, R22 ;  /* 0x0000000225007824 */ /* 0x000fca00078e0216 */
[----:B------:R3:W-:Y:S02]  /*19f50*/  STL [R1+0x4], R0 ;  /* 0x0000040001007387 */ /* 0x0007e40000100800 */
.L_x_776:
[----:B0-----:R-:W0:Y:S02]  /*19f60*/  LDC.64 R30, c[0x0][0xc88] ;  /* 0x00032200ff1e7b82 */ /* 0x001e240000000a00 */
[----:B0-----:R-:W-:-:S06]  /*19f70*/  IMAD.WIDE R30, R19, 0x4, R30 ;  /* 0x00000004131e7825 */ /* 0x001fcc00078e021e */
[----:B------:R-:W3:Y:S01]  /*19f80*/  LDG.E R30, desc[UR56][R30.64] ;  /* 0x000000381e1e7981 */ /* 0x000ee2000c1e1900 */
[----:B------:R-:W-:Y:S05]  /*19f90*/  YIELD ;  /* 0x0000000000007946 */ /* 0x000fea0003800000 */
[----:B------:R-:W-:Y:S01]  /*19fa0*/  ULDC.64 UR4, c[0x0][0xa28] ;  /* 0x00028a0000047ab9 */ /* 0x000fe20000000a00 */
[----:B------:R-:W-:Y:S01]  /*19fb0*/  ULDC.64 UR8, c[0x0][0xa18] ;  /* 0x0002860000087ab9 */ /* 0x000fe20000000a00 */
[----:B------:R-:W-:Y:S01]  /*19fc0*/  ISETP.NE.U32.AND P0, PT, RZ, UR4, PT ;  /* 0x00000004ff007c0c */ /* 0x000fe2000bf05070 */
[----:B------:R-:W-:Y:S01]  /*19fd0*/  IMAD.MOV.U32 R9, RZ, RZ, RZ ;  /* 0x000000ffff097224 */ /* 0x000fe200078e00ff */
[----:B------:R-:W-:-:S02]  /*19fe0*/  ULDC.64 UR6, c[0x0][0xa10] ;  /* 0x0002840000067ab9 */ /* 0x000fc40000000a00 */
[----:B------:R-:W-:Y:S02]  /*19ff0*/  ISETP.NE.AND.EX P0, PT, RZ, UR5, PT, P0 ;  /* 0x00000005ff007c0c */ /* 0x000fe4000bf05300 */
[----:B------:R-:W-:-:S04]  /*1a000*/  ISETP.NE.U32.AND P2, PT, RZ, UR8, PT ;  /* 0x00000008ff007c0c */ /* 0x000fc8000bf45070 */
[----:B------:R-:W-:Y:S01]  /*1a010*/  ISETP.NE.AND.EX P2, PT, RZ, UR9, PT, P2 ;  /* 0x00000009ff007c0c */ /* 0x000fe2000bf45320 */
[----:B------:R-:W-:Y:S01]  /*1a020*/  IMAD.MOV.U32 R34, RZ, RZ, RZ ;  /* 0x000000ffff227224 */ /* 0x000fe200078e00ff */
[----:B---3--:R-:W-:-:S05]  /*1a030*/  SHF.R.S32.HI R0, RZ, 0x1f, R30 ;  /* 0x0000001fff007819 */ /* 0x008fca000001141e */
[C---:B------:R-:W-:Y:S01]  /*1a040*/  @P0 LEA R2, P1, R30.reuse, UR4, 0x2 ;  /* 0x000000041e020c11 */ /* 0x040fe2000f8210ff */
[C---:B------:R-:W-:Y:S01]  /*1a050*/  IMAD.SHL.U32 R23, R30.reuse, 0x4, RZ ;  /* 0x000000041e177824 */ /* 0x040fe200078e00ff */
[C-C-:B------:R-:W-:Y:S01]  /*1a060*/  SHF.L.U64.HI R24, R30.reuse, 0x2, R0.reuse ;  /* 0x000000021e187819 */ /* 0x140fe20000010200 */
[----:B------:R0:W-:Y:S01]  /*1a070*/  STL [R1+0x18], R0 ;  /* 0x0000180001007387 */ /* 0x0001e20000100800 */
[----:B------:R-:W-:Y:S01]  /*1a080*/  @P0 LEA.HI.X R3, R30, UR5, R0, 0x2, P1 ;  /* 0x000000051e030c11 */ /* 0x000fe200088f1400 */
[----:B------:R-:W-:-:S04]  /*1a090*/  ULDC.64 UR4, c[0x0][0xa00] ;  /* 0x0002800000047ab9 */ /* 0x000fc80000000a00 */
[----:B--2---:R1:W2:Y:S01]  /*1a0a0*/  @P0 LDG.E R9, desc[UR56][R2.64] ;  /* 0x0000003802090981 */ /* 0x0042a2000c1e1900 */
[----:B------:R-:W-:Y:S02]  /*1a0b0*/  ISETP.NE.U32.AND P0, PT, RZ, UR4, PT ;  /* 0x00000004ff007c0c */ /* 0x000fe4000bf05070 */
[----:B------:R-:W-:Y:S01]  /*1a0c0*/  ISETP.NE.U32.AND P1, PT, RZ, UR6, PT ;  /* 0x00000006ff007c0c */ /* 0x000fe2000bf25070 */
[----:B0-----:R-:W-:Y:S01]  /*1a0d0*/  IMAD.MOV.U32 R0, RZ, RZ, RZ ;  /* 0x000000ffff007224 */ /* 0x001fe200078e00ff */
[----:B------:R-:W-:Y:S02]  /*1a0e0*/  ISETP.NE.AND.EX P0, PT, RZ, UR5, PT, P0 ;  /* 0x00000005ff007c0c */ /* 0x000fe4000bf05300 */
[----:B------:R-:W-:Y:S02]  /*1a0f0*/  ISETP.NE.AND.EX P1, PT, RZ, UR7, PT, P1 ;  /* 0x00000007ff007c0c */ /* 0x000fe4000bf25310 */
[C---:B------:R-:W-:Y:S02]  /*1a100*/  IADD3 R4, P4, R23.reuse, UR6, RZ ;  /* 0x0000000617047c10 */ /* 0x040fe4000ff9e0ff */
[----:B-1----:R-:W-:Y:S01]  /*1a110*/  IADD3 R2, P3, R23, UR4, RZ ;  /* 0x0000000417027c10 */ /* 0x002fe2000ff7e0ff */
[----:B------:R-:W-:Y:S01]  /*1a120*/  ULDC UR4, c[0x0][0x288] ;  /* 0x0000a20000047ab9 */ /* 0x000fe20000000800 */
[----:B------:R-:W-:-:S02]  /*1a130*/  IADD3.X R5, R24, UR7, RZ, P4, !PT ;  /* 0x0000000718057c10 */ /* 0x000fc4000a7fe4ff */
[C---:B------:R-:W-:Y:S02]  /*1a140*/  IADD3.X R3, R24.reuse, UR5, RZ, P3, !PT ;  /* 0x0000000518037c10 */ /* 0x040fe40009ffe4ff */
[----:B------:R-:W-:Y:S02]  /*1a150*/  @P2 IADD3 R6, P3, R23, UR8, RZ ;  /* 0x0000000817062c10 */ /* 0x000fe4000ff7e0ff */
[----:B------:R-:W-:Y:S01]  /*1a160*/  MOV R8, UR4 ;  /* 0x0000000400087c02 */ /* 0x000fe20008000f00 */
[----:B------:R-:W5:Y:S01]  /*1a170*/  @P0 LDG.E R34, desc[UR56][R2.64] ;  /* 0x0000003802220981 */ /* 0x000f62000c1e1900 */
[----:B------:R-:W-:Y:S01]  /*1a180*/  @P2 IADD3.X R7, R24, UR9, RZ, P3, !PT ;  /* 0x0000000918072c10 */ /* 0x000fe20009ffe4ff */
[----:B------:R-:W-:Y:S02]  /*1a190*/  ULDC.64 UR4, c[0x0][0x418] ;  /* 0x0001060000047ab9 */ /* 0x000fe40000000a00 */
[----:B------:R-:W5:Y:S04]  /*1a1a0*/  @P1 LDG.E R0, desc[UR56][R4.64] ;  /* 0x0000003804001981 */ /* 0x000f68000c1e1900 */
[----:B------:R0:W3:Y:S01]  /*1a1b0*/  @P2 LDG.E R8, desc[UR56][R6.64] ;  /* 0x0000003806082981 */ /* 0x0000e2000c1e1900 */
[----:B------:R-:W-:-:S03]  /*1a1c0*/  UISETP.NE.U32.AND UP0, UPT, UR4, URZ, UPT ;  /* 0x0000003f0400728c */ /* 0x000fc6000bf05070 */
[----:B------:R-:W-:Y:S01]  /*1a1d0*/  ULDC UR4, c[0x0][0x424] ;  /* 0x0001090000047ab9 */ /* 0x000fe20000000800 */
[----:B------:R-:W-:-:S03]  /*1a1e0*/  UISETP.NE.AND.EX UP0, UPT, UR5, URZ, UPT, UP0 ;  /* 0x0000003f0500728c */ /* 0x000fc6000bf05300 */
[----:B------:R-:W-:Y:S01]  /*1a1f0*/  ULDC UR5, c[0x0][0x2f0] ;  /* 0x0000bc0000057ab9 */ /* 0x000fe20000000800 */
[----:B------:R-:W-:-:S04]  /*1a200*/  USEL UR4, UR4, 0x1, UP0 ;  /* 0x0000000104047887 */ /* 0x000fc80008000000 */
[----:B------:R-:W-:-:S03]  /*1a210*/  UIMAD UR4, UR4, UR5, URZ ;  /* 0x00000005040472a4 */ /* 0x000fc6000f8e023f */
[----:B------:R-:W-:Y:S02]  /*1a220*/  ULDC UR5, c[0x0][0x348] ;  /* 0x0000d20000057ab9 */ /* 0x000fe40000000800 */
[----:B0-----:R-:W-:Y:S01]  /*1a230*/  IMAD.U32 R6, RZ, RZ, UR5 ;  /* 0x00000005ff067e24 */ /* 0x001fe2000f8e00ff */
[----:B--2---:R-:W-:Y:S04]  /*1a240*/  STL [R1+0xc], R9 ;  /* 0x00000c0901007387 */ /* 0x004fe80000100800 */
[----:B---3--:R0:W-:Y:S02]  /*1a250*/  STL [R1+0x20], R8 ;  /* 0x0000200801007387 */ /* 0x0081e40000100800 */
[----:B0-----:R-:W-:Y:S01]  /*1a260*/  IMAD.U32 R8, RZ, RZ, UR4 ;  /* 0x00000004ff087e24 */ /* 0x001fe2000f8e00ff */
[----:B------:R-:W-:Y:S06]  /*1a270*/  @P2 BRA `(.L_x_674) ;  /* 0x0000000000142947 */ /* 0x000fec0003800000 */
[----:B------:R-:W-:Y:S05]  /*1a280*/  @!P0 BRA `(.L_x_674) ;  /* 0x0000000000108947 */ /* 0x000fea0003800000 */
[----:B------:R-:W2:Y:S04]  /*1a290*/  LDG.E R10, desc[UR56][R2.64] ;  /* 0x00000038020a7981 */ /* 0x000ea8000c1e1900 */
[----:B------:R-:W2:Y:S02]  /*1a2a0*/  LDG.E R7, desc[UR56][R2.64+0x4] ;  /* 0x0000043802077981 */ /* 0x000ea4000c1e1900 */
[----:B--2---:R-:W-:-:S05]  /*1a2b0*/  IMAD.IADD R2, R7, 0x1, -R10 ;  /* 0x0000000107027824 */ /* 0x004fca00078e0a0a */
[----:B------:R0:W-:Y:S02]  /*1a2c0*/  STL [R1+0x20], R2 ;  /* 0x0000200201007387 */ /* 0x0001e40000100800 */
.L_x_674:
[----:B------:R-:W-:Y:S01]  /*1a2d0*/  ULDC.64 UR4, c[0x0][0xa20] ;  /* 0x0002880000047ab9 */ /* 0x000fe20000000a00 */
[----:B------:R-:W-:Y:S01]  /*1a2e0*/  IMAD.MOV.U32 R32, RZ, RZ, R30 ;  /* 0x000000ffff207224 */ /* 0x000fe200078e001e */
[----:B------:R-:W-:-:S04]  /*1a2f0*/  ISETP.NE.U32.AND P0, PT, RZ, UR4, PT ;  /* 0x00000004ff007c0c */ /* 0x000fc8000bf05070 */
[----:B------:R-:W-:-:S13]  /*1a300*/  ISETP.NE.AND.EX P0, PT, RZ, UR5, PT, P0 ;  /* 0x00000005ff007c0c */ /* 0x000fda000bf05300 */
[----:B------:R-:W-:Y:S05]  /*1a310*/  @!P0 BRA `(.L_x_675) ;  /* 0x0000000000108947 */ /* 0x000fea0003800000 */
[----:B0-----:R-:W-:-:S04]  /*1a320*/  IADD3 R2, P0, R23, UR4, RZ ;  /* 0x0000000417027c10 */ /* 0x001fc8000ff1e0ff */
[----:B------:R-:W-:-:S05]  /*1a330*/  IADD3.X R3, R24, UR5, RZ, P0, !PT ;  /* 0x0000000518037c10 */ /* 0x000fca00087fe4ff */
[----:B------:R0:W5:Y:S01]  /*1a340*/  LDG.E R8, desc[UR56][R2.64] ;  /* 0x0000003802087981 */ /* 0x000162000c1e1900 */
[----:B------:R-:W-:Y:S05]  /*1a350*/  BRA `(.L_x_676) ;  /* 0x0000000000247947 */ /* 0x000fea0003800000 */
.L_x_675:
[----:B------:R-:W-:Y:S02]  /*1a360*/  ULDC.64 UR4, c[0x0][0xa08] ;  /* 0x0002820000047ab9 */ /* 0x000fe40000000a00 */
[----:B------:R-:W-:-:S04]  /*1a370*/  ISETP.NE.U32.AND P0, PT, RZ, UR4, PT ;  /* 0x00000004ff007c0c */ /* 0x000fc8000bf05070 */
[----:B------:R-:W-:-:S13]  /*1a380*/  ISETP.NE.AND.EX P0, PT, RZ, UR5, PT, P0 ;  /* 0x00000005ff007c0c */ /* 0x000fda000bf05300 */
[----:B------:R-:W-:Y:S05]  /*1a390*/  @!P0 BRA `(.L_x_676) ;  /* 0x0000000000148947 */ /* 0x000fea0003800000 */
[----:B0-----:R-:W0:Y:S02]  /*1a3a0*/  LDC.64 R2, c[0x0][0xa08] ;  /* 0x00028200ff027b82 */ /* 0x001e240000000a00 */
[----:B0-----:R-:W-:-:S05]  /*1a3b0*/  IMAD.WIDE R2, R32, 0x4, R2 ;  /* 0x0000000420027825 */ /* 0x001fca00078e0202 */
[----:B------:R-:W2:Y:S04]  /*1a3c0*/  LDG.E R8, desc[UR56][R2.64] ;  /* 0x0000003802087981 */ /* 0x000ea8000c1e1900 */
[----:B------:R-:W2:Y:S02]  /*1a3d0*/  LDG.E R7, desc[UR56][R2.64+0x4] ;  /* 0x0000043802077981 */ /* 0x000ea4000c1e1900 */
[----:B--2---:R-:W-:-:S07]  /*1a3e0*/  IMAD.IADD R8, R7, 0x1, -R8 ;  /* 0x0000000107087824 */ /* 0x004fce00078e0a08 */
.L_x_676:
[----:B0-----:R-:W2:Y:S04]  /*1a3f0*/  @P1 LDG.E R3, desc[UR56][R4.64] ;  /* 0x0000003804031981 */ /* 0x001ea8000c1e1900 */
[----:B------:R-:W2:Y:S01]  /*1a400*/  @P1 LDG.E R2, desc[UR56][R4.64+0x4] ;  /* 0x0000043804021981 */ /* 0x000ea2000c1e1900 */
[----:B------:R-:W-:Y:S01]  /*1a410*/  BSSY B0, `(.L_x_677) ;  /* 0x0000159000007945 */ /* 0x000fe20003800000 */
[----:B--2---:R-:W-:Y:S02]  /*1a420*/  @P1 IMAD.IADD R6, R2, 0x1, -R3 ;  /* 0x0000000102061824 */ /* 0x004fe400078e0a03 */
[----:B-----5:R-:W-:-:S04]  /*1a430*/  IMAD.IADD R3, R8, 0x1, -R9 ;  /* 0x0000000108037824 */ /* 0x020fc800078e0a09 */
[----:B------:R-:W-:-:S05]  /*1a440*/  IMAD.IADD R2, R3, 0x1, R6 ;  /* 0x0000000103027824 */ /* 0x000fca00078e0206 */
[----:B------:R0:W-:Y:S02]  /*1a450*/  STL [R1+0x8], R2 ;  /* 0x0000080201007387 */ /* 0x0001e40000100800 */
[----:B0-----:R-:W-:-:S04]  /*1a460*/  VIADD R2, R2, 0x5f ;  /* 0x0000005f02027836 */ /* 0x001fc80000000000 */
[----:B------:R-:W-:-:S05]  /*1a470*/  IMAD.HI R2, R2, 0x2aaaaaab, RZ ;  /* 0x2aaaaaab02027827 */ /* 0x000fca00078e02ff */
[----:B------:R-:W-:-:S04]  /*1a480*/  SHF.R.U32.HI R7, RZ, 0x1f, R2 ;  /* 0x0000001fff077819 */ /* 0x000fc80000011602 */
[----:B------:R-:W-:Y:S01]  /*1a490*/  LEA.HI.SX32 R4, R2, R7, 0x1c ;  /* 0x0000000702047211 */ /* 0x000fe200078fe2ff */
[----:B------:R-:W-:-:S04]  /*1a4a0*/  IMAD.MOV R2, RZ, RZ, -R3 ;  /* 0x000000ffff027224 */ /* 0x000fc800078e0a03 */
[----:B------:R-:W-:Y:S01]  /*1a4b0*/  IMAD R7, R4, 0x60, -R3 ;  /* 0x0000006004077824 */ /* 0x000fe200078e0a03 */
[----:B------:R-:W-:Y:S01]  /*1a4c0*/  VIMNMX R2, RZ, R2, !PT ;  /* 0x00000002ff027248 */ /* 0x000fe20007fe0100 */
[----:B------:R0:W-:Y:S03]  /*1a4d0*/  STL [R1+0x24], R4 ;  /* 0x0000240401007387 */ /* 0x0001e60000100800 */
[----:B------:R-:W-:-:S04]  /*1a4e0*/  VIMNMX R7, R7, R6, PT ;  /* 0x0000000607077248 */ /* 0x000fc80003fe0100 */
[----:B------:R-:W-:Y:S01]  /*1a4f0*/  ISETP.GT.AND P0, PT, R7, R2, PT ;  /* 0x000000020700720c */ /* 0x000fe20003f04270 */
[----:B------:R-:W-:-:S05]  /*1a500*/  IMAD.WIDE.U32 R2, R2, -0x55555555, RZ ;  /* 0xaaaaaaab02027825 */ /* 0x000fca00078e00ff */
[----:B0-----:R-:W-:-:S05]  /*1a510*/  SHF.R.U32.HI R4, RZ, 0x6, R3 ;  /* 0x00000006ff047819 */ /* 0x001fca0000011603 */
[----:B------:R-:W-:Y:S02]  /*1a520*/  IMAD.MOV.U32 R3, RZ, RZ, R4 ;  /* 0x000000ffff037224 */ /* 0x000fe400078e0004 */
[----:B------:R-:W-:-:S04]  /*1a530*/  @P0 VIADD R5, R7, 0x5f ;  /* 0x0000005f07050836 */ /* 0x000fc80000000000 */
[----:B------:R-:W-:-:S05]  /*1a540*/  @P0 IMAD.HI R5, R5, 0x2aaaaaab, RZ ;  /* 0x2aaaaaab05050827 */ /* 0x000fca00078e02ff */
[----:B------:R-:W-:-:S04]  /*1a550*/  @P0 SHF.R.U32.HI R2, RZ, 0x1f, R5 ;  /* 0x0000001fff020819 */ /* 0x000fc80000011605 */
[----:B------:R-:W-:Y:S02]  /*1a560*/  @P0 LEA.HI.SX32 R3, R5, R2, 0x1c ;  /* 0x0000000205030211 */ /* 0x000fe400078fe2ff */
[----:B------:R-:W-:Y:S02]  /*1a570*/  PLOP3.LUT P0, PT, PT, PT, PT, 0x80, 0x0 ;  /* 0x000000000000781c */ /* 0x000fe40003f0f070 */
[----:B------:R-:W-:-:S13]  /*1a580*/  ISETP.GT.AND P2, PT, R3, R4, PT ;  /* 0x000000040300720c */ /* 0x000fda0003f44270 */
[----:B------:R-:W-:Y:S05]  /*1a590*/  @!P2 BRA `(.L_x_678) ;  /* 0x000000140000a947 */ /* 0x000fea0003800000 */
[----:B------:R-:W-:Y:S01]  /*1a5a0*/  UMOV UR4, 0xffffffff ;  /* 0xffffffff00047882 */ /* 0x000fe20000000000 */
[----:B------:R-:W-:Y:S02]  /*1a5b0*/  SEL R2, R32, RZ, !P1 ;  /* 0x000000ff20027207 */ /* 0x000fe40004800000 */
[----:B------:R-:W-:Y:S05]  /*1a5c0*/  BRA.DIV UR4, `(.L_x_679) ;  /* 0x0000006604cc7947 */ /* 0x000fea000b800000 */
[----:B------:R-:W0:Y:S02]  /*1a5d0*/  S2R R5, SR_TID.X ;  /* 0x0000000000057919 */ /* 0x000e240000002100 */
[----:B0-----:R-:W-:-:S04]  /*1a5e0*/  SHF.R.U32.HI R5, RZ, 0x5, R5 ;  /* 0x00000005ff057819 */ /* 0x001fc80000011605 */
[----:B------:R-:W-:-:S05]  /*1a5f0*/  LOP3.LUT R5, R5, 0x3, RZ, 0xc0, !PT ;  /* 0x0000000305057812 */ /* 0x000fca00078ec0ff */
[----:B------:R0:W1:Y:S02]  /*1a600*/  SHFL.IDX PT, R14, R5, RZ, 0x1f ;  /* 0x00001fff050e7589 */ /* 0x00006400000e0000 */
.L_x_832:
[----:B-1----:R-:W-:Y:S02]  /*1a610*/  ISETP.NE.AND P0, PT, R14, RZ, PT ;  /* 0x000000ff0e00720c */ /* 0x002fe40003f05270 */
[----:B------:R-:W-:-:S11]  /*1a620*/  PLOP3.LUT P6, PT, PT, PT, PT, 0x8, 0x0 ;  /* 0x000000000000781c */ /* 0x000fd60003fce170 */
[----:B------:R-:W-:Y:S05]  /*1a630*/  @P0 BRA `(.L_x_680) ;  /* 0x00000000000c0947 */ /* 0x000fea0003800000 */
[----:B------:R-:W-:-:S03]  /*1a640*/  UMOV UR4, 0xffffffff ;  /* 0xffffffff00047882 */ /* 0x000fc60000000000 */
[----:B------:R-:W-:Y:S05]  /*1a650*/  BRA.DIV UR4, `(.L_x_681) ;  /* 0x0000006604dc7947 */ /* 0x000fea000b800000 */
[----:B------:R-:W-:-:S13]  /*1a660*/  ELECT P6, URZ, PT ;  /* 0x00000000003f782f */ /* 0x000fda00038c0000 */
.L_x_680:
[----:B0-----:R-:W2:Y:S01]  /*1a670*/  LDL R5, [R1+0x28] ;  /* 0x0000280001057983 */ /* 0x001ea20000100800 */
[----:B------:R-:W-:Y:S01]  /*1a680*/  BSSY B1, `(.L_x_682) ;  /* 0x0000008000017945 */ /* 0x000fe20003800000 */
[----:B--2---:R-:W-:-:S05]  /*1a690*/  VIADD R5, R5, 0x1 ;  /* 0x0000000105057836 */ /* 0x004fca0000000000 */
[----:B------:R-:W-:-:S04]  /*1a6a0*/  LEA.HI R6, R5, R5, RZ, 0x1 ;  /* 0x0000000505067211 */ /* 0x000fc800078f08ff */
[----:B------:R-:W-:-:S05]  /*1a6b0*/  LOP3.LUT R6, R6, 0xfffffffe, RZ, 0xc0, !PT ;  /* 0xfffffffe06067812 */ /* 0x000fca00078ec0ff */
[----:B------:R-:W-:-:S05]  /*1a6c0*/  IMAD.IADD R5, R5, 0x1, -R6 ;  /* 0x0000000105057824 */ /* 0x000fca00078e0a06 */
[----:B------:R-:W-:-:S04]  /*1a6d0*/  SHF.L.U32 R5, R5, 0x1f, RZ ;  /* 0x0000001f05057819 */ /* 0x000fc800000006ff */
[----:B------:R-:W0:Y:S02]  /*1a6e0*/  SYNCS.PHASECHK.TRANS64.TRYWAIT P0, [R22+URZ+0x30820], R5 ;  /* 0x03082005160075a7 */ /* 0x000e24000800017f */
[----:B0-----:R-:W-:Y:S05]  /*1a6f0*/  @!P0 BRA `(.L_x_683) ;  /* 0x0000006400d48947 */ /* 0x001fea0003800000 */
.L_x_835:
[----:B------:R-:W-:Y:S05]  /*1a700*/  BSYNC B1 ;  /* 0x0000000000017941 */ /* 0x000fea0003800000 */
.L_x_682:
[----:B------:R-:W-:Y:S04]  /*1a710*/  BSSY B1, `(.L_x_684) ;  /* 0x000008b000017945 */ /* 0x000fe80003800000 */
[----:B------:R-:W-:Y:S05]  /*1a720*/  @!P6 BRA `(.L_x_685) ;  /* 0x000000080024e947 */ /* 0x000fea0003800000 */
[----:B------:R-:W-:Y:S01]  /*1a730*/  IMAD R9, R27, 0x8, R22 ;  /* 0x000000081b097824 */ /* 0x000fe200078e0216 */
[----:B------:R-:W-:Y:S01]  /*1a740*/  SHF.L.U32 R8, R29, 0x1f, RZ ;  /* 0x0000001f1d087819 */ /* 0x000fe200000006ff */
[----:B------:R-:W1:Y:S01]  /*1a750*/  S2R R6, SR_TID.X ;  /* 0x0000000000067919 */ /* 0x000e620000002100 */
[----:B------:R-:W-:Y:S02]  /*1a760*/  BSSY B2, `(.L_x_686) ;  /* 0x0000005000027945 */ /* 0x000fe40003800000 */
[----:B------:R-:W2:Y:S01]  /*1a770*/  SYNCS.PHASECHK.TRANS64.TRYWAIT P0, [R9+URZ+0x308a0], R8 ;  /* 0x0308a008090075a7 */ /* 0x000ea2000800017f */
[----:B-1----:R-:W-:-:S04]  /*1a780*/  LOP3.LUT R6, R6, 0x7f, RZ, 0xc0, !PT ;  /* 0x0000007f06067812 */ /* 0x002fc800078ec0ff */
[----:B------:R-:W-:Y:S01]  /*1a790*/  ISETP.NE.AND P1, PT, R6, RZ, PT ;  /* 0x000000ff0600720c */ /* 0x000fe20003f25270 */
[----:B--2---:R-:W-:-:S12]  /*1a7a0*/  @!P0 BRA `(.L_x_687) ;  /* 0x0000006400bc8947 */ /* 0x004fd80003800000 */
.L_x_836:
[----:B------:R-:W-:Y:S05]  /*1a7b0*/  BSYNC B2 ;  /* 0x0000000000027941 */ /* 0x000fea0003800000 */
.L_x_686:
[----:B------:R-:W-:Y:S04]  /*1a7c0*/  BSSY B2, `(.L_x_688) ;  /* 0x0000009000027945 */ /* 0x000fe80003800000 */
[----:B------:R-:W-:Y:S05]  /*1a7d0*/  @P1 BRA `(.L_x_689) ;  /* 0x00000000001c1947 */ /* 0x000fea0003800000 */
[----:B------:R-:W2:Y:S01]  /*1a7e0*/  S2R R6, SR_TID.X ;  /* 0x0000000000067919 */ /* 0x000ea20000002100 */
[----:B0-----:R-:W-:-:S04]  /*1a7f0*/  MOV R5, 0x9000 ;  /* 0x0000900000057802 */ /* 0x001fc80000000f00 */
[----:B------:R3:W-:Y:S01]  /*1a800*/  SYNCS.ARRIVE.TRANS64 RZ, [R9+URZ+0x30890], R5 ;  /* 0x0308900509ff79a7 */ /* 0x0007e2000800003f */
[----:B--2---:R-:W-:-:S04]  /*1a810*/  LOP3.LUT R6, R6, 0x1f, RZ, 0xc0, !PT ;  /* 0x0000001f06067812 */ /* 0x004fc800078ec0ff */
[----:B------:R-:W-:-:S13]  /*1a820*/  ISETP.NE.AND P0, PT, R6, RZ, PT ;  /* 0x000000ff0600720c */ /* 0x000fda0003f05270 */
[----:B---3--:R-:W-:Y:S05]  /*1a830*/  @!P0 BRA `(.L_x_689) ;  /* 0x0000000000048947 */ /* 0x008fea0003800000 */
[----:B------:R-:W-:Y:S01]  /*1a840*/  BPT.TRAP 0x1 ;  /* 0x000000040000795c */ /* 0x000fe20000300000 */
.L_x_689:
[----:B------:R-:W-:Y:S05]  /*1a850*/  BSYNC B2 ;  /* 0x0000000000027941 */ /* 0x000fea0003800000 */
.L_x_688:
[----:B------:R-:W-:Y:S01]  /*1a860*/  IMAD.MOV.U32 R14, RZ, RZ, RZ ;  /* 0x000000ffff0e7224 */ /* 0x000fe200078e00ff */
[----:B------:R-:W-:Y:S01]  /*1a870*/  UIADD3 UR4, UP0, UR36, 0x570, URZ ;  /* 0x0000057024047890 */ /* 0x000fe2000ff1e03f */
[----:B------:R-:W-:Y:S01]  /*1a880*/  IMAD R6, R3, 0x60, R0 ;  /* 0x0000006003067824 */ /* 0x000fe200078e0200 */
[----:B------:R-:W-:Y:S01]  /*1a890*/  PLOP3.LUT P0, PT, PT, PT, PT, 0x80, 0x0 ;  /* 0x000000000000781c */ /* 0x000fe20003f0f070 */
[----:B------:R-:W-:Y:S01]  /*1a8a0*/  IMAD R7, R27, 0x9000, R22 ;  /* 0x000090001b077824 */ /* 0x000fe200078e0216 */
[----:B------:R-:W-:Y:S01]  /*1a8b0*/  R2UR UR10, R14 ;  /* 0x000000000e0a72ca */ /* 0x000fe200000e0000 */
[----:B------:R-:W-:Y:S01]  /*1a8c0*/  VIADD R6, R6, 0xffffffa0 ;  /* 0xffffffa006067836 */ /* 0x000fe20000000000 */
[----:B------:R-:W-:Y:S01]  /*1a8d0*/  UIADD3.X UR5, URZ, UR37, URZ, UP0, !UPT ;  /* 0x000000253f057290 */ /* 0x000fe200087fe43f */
[----:B0-----:R-:W-:Y:S01]  /*1a8e0*/  VIADD R5, R9, 0x30890 ;  /* 0x0003089009057836 */ /* 0x001fe20000000000 */
[----:B------:R-:W-:Y:S01]  /*1a8f0*/  UMOV UR6, 0x0 ;  /* 0x0000000000067882 */ /* 0x000fe20000000000 */
[----:B------:R-:W-:Y:S01]  /*1a900*/  VIADD R10, R7, 0x1e400 ;  /* 0x0001e400070a7836 */ /* 0x000fe20000000000 */
[----:B------:R-:W-:-:S09]  /*1a910*/  UMOV UR7, 0x12f00000 ;  /* 0x12f0000000077882 */ /* 0x000fd20000000000 */
.L_x_690:
[----:B------:R-:W-:-:S13]  /*1a920*/  @P0 ELECT P2, URZ, PT ;  /* 0x00000000003f082f */ /* 0x000fda0003840000 */
[----:B------:R-:W-:Y:S02]  /*1a930*/  @P2 R2UR UR13, R2 ;  /* 0x00000000020d22ca */ /* 0x000fe400000e0000 */
[----:B------:R-:W-:Y:S02]  /*1a940*/  @P2 R2UR UR12, R18 ;  /* 0x00000000120c22ca */ /* 0x000fe400000e0000 */
[----:B------:R-:W-:Y:S02]  /*1a950*/  @P2 R2UR UR11, R6 ;  /* 0x00000000060b22ca */ /* 0x000fe400000e0000 */
[----:B------:R-:W-:Y:S02]  /*1a960*/  @P2 R2UR UR9, R5 ;  /* 0x00000000050922ca */ /* 0x000fe400000e0000 */
[----:B------:R-:W-:Y:S02]  /*1a970*/  @P2 R2UR UR8, R10 ;  /* 0x000000000a0822ca */ /* 0x000fe400000e0000 */
[----:B------:R-:W-:-:S02]  /*1a980*/  @P2 PLOP3.LUT P0, PT, P2, PT, PT, 0x8, 0x0 ;  /* 0x000000000000281c */ /* 0x000fc4000170e170 */
[----:B------:R-:W-:-:S09]  /*1a990*/  PLOP3.LUT P2, PT, PT, PT, PT, 0x8, 0x0 ;  /* 0x000000000000781c */ /* 0x000fd20003f4e170 */
[----:B------:R0:W-:Y:S02]  /*1a9a0*/  UTMALDG.4D [UR8], [UR4], desc[UR6] ;  /* 0x00000608040075b4 */ /* 0x0001e40008019000 */
[----:B0-----:R-:W-:Y:S05]  /*1a9b0*/  @P0 BRA.U.ANY `(.L_x_690) ;  /* 0xfffffffd00d80947 */ /* 0x001fea000393ffff */
[----:B------:R-:W-:Y:S01]  /*1a9c0*/  IMAD.MOV.U32 R13, RZ, RZ, 0x40 ;  /* 0x00000040ff0d7424 */ /* 0x000fe200078e00ff */
[----:B------:R-:W-:Y:S01]  /*1a9d0*/  PLOP3.LUT P0, PT, PT, PT, PT, 0x80, 0x0 ;  /* 0x000000000000781c */ /* 0x000fe20003f0f070 */
[----:B------:R-:W-:Y:S01]  /*1a9e0*/  VIADD R10, R7, 0x21400 ;  /* 0x00021400070a7836 */ /* 0x000fe20000000000 */
[----:B------:R-:W-:Y:S01]  /*1a9f0*/  UMOV UR6, 0x0 ;  /* 0x0000000000067882 */ /* 0x000fe20000000000 */
[----:B------:R-:W-:Y:S01]  /*1aa00*/  UMOV UR7, 0x12f00000 ;  /* 0x12f0000000077882 */ /* 0x000fe20000000000 */
[----:B------:R-:W-:-:S15]  /*1aa10*/  R2UR UR10, R13 ;  /* 0x000000000d0a72ca */ /* 0x000fde00000e0000 */
.L_x_691:
        /* <DEDUP_REMOVED lines=16> */
.L_x_692:
        /* <DEDUP_REMOVED lines=10> */
[----:B------:R-:W0:Y:S01]  /*1abc0*/  SYNCS.PHASECHK.TRANS64.TRYWAIT P0, [R9+URZ+0x308c0], R8 ;  /* 0x0308c008090075a7 */ /* 0x000e22000800017f */
[----:B------:R-:W-:Y:S04]  /*1abd0*/  BSSY B2, `(.L_x_693) ;  /* 0x0000002000027945 */ /* 0x000fe80003800000 */
[----:B0-----:R-:W-:Y:S05]  /*1abe0*/  @!P0 BRA `(.L_x_694) ;  /* 0x0000006000c08947 */ /* 0x001fea0003800000 */
.L_x_837:
[----:B------:R-:W-:Y:S05]  /*1abf0*/  BSYNC B2 ;  /* 0x0000000000027941 */ /* 0x000fea0003800000 */
.L_x_693:
[----:B------:R-:W-:Y:S01]  /*1ac00*/  BSSY B2, `(.L_x_695) ;  /* 0x000000b000027945 */ /* 0x000fe20003800000 */
[----:B------:R-:W-:Y:S02]  /*1ac10*/  IMAD.MOV.U32 R10, RZ, RZ, 0x0 ;  /* 0x00000000ff0a7424 */ /* 0x000fe400078e00ff */
[----:B------:R-:W-:Y:S01]  /*1ac20*/  IMAD.MOV.U32 R11, RZ, RZ, 0x12f00000 ;  /* 0x12f00000ff0b7424 */ /* 0x000fe200078e00ff */
[----:B------:R-:W-:Y:S06]  /*1ac30*/  @P1 BRA `(.L_x_696) ;  /* 0x00000000001c1947 */ /* 0x000fec0003800000 */
[----:B------:R-:W2:Y:S01]  /*1ac40*/  S2R R15, SR_TID.X ;  /* 0x00000000000f7919 */ /* 0x000ea20000002100 */
[----:B------:R-:W-:-:S04]  /*1ac50*/  IMAD.MOV.U32 R5, RZ, RZ, 0x9000 ;  /* 0x00009000ff057424 */ /* 0x000fc800078e00ff */
[----:B------:R3:W-:Y:S01]  /*1ac60*/  SYNCS.ARRIVE.TRANS64 RZ, [R9+URZ+0x308b0], R5 ;  /* 0x0308b00509ff79a7 */ /* 0x0007e2000800003f */
[----:B--2---:R-:W-:-:S04]  /*1ac70*/  LOP3.LUT R15, R15, 0x1f, RZ, 0xc0, !PT ;  /* 0x0000001f0f0f7812 */ /* 0x004fc800078ec0ff */
[----:B------:R-:W-:-:S13]  /*1ac80*/  ISETP.NE.AND P0, PT, R15, RZ, PT ;  /* 0x000000ff0f00720c */ /* 0x000fda0003f05270 */
[----:B---3--:R-:W-:Y:S05]  /*1ac90*/  @!P0 BRA `(.L_x_696) ;  /* 0x0000000000048947 */ /* 0x008fea0003800000 */
[----:B------:R-:W-:Y:S01]  /*1aca0*/  BPT.TRAP 0x1 ;  /* 0x000000040000795c */ /* 0x000fe20000300000 */
.L_x_696:
[----:B------:R-:W-:Y:S05]  /*1acb0*/  BSYNC B2 ;  /* 0x0000000000027941 */ /* 0x000fea0003800000 */
.L_x_695:
[----:B------:R-:W-:Y:S01]  /*1acc0*/  R2UR UR10, R14 ;  /* 0x000000000e0a72ca */ /* 0x000fe200000e0000 */
[----:B------:R-:W-:Y:S01]  /*1acd0*/  UIADD3 UR4, UP0, UR36, 0x670, URZ ;  /* 0x0000067024047890 */ /* 0x000fe2000ff1e03f */
[----:B------:R-:W-:Y:S01]  /*1ace0*/  R2UR UR6, R10 ;  /* 0x000000000a0672ca */ /* 0x000fe200000e0000 */
[----:B01----:R-:W-:Y:S01]  /*1acf0*/  VIADD R9, R9, 0x308b0 ;  /* 0x000308b009097836 */ /* 0x003fe20000000000 */
[----:B------:R-:W-:Y:S01]  /*1ad00*/  R2UR UR7, R11 ;  /* 0x000000000b0772ca */ /* 0x000fe200000e0000 */
[----:B------:R-:W-:Y:S01]  /*1ad10*/  VIADD R5, R7, 0x400 ;  /* 0x0000040007057836 */ /* 0x000fe20000000000 */
[----:B------:R-:W-:Y:S01]  /*1ad20*/  PLOP3.LUT P0, PT, PT, PT, PT, 0x80, 0x0 ;  /* 0x000000000000781c */ /* 0x000fe20003f0f070 */
[----:B------:R-:W-:-:S12]  /*1ad30*/  UIADD3.X UR5, URZ, UR37, URZ, UP0, !UPT ;  /* 0x000000253f057290 */ /* 0x000fd800087fe43f */
.L_x_697:
        /* <DEDUP_REMOVED lines=10> */
[----:B------:R-:W-:Y:S01]  /*1ade0*/  R2UR UR10, R13 ;  /* 0x000000000d0a72ca */ /* 0x000fe200000e0000 */
[----:B------:R-:W-:Y:S01]  /*1adf0*/  VIADD R5, R7, 0x3400 ;  /* 0x0000340007057836 */ /* 0x000fe20000000000 */
[----:B------:R-:W-:Y:S02]  /*1ae00*/  R2UR UR6, R10 ;  /* 0x000000000a0672ca */ /* 0x000fe400000e0000 */
[----:B------:R-:W-:Y:S02]  /*1ae10*/  R2UR UR7, R11 ;  /* 0x000000000b0772ca */ /* 0x000fe400000e0000 */
[----:B------:R-:W-:-:S13]  /*1ae20*/  PLOP3.LUT P0, PT, PT, PT, PT, 0x80, 0x0 ;  /* 0x000000000000781c */ /* 0x000fda0003f0f070 */
.L_x_698:
        /* <DEDUP_REMOVED lines=10> */
[----:B------:R-:W-:Y:S02]  /*1aed0*/  R2UR UR10, R12 ;  /* 0x000000000c0a72ca */ /* 0x000fe400000e0000 */
[----:B------:R-:W-:Y:S02]  /*1aee0*/  R2UR UR6, R10 ;  /* 0x000000000a0672ca */ /* 0x000fe400000e0000 */
[----:B------:R-:W-:Y:S02]  /*1aef0*/  R2UR UR7, R11 ;  /* 0x000000000b0772ca */ /* 0x000fe400000e0000 */
[----:B------:R-:W-:Y:S02]  /*1af00*/  PLOP3.LUT P0, PT, PT, PT, PT, 0x80, 0x0 ;  /* 0x000000000000781c */ /* 0x000fe40003f0f070 */
[----:B------:R-:W-:-:S11]  /*1af10*/  IADD3 R7, R7, 0x6400, RZ ;  /* 0x0000640007077810 */ /* 0x000fd60007ffe0ff */
.L_x_699:
        /* <DEDUP_REMOVED lines=9> */
[----:B-1----:R-:W-:Y:S05]  /*1afb0*/  @P0 BRA.U.ANY `(.L_x_699) ;  /* 0xfffffffd00d80947 */ /* 0x002fea000393ffff */
.L_x_685:
[----:B------:R-:W-:Y:S05]  /*1afc0*/  BSYNC B1 ;  /* 0x0000000000017941 */ /* 0x000fea0003800000 */
.L_x_684:
[----:B------:R-:W-:Y:S01]  /*1afd0*/  VIADD R9, R3, 0xfffffffe ;  /* 0xfffffffe03097836 */ /* 0x000fe20000000000 */
[----:B------:R-:W-:Y:S01]  /*1afe0*/  PLOP3.LUT P0, PT, PT, PT, PT, 0x8, 0x0 ;  /* 0x000000000000781c */ /* 0x000fe20003f0e170 */
[----:B------:R-:W-:-:S03]  /*1aff0*/  VIADD R27, R27, 0x1 ;  /* 0x000000011b1b7836 */ /* 0x000fc60000000000 */
[----:B------:R-:W-:Y:S02]  /*1b000*/  ISETP.GE.AND P2, PT, R9, R4, PT ;  /* 0x000000040900720c */ /* 0x000fe40003f46270 */
[----:B------:R-:W-:-:S04]  /*1b010*/  ISETP.NE.AND P1, PT, R27, 0x2, PT ;  /* 0x000000021b00780c */ /* 0x000fc80003f25270 */
[----:B------:R-:W-:Y:S02]  /*1b020*/  SEL R6, RZ, 0x1, P1 ;  /* 0x00000001ff067807 */ /* 0x000fe40000800000 */
[----:B------:R-:W-:Y:S02]  /*1b030*/  SEL R27, R27, RZ, P1 ;  /* 0x000000ff1b1b7207 */ /* 0x000fe40000800000 */
[----:B------:R-:W-:-:S03]  /*1b040*/  LOP3.LUT R29, R29, R6, RZ, 0x3c, !PT ;  /* 0x000000061d1d7212 */ /* 0x000fc600078e3cff */
[----:B------:R-:W-:Y:S05]  /*1b050*/  @!P2 BRA `(.L_x_678) ;  /* 0x000000080050a947 */ /* 0x000fea0003800000 */
.L_x_716:
[----:B------:R-:W-:Y:S05]  /*1b060*/  YIELD ;  /* 0x0000000000007946 */ /* 0x000fea0003800000 */
        /* <DEDUP_REMOVED lines=10> */
.L_x_838:
[----:B------:R-:W-:Y:S05]  /*1b110*/  BSYNC B2 ;  /* 0x0000000000027941 */ /* 0x000fea0003800000 */
.L_x_702:
[----:B------:R-:W-:Y:S04]  /*1b120*/  BSSY B2, `(.L_x_704) ;  /* 0x0000009000027945 */ /* 0x000fe80003800000 */
[----:B------:R-:W-:Y:S05]  /*1b130*/  @P2 BRA `(.L_x_705) ;  /* 0x00000000001c2947 */ /* 0x000fea0003800000 */
[----:B0-----:R-:W0:Y:S01]  /*1b140*/  S2R R5, SR_TID.X ;  /* 0x0000000000057919 */ /* 0x001e220000002100 */
[----:B------:R-:W-:-:S04]  /*1b150*/  IMAD.MOV.U32 R3, RZ, RZ, 0x9000 ;  /* 0x00009000ff037424 */ /* 0x000fc800078e00ff */
[----:B------:R2:W-:Y:S01]  /*1b160*/  SYNCS.ARRIVE.TRANS64 RZ, [R8+URZ+0x30890], R3 ;  /* 0x0308900308ff79a7 */ /* 0x0005e2000800003f */
[----:B0-----:R-:W-:-:S04]  /*1b170*/  LOP3.LUT R5, R5, 0x1f, RZ, 0xc0, !PT ;  /* 0x0000001f05057812 */ /* 0x001fc800078ec0ff */
[----:B------:R-:W-:-:S13]  /*1b180*/  ISETP.NE.AND P1, PT, R5, RZ, PT ;  /* 0x000000ff0500720c */ /* 0x000fda0003f25270 */
[----:B--2---:R-:W-:Y:S05]  /*1b190*/  @!P1 BRA `(.L_x_705) ;  /* 0x0000000000049947 */ /* 0x004fea0003800000 */
[----:B------:R-:W-:Y:S01]  /*1b1a0*/  BPT.TRAP 0x1 ;  /* 0x000000040000795c */ /* 0x000fe20000300000 */
.L_x_705:
[----:B------:R-:W-:Y:S05]  /*1b1b0*/  BSYNC B2 ;  /* 0x0000000000027941 */ /* 0x000fea0003800000 */
.L_x_704:
[----:B------:R-:W-:Y:S01]  /*1b1c0*/  IMAD.MOV.U32 R12, RZ, RZ, RZ ;  /* 0x000000ffff0c7224 */ /* 0x000fe200078e00ff */
[----:B------:R-:W-:Y:S01]  /*1b1d0*/  UIADD3 UR4, UP0, UR36, 0x570, URZ ;  /* 0x0000057024047890 */ /* 0x000fe2000ff1e03f */
[----:B------:R-:W-:Y:S01]  /*1b1e0*/  IMAD R6, R27, 0x9000, R22 ;  /* 0x000090001b067824 */ /* 0x000fe200078e0216 */
[----:B------:R-:W-:Y:S01]  /*1b1f0*/  PLOP3.LUT P1, PT, PT, PT, PT, 0x80, 0x0 ;  /* 0x000000000000781c */ /* 0x000fe20003f2f070 */
[----:B0-----:R-:W-:Y:S01]  /*1b200*/  IMAD R5, R9, 0x60, R0 ;  /* 0x0000006009057824 */ /* 0x001fe200078e0200 */
[----:B------:R-:W-:Y:S01]  /*1b210*/  R2UR UR10, R12 ;  /* 0x000000000c0a72ca */ /* 0x000fe200000e0000 */
[----:B------:R-:W-:Y:S01]  /*1b220*/  VIADD R3, R8, 0x30890 ;  /* 0x0003089008037836 */ /* 0x000fe20000000000 */
[----:B------:R-:W-:Y:S01]  /*1b230*/  UIADD3.X UR5, URZ, UR37, URZ, UP0, !UPT ;  /* 0x000000253f057290 */ /* 0x000fe200087fe43f */
[----:B------:R-:W-:Y:S01]  /*1b240*/  VIADD R10, R6, 0x1e400 ;  /* 0x0001e400060a7836 */ /* 0x000fe20000000000 */
[----:B------:R-:W-:Y:S01]  /*1b250*/  UMOV UR6, 0x0 ;  /* 0x0000000000067882 */ /* 0x000fe20000000000 */
[----:B------:R-:W-:-:S10]  /*1b260*/  UMOV UR7, 0x12f00000 ;  /* 0x12f0000000077882 */ /* 0x000fd40000000000 */
.L_x_706:
        /* <DEDUP_REMOVED lines=16> */
.L_x_707:
        /* <DEDUP_REMOVED lines=16> */
.L_x_708:
        /* <DEDUP_REMOVED lines=13> */
.L_x_839:
[----:B------:R-:W-:Y:S05]  /*1b540*/  BSYNC B2 ;  /* 0x0000000000027941 */ /* 0x000fea0003800000 */
.L_x_709:
        /* <DEDUP_REMOVED lines=11> */
.L_x_712:
[----:B------:R-:W-:Y:S05]  /*1b600*/  BSYNC B2 ;  /* 0x0000000000027941 */ /* 0x000fea0003800000 */
.L_x_711:
[----:B------:R-:W-:Y:S01]  /*1b610*/  R2UR UR10, R12 ;  /* 0x000000000c0a72ca */ /* 0x000fe200000e0000 */
[----:B------:R-:W-:Y:S01]  /*1b620*/  UIADD3 UR4, UP0, UR36, 0x670, URZ ;  /* 0x0000067024047890 */ /* 0x000fe2000ff1e03f */
[----:B------:R-:W-:Y:S01]  /*1b630*/  R2UR UR6, R10 ;  /* 0x000000000a0672ca */ /* 0x000fe200000e0000 */
[----:B------:R-:W-:Y:S01]  /*1b640*/  VIADD R3, R6, 0x400 ;  /* 0x0000040006037836 */ /* 0x000fe20000000000 */
[----:B------:R-:W-:Y:S01]  /*1b650*/  R2UR UR7, R11 ;  /* 0x000000000b0772ca */ /* 0x000fe200000e0000 */
[----:B------:R-:W-:Y:S01]  /*1b660*/  UIADD3.X UR5, URZ, UR37, URZ, UP0, !UPT ;  /* 0x000000253f057290 */ /* 0x000fe200087fe43f */
[----:B------:R-:W-:Y:S02]  /*1b670*/  PLOP3.LUT P1, PT, PT, PT, PT, 0x80, 0x0 ;  /* 0x000000000000781c */ /* 0x000fe40003f2f070 */
[----:B01----:R-:W-:-:S11]  /*1b680*/  IADD3 R8, R8, 0x308b0, RZ ;  /* 0x000308b008087810 */ /* 0x003fd60007ffe0ff */
.L_x_713:
        /* <DEDUP_REMOVED lines=15> */
.L_x_714:
        /* <DEDUP_REMOVED lines=15> */
.L_x_715:
        /* <DEDUP_REMOVED lines=10> */
.L_x_701:
[----:B------:R-:W-:Y:S05]  /*1b910*/  BSYNC B1 ;  /* 0x0000000000017941 */ /* 0x000fea0003800000 */
.L_x_700:
[----:B------:R-:W-:Y:S01]  /*1b920*/  ISETP.GT.AND P2, PT, R9, R4, PT ;  /* 0x000000040900720c */ /* 0x000fe20003f44270 */
[----:B------:R-:W-:Y:S02]  /*1b930*/  VIADD R27, R27, 0x1 ;  /* 0x000000011b1b7836 */ /* 0x000fe40000000000 */
[----:B------:R-:W-:-:S03]  /*1b940*/  VIADD R9, R9, 0xffffffff ;  /* 0xffffffff09097836 */ /* 0x000fc60000000000 */
[----:B------:R-:W-:-:S04]  /*1b950*/  ISETP.NE.AND P1, PT, R27, 0x2, PT ;  /* 0x000000021b00780c */ /* 0x000fc80003f25270 */
[----:B------:R-:W-:Y:S02]  /*1b960*/  SEL R6, RZ, 0x1, P1 ;  /* 0x00000001ff067807 */ /* 0x000fe40000800000 */
[----:B------:R-:W-:Y:S02]  /*1b970*/  SEL R27, R27, RZ, P1 ;  /* 0x000000ff1b1b7207 */ /* 0x000fe40000800000 */
[----:B------:R-:W-:Y:S01]  /*1b980*/  LOP3.LUT R29, R29, R6, RZ, 0x3c, !PT ;  /* 0x000000061d1d7212 */ /* 0x000fe200078e3cff */
[----:B------:R-:W-:Y:S06]  /*1b990*/  @P2 BRA `(.L_x_716) ;  /* 0xfffffff400b02947 */ /* 0x000fec000383ffff */
.L_x_678:
[----:B------:R-:W-:Y:S05]  /*1b9a0*/  BSYNC B0 ;  /* 0x0000000000007941 */ /* 0x000fea0003800000 */
.L_x_677:
[----:B------:R-:W2:Y:S01]  /*1b9b0*/  LDL R31, [R1+0x8] ;  /* 0x00000800011f7983 */ /* 0x000ea20000100800 */
[----:B------:R-:W-:Y:S05]  /*1b9c0*/  @!P0 WARPSYNC.ALL ;  /* 0x0000000000008948 */ /* 0x000fea0003800000 */
[----:B------:R-:W-:Y:S06]  /*1b9d0*/  @!P0 BAR.SYNC.DEFER_BLOCKING 0xc, 0x180 ;  /* 0x0306000000008b1d */ /* 0x000fec0000010000 */
[----:B------:R-:W-:Y:S01]  /*1b9e0*/  BSSY B7, `(.L_x_717) ;  /* 0x000037b000077945 */ /* 0x000fe20003800000 */
[----:B--2---:R-:W-:-:S13]  /*1b9f0*/  ISETP.GT.AND P0, PT, R31, RZ, PT ;  /* 0x000000ff1f00720c */ /* 0x004fda0003f04270 */
[----:B------:R-:W-:Y:S05]  /*1ba00*/  @P0 BRA `(.L_x_718) ;  /* 0x0000000000440947 */ /* 0x000fea0003800000 */
[----:B------:R-:W1:Y:S02]  /*1ba10*/  S2R R3, SR_TID.X ;  /* 0x0000000000037919 */ /* 0x000e640000002100 */
[----:B-1----:R-:W-:-:S04]  /*1ba20*/  LOP3.LUT R3, R3, 0x7f, RZ, 0xc0, !PT ;  /* 0x0000007f03037812 */ /* 0x002fc800078ec0ff */
[----:B------:R-:W-:-:S13]  /*1ba30*/  ISETP.NE.AND P0, PT, R3, RZ, PT ;  /* 0x000000ff0300720c */ /* 0x000fda0003f05270 */
[----:B------:R-:W-:Y:S05]  /*1ba40*/  @P0 BRA `(.L_x_719) ;  /* 0x0000003400d00947 */ /* 0x000fea0003800000 */
[----:B0-----:R-:W0:Y:S01]  /*1ba50*/  S2R R5, SR_LANEID ;  /* 0x0000000000057919 */ /* 0x001e220000000000 */
[----:B------:R-:W-:Y:S01]  /*1ba60*/  VOTEU.ANY UR4, UPT, PT ;  /* 0x0000000000047886 */ /* 0x000fe200038e0100 */
[----:B------:R-:W1:Y:S01]  /*1ba70*/  LDC.64 R2, c[0x0][0xc60] ;  /* 0x00031800ff027b82 */ /* 0x000e620000000a00 */
[----:B------:R-:W0:Y:S02]  /*1ba80*/  FLO.U32 R0, UR4 ;  /* 0x0000000400007d00 */ /* 0x000e2400080e0000 */
[----:B0-----:R-:W-:-:S06]  /*1ba90*/  ISETP.EQ.U32.AND P0, PT, R0, R5, PT ;  /* 0x000000050000720c */ /* 0x001fcc0003f02070 */
[----:B------:R-:W1:Y:S07]  /*1baa0*/  POPC R5, UR4 ;  /* 0x0000000400057d09 */ /* 0x000e6e0008000000 */
[----:B-1----:R-:W2:Y:S01]  /*1bab0*/  @P0 ATOMG.E.ADD.STRONG.GPU PT, R3, desc[UR56][R2.64], R5 ;  /* 0x00000005020309a8 */ /* 0x002ea200081ee1f8 */
[----:B------:R-:W0:Y:S02]  /*1bac0*/  S2R R4, SR_LTMASK ;  /* 0x0000000000047919 */ /* 0x000e240000003900 */
[----:B0-----:R-:W-:-:S04]  /*1bad0*/  LOP3.LUT R4, R4, UR4, RZ, 0xc0, !PT ;  /* 0x0000000404047c12 */ /* 0x001fc8000f8ec0ff */
[----:B------:R-:W0:Y:S01]  /*1bae0*/  POPC R7, R4 ;  /* 0x0000000400077309 */ /* 0x000e220000000000 */
[----:B--2---:R-:W0:Y:S02]  /*1baf0*/  SHFL.IDX PT, R0, R3, R0, 0x1f ;  /* 0x00001f0003007589 */ /* 0x004e2400000e0000 */
[----:B0-----:R-:W-:Y:S01]  /*1bb00*/  IADD3 R16, R0, UR38, R7 ;  /* 0x0000002600107c10 */ /* 0x001fe2000fffe007 */
[----:B------:R-:W-:Y:S06]  /*1bb10*/  BRA `(.L_x_719) ;  /* 0x00000034009c7947 */ /* 0x000fec0003800000 */
.L_x_718:
        /* <DEDUP_REMOVED lines=8> */
[----:B------:R-:W-:Y:S01]  /*1bba0*/  IMAD.U32 R4, RZ, RZ, UR6 ;  /* 0x00000006ff047e24 */ /* 0x000fe2000f8e00ff */
[----:B------:R-:W-:Y:S01]  /*1bbb0*/  MOV R13, RZ ;  /* 0x000000ff000d7202 */ /* 0x000fe20000000f00 */
[----:B------:R-:W1:Y:S01]  /*1bbc0*/  LDC.64 R2, c[0x4][R2] ;  /* 0x0100000002027b82 */ /* 0x000e620000000a00 */
[----:B0-----:R-:W-:Y:S02]  /*1bbd0*/  IMAD.U32 R5, RZ, RZ, UR7 ;  /* 0x00000007ff057e24 */ /* 0x001fe4000f8e00ff */
[----:B------:R-:W-:Y:S02]  /*1bbe0*/  IMAD.U32 R6, RZ, RZ, UR8 ;  /* 0x00000008ff067e24 */ /* 0x000fe4000f8e00ff */
[----:B------:R-:W-:-:S02]  /*1bbf0*/  IMAD.U32 R7, RZ, RZ, UR9 ;  /* 0x00000009ff077e24 */ /* 0x000fc4000f8e00ff */
[----:B------:R-:W-:Y:S02]  /*1bc00*/  IMAD.U32 R10, RZ, RZ, UR4 ;  /* 0x00000004ff0a7e24 */ /* 0x000fe4000f8e00ff */
[----:B------:R-:W-:Y:S02]  /*1bc10*/  IMAD.U32 R11, RZ, RZ, UR5 ;  /* 0x00000005ff0b7e24 */ /* 0x000fe4000f8e00ff */
[----:B------:R-:W-:Y:S02]  /*1bc20*/  IMAD.MOV.U32 R8, RZ, RZ, 0x70 ;  /* 0x00000070ff087424 */ /* 0x000fe400078e00ff */
[----:B------:R-:W-:-:S07]  /*1bc30*/  IMAD.MOV.U32 R12, RZ, RZ, 0x1 ;  /* 0x00000001ff0c7424 */ /* 0x000fce00078e00ff */
[----:B------:R-:W-:-:S07]  /*1bc40*/  LEPC R20, `(.L_x_721) ;  /* 0x000000001014794e */ /* 0x000fce0000000000 */
[----:B-1----:R-:W-:Y:S05]  /*1bc50*/  CALL.ABS.NOINC R2 ;  /* 0x0000000002007343 */ /* 0x002fea0003c00000 */
.L_x_721:
[----:B------:R-:W-:Y:S05]  /*1bc60*/  BSYNC B6 ;  /* 0x0000000000067941 */ /* 0x000fea0003800000 */
.L_x_720:
        /* <DEDUP_REMOVED lines=9> */
[----:B------:R-:W-:Y:S02]  /*1bd00*/  IMAD.U32 R4, RZ, RZ, UR6 ;  /* 0x00000006ff047e24 */ /* 0x000fe4000f8e00ff */
[----:B0-----:R-:W-:Y:S02]  /*1bd10*/  IMAD.U32 R5, RZ, RZ, UR7 ;  /* 0x00000007ff057e24 */ /* 0x001fe4000f8e00ff */
[----:B------:R-:W-:Y:S02]  /*1bd20*/  IMAD.U32 R6, RZ, RZ, UR8 ;  /* 0x00000008ff067e24 */ /* 0x000fe4000f8e00ff */
[----:B------:R-:W-:-:S02]  /*1bd30*/  IMAD.U32 R7, RZ, RZ, UR9 ;  /* 0x00000009ff077e24 */ /* 0x000fc4000f8e00ff */
[----:B------:R-:W-:Y:S02]  /*1bd40*/  IMAD.U32 R10, RZ, RZ, UR4 ;  /* 0x00000004ff0a7e24 */ /* 0x000fe4000f8e00ff */
[----:B------:R-:W-:Y:S02]  /*1bd50*/  IMAD.U32 R11, RZ, RZ, UR5 ;  /* 0x00000005ff0b7e24 */ /* 0x000fe4000f8e00ff */
[----:B------:R-:W-:Y:S02]  /*1bd60*/  IMAD.MOV.U32 R8, RZ, RZ, 0x70 ;  /* 0x00000070ff087424 */ /* 0x000fe400078e00ff */
[----:B------:R-:W-:Y:S02]  /*1bd70*/  IMAD.MOV.U32 R12, RZ, RZ, 0x1 ;  /* 0x00000001ff0c7424 */ /* 0x000fe400078e00ff */
[----:B-1----:R-:W-:-:S07]  /*1bd80*/  IMAD.MOV.U32 R13, RZ, RZ, RZ ;  /* 0x000000ffff0d7224 */ /* 0x002fce00078e00ff */
[----:B------:R-:W-:-:S07]  /*1bd90*/  LEPC R20, `(.L_x_724) ;  /* 0x000000001014794e */ /* 0x000fce0000000000 */
[----:B--2---:R-:W-:Y:S05]  /*1bda0*/  CALL.ABS.NOINC R2 ;  /* 0x0000000002007343 */ /* 0x004fea0003c00000 */
.L_x_724:
[----:B------:R0:W1:Y:S01]  /*1bdb0*/  LDC.64 R2, c[0x4][R25] ;  /* 0x0100000019027b82 */ /* 0x0000620000000a00 */
[----:B------:R-:W-:Y:S01]  /*1bdc0*/  ULDC.64 UR4, c[0x4][0x88] ;  /* 0x0100220000047ab9 */ /* 0x000fe20000000a00 */
[----:B------:R-:W-:Y:S01]  /*1bdd0*/  ULDC.64 UR6, c[0x4][0x90] ;  /* 0x0100240000067ab9 */ /* 0x000fe20000000a00 */
[----:B------:R-:W-:Y:S01]  /*1bde0*/  ULDC.64 UR8, c[0x4][0x18] ;  /* 0x0100060000087ab9 */ /* 0x000fe20000000a00 */
[----:B------:R-:W-:Y:S01]  /*1bdf0*/  IMAD.U32 R4, RZ, RZ, UR4 ;  /* 0x00000004ff047e24 */ /* 0x000fe2000f8e00ff */
[----:B------:R-:W-:Y:S01]  /*1be00*/  MOV R10, UR8 ;  /* 0x00000008000a7c02 */ /* 0x000fe20008000f00 */
        /* <DEDUP_REMOVED lines=9> */
.L_x_723:
[----:B------:R-:W-:Y:S05]  /*1bea0*/  BSYNC B6 ;  /* 0x0000000000067941 */ /* 0x000fea0003800000 */
.L_x_722:
[----:B------:R-:W2:Y:S01]  /*1beb0*/  LDL R25, [R1+0x24] ;  /* 0x0000240001197983 */ /* 0x000ea20000100800 */
[----:B------:R-:W-:Y:S01]  /*1bec0*/  ULDC.64 UR4, c[0x0][0x9f8] ;  /* 0x00027e0000047ab9 */ /* 0x000fe20000000a00 */
[----:B------:R-:W1:Y:S01]  /*1bed0*/  LDC R0, c[0x0][0x430] ;  /* 0x00010c00ff007b82 */ /* 0x000e620000000800 */
[----:B------:R-:W-:Y:S01]  /*1bee0*/  ISETP.NE.U32.AND P0, PT, RZ, UR4, PT ;  /* 0x00000004ff007c0c */ /* 0x000fe2000bf05070 */
[----:B------:R-:W3:Y:S03]  /*1bef0*/  LDL R21, [R1+0xc] ;  /* 0x00000c0001157983 */ /* 0x000ee60000100800 */
[----:B------:R-:W-:Y:S01]  /*1bf00*/  ISETP.NE.AND.EX P0, PT, RZ, UR5, PT, P0 ;  /* 0x00000005ff007c0c */ /* 0x000fe2000bf05300 */
[----:B------:R-:W4:Y:S01]  /*1bf10*/  LDL.LU R8, [R1] ;  /* 0x0000000001087983 */ /* 0x000f220000300800 */
[----:B------:R-:W0:Y:S11]  /*1bf20*/  S2R R20, SR_TID.X ;  /* 0x0000000000147919 */ /* 0x000e360000002100 */
[----:B------:R-:W-:Y:S01]  /*1bf30*/  @P0 IADD3 R2, P1, R23, UR4, RZ ;  /* 0x0000000417020c10 */ /* 0x000fe2000ff3e0ff */
[----:B------:R-:W-:-:S03]  /*1bf40*/  ULDC UR4, c[0x0][0x2f4] ;  /* 0x0000bd0000047ab9 */ /* 0x000fc60000000800 */
[----:B------:R-:W-:-:S05]  /*1bf50*/  @P0 IADD3.X R3, R24, UR5, RZ, P1, !PT ;  /* 0x0000000518030c10 */ /* 0x000fca0008ffe4ff */
[----:B------:R3:W4:Y:S01]  /*1bf60*/  @P0 LDG.E R32, desc[UR56][R2.64] ;  /* 0x0000003802200981 */ /* 0x000722000c1e1900 */
[----:B0-----:R-:W-:-:S04]  /*1bf70*/  LOP3.LUT R20, R20, 0x7f, RZ, 0xc0, !PT ;  /* 0x0000007f14147812 */ /* 0x001fc800078ec0ff */
[----:B------:R-:W-:Y:S02]  /*1bf80*/  SHF.R.U32.HI R4, RZ, 0x3, R20 ;  /* 0x00000003ff047819 */ /* 0x000fe40000011614 */
[----:B------:R-:W0:Y:S01]  /*1bf90*/  S2R R20, SR_TID.X ;  /* 0x0000000000147919 */ /* 0x000e220000002100 */
[----:B-1----:R-:W-:-:S13]  /*1bfa0*/  ISETP.NE.AND P1, PT, R0, 0x1, PT ;  /* 0x000000010000780c */ /* 0x002fda0003f25270 */
[----:B------:R-:W1:Y:S01]  /*1bfb0*/  @P1 LDC R6, c[0x0][0x438] ;  /* 0x00010e00ff061b82 */ /* 0x000e620000000800 */
[----:B0-----:R-:W-:-:S05]  /*1bfc0*/  IMAD.SHL.U32 R20, R20, 0x10, RZ ;  /* 0x0000001014147824 */ /* 0x001fca00078e00ff */
[----:B------:R-:W-:Y:S02]  /*1bfd0*/  LOP3.LUT R20, R4, 0x70, R20, 0xf8, !PT ;  /* 0x0000007004147812 */ /* 0x000fe400078ef814 */
[----:B------:R-:W0:Y:S01]  /*1bfe0*/  @P1 LDC R4, c[0x0][0x434] ;  /* 0x00010d00ff041b82 */ /* 0x000e220000000800 */
[----:B------:R-:W-:Y:S01]  /*1bff0*/  ISETP.GE.AND P3, PT, R33, UR4, PT ;  /* 0x0000000421007c0c */ /* 0x000fe2000bf66270 */
[----:B------:R-:W-:Y:S01]  /*1c000*/  UMOV UR5, 0xffffffff ;  /* 0xffffffff00057882 */ /* 0x000fe20000000000 */
[----:B--2---:R-:W-:-:S04]  /*1c010*/  VIADD R25, R25, 0xffffffff ;  /* 0xffffffff19197836 */ /* 0x004fc80000000000 */
[----:B------:R-:W-:-:S05]  /*1c020*/  IMAD R5, R25, 0x60, R20 ;  /* 0x0000006019057824 */ /* 0x000fca00078e0214 */
[----:B------:R-:W-:-:S04]  /*1c030*/  ISETP.GE.AND P0, PT, R5, R31, PT ;  /* 0x0000001f0500720c */ /* 0x000fc80003f06270 */
[----:B------:R-:W-:Y:S01]  /*1c040*/  ISETP.GT.U32.OR P0, PT, R20, 0x5f, P0 ;  /* 0x0000005f1400780c */ /* 0x000fe20000704470 */
[----:B---3--:R-:W-:-:S04]  /*1c050*/  IMAD.IADD R5, R5, 0x1, R21 ;  /* 0x0000000105057824 */ /* 0x008fc800078e0215 */
[----:B0-----:R-:W-:-:S08]  /*1c060*/  @P1 IMAD.HI.U32 R7, R5, R4, RZ ;  /* 0x0000000405071227 */ /* 0x001fd000078e00ff */
[----:B------:R-:W0:Y:S01]  /*1c070*/  @!P0 LDC.64 R2, c[0x0][0x428] ;  /* 0x00010a00ff028b82 */ /* 0x000e220000000a00 */
[----:B------:R-:W-:Y:S01]  /*1c080*/  IMAD.MOV.U32 R4, RZ, RZ, R5 ;  /* 0x000000ffff047224 */ /* 0x000fe200078e0005 */
[----:B-1----:R-:W-:Y:S02]  /*1c090*/  @P1 SHF.R.U32.HI R4, RZ, R6, R7 ;  /* 0x00000006ff041219 */ /* 0x002fe40000011607 */
[----:B----4-:R-:W-:-:S03]  /*1c0a0*/  SHF.R.S32.HI R9, RZ, 0x1f, R32 ;  /* 0x0000001fff097819 */ /* 0x010fc60000011420 */
[----:B------:R-:W-:-:S04]  /*1c0b0*/  IMAD.MOV R6, RZ, RZ, -R4 ;  /* 0x000000ffff067224 */ /* 0x000fc800078e0a04 */
[----:B------:R-:W-:Y:S01]  /*1c0c0*/  IMAD R0, R0, R6, R5 ;  /* 0x0000000600007224 */ /* 0x000fe200078e0205 */
[--C-:B------:R-:W-:Y:S01]  /*1c0d0*/  @!P0 SHF.R.S32.HI R5, RZ, 0x1f, R4.reuse ;  /* 0x0000001fff058819 */ /* 0x100fe20000011404 */
[-C--:B0-----:R-:W-:Y:S02]  /*1c0e0*/  @!P0 IMAD R6, R9, R2.reuse, RZ ;  /* 0x0000000209068224 */ /* 0x081fe400078e02ff */
[----:B------:R-:W-:-:S04]  /*1c0f0*/  @!P0 IMAD.WIDE.U32 R4, R32, R2, R4 ;  /* 0x0000000220048225 */ /* 0x000fc800078e0004 */
[----:B------:R-:W-:Y:S02]  /*1c100*/  @!P0 IMAD R6, R32, R3, R6 ;  /* 0x0000000320068224 */ /* 0x000fe400078e0206 */
[----:B------:R-:W0:Y:S02]  /*1c110*/  @!P0 LDC.64 R2, c[0x0][0x418] ;  /* 0x00010600ff028b82 */ /* 0x000e240000000a00 */
[----:B------:R-:W-:Y:S02]  /*1c120*/  @!P0 IMAD.IADD R6, R5, 0x1, R6 ;  /* 0x0000000105068824 */ /* 0x000fe400078e0206 */
[----:B------:R-:W-:Y:S01]  /*1c130*/  IMAD.U32 R7, RZ, RZ, UR39 ;  /* 0x00000027ff077e24 */ /* 0x000fe2000f8e00ff */
[----:B0-----:R-:W-:-:S04]  /*1c140*/  @!P0 LEA R2, P1, R4, R2, 0x2 ;  /* 0x0000000204028211 */ /* 0x001fc800078210ff */
[----:B------:R-:W-:Y:S01]  /*1c150*/  @!P0 LEA.HI.X R3, R4, R3, R6, 0x2, P1 ;  /* 0x0000000304038211 */ /* 0x000fe200008f1406 */
[----:B------:R-:W-:-:S06]  /*1c160*/  IMAD.MOV.U32 R4, RZ, RZ, RZ ;  /* 0x000000ffff047224 */ /* 0x000fcc00078e00ff */
[----:B------:R0:W5:Y:S01]  /*1c170*/  @!P0 LDG.E R4, desc[UR56][R2.64] ;  /* 0x0000003802048981 */ /* 0x000162000c1e1900 */
[----:B------:R-:W-:Y:S02]  /*1c180*/  ISETP.GT.U32.AND P0, PT, R20, 0x5f, PT ;  /* 0x0000005f1400780c */ /* 0x000fe40003f04070 */
[----:B------:R-:W-:Y:S02]  /*1c190*/  ISETP.NE.AND P2, PT, R7, 0x3, PT ;  /* 0x000000030700780c */ /* 0x000fe40003f45270 */
[----:B------:R-:W-:-:S09]  /*1c1a0*/  LOP3.LUT R8, R8, 0xfffffff7, RZ, 0xc0, !PT ;  /* 0xfffffff708087812 */ /* 0x000fd200078ec0ff */
[----:B------:R-:W-:-:S04]  /*1c1b0*/  @P0 LOP3.LUT R8, R8, 0x8, RZ, 0xfc, !PT ;  /* 0x0000000808080812 */ /* 0x000fc800078efcff */
[----:B------:R-:W-:-:S04]  /*1c1c0*/  LOP3.LUT R8, R8, 0xffffffef, RZ, 0xc0, !PT ;  /* 0xffffffef08087812 */ /* 0x000fc800078ec0ff */
[----:B------:R-:W-:-:S04]  /*1c1d0*/  @P2 LOP3.LUT R8, R8, 0x10, RZ, 0xfc, !PT ;  /* 0x0000001008082812 */ /* 0x000fc800078efcff */
[----:B------:R-:W-:Y:S02]  /*1c1e0*/  LOP3.LUT R8, R8, 0xfffffffb, RZ, 0xc0, !PT ;  /* 0xfffffffb08087812 */ /* 0x000fe400078ec0ff */
[----:B------:R-:W-:Y:S02]  /*1c1f0*/  ISETP.GE.AND P1, PT, R36, UR4, PT ;  /* 0x0000000424007c0c */ /* 0x000fe4000bf26270 */
[----:B------:R-:W-:Y:S02]  /*1c200*/  @P3 LOP3.LUT R8, R8, 0x4, RZ, 0xfc, !PT ;  /* 0x0000000408083812 */ /* 0x000fe400078efcff */
[----:B------:R-:W-:Y:S02]  /*1c210*/  ISETP.GE.AND P0, PT, R35, UR4, PT ;  /* 0x0000000423007c0c */ /* 0x000fe4000bf06270 */
[----:B------:R-:W-:-:S04]  /*1c220*/  LOP3.LUT R8, R8, 0xfffffffe, RZ, 0xc0, !PT ;  /* 0xfffffffe08087812 */ /* 0x000fc800078ec0ff */
[----:B------:R-:W-:-:S04]  /*1c230*/  LOP3.LUT R8, R8, 0xfffffffd, RZ, 0xc0, !PT ;  /* 0xfffffffd08087812 */ /* 0x000fc800078ec0ff */
[----:B------:R-:W-:Y:S01]  /*1c240*/  @P1 LOP3.LUT R8, R8, 0x2, RZ, 0xfc, !PT ;  /* 0x0000000208081812 */ /* 0x000fe200078efcff */
[----:B------:R0:W-:Y:S03]  /*1c250*/  STL [R1+0x10], R9 ;  /* 0x0000100901007387 */ /* 0x0001e60000100800 */
[----:B------:R-:W-:Y:S01]  /*1c260*/  @P0 LOP3.LUT R8, R8, 0x1, RZ, 0xfc, !PT ;  /* 0x0000000108080812 */ /* 0x000fe200078efcff */
[----:B------:R0:W-:Y:S04]  /*1c270*/  STL [R1+0x38], R7 ;  /* 0x0000380701007387 */ /* 0x0001e80000100800 */
[----:B------:R0:W-:Y:S01]  /*1c280*/  STL [R1], R8 ;  /* 0x0000000801007387 */ /* 0x0001e20000100800 */
[----:B------:R-:W-:Y:S05]  /*1c290*/  BRA.DIV UR5, `(.L_x_725) ;  /* 0x0000004e05507947 */ /* 0x000fea000b800000 */
.L_x_842:
[----:B------:R-:W-:Y:S01]  /*1c2a0*/  SHF.R.S32.HI R31, RZ, 0x1f, R18 ;  /* 0x0000001fff1f7819 */ /* 0x000fe20000011412 */
[----:B------:R-:W-:Y:S06]  /*1c2b0*/  @!P2 BRA `(.L_x_726) ;  /* 0x000000000004a947 */ /* 0x000fec0003800000 */
[----:B------:R-:W-:Y:S01]  /*1c2c0*/  BPT.TRAP 0x1 ;  /* 0x000000040000795c */ /* 0x000fe20000300000 */
.L_x_726:
[----:B------:R-:W-:Y:S01]  /*1c2d0*/  SHF.R.S32.HI R5, RZ, 0x1f, R0 ;  /* 0x0000001fff057819 */ /* 0x000fe20000011400 */
[----:B------:R-:W-:Y:S01]  /*1c2e0*/  ULDC.64 UR4, c[0x0][0x328] ;  /* 0x0000ca0000047ab9 */ /* 0x000fe20000000a00 */
[----:B------:R-:W-:Y:S03]  /*1c2f0*/  BSSY B0, `(.L_x_727) ;  /* 0x0000017000007945 */ /* 0x000fe60003800000 */
[----:B0-----:R-:W-:-:S04]  /*1c300*/  IMAD R3, R5, UR4, RZ ;  /* 0x0000000405037c24 */ /* 0x001fc8000f8e02ff */
        /* <DEDUP_REMOVED lines=21> */
.L_x_843:
[----:B------:R-:W-:Y:S05]  /*1c460*/  BSYNC B0 ;  /* 0x0000000000007941 */ /* 0x000fea0003800000 */
.L_x_727:
[----:B------:R-:W2:Y:S01]  /*1c470*/  LDL R3, [R1] ;  /* 0x0000000001037983 */ /* 0x000ea20000100800 */
[----:B------:R-:W-:-:S03]  /*1c480*/  ULDC.64 UR4, c[0x0][0x300] ;  /* 0x0000c00000047ab9 */ /* 0x000fc60000000a00 */
[----:B------:R-:W3:Y:S01]  /*1c490*/  LDL R9, [R1+0x8] ;  /* 0x0000080001097983 */ /* 0x000ee20000100800 */
[----:B------:R-:W-:Y:S01]  /*1c4a0*/  IMAD R5, R5, UR4, RZ ;  /* 0x0000000405057c24 */ /* 0x000fe2000f8e02ff */
[----:B------:R-:W1:Y:S03]  /*1c4b0*/  S2R R8, SR_TID.X ;  /* 0x0000000000087919 */ /* 0x000e660000002100 */
[----:B------:R-:W-:Y:S01]  /*1c4c0*/  IMAD R5, R0, UR5, R5 ;  /* 0x0000000500057c24 */ /* 0x000fe2000f8e0205 */
[----:B-1----:R-:W-:-:S04]  /*1c4d0*/  LOP3.LUT R8, R8, 0x7f, RZ, 0xc0, !PT ;  /* 0x0000007f08087812 */ /* 0x002fc800078ec0ff */
[----:B------:R-:W-:Y:S02]  /*1c4e0*/  SHF.R.U32.HI R8, RZ, 0x3, R8 ;  /* 0x00000003ff087819 */ /* 0x000fe40000011608 */
[C---:B--2---:R-:W-:Y:S02]  /*1c4f0*/  LOP3.LUT P4, RZ, R3.reuse, 0x4, RZ, 0xc0, !PT ;  /* 0x0000000403ff7812 */ /* 0x044fe4000788c0ff */
[C---:B------:R-:W-:Y:S02]  /*1c500*/  LOP3.LUT P3, RZ, R3.reuse, 0x2, RZ, 0xc0, !PT ;  /* 0x0000000203ff7812 */ /* 0x040fe4000786c0ff */
[----:B------:R-:W-:Y:S01]  /*1c510*/  LOP3.LUT P2, RZ, R3, 0x1, RZ, 0xc0, !PT ;  /* 0x0000000103ff7812 */ /* 0x000fe2000784c0ff */
[----:B0-----:R-:W-:Y:S01]  /*1c520*/  IMAD.WIDE.U32 R2, R0, UR4, RZ ;  /* 0x0000000400027c25 */ /* 0x001fe2000f8e00ff */
[----:B------:R-:W-:-:S03]  /*1c530*/  ULDC.64 UR4, c[0x0][0x310] ;  /* 0x0000c40000047ab9 */ /* 0x000fc60000000a00 */
[----:B------:R-:W-:Y:S02]  /*1c540*/  IMAD.IADD R3, R3, 0x1, R5 ;  /* 0x0000000103037824 */ /* 0x000fe400078e0205 */
[----:B------:R-:W-:Y:S02]  /*1c550*/  IMAD R6, R6, UR4, RZ ;  /* 0x0000000406067c24 */ /* 0x000fe4000f8e02ff */
[----:B------:R-:W-:-:S04]  /*1c560*/  IMAD.WIDE.U32 R2, R4, UR4, R2 ;  /* 0x0000000404027c25 */ /* 0x000fc8000f8e0002 */
[----:B------:R-:W-:Y:S01]  /*1c570*/  IMAD R6, R4, UR5, R6 ;  /* 0x0000000504067c24 */ /* 0x000fe2000f8e0206 */
[----:B------:R-:W-:Y:S01]  /*1c580*/  ULDC.64 UR4, c[0x0][0x308] ;  /* 0x0000c20000047ab9 */ /* 0x000fe20000000a00 */
[----:B------:R-:W-:Y:S02]  /*1c590*/  IMAD R5, R26, 0x4800, R37 ;  /* 0x000048001a057824 */ /* 0x000fe400078e0225 */
[----:B------:R-:W-:Y:S02]  /*1c5a0*/  IMAD.IADD R3, R3, 0x1, R6 ;  /* 0x0000000103037824 */ /* 0x000fe400078e0206 */
[----:B------:R-:W-:Y:S02]  /*1c5b0*/  IMAD R0, R31, UR4, RZ ;  /* 0x000000041f007c24 */ /* 0x000fe4000f8e02ff */
[----:B------:R-:W-:-:S04]  /*1c5c0*/  IMAD.WIDE.U32 R2, R18, UR4, R2 ;  /* 0x0000000412027c25 */ /* 0x000fc8000f8e0002 */
[----:B------:R-:W-:Y:S01]  /*1c5d0*/  IMAD R0, R18, UR5, R0 ;  /* 0x0000000512007c24 */ /* 0x000fe2000f8e0200 */
[----:B------:R-:W-:Y:S01]  /*1c5e0*/  ULDC.64 UR4, c[0x0][0x2e8] ;  /* 0x0000ba0000047ab9 */ /* 0x000fe20000000a00 */
[----:B---3--:R-:W-:Y:S01]  /*1c5f0*/  IMAD R6, R25, -0x60, R9 ;  /* 0xffffffa019067824 */ /* 0x008fe200078e0209 */
[----:B------:R-:W-:Y:S01]  /*1c600*/  LEA R4, P0, R2, UR4, 0x1 ;  /* 0x0000000402047c11 */ /* 0x000fe2000f8008ff */
[----:B------:R-:W-:Y:S01]  /*1c610*/  IMAD.IADD R0, R3, 0x1, R0 ;  /* 0x0000000103007824 */ /* 0x000fe200078e0200 */
[----:B------:R-:W-:Y:S01]  /*1c620*/  UMOV UR4, 0xffffffff ;  /* 0xffffffff00047882 */ /* 0x000fe20000000000 */
[----:B------:R-:W-:-:S03]  /*1c630*/  IMAD.IADD R6, R6, 0x1, -R8 ;  /* 0x0000000106067824 */ /* 0x000fc600078e0a08 */
[----:B------:R-:W-:Y:S02]  /*1c640*/  LEA.HI.X R0, R2, UR5, R0, 0x1, P0 ;  /* 0x0000000502007c11 */ /* 0x000fe400080f0c00 */
[----:B------:R-:W-:Y:S01]  /*1c650*/  ISETP.GE.AND P0, PT, R6, 0x1, PT ;  /* 0x000000010600780c */ /* 0x000fe20003f06270 */
[----:B------:R-:W-:-:S12]  /*1c660*/  BRA.DIV UR4, `(.L_x_729) ;  /* 0x0000004a04a47947 */ /* 0x000fd8000b800000 */
[----:B------:R-:W0:Y:S01]  /*1c670*/  SHFL.IDX PT, R3, R4, RZ, 0x181f ;  /* 0x00181fff04037589 */ /* 0x000e2200000e0000 */
[----:B------:R-:W-:-:S03]  /*1c680*/  @P0 IMAD R8, R5, 0x2, R22 ;  /* 0x0000000205080824 */ /* 0x000fc600078e0216 */
[----:B------:R-:W1:Y:S01]  /*1c690*/  SHFL.IDX PT, R2, R0, RZ, 0x181f ;  /* 0x00181fff00027589 */ /* 0x000e6200000e0000 */
[----:B0-----:R-:W-:-:S05]  /*1c6a0*/  @P0 LEA R3, P1, R33, R3, 0x1 ;  /* 0x0000000321030211 */ /* 0x001fca00078208ff */
[----:B-1----:R-:W-:Y:S01]  /*1c6b0*/  @P0 IMAD.X R2, RZ, RZ, R2, P1 ;  /* 0x000000ffff020224 */ /* 0x002fe200008e0602 */
[----:B------:R-:W-:-:S04]  /*1c6c0*/  ISETP.GE.AND P1, PT, R6, 0x11, PT ;  /* 0x000000110600780c */ /* 0x000fc80003f26270 */
        /* <DEDUP_REMOVED lines=44> */
[----:B------:R-:W-:Y:S01]  /*1c990*/  @P1 LEA R8, R5, R22, 0x1 ;  /* 0x0000001605081211 */ /* 0x000fe200078e08ff */
        /* <DEDUP_REMOVED lines=11> */
.L_x_857:
        /* <DEDUP_REMOVED lines=12> */
.L_x_730:
[----:B------:R-:W-:Y:S02]  /*1cb10*/  PLOP3.LUT P1, PT, P1, P0, PT, 0xa2, 0x0 ;  /* 0x000000000000781c */ /* 0x000fe40000f21472 */
[----:B------:R-:W-:-:S08]  /*1cb20*/  @P0 R2UR P1, UR4, R7 ;  /* 0x00000000070402ca */ /* 0x000fd00000020000 */
[----:B------:R-:W-:-:S05]  /*1cb30*/  @P0 PLOP3.LUT P0, PT, P1, PT, PT, 0x80, 0x0 ;  /* 0x000000000000081c */ /* 0x000fca0000f0f070 */
[----:B------:R-:W-:Y:S01]  /*1cb40*/  @!P1 SYNCS.ARRIVE.TRANS64.RED.A0T1 RZ, [UR4+0x30830], RZ ;  /* 0x030830ffffff99a7 */ /* 0x000fe20008200404 */
[----:B------:R-:W-:Y:S07]  /*1cb50*/  @!P1 ARRIVES.LDGSTSBAR.64.TRANSCNT [UR4+0x30830] ;  /* 0x03083000ff0099b0 */ /* 0x000fee0008000a84 */
[----:B------:R-:W-:Y:S05]  /*1cb60*/  @P0 BRA.U.ANY `(.L_x_730) ;  /* 0xfffffffd00e80947 */ /* 0x000fea000393ffff */
[----:B------:R-:W-:Y:S01]  /*1cb70*/  NOP ;  /* 0x0000000000007918 */ /* 0x000fe20000000000 */
[----:B------:R-:W2:Y:S02]  /*1cb80*/  LDL R0, [R1+0x38] ;  /* 0x0000380001007983 */ /* 0x000ea40000100800 */
[----:B--2---:R-:W-:-:S13]  /*1cb90*/  ISETP.NE.AND P2, PT, R0, 0x3, PT ;  /* 0x000000030000780c */ /* 0x004fda0003f45270 */
[----:B------:R-:W-:Y:S05]  /*1cba0*/  @!P2 BRA `(.L_x_731) ;  /* 0x000000000004a947 */ /* 0x000fea0003800000 */
[----:B------:R-:W-:Y:S01]  /*1cbb0*/  BPT.TRAP 0x1 ;  /* 0x000000040000795c */ /* 0x000fe20000300000 */
.L_x_731:
[----:B-1----:R1:W5:Y:S01]  /*1cbc0*/  LDL.LU R3, [R1+0x18] ;  /* 0x0000180001037983 */ /* 0x0023620000300800 */
[----:B------:R1:W-:Y:S02]  /*1cbd0*/  SYNCS.ARRIVE.TRANS64.A1T0 RZ, [R7+URZ+0x30830], RZ ;  /* 0x030830ff07ff79a7 */ /* 0x0003e4000810003f */
[----:B------:R-:W-:Y:S05]  /*1cbe0*/  WARPSYNC.ALL ;  /* 0x0000000000007948 */ /* 0x000fea0003800000 */
[----:B------:R-:W-:Y:S01]  /*1cbf0*/  ULDC.64 UR6, c[0x0][0xa00] ;  /* 0x0002800000067ab9 */ /* 0x000fe20000000a00 */
[----:B------:R-:W-:Y:S01]  /*1cc00*/  ULDC.64 UR4, c[0x0][0x298] ;  /* 0x0000a60000047ab9 */ /* 0x000fe20000000a00 */
[----:B------:R-:W-:Y:S01]  /*1cc10*/  BAR.SYNC.DEFER_BLOCKING 0x8, 0x180 ;  /* 0x0206000000007b1d */ /* 0x000fe20000010000 */
[----:B------:R-:W-:Y:S01]  /*1cc20*/  ISETP.NE.U32.AND P0, PT, RZ, UR6, PT ;  /* 0x00000006ff007c0c */ /* 0x000fe2000bf05070 */
[----:B0-----:R-:W-:Y:S01]  /*1cc30*/  IMAD.WIDE.U32 R4, R34, UR4, RZ ;  /* 0x0000000422047c25 */ /* 0x001fe2000f8e00ff */
[----:B------:R-:W-:-:S02]  /*1cc40*/  SHF.R.S32.HI R0, RZ, 0x1f, R34 ;  /* 0x0000001fff007819 */ /* 0x000fc40000011422 */
[----:B------:R-:W-:Y:S01]  /*1cc50*/  ISETP.NE.AND.EX P0, PT, RZ, UR7, PT, P0 ;  /* 0x00000007ff007c0c */ /* 0x000fe2000bf05300 */
[----:B------:R-:W-:Y:S01]  /*1cc60*/  VIADD R2, R22, 0x12400 ;  /* 0x0001240016027836 */ /* 0x000fe20000000000 */
[----:B------:R-:W-:Y:S01]  /*1cc70*/  BSSY B6, `(.L_x_732) ;  /* 0x000001a000067945 */ /* 0x000fe20003800000 */
[----:B------:R-:W-:Y:S01]  /*1cc80*/  IMAD R0, R0, UR4, RZ ;  /* 0x0000000400007c24 */ /* 0x000fe2000f8e02ff */
[----:B------:R-:W-:-:S03]  /*1cc90*/  SEL R30, R30, RZ, !P0 ;  /* 0x000000ff1e1e7207 */ /* 0x000fc60004000000 */
[----:B------:R-:W-:-:S04]  /*1cca0*/  IMAD R0, R34, UR5, R0 ;  /* 0x0000000522007c24 */ /* 0x000fc8000f8e0200 */
[----:B------:R-:W-:Y:S01]  /*1ccb0*/  IMAD.IADD R34, R5, 0x1, R0 ;  /* 0x0000000105227824 */ /* 0x000fe200078e0200 */
[----:B-----5:R-:W-:Y:S02]  /*1ccc0*/  SEL R3, R3, RZ, !P0 ;  /* 0x000000ff03037207 */ /* 0x020fe40004000000 */
[----:B------:R-:W-:-:S03]  /*1ccd0*/  LOP3.LUT P0, RZ, R2, 0x3ff, RZ, 0xc0, !PT ;  /* 0x000003ff02ff7812 */ /* 0x000fc6000780c0ff */
[----:B------:R0:W-:Y:S04]  /*1cce0*/  STL [R1+0x2c], R3 ;  /* 0x00002c0301007387 */ /* 0x0001e80000100800 */
[----:B------:R0:W-:Y:S06]  /*1ccf0*/  STL.64 [R1+0x18], R4 ;  /* 0x0000180401007387 */ /* 0x0001ec0000100a00 */
[----:B------:R-:W-:Y:S05]  /*1cd00*/  @!P0 BRA `(.L_x_733) ;  /* 0x0000000000408947 */ /* 0x000fea0003800000 */
[----:B------:R-:W-:Y:S01]  /*1cd10*/  MOV R2, 0x0 ;  /* 0x0000000000027802 */ /* 0x000fe20000000f00 */
[----:B------:R-:W-:Y:S01]  /*1cd20*/  ULDC.64 UR4, c[0x4][0x88] ;  /* 0x0100220000047ab9 */ /* 0x000fe20000000a00 */
[----:B------:R-:W-:Y:S01]  /*1cd30*/  ULDC.64 UR6, c[0x4][0x90] ;  /* 0x0100240000067ab9 */ /* 0x000fe20000000a00 */
[----:B------:R-:W-:Y:S01]  /*1cd40*/  ULDC.64 UR8, c[0x4][0x20] ;  /* 0x0100080000087ab9 */ /* 0x000fe20000000a00 */
[----:B0-----:R-:W-:Y:S02]  /*1cd50*/  IMAD.U32 R4, RZ, RZ, UR4 ;  /* 0x00000004ff047e24 */ /* 0x001fe4000f8e00ff */
[----:B------:R-:W0:Y:S01]  /*1cd60*/  LDC.64 R2, c[0x4][R2] ;  /* 0x0100000002027b82 */ /* 0x000e220000000a00 */
[----:B------:R-:W-:Y:S02]  /*1cd70*/  IMAD.U32 R5, RZ, RZ, UR5 ;  /* 0x00000005ff057e24 */ /* 0x000fe4000f8e00ff */
[----:B------:R-:W-:Y:S02]  /*1cd80*/  IMAD.U32 R6, RZ, RZ, UR6 ;  /* 0x00000006ff067e24 */ /* 0x000fe4000f8e00ff */
[----:B-1----:R-:W-:-:S02]  /*1cd90*/  IMAD.U32 R7, RZ, RZ, UR7 ;  /* 0x00000007ff077e24 */ /* 0x002fc4000f8e00ff */
[----:B------:R-:W-:Y:S02]  /*1cda0*/  IMAD.U32 R10, RZ, RZ, UR8 ;  /* 0x00000008ff0a7e24 */ /* 0x000fe4000f8e00ff */
[----:B------:R-:W-:Y:S02]  /*1cdb0*/  IMAD.U32 R11, RZ, RZ, UR9 ;  /* 0x00000009ff0b7e24 */ /* 0x000fe4000f8e00ff */
[----:B------:R-:W-:Y:S02]  /*1cdc0*/  IMAD.MOV.U32 R8, RZ, RZ, 0x70 ;  /* 0x00000070ff087424 */ /* 0x000fe400078e00ff */
[----:B------:R-:W-:Y:S02]  /*1cdd0*/  IMAD.MOV.U32 R12, RZ, RZ, 0x1 ;  /* 0x00000001ff0c7424 */ /* 0x000fe400078e00ff */
[----:B------:R-:W-:-:S07]  /*1cde0*/  IMAD.MOV.U32 R13, RZ, RZ, RZ ;  /* 0x000000ffff0d7224 */ /* 0x000fce00078e00ff */
[----:B------:R-:W-:-:S07]  /*1cdf0*/  LEPC R20, `(.L_x_733) ;  /* 0x000000001014794e */ /* 0x000fce0000000000 */
[----:B0-----:R-:W-:Y:S05]  /*1ce00*/  CALL.ABS.NOINC R2 ;  /* 0x0000000002007343 */ /* 0x001fea0003c00000 */
.L_x_733:
[----:B------:R-:W-:Y:S05]  /*1ce10*/  BSYNC B6 ;  /* 0x0000000000067941 */ /* 0x000fea0003800000 */
.L_x_732:
[----:B------:R-:W2:Y:S01]  /*1ce20*/  LDL.LU R20, [R1+0x2c] ;  /* 0x00002c0001147983 */ /* 0x000ea20000300800 */
[----:B------:R-:W-:Y:S01]  /*1ce30*/  ULDC.64 UR4, c[0x0][0x2d8] ;  /* 0x0000b60000047ab9 */ /* 0x000fe20000000a00 */
[----:B------:R-:W3:Y:S02]  /*1ce40*/  LDC R8, c[0x0][0x448] ;  /* 0x00011200ff087b82 */ /* 0x000ee40000000800 */
[----:B0-----:R-:W4:Y:S01]  /*1ce50*/  LDL.LU.64 R2, [R1+0x18] ;  /* 0x0000180001027983 */ /* 0x001f220000300a00 */
[----:B------:R-:W-:Y:S02]  /*1ce60*/  IMAD.SHL.U32 R4, R17, 0x80, RZ ;  /* 0x0000008011047824 */ /* 0x000fe400078e00ff */
[----:B------:R-:W-:Y:S01]  /*1ce70*/  IMAD R0, R31, UR4, RZ ;  /* 0x000000041f007c24 */ /* 0x000fe2000f8e02ff */
[----:B------:R0:W5:Y:S03]  /*1ce80*/  LDL R17, [R1+0x20] ;  /* 0x0000200001117983 */ /* 0x0001660000100800 */
[----:B------:R-:W-:Y:S01]  /*1ce90*/  IMAD R5, R18, UR5, R0 ;  /* 0x0000000512057c24 */ /* 0x000fe2000f8e0200 */
[----:B------:R0:W5:Y:S01]  /*1cea0*/  LDL R9, [R1+0x4] ;  /* 0x0000040001097983 */ /* 0x0001620000100800 */
[----:B---3--:R-:W-:Y:S01]  /*1ceb0*/  ISETP.NE.AND P0, PT, R8, 0x1, PT ;  /* 0x000000010800780c */ /* 0x008fe20003f05270 */
[----:B----4-:R-:W-:-:S02]  /*1cec0*/  IMAD.MOV.U32 R3, RZ, RZ, R34 ;  /* 0x000000ffff037224 */ /* 0x010fc400078e0022 */
[----:B------:R-:W-:Y:S01]  /*1ced0*/  IMAD.WIDE.U32 R2, R18, UR4, R2 ;  /* 0x0000000412027c25 */ /* 0x000fe2000f8e0002 */
[----:B------:R-:W-:-:S04]  /*1cee0*/  ULDC.64 UR4, c[0x0][0x2e0] ;  /* 0x0000b80000047ab9 */ /* 0x000fc80000000a00 */
[----:B------:R-:W-:Y:S01]  /*1cef0*/  IADD3 R3, R3, R5, RZ ;  /* 0x0000000503037210 */ /* 0x000fe20007ffe0ff */
[----:B--2---:R-:W-:Y:S02]  /*1cf00*/  IMAD R5, R20, UR4, RZ ;  /* 0x0000000414057c24 */ /* 0x004fe4000f8e02ff */
[----:B------:R-:W2:Y:S02]  /*1cf10*/  S2R R20, SR_TID.X ;  /* 0x0000000000147919 */ /* 0x000ea40000002100 */
[C---:B------:R-:W-:Y:S02]  /*1cf20*/  IMAD R0, R30.reuse, UR5, R5 ;  /* 0x000000051e007c24 */ /* 0x040fe4000f8e0205 */
[----:B------:R-:W-:Y:S01]  /*1cf30*/  IMAD.WIDE.U32 R2, R30, UR4, R2 ;  /* 0x000000041e027c25 */ /* 0x000fe2000f8e0002 */
[----:B------:R-:W1:Y:S01]  /*1cf40*/  @P0 LDC R5, c[0x0][0x44c] ;  /* 0x00011300ff050b82 */ /* 0x000e620000000800 */
[----:B------:R-:W-:Y:S02]  /*1cf50*/  ULDC.64 UR4, c[0x0][0x2d0] ;  /* 0x0000b40000047ab9 */ /* 0x000fe40000000a00 */
[----:B------:R-:W-:-:S05]  /*1cf60*/  IMAD.IADD R3, R3, 0x1, R0 ;  /* 0x0000000103037824 */ /* 0x000fca00078e0200 */
[----:B------:R-:W3:Y:S01]  /*1cf70*/  @P0 LDC R0, c[0x0][0x450] ;  /* 0x00011400ff000b82 */ /* 0x000ee20000000800 */
[----:B--2---:R-:W-:-:S04]  /*1cf80*/  LOP3.LUT R20, R20, 0x7f, RZ, 0xc0, !PT ;  /* 0x0000007f14147812 */ /* 0x004fc800078ec0ff */
[----:B------:R-:W-:Y:S02]  /*1cf90*/  SHF.R.U32.HI R21, RZ, 0x3, R20 ;  /* 0x00000003ff157819 */ /* 0x000fe40000011614 */
[----:B------:R-:W2:Y:S02]  /*1cfa0*/  S2R R20, SR_TID.X ;  /* 0x0000000000147919 */ /* 0x000ea40000002100 */
[----:B--2---:R-:W-:-:S05]  /*1cfb0*/  IMAD.SHL.U32 R20, R20, 0x10, RZ ;  /* 0x0000001014147824 */ /* 0x004fca00078e00ff */
[----:B------:R-:W-:-:S04]  /*1cfc0*/  LOP3.LUT R20, R21, 0x70, R20, 0xf8, !PT ;  /* 0x0000007015147812 */ /* 0x000fc800078ef814 */
[----:B------:R-:W-:-:S05]  /*1cfd0*/  LOP3.LUT R6, R20, R4, RZ, 0xfc, !PT ;  /* 0x0000000414067212 */ /* 0x000fca00078efcff */
[----:B-1----:R-:W-:-:S04]  /*1cfe0*/  @P0 IMAD.HI.U32 R7, R6, R5, RZ ;  /* 0x0000000506070227 */ /* 0x002fc800078e00ff */
[----:B------:R-:W-:Y:S01]  /*1cff0*/  IMAD.MOV.U32 R5, RZ, RZ, R6 ;  /* 0x000000ffff057224 */ /* 0x000fe200078e0006 */
[----:B---3--:R-:W-:-:S05]  /*1d000*/  @P0 SHF.R.U32.HI R5, RZ, R0, R7 ;  /* 0x00000000ff050219 */ /* 0x008fca0000011607 */
[--C-:B------:R-:W-:Y:S01]  /*1d010*/  IMAD.MOV R0, RZ, RZ, -R5.reuse ;  /* 0x000000ffff007224 */ /* 0x100fe200078e0a05 */
[----:B------:R-:W1:Y:S03]  /*1d020*/  S2R R20, SR_TID.X ;  /* 0x0000000000147919 */ /* 0x000e660000002100 */
[----:B------:R-:W-:Y:S01]  /*1d030*/  IMAD R0, R8, R0, R6 ;  /* 0x0000000008007224 */ /* 0x000fe200078e0206 */
[----:B------:R-:W-:Y:S01]  /*1d040*/  SHF.R.S32.HI R6, RZ, 0x1f, R5 ;  /* 0x0000001fff067819 */ /* 0x000fe20000011405 */
[----:B------:R-:W-:-:S04]  /*1d050*/  IMAD.WIDE.U32 R2, R5, UR4, R2 ;  /* 0x0000000405027c25 */ /* 0x000fc8000f8e0002 */
[----:B------:R-:W-:-:S04]  /*1d060*/  IMAD R6, R6, UR4, RZ ;  /* 0x0000000406067c24 */ /* 0x000fc8000f8e02ff */
[----:B------:R-:W-:Y:S01]  /*1d070*/  IMAD R5, R5, UR5, R6 ;  /* 0x0000000505057c24 */ /* 0x000fe2000f8e0206 */
[----:B------:R-:W-:-:S03]  /*1d080*/  ULDC.64 UR4, c[0x0][0x2c8] ;  /* 0x0000b20000047ab9 */ /* 0x000fc60000000a00 */
[----:B------:R-:W-:Y:S01]  /*1d090*/  IMAD.IADD R3, R3, 0x1, R5 ;  /* 0x0000000103037824 */ /* 0x000fe200078e0205 */
[----:B------:R-:W-:-:S05]  /*1d0a0*/  SHF.R.S32.HI R5, RZ, 0x1f, R0 ;  /* 0x0000001fff057819 */ /* 0x000fca0000011400 */
[----:B------:R-:W-:Y:S02]  /*1d0b0*/  IMAD R5, R5, UR4, RZ ;  /* 0x0000000405057c24 */ /* 0x000fe4000f8e02ff */
[----:B------:R-:W-:-:S04]  /*1d0c0*/  IMAD.WIDE.U32 R2, R0, UR4, R2 ;  /* 0x0000000400027c25 */ /* 0x000fc8000f8e0002 */
[----:B------:R-:W-:Y:S01]  /*1d0d0*/  IMAD R5, R0, UR5, R5 ;  /* 0x0000000500057c24 */ /* 0x000fe2000f8e0205 */
[----:B------:R-:W-:Y:S02]  /*1d0e0*/  ULDC.64 UR4, c[0x0][0x280] ;  /* 0x0000a00000047ab9 */ /* 0x000fe40000000a00 */
[----:B------:R-:W-:Y:S01]  /*1d0f0*/  LEA R0, P0, R2, UR4, 0x1 ;  /* 0x0000000402007c11 */ /* 0x000fe2000f8008ff */
[----:B------:R-:W-:Y:S01]  /*1d100*/  IMAD.IADD R5, R3, 0x1, R5 ;  /* 0x0000000103057824 */ /* 0x000fe200078e0205 */
[----:B------:R-:W-:Y:S01]  /*1d110*/  ULDC UR4, c[0x0][0x2b8] ;  /* 0x0000ae0000047ab9 */ /* 0x000fe20000000800 */
[----:B-1----:R-:W-:-:S03]  /*1d120*/  LOP3.LUT R20, R20, 0x7f, RZ, 0xc0, !PT ;  /* 0x0000007f14147812 */ /* 0x002fc600078ec0ff */
[----:B------:R-:W-:Y:S01]  /*1d130*/  LEA.HI.X R5, R2, UR5, R5, 0x1, P0 ;  /* 0x0000000502057c11 */ /* 0x000fe200080f0c05 */
[----:B------:R-:W-:Y:S01]  /*1d140*/  UMOV UR5, 0xffffffff ;  /* 0xffffffff00057882 */ /* 0x000fe20000000000 */
[----:B------:R-:W-:Y:S02]  /*1d150*/  ISETP.GE.AND P3, PT, R33, UR4, PT ;  /* 0x0000000421007c0c */ /* 0x000fe4000bf66270 */
[----:B------:R-:W-:Y:S02]  /*1d160*/  ISETP.GE.AND P2, PT, R36, UR4, PT ;  /* 0x0000000424007c0c */ /* 0x000fe4000bf46270 */
[----:B------:R-:W-:Y:S02]  /*1d170*/  ISETP.GE.AND P0, PT, R35, UR4, PT ;  /* 0x0000000423007c0c */ /* 0x000fe4000bf06270 */
[----:B------:R-:W-:Y:S01]  /*1d180*/  SHF.R.U32.HI R10, RZ, 0x3, R20 ;  /* 0x00000003ff0a7819 */ /* 0x000fe20000011614 */
[----:B0-----:R-:W-:Y:S10]  /*1d190*/  BRA.DIV UR5, `(.L_x_734) ;  /* 0x0000004a050c7947 */ /* 0x001ff4000b800000 */
[----:B------:R-:W0:Y:S01]  /*1d1a0*/  SHFL.IDX PT, R14, R0, RZ, 0x181f ;  /* 0x00181fff000e7589 */ /* 0x000e2200000e0000 */
[----:B-----5:R-:W-:Y:S02]  /*1d1b0*/  IMAD R6, R17, R8, RZ ;  /* 0x0000000811067224 */ /* 0x020fe400078e02ff */
[----:B------:R-:W-:Y:S01]  /*1d1c0*/  IMAD.IADD R4, R10, 0x1, R4 ;  /* 0x000000010a047824 */ /* 0x000fe200078e0204 */
[----:B------:R-:W1:Y:S03]  /*1d1d0*/  SHFL.IDX PT, R2, R5, RZ, 0x181f ;  /* 0x00181fff05027589 */ /* 0x000e6600000e0000 */
[C---:B------:R-:W-:Y:S01]  /*1d1e0*/  VIADD R7, R4.reuse, 0x10 ;  /* 0x0000001004077836 */ /* 0x040fe20000000000 */
[----:B------:R-:W-:-:S13]  /*1d1f0*/  ISETP.GE.AND P1, PT, R4, R6, PT ;  /* 0x000000060400720c */ /* 0x000fda0003f26270 */
        /* <DEDUP_REMOVED lines=56> */
[----:B------:R-:W0:Y:S01]  /*1d580*/  SHFL.IDX PT, R14, R0, 0x6, 0x181f ;  /* 0x00d81f00000e7f89 */ /* 0x000e2200000e0000 */
[----:B------:R-:W-:Y:S01]  /*1d590*/  @!P1 MOV R3, R7 ;  /* 0x0000000700039202 */ /* 0x000fe20000000f00 */
[----:B------:R-:W-:-:S04]  /*1d5a0*/  VIADD R7, R4, 0x60 ;  /* 0x0000006004077836 */ /* 0x000fc80000000000 */
        /* <DEDUP_REMOVED lines=14> */
.L_x_874:
[----:B-1----:R-:W-:Y:S01]  /*1d690*/  VIADD R3, R4, 0x70 ;  /* 0x0000007004037836 */ /* 0x002fe20000000000 */
[----:B------:R-:W-:Y:S04]  /*1d6a0*/  BSSY B0, `(.L_x_735) ;  /* 0x000000b000007945 */ /* 0x000fe80003800000 */
        /* <DEDUP_REMOVED lines=10> */
.L_x_736:
[----:B------:R-:W-:Y:S05]  /*1d750*/  BSYNC B0 ;  /* 0x0000000000007941 */ /* 0x000fea0003800000 */
.L_x_735:
[----:B------:R-:W-:Y:S01]  /*1d760*/  NOP ;  /* 0x0000000000007918 */ /* 0x000fe20000000000 */
[----:B------:R-:W-:-:S13]  /*1d770*/  PLOP3.LUT P0, PT, PT, PT, PT, 0x80, 0x0 ;  /* 0x000000000000781c */ /* 0x000fda0003f0f070 */
.L_x_737:
        /* <DEDUP_REMOVED lines=18> */
.L_x_875:
[----:B------:R-:W-:Y:S05]  /*1d8a0*/  BSYNC B0 ;  /* 0x0000000000007941 */ /* 0x000fea0003800000 */
.L_x_738:
[----:B------:R-:W3:Y:S01]  /*1d8b0*/  LDL R0, [R1+0x8] ;  /* 0x0000080001007983 */ /* 0x000ee20000100800 */
[----:B------:R-:W-:Y:S01]  /*1d8c0*/  BSSY B0, `(.L_x_740) ;  /* 0x000010f000007945 */ /* 0x000fe20003800000 */
[----:B---3--:R-:W-:-:S13]  /*1d8d0*/  ISETP.GE.AND P0, PT, R0, 0x61, PT ;  /* 0x000000610000780c */ /* 0x008fda0003f06270 */
[----:B------:R-:W-:Y:S05]  /*1d8e0*/  @!P0 BRA `(.L_x_741) ;  /* 0x0000001000308947 */ /* 0x000fea0003800000 */
[----:B------:R-:W3:Y:S01]  /*1d8f0*/  LDL.LU R0, [R1+0x24] ;  /* 0x0000240001007983 */ /* 0x000ee20000300800 */
[----:B------:R-:W-:Y:S01]  /*1d900*/  ULDC UR4, c[0x0][0x2f4] ;  /* 0x0000bd0000047ab9 */ /* 0x000fe20000000800 */
[----:B------:R-:W-:Y:S01]  /*1d910*/  IMAD.MOV.U32 R17, RZ, RZ, R28 ;  /* 0x000000ffff117224 */ /* 0x000fe200078e001c */
[----:B------:R-:W-:Y:S01]  /*1d920*/  ISETP.GE.AND P3, PT, R33, UR4, PT ;  /* 0x0000000421007c0c */ /* 0x000fe2000bf66270 */
[----:B------:R-:W-:Y:S01]  /*1d930*/  IMAD.MOV.U32 R10, RZ, RZ, R26 ;  /* 0x000000ffff0a7224 */ /* 0x000fe200078e001a */
[----:B------:R-:W-:Y:S01]  /*1d940*/  ISETP.GE.AND P2, PT, R36, UR4, PT ;  /* 0x0000000424007c0c */ /* 0x000fe2000bf46270 */
[----:B------:R-:W-:Y:S01]  /*1d950*/  IMAD.MOV.U32 R30, RZ, RZ, R25 ;  /* 0x000000ffff1e7224 */ /* 0x000fe200078e0019 */
[----:B------:R-:W-:Y:S01]  /*1d960*/  ISETP.GE.AND P1, PT, R35, UR4, PT ;  /* 0x0000000423007c0c */ /* 0x000fe2000bf26270 */
[----:B---3--:R-:W-:-:S12]  /*1d970*/  VIADD R6, R0, 0xfffffffe ;  /* 0xfffffffe00067836 */ /* 0x008fd80000000000 */
.L_x_754:
[----:B------:R-:W3:Y:S01]  /*1d980*/  LDL R4, [R1+0xc] ;  /* 0x00000c0001047983 */ /* 0x000ee20000100800 */
[----:B------:R-:W1:Y:S03]  /*1d990*/  LDC R7, c[0x0][0x430] ;  /* 0x00010c00ff077b82 */ /* 0x000e660000000800 */
[----:B------:R-:W4:Y:S04]  /*1d9a0*/  LDL R8, [R1+0x10] ;  /* 0x0000100001087983 */ /* 0x000f280000100800 */
[----:B------:R-:W2:Y:S01]  /*1d9b0*/  LDL R11, [R1+0x38] ;  /* 0x00003800010b7983 */ /* 0x000ea20000100800 */
[----:B------:R-:W0:Y:S02]  /*1d9c0*/  S2R R0, SR_TID.X ;  /* 0x0000000000007919 */ /* 0x000e240000002100 */
[----:B0-----:R-:W-:-:S04]  /*1d9d0*/  LOP3.LUT R0, R0, 0x7f, RZ, 0xc0, !PT ;  /* 0x0000007f00007812 */ /* 0x001fc800078ec0ff */
[----:B------:R-:W-:Y:S02]  /*1d9e0*/  SHF.R.U32.HI R2, RZ, 0x3, R0 ;  /* 0x00000003ff027819 */ /* 0x000fe40000011600 */
[----:B------:R-:W0:Y:S01]  /*1d9f0*/  S2R R0, SR_TID.X ;  /* 0x0000000000007919 */ /* 0x000e220000002100 */
[----:B-1----:R-:W-:-:S13]  /*1da00*/  ISETP.NE.AND P0, PT, R7, 0x1, PT ;  /* 0x000000010700780c */ /* 0x002fda0003f05270 */
[----:B------:R-:W1:Y:S01]  /*1da10*/  @P0 LDC R3, c[0x0][0x438] ;  /* 0x00010e00ff030b82 */ /* 0x000e620000000800 */
[----:B0-----:R-:W-:-:S05]  /*1da20*/  IMAD.SHL.U32 R0, R0, 0x10, RZ ;  /* 0x0000001000007824 */ /* 0x001fca00078e00ff */
[----:B------:R-:W-:Y:S02]  /*1da30*/  LOP3.LUT R0, R2, 0x70, R0, 0xf8, !PT ;  /* 0x0000007002007812 */ /* 0x000fe400078ef800 */
[----:B------:R-:W0:Y:S02]  /*1da40*/  @P0 LDC R2, c[0x0][0x434] ;  /* 0x00010d00ff020b82 */ /* 0x000e240000000800 */
[----:B------:R-:W-:Y:S01]  /*1da50*/  ISETP.GT.U32.AND P4, PT, R0, 0x5f, PT ;  /* 0x0000005f0000780c */ /* 0x000fe20003f84070 */
[----:B------:R-:W-:Y:S01]  /*1da60*/  VIADD R26, R10, 0x1 ;  /* 0x000000010a1a7836 */ /* 0x000fe20000000000 */
[----:B------:R-:W-:Y:S05]  /*1da70*/  YIELD ;  /* 0x0000000000007946 */ /* 0x000fea0003800000 */
[----:B------:R-:W-:-:S02]  /*1da80*/  IMAD.MOV.U32 R25, RZ, RZ, R6 ;  /* 0x000000ffff197224 */ /* 0x000fc400078e0006 */
[----:B---3--:R-:W-:-:S04]  /*1da90*/  IMAD R9, R6, 0x60, R4 ;  /* 0x0000006006097824 */ /* 0x008fc800078e0204 */
[----:B------:R-:W4:Y:S01]  /*1daa0*/  @!P4 LDC.64 R4, c[0x0][0x428] ;  /* 0x00010a00ff04cb82 */ /* 0x000f220000000a00 */
[----:B------:R-:W-:-:S04]  /*1dab0*/  IMAD.IADD R9, R0, 0x1, R9 ;  /* 0x0000000100097824 */ /* 0x000fc800078e0209 */
[----:B0-----:R-:W-:Y:S01]  /*1dac0*/  @P0 IMAD.HI.U32 R2, R9, R2, RZ ;  /* 0x0000000209020227 */ /* 0x001fe200078e00ff */
[----:B------:R-:W-:-:S04]  /*1dad0*/  MOV R0, R9 ;  /* 0x0000000900007202 */ /* 0x000fc80000000f00 */
[----:B-1----:R-:W-:-:S04]  /*1dae0*/  @P0 SHF.R.U32.HI R0, RZ, R3, R2 ;  /* 0x00000003ff000219 */ /* 0x002fc80000011602 */
[--C-:B------:R-:W-:Y:S01]  /*1daf0*/  @!P4 SHF.R.S32.HI R3, RZ, 0x1f, R0.reuse ;  /* 0x0000001fff03c819 */ /* 0x100fe20000011400 */
[----:B------:R-:W-:Y:S02]  /*1db00*/  @!P4 IMAD.MOV.U32 R2, RZ, RZ, R0 ;  /* 0x000000ffff02c224 */ /* 0x000fe400078e0000 */
[-C--:B----4-:R-:W-:Y:S02]  /*1db10*/  @!P4 IMAD R8, R8, R4.reuse, RZ ;  /* 0x000000040808c224 */ /* 0x090fe400078e02ff */
[----:B------:R-:W-:-:S04]  /*1db20*/  @!P4 IMAD.WIDE.U32 R2, R32, R4, R2 ;  /* 0x000000042002c225 */ /* 0x000fc800078e0002 */
[----:B------:R-:W-:Y:S02]  /*1db30*/  @!P4 IMAD R8, R32, R5, R8 ;  /* 0x000000052008c224 */ /* 0x000fe400078e0208 */
[----:B------:R-:W0:Y:S01]  /*1db40*/  @!P4 LDC.64 R4, c[0x0][0x418] ;  /* 0x00010600ff04cb82 */ /* 0x000e220000000a00 */
[----:B------:R-:W-:Y:S02]  /*1db50*/  IMAD.MOV R0, RZ, RZ, -R0 ;  /* 0x000000ffff007224 */ /* 0x000fe400078e0a00 */
[----:B------:R-:W-:Y:S02]  /*1db60*/  @!P4 IMAD.IADD R3, R8, 0x1, R3 ;  /* 0x000000010803c824 */ /* 0x000fe400078e0203 */
[----:B------:R-:W-:Y:S02]  /*1db70*/  IMAD R9, R7, R0, R9 ;  /* 0x0000000007097224 */ /* 0x000fe400078e0209 */
[----:B------:R-:W-:Y:S01]  /*1db80*/  IMAD.MOV.U32 R0, RZ, RZ, RZ ;  /* 0x000000ffff007224 */ /* 0x000fe200078e00ff */
[----:B0-----:R-:W-:-:S04]  /*1db90*/  @!P4 LEA R4, P0, R2, R4, 0x2 ;  /* 0x000000040204c211 */ /* 0x001fc800078010ff */
[----:B------:R-:W-:-:S05]  /*1dba0*/  @!P4 LEA.HI.X R5, R2, R5, R3, 0x2, P0 ;  /* 0x000000050205c211 */ /* 0x000fca00000f1403 */
[----:B------:R0:W5:Y:S01]  /*1dbb0*/  @!P4 LDG.E R0, desc[UR56][R4.64] ;  /* 0x000000380400c981 */ /* 0x000162000c1e1900 */
[----:B--2---:R-:W-:Y:S02]  /*1dbc0*/  ISETP.NE.AND P4, PT, R11, 0x3, PT ;  /* 0x000000030b00780c */ /* 0x004fe40003f85270 */
[----:B------:R-:W-:-:S04]  /*1dbd0*/  ISETP.NE.AND P0, PT, R26, 0x2, PT ;  /* 0x000000021a00780c */ /* 0x000fc80003f05270 */
[----:B------:R-:W-:Y:S02]  /*1dbe0*/  SEL R28, RZ, 0x1, P0 ;  /* 0x00000001ff1c7807 */ /* 0x000fe40000000000 */
[----:B------:R-:W-:Y:S02]  /*1dbf0*/  SEL R26, R26, RZ, P0 ;  /* 0x000000ff1a1a7207 */ /* 0x000fe40000000000 */
[----:B------:R-:W-:-:S03]  /*1dc00*/  LOP3.LUT R28, R17, R28, RZ, 0x3c, !PT ;  /* 0x0000001c111c7212 */ /* 0x000fc600078e3cff */
[----:B0-----:R-:W-:Y:S05]  /*1dc10*/  @!P4 BRA `(.L_x_742) ;  /* 0x000000000004c947 */ /* 0x001fea0003800000 */
[----:B------:R-:W-:Y:S01]  /*1dc20*/  BPT.TRAP 0x1 ;  /* 0x000000040000795c */ /* 0x000fe20000300000 */
.L_x_742:
[----:B------:R-:W-:Y:S01]  /*1dc30*/  IMAD R7, R26, 0x8, R22 ;  /* 0x000000081a077824 */ /* 0x000fe200078e0216 */
[----:B------:R-:W-:Y:S01]  /*1dc40*/  SHF.L.U32 R2, R28, 0x1f, RZ ;  /* 0x0000001f1c027819 */ /* 0x000fe200000006ff */
[----:B------:R-:W-:Y:S03]  /*1dc50*/  BSSY B1, `(.L_x_743) ;  /* 0x0000003000017945 */ /* 0x000fe60003800000 */
[----:B------:R-:W0:Y:S02]  /*1dc60*/  SYNCS.PHASECHK.TRANS64.TRYWAIT P0, [R7+URZ+0x30840], R2 ;  /* 0x03084002070075a7 */ /* 0x000e24000800017f */
[----:B0-----:R-:W-:Y:S05]  /*1dc70*/  @!P0 BRA `(.L_x_744) ;  /* 0x0000004800048947 */ /* 0x001fea0003800000 */
.L_x_876:
[----:B------:R-:W-:Y:S05]  /*1dc80*/  BSYNC B1 ;  /* 0x0000000000017941 */ /* 0x000fea0003800000 */
.L_x_743:
[----:B------:R-:W2:Y:S01]  /*1dc90*/  LDL R3, [R1] ;  /* 0x0000000001037983 */ /* 0x000ea20000100800 */
[----:B------:R-:W-:Y:S01]  /*1dca0*/  SHF.R.S32.HI R20, RZ, 0x1f, R9 ;  /* 0x0000001fff147819 */ /* 0x000fe20000011409 */
[----:B------:R-:W-:Y:S01]  /*1dcb0*/  ULDC.64 UR4, c[0x0][0x300] ;  /* 0x0000c00000047ab9 */ /* 0x000fe20000000a00 */
[----:B-----5:R-:W-:Y:S01]  /*1dcc0*/  SHF.R.S32.HI R21, RZ, 0x1f, R0 ;  /* 0x0000001fff157819 */ /* 0x020fe20000011400 */
[----:B------:R-:W-:Y:S02]  /*1dcd0*/  IMAD R5, R26, 0x4800, R37 ;  /* 0x000048001a057824 */ /* 0x000fe400078e0225 */
[----:B------:R-:W-:-:S04]  /*1dce0*/  IMAD R4, R20, UR4, RZ ;  /* 0x0000000414047c24 */ /* 0x000fc8000f8e02ff */
[----:B------:R-:W-:Y:S01]  /*1dcf0*/  IMAD R4, R9, UR5, R4 ;  /* 0x0000000509047c24 */ /* 0x000fe2000f8e0204 */
[C---:B--2---:R-:W-:Y:S02]  /*1dd00*/  LOP3.LUT P5, RZ, R3.reuse, 0x2, RZ, 0xc0, !PT ;  /* 0x0000000203ff7812 */ /* 0x044fe400078ac0ff */
[----:B------:R-:W-:Y:S01]  /*1dd10*/  LOP3.LUT P4, RZ, R3, 0x1, RZ, 0xc0, !PT ;  /* 0x0000000103ff7812 */ /* 0x000fe2000788c0ff */
[----:B0-----:R-:W-:Y:S01]  /*1dd20*/  IMAD.WIDE.U32 R2, R9, UR4, RZ ;  /* 0x0000000409027c25 */ /* 0x001fe2000f8e00ff */
[----:B------:R-:W-:-:S03]  /*1dd30*/  ULDC.64 UR4, c[0x0][0x310] ;  /* 0x0000c40000047ab9 */ /* 0x000fc60000000a00 */
[----:B------:R-:W-:Y:S02]  /*1dd40*/  IMAD.IADD R3, R3, 0x1, R4 ;  /* 0x0000000103037824 */ /* 0x000fe400078e0204 */
[----:B------:R-:W-:Y:S02]  /*1dd50*/  IMAD R4, R21, UR4, RZ ;  /* 0x0000000415047c24 */ /* 0x000fe4000f8e02ff */
[----:B------:R-:W-:-:S04]  /*1dd60*/  IMAD.WIDE.U32 R2, R0, UR4, R2 ;  /* 0x0000000400027c25 */ /* 0x000fc8000f8e0002 */
[----:B------:R-:W-:Y:S01]  /*1dd70*/  IMAD R4, R0, UR5, R4 ;  /* 0x0000000500047c24 */ /* 0x000fe2000f8e0204 */
        /* <DEDUP_REMOVED lines=11> */
[----:B------:R-:W2:Y:S01]  /*1de30*/  LDL R3, [R1] ;  /* 0x0000000001037983 */ /* 0x000ea20000100800 */
[----:B------:R-:W-:Y:S02]  /*1de40*/  IMAD.SHL.U32 R4, R33, 0x2, RZ ;  /* 0x0000000221047824 */ /* 0x000fe400078e00ff */
[----:B------:R-:W-:Y:S01]  /*1de50*/  IMAD R5, R5, 0x2, R22 ;  /* 0x0000000205057824 */ /* 0x000fe200078e0216 */
[----:B------:R-:W0:Y:S04]  /*1de60*/  SHFL.IDX PT, R2, R8, RZ, 0x181f ;  /* 0x00181fff08027589 */ /* 0x000e2800000e0000 */
[----:B------:R-:W-:Y:S01]  /*1de70*/  SHFL.IDX PT, R34, R6, 0x2, 0x181f ;  /* 0x00581f0006227f89 */ /* 0x000fe200000e0000 */
[----:B0-----:R-:W-:Y:S02]  /*1de80*/  IADD3 R2, P0, R2, R4, RZ ;  /* 0x0000000402027210 */ /* 0x001fe40007f1e0ff */
[----:B--2---:R-:W-:-:S02]  /*1de90*/  LOP3.LUT P6, RZ, R3, 0x4, RZ, 0xc0, !PT ;  /* 0x0000000403ff7812 */ /* 0x004fc400078cc0ff */
[----:B------:R-:W0:Y:S02]  /*1dea0*/  SHFL.IDX PT, R3, R6, RZ, 0x181f ;  /* 0x00181fff06037589 */ /* 0x000e2400000e0000 */
[----:B0-----:R-:W-:-:S09]  /*1deb0*/  IMAD.X R3, RZ, RZ, R3, P0 ;  /* 0x000000ffff037224 */ /* 0x001fd200000e0603 */
[----:B------:R-:W-:Y:S04]  /*1dec0*/  LDGSTS.E.BYPASS.LTC128B.128 [R5+0x1e400], desc[UR56][R2.64], !P6 ;  /* 0x1e40000002057fae */ /* 0x000fe8000f101d78 */
[----:B------:R-:W-:Y:S04]  /*1ded0*/  LDGSTS.E.BYPASS.LTC128B.128 [R5+0x21400], desc[UR56][R2.64+0x80], !P5 ;  /* 0x2140008002057fae */ /* 0x000fe8000e901d78 */
[----:B------:R0:W-:Y:S04]  /*1dee0*/  LDGSTS.E.BYPASS.LTC128B.128 [R5+0x24400], desc[UR56][R2.64+0x100], !P4 ;  /* 0x2440010002057fae */ /* 0x0001e8000e101d78 */
[----:B0-----:R-:W0:Y:S04]  /*1def0*/  SHFL.IDX PT, R2, R8, 0x1, 0x181f ;  /* 0x00381f0008027f89 */ /* 0x001e2800000e0000 */
[----:B------:R-:W1:Y:S01]  /*1df00*/  SHFL.IDX PT, R3, R6, 0x1, 0x181f ;  /* 0x00381f0006037f89 */ /* 0x000e6200000e0000 */
[----:B0-----:R-:W-:-:S05]  /*1df10*/  IADD3 R2, P0, R2, R4, RZ ;  /* 0x0000000402027210 */ /* 0x001fca0007f1e0ff */
[----:B-1----:R-:W-:-:S05]  /*1df20*/  IMAD.X R3, RZ, RZ, R3, P0 ;  /* 0x000000ffff037224 */ /* 0x002fca00000e0603 */
[----:B------:R-:W-:Y:S04]  /*1df30*/  LDGSTS.E.BYPASS.LTC128B.128 [R5+0x1ec00], desc[UR56][R2.64], !P6 ;  /* 0x1ec0000002057fae */ /* 0x000fe8000f101d78 */
[----:B------:R-:W-:Y:S04]  /*1df40*/  LDGSTS.E.BYPASS.LTC128B.128 [R5+0x21c00], desc[UR56][R2.64+0x80], !P5 ;  /* 0x21c0008002057fae */ /* 0x000fe8000e901d78 */
[----:B------:R0:W-:Y:S04]  /*1df50*/  LDGSTS.E.BYPASS.LTC128B.128 [R5+0x24c00], desc[UR56][R2.64+0x100], !P4 ;  /* 0x24c0010002057fae */ /* 0x0001e8000e101d78 */
[----:B0-----:R-:W0:Y:S02]  /*1df60*/  SHFL.IDX PT, R2, R8, 0x2, 0x181f ;  /* 0x00581f0008027f89 */ /* 0x001e2400000e0000 */
[----:B0-----:R-:W-:-:S04]  /*1df70*/  IADD3 R2, P0, R2, R4, RZ ;  /* 0x0000000402027210 */ /* 0x001fc80007f1e0ff */
[----:B------:R-:W-:Y:S02]  /*1df80*/  IADD3.X R3, RZ, R34, RZ, P0, !PT ;  /* 0x00000022ff037210 */ /* 0x000fe400007fe4ff */
        /* <DEDUP_REMOVED lines=19> */
.L_x_890:
[----:B------:R-:W3:Y:S01]  /*1e0c0*/  LDL R3, [R1] ;  /* 0x0000000001037983 */ /* 0x000ee20000100800 */
[----:B--2---:R-:W-:Y:S02]  /*1e0d0*/  IADD3 R2, P0, R2, R4, RZ ;  /* 0x0000000402027210 */ /* 0x004fe40007f1e0ff */
[----:B---3--:R-:W-:-:S03]  /*1e0e0*/  LOP3.LUT P6, RZ, R3, 0x4, RZ, 0xc0, !PT ;  /* 0x0000000403ff7812 */ /* 0x008fc600078cc0ff */
[----:B------:R-:W-:Y:S01]  /*1e0f0*/  IMAD.X R3, RZ, RZ, R34, P0 ;  /* 0x000000ffff037224 */ /* 0x000fe200000e0622 */
[----:B------:R-:W-:-:S09]  /*1e100*/  PLOP3.LUT P0, PT, PT, PT, PT, 0x80, 0x0 ;  /* 0x000000000000781c */ /* 0x000fd20003f0f070 */
[----:B------:R-:W-:Y:S01]  /*1e110*/  @!PT LDS RZ, [RZ] ;  /* 0x00000000fffff984 */ /* 0x000fe20000000800 */
[----:B------:R-:W-:Y:S01]  /*1e120*/  @!PT LDS RZ, [RZ] ;  /* 0x00000000fffff984 */ /* 0x000fe20000000800 */
[----:B------:R-:W-:Y:S01]  /*1e130*/  @!PT LDS RZ, [RZ] ;  /* 0x00000000fffff984 */ /* 0x000fe20000000800 */
[----:B------:R1:W-:Y:S04]  /*1e140*/  LDGSTS.E.BYPASS.LTC128B.128 [R5+0x20c00], desc[UR56][R2.64], !P6 ;  /* 0x20c0000002057fae */ /* 0x0003e8000f101d78 */
[----:B------:R1:W-:Y:S04]  /*1e150*/  LDGSTS.E.BYPASS.LTC128B.128 [R5+0x23c00], desc[UR56][R2.64+0x80], !P5 ;  /* 0x23c0008002057fae */ /* 0x0003e8000e901d78 */
[----:B------:R1:W-:Y:S01]  /*1e160*/  LDGSTS.E.BYPASS.LTC128B.128 [R5+0x26c00], desc[UR56][R2.64+0x100], !P4 ;  /* 0x26c0010002057fae */ /* 0x0003e2000e101d78 */
[----:B------:R-:W-:Y:S01]  /*1e170*/  NOP ;  /* 0x0000000000007918 */ /* 0x000fe20000000000 */
.L_x_746:
[----:B------:R-:W-:Y:S02]  /*1e180*/  PLOP3.LUT P4, PT, P4, P0, PT, 0xa2, 0x0 ;  /* 0x000000000000781c */ /* 0x000fe40002781472 */
[----:B------:R-:W-:-:S08]  /*1e190*/  @P0 R2UR P4, UR4, R7 ;  /* 0x00000000070402ca */ /* 0x000fd00000080000 */
[----:B------:R-:W-:-:S05]  /*1e1a0*/  @P0 PLOP3.LUT P0, PT, P4, PT, PT, 0x80, 0x0 ;  /* 0x000000000000081c */ /* 0x000fca000270f070 */
[----:B------:R-:W-:Y:S01]  /*1e1b0*/  @!P4 SYNCS.ARRIVE.TRANS64.RED.A0T1 RZ, [UR4+0x30830], RZ ;  /* 0x030830ffffffc9a7 */ /* 0x000fe20008200404 */
[----:B------:R-:W-:Y:S07]  /*1e1c0*/  @!P4 ARRIVES.LDGSTSBAR.64.TRANSCNT [UR4+0x30830] ;  /* 0x03083000ff00c9b0 */ /* 0x000fee0008000a84 */
[----:B------:R-:W-:Y:S05]  /*1e1d0*/  @P0 BRA.U.ANY `(.L_x_746) ;  /* 0xfffffffd00e80947 */ /* 0x000fea000393ffff */
[----:B------:R-:W-:Y:S01]  /*1e1e0*/  NOP ;  /* 0x0000000000007918 */ /* 0x000fe20000000000 */
[----:B-1----:R-:W2:Y:S02]  /*1e1f0*/  LDL R2, [R1+0x38] ;  /* 0x0000380001027983 */ /* 0x002ea40000100800 */
[----:B--2---:R-:W-:-:S13]  /*1e200*/  ISETP.NE.AND P5, PT, R2, 0x3, PT ;  /* 0x000000030200780c */ /* 0x004fda0003fa5270 */
[----:B------:R-:W-:Y:S05]  /*1e210*/  @!P5 BRA `(.L_x_747) ;  /* 0x000000000004d947 */ /* 0x000fea0003800000 */
[----:B------:R-:W-:Y:S01]  /*1e220*/  BPT.TRAP 0x1 ;  /* 0x000000040000795c */ /* 0x000fe20000300000 */
.L_x_747:
[----:B------:R1:W-:Y:S01]  /*1e230*/  SYNCS.ARRIVE.TRANS64.A1T0 RZ, [R7+URZ+0x30830], RZ ;  /* 0x030830ff07ff79a7 */ /* 0x0003e2000810003f */
[----:B------:R-:W-:Y:S05]  /*1e240*/  @!P5 BRA `(.L_x_748) ;  /* 0x000000000004d947 */ /* 0x000fea0003800000 */
[----:B------:R-:W-:Y:S01]  /*1e250*/  BPT.TRAP 0x1 ;  /* 0x000000040000795c */ /* 0x000fe20000300000 */
.L_x_748:
[----:B------:R-:W-:Y:S01]  /*1e260*/  SHF.L.U32 R2, R17, 0x1f, RZ ;  /* 0x0000001f11027819 */ /* 0x000fe200000006ff */
[----:B0-----:R-:W-:Y:S01]  /*1e270*/  IMAD R6, R10, 0x8, R22 ;  /* 0x000000080a067824 */ /* 0x001fe200078e0216 */
[----:B------:R-:W-:Y:S03]  /*1e280*/  BSSY B1, `(.L_x_749) ;  /* 0x0000003000017945 */ /* 0x000fe60003800000 */
[----:B------:R-:W0:Y:S02]  /*1e290*/  SYNCS.PHASECHK.TRANS64.TRYWAIT P0, [R6+URZ+0x30860], R2 ;  /* 0x03086002060075a7 */ /* 0x000e24000800017f */
[----:B0-----:R-:W-:Y:S05]  /*1e2a0*/  @!P0 BRA `(.L_x_750) ;  /* 0x0000004800888947 */ /* 0x001fea0003800000 */
.L_x_891:
[----:B------:R-:W-:Y:S05]  /*1e2b0*/  BSYNC B1 ;  /* 0x0000000000017941 */ /* 0x000fea0003800000 */
.L_x_749:
[----:B------:R-:W1:Y:S01]  /*1e2c0*/  LDL R5, [R1+0x8] ;  /* 0x0000080001057983 */ /* 0x000e620000100800 */
[----:B------:R-:W2:Y:S01]  /*1e2d0*/  S2R R3, SR_TID.X ;  /* 0x0000000000037919 */ /* 0x000ea20000002100 */
[----:B------:R-:W-:Y:S01]  /*1e2e0*/  UMOV UR4, 0xffffffff ;  /* 0xffffffff00047882 */ /* 0x000fe20000000000 */
[----:B--2---:R-:W-:-:S04]  /*1e2f0*/  LOP3.LUT R3, R3, 0x7f, RZ, 0xc0, !PT ;  /* 0x0000007f03037812 */ /* 0x004fc800078ec0ff */
[----:B------:R-:W-:Y:S01]  /*1e300*/  SHF.R.U32.HI R3, RZ, 0x3, R3 ;  /* 0x00000003ff037819 */ /* 0x000fe20000011603 */
[----:B-1----:R-:W-:Y:S02]  /*1e310*/  IMAD R7, R30, -0x60, R5 ;  /* 0xffffffa01e077824 */ /* 0x002fe400078e0205 */
[----:B------:R-:W-:Y:S02]  /*1e320*/  IMAD R5, R10, 0x4800, R37 ;  /* 0x000048000a057824 */ /* 0x000fe400078e0225 */
[----:B------:R-:W-:Y:S01]  /*1e330*/  IMAD.IADD R7, R7, 0x1, -R3 ;  /* 0x0000000107077824 */ /* 0x000fe200078e0a03 */
        /* <DEDUP_REMOVED lines=46> */
[----:B0-----:R-:W-:-:S05]  /*1e620*/  IADD3 R2, P0, R2, R4, RZ ;  /* 0x0000000402027210 */ /* 0x001fca0007f1e0ff */
[----:B-1----:R-:W-:Y:S01]  /*1e630*/  IMAD.X R3, RZ, RZ, R3, P0 ;  /* 0x000000ffff037224 */ /* 0x002fe200000e0603 */
[----:B------:R-:W-:-:S13]  /*1e640*/  ISETP.LT.OR P0, PT, R7, 0x41, P3 ;  /* 0x000000410700780c */ /* 0x000fda0001f01670 */
[----:B------:R1:W-:Y:S01]  /*1e650*/  LDGSTS.E.BYPASS.LTC128B.128 [R5+0x2400], desc[UR56][R2.64], !P0 ;  /* 0x0240000002057fae */ /* 0x0003e2000c101d78 */
[----:B------:R-:W-:-:S13]  /*1e660*/  ISETP.LT.OR P0, PT, R7, 0x41, P2 ;  /* 0x000000410700780c */ /* 0x000fda0001701670 */
[----:B------:R1:W-:Y:S01]  /*1e670*/  LDGSTS.E.BYPASS.LTC128B.128 [R5+0x5400], desc[UR56][R2.64+0x80], !P0 ;  /* 0x0540008002057fae */ /* 0x0003e2000c101d78 */
[----:B------:R-:W-:-:S13]  /*1e680*/  ISETP.LT.OR P0, PT, R7, 0x41, P1 ;  /* 0x000000410700780c */ /* 0x000fda0000f01670 */
[----:B--2---:R1:W-:Y:S02]  /*1e690*/  LDGSTS.E.BYPASS.LTC128B.128 [R5+0x8400], desc[UR56][R2.64+0x100], !P0 ;  /* 0x0840010002057fae */ /* 0x0043e4000c101d78 */
.L_x_905:
        /* <DEDUP_REMOVED lines=26> */
[----:B------:R-:W-:-:S04]  /*1e840*/  ULDC.64 UR4, c[0x0][0x318] ;  /* 0x0000c60000047ab9 */ /* 0x000fc80000000a00 */
[----:B------:R-:W-:Y:S02]  /*1e850*/  IADD3 R3, R5, R3, RZ ;  /* 0x0000000305037210 */ /* 0x000fe40007ffe0ff */
[----:B------:R-:W-:-:S04]  /*1e860*/  LEA R23, P0, R2, UR4, 0x1 ;  /* 0x0000000402177c11 */ /* 0x000fc8000f8008ff */
[----:B------:R-:W-:Y:S02]  /*1e870*/  LEA.HI.X R24, R2, UR5, R3, 0x1, P0 ;  /* 0x0000000502187c11 */ /* 0x000fe400080f0c03 */
[----:B------:R-:W-:-:S13]  /*1e880*/  PLOP3.LUT P0, PT, PT, PT, PT, 0x80, 0x0 ;  /* 0x000000000000781c */ /* 0x000fda0003f0f070 */
.L_x_752:
        /* <DEDUP_REMOVED lines=11> */
.L_x_753:
[C---:B------:R-:W-:Y:S01]  /*1e940*/  ISETP.GT.AND P0, PT, R25.reuse, RZ, PT ;  /* 0x000000ff1900720c */ /* 0x040fe20003f04270 */
[----:B------:R0:W-:Y:S01]  /*1e950*/  SYNCS.ARRIVE.TRANS64.A1T0 RZ, [R6+URZ+0x30850], RZ ;  /* 0x030850ff06ff79a7 */ /* 0x0001e2000810003f */
[----:B------:R-:W-:Y:S02]  /*1e960*/  IMAD.MOV.U32 R17, RZ, RZ, R28 ;  /* 0x000000ffff117224 */ /* 0x000fe400078e001c */
[----:B------:R-:W-:Y:S02]  /*1e970*/  IMAD.MOV.U32 R10, RZ, RZ, R26 ;  /* 0x000000ffff0a7224 */ /* 0x000fe400078e001a */
[----:B------:R-:W-:Y:S02]  /*1e980*/  IMAD.MOV.U32 R30, RZ, RZ, R25 ;  /* 0x000000ffff1e7224 */ /* 0x000fe400078e0019 */
[----:B0-----:R-:W-:-:S05]  /*1e990*/  VIADD R6, R25, 0xffffffff ;  /* 0xffffffff19067836 */ /* 0x001fca0000000000 */
[----:B------:R-:W-:Y:S05]  /*1e9a0*/  @P0 BRA `(.L_x_754) ;  /* 0xffffffec00f40947 */ /* 0x000fea000383ffff */
.L_x_741:
[----:B------:R-:W-:Y:S05]  /*1e9b0*/  BSYNC B0 ;  /* 0x0000000000007941 */ /* 0x000fea0003800000 */
.L_x_740:
        /* <DEDUP_REMOVED lines=17> */
.L_x_756:
[----:B------:R-:W-:Y:S05]  /*1ead0*/  BSYNC B0 ;  /* 0x0000000000007941 */ /* 0x000fea0003800000 */
.L_x_755:
[----:B------:R-:W3:Y:S02]  /*1eae0*/  LDL R0, [R1+0x38] ;  /* 0x0000380001007983 */ /* 0x000ee40000100800 */
[----:B---3--:R-:W-:-:S13]  /*1eaf0*/  ISETP.NE.AND P0, PT, R0, 0x3, PT ;  /* 0x000000030000780c */ /* 0x008fda0003f05270 */
[----:B------:R-:W-:Y:S05]  /*1eb00*/  @!P0 BRA `(.L_x_757) ;  /* 0x0000000000048947 */ /* 0x000fea0003800000 */
[----:B------:R-:W-:Y:S01]  /*1eb10*/  BPT.TRAP 0x1 ;  /* 0x000000040000795c */ /* 0x000fe20000300000 */
.L_x_757:
[----:B------:R-:W3:Y:S01]  /*1eb20*/  LDL.LU R2, [R1+0x8] ;  /* 0x0000080001027983 */ /* 0x000ee20000300800 */
[----:B------:R-:W-:Y:S01]  /*1eb30*/  IMAD R0, R26, 0x8, R22 ;  /* 0x000000081a007824 */ /* 0x000fe200078e0216 */
[----:B0-----:R-:W-:Y:S01]  /*1eb40*/  SHF.L.U32 R3, R28, 0x1f, RZ ;  /* 0x0000001f1c037819 */ /* 0x001fe200000006ff */
[----:B------:R-:W-:Y:S03]  /*1eb50*/  BSSY B0, `(.L_x_758) ;  /* 0x0000004000007945 */ /* 0x000fe60003800000 */
[----:B------:R-:W0:Y:S01]  /*1eb60*/  SYNCS.PHASECHK.TRANS64.TRYWAIT P0, [R0+URZ+0x30860], R3 ;  /* 0x03086003000075a7 */ /* 0x000e22000800017f */
[----:B---3--:R-:W-:Y:S01]  /*1eb70*/  IMAD R6, R25, -0x60, R2 ;  /* 0xffffffa019067824 */ /* 0x008fe200078e0202 */
[----:B0-----:R-:W-:Y:S06]  /*1eb80*/  @!P0 BRA `(.L_x_759) ;  /* 0x0000004800748947 */ /* 0x001fec0003800000 */
.L_x_906:
[----:B------:R-:W-:Y:S05]  /*1eb90*/  BSYNC B0 ;  /* 0x0000000000007941 */ /* 0x000fea0003800000 */
.L_x_758:
        /* <DEDUP_REMOVED lines=12> */
[----:B------:R-:W-:Y:S01]  /*1ec60*/  IMAD R4, R7, 0x2, R22 ;  /* 0x0000000207047824 */ /* 0x000fe200078e0216 */
[----:B------:R-:W-:Y:S02]  /*1ec70*/  ISETP.GE.AND P1, PT, R36, UR4, PT ;  /* 0x0000000424007c0c */ /* 0x000fe4000bf26270 */
[C---:B------:R-:W-:Y:S01]  /*1ec80*/  ISETP.LT.OR P4, PT, R6.reuse, 0x1, P2 ;  /* 0x000000010600780c */ /* 0x040fe20001781670 */
[----:B------:R-:W-:Y:S01]  /*1ec90*/  SHFL.IDX PT, R7, R24, 0x1, 0x181f ;  /* 0x00381f0018077f89 */ /* 0x000fe200000e0000 */
[----:B------:R-:W-:-:S02]  /*1eca0*/  ISETP.LT.OR P3, PT, R6, 0x1, P1 ;  /* 0x000000010600780c */ /* 0x000fc40000f61670 */
        /* <DEDUP_REMOVED lines=48> */
.L_x_920:
[C---:B------:R-:W-:Y:S02]  /*1efb0*/  ISETP.LT.OR P2, PT, R6.reuse, 0x51, P2 ;  /* 0x000000510600780c */ /* 0x040fe40001741670 */
[C---:B------:R-:W-:Y:S02]  /*1efc0*/  ISETP.LT.OR P1, PT, R6.reuse, 0x51, P1 ;  /* 0x000000510600780c */ /* 0x040fe40000f21670 */
[----:B------:R-:W-:Y:S02]  /*1efd0*/  ISETP.LT.OR P0, PT, R6, 0x51, P0 ;  /* 0x000000510600780c */ /* 0x000fe40000701670 */
[----:B0--3--:R-:W-:-:S05]  /*1efe0*/  IADD3 R2, P3, R14, R5, RZ ;  /* 0x000000050e027210 */ /* 0x009fca0007f7e0ff */
[----:B------:R-:W-:-:S05]  /*1eff0*/  IMAD.X R3, RZ, RZ, R24, P3 ;  /* 0x000000ffff037224 */ /* 0x000fca00018e0618 */
        /* <DEDUP_REMOVED lines=8> */
.L_x_761:
[----:B------:R-:W-:Y:S02]  /*1f080*/  PLOP3.LUT P1, PT, P1, P0, PT, 0xa2, 0x0 ;  /* 0x000000000000781c */ /* 0x000fe40000f21472 */
[----:B------:R-:W-:-:S08]  /*1f090*/  @P0 R2UR P1, UR4, R0 ;  /* 0x00000000000402ca */ /* 0x000fd00000020000 */
[----:B------:R-:W-:-:S05]  /*1f0a0*/  @P0 PLOP3.LUT P0, PT, P1, PT, PT, 0x80, 0x0 ;  /* 0x000000000000081c */ /* 0x000fca0000f0f070 */
[----:B------:R-:W-:Y:S01]  /*1f0b0*/  @!P1 SYNCS.ARRIVE.TRANS64.RED.A0T1 RZ, [UR4+0x30850], RZ ;  /* 0x030850ffffff99a7 */ /* 0x000fe20008200404 */
[----:B------:R-:W-:Y:S07]  /*1f0c0*/  @!P1 ARRIVES.LDGSTSBAR.64.TRANSCNT [UR4+0x30850] ;  /* 0x03085000ff0099b0 */ /* 0x000fee0008000a84 */
[----:B------:R-:W-:Y:S05]  /*1f0d0*/  @P0 BRA.U.ANY `(.L_x_761) ;  /* 0xfffffffd00e80947 */ /* 0x000fea000393ffff */
[----:B------:R-:W-:Y:S01]  /*1f0e0*/  NOP ;  /* 0x0000000000007918 */ /* 0x000fe20000000000 */
[----:B0-----:R-:W2:Y:S02]  /*1f0f0*/  LDL.LU R2, [R1+0x38] ;  /* 0x0000380001027983 */ /* 0x001ea40000300800 */
[----:B--2---:R-:W-:-:S13]  /*1f100*/  ISETP.NE.AND P2, PT, R2, 0x3, PT ;  /* 0x000000030200780c */ /* 0x004fda0003f45270 */
[----:B------:R-:W-:Y:S05]  /*1f110*/  @!P2 BRA `(.L_x_762) ;  /* 0x000000000004a947 */ /* 0x000fea0003800000 */
[----:B------:R-:W-:Y:S01]  /*1f120*/  BPT.TRAP 0x1 ;  /* 0x000000040000795c */ /* 0x000fe20000300000 */
.L_x_762:
[----:B------:R1:W-:Y:S01]  /*1f130*/  SYNCS.ARRIVE.TRANS64.A1T0 RZ, [R0+URZ+0x30850], RZ ;  /* 0x030850ff00ff79a7 */ /* 0x0003e2000810003f */
[----:B------:R-:W-:-:S04]  /*1f140*/  IADD3 R26, R26, 0x1, RZ ;  /* 0x000000011a1a7810 */ /* 0x000fc80007ffe0ff */
[----:B------:R-:W-:-:S04]  /*1f150*/  ISETP.NE.AND P0, PT, R26, 0x2, PT ;  /* 0x000000021a00780c */ /* 0x000fc80003f05270 */
[----:B------:R-:W-:Y:S02]  /*1f160*/  SEL R3, RZ, 0x1, P0 ;  /* 0x00000001ff037807 */ /* 0x000fe40000000000 */
[----:B------:R-:W-:Y:S02]  /*1f170*/  SEL R26, R26, RZ, P0 ;  /* 0x000000ff1a1a7207 */ /* 0x000fe40000000000 */
[----:B-1----:R-:W-:-:S07]  /*1f180*/  LOP3.LUT R28, R28, R3, RZ, 0x3c, !PT ;  /* 0x000000031c1c7212 */ /* 0x002fce00078e3cff */
.L_x_719:
[----:B------:R-:W-:Y:S05]  /*1f190*/  BSYNC B7 ;  /* 0x0000000000077941 */ /* 0x000fea0003800000 */
.L_x_717:
[----:B------:R-:W2:Y:S02]  /*1f1a0*/  LDL R0, [R1] ;  /* 0x0000000001007983 */ /* 0x000ea40000100800 */
[----:B--2---:R-:W-:-:S13]  /*1f1b0*/  LOP3.LUT P0, RZ, R0, 0x20, RZ, 0xc0, !PT ;  /* 0x0000002000ff7812 */ /* 0x004fda000780c0ff */
[----:B------:R-:W-:Y:S05]  /*1f1c0*/  @!P0 BRA `(.L_x_763) ;  /* 0x0000000000248947 */ /* 0x000fea0003800000 */
[----:B------:R-:W-:Y:S05]  /*1f1d0*/  WARPSYNC.ALL ;  /* 0x0000000000007948 */ /* 0x000fea0003800000 */
[----:B------:R-:W1:Y:S08]  /*1f1e0*/  S2UR UR5, SR_CgaCtaId ;  /* 0x00000000000579c3 */ /* 0x000e700000008800 */
[----:B------:R-:W-:Y:S06]  /*1f1f0*/  BAR.SYNC.DEFER_BLOCKING 0x5, 0x180 ;  /* 0x0146000000007b1d */ /* 0x000fec0000010000 */
[----:B------:R-:W-:-:S02]  /*1f200*/  UMOV UR4, 0x400 ;  /* 0x0000040000047882 */ /* 0x000fc40000000000 */
[----:B-1----:R-:W-:-:S06]  /*1f210*/  ULEA UR4, UR5, UR4, 0x18 ;  /* 0x0000000405047291 */ /* 0x002fcc000f8ec03f */
[----:B0-----:R-:W-:-:S05]  /*1f220*/  IMAD.U32 R22, RZ, RZ, UR4 ;  /* 0x00000004ff167e24 */ /* 0x001fca000f8e00ff */
[----:B------:R0:W1:Y:S01]  /*1f230*/  LDS.128 R16, [R22+0x308d0] ;  /* 0x0308d00016107984 */ /* 0x0000620000000c00 */
[----:B------:R-:W-:Y:S06]  /*1f240*/  BAR.ARV 0x4, 0x180 ;  /* 0x0106000000007b1d */ /* 0x000fec0000002000 */
[----:B------:R-:W-:Y:S05]  /*1f250*/  BRA `(.L_x_764) ;  /* 0x0000000800407947 */ /* 0x000fea0003800000 */
.L_x_763:
[----:B------:R-:W1:Y:S01]  /*1f260*/  S2R R8, SR_TID.X ;  /* 0x0000000000087919 */ /* 0x000e620000002100 */
[----:B------:R-:W-:Y:S01]  /*1f270*/  UMOV UR4, 0xffffffff ;  /* 0xffffffff00047882 */ /* 0x000fe20000000000 */
[----:B-1----:R-:W-:-:S04]  /*1f280*/  LOP3.LUT R8, R8, 0x1f, RZ, 0xc0, !PT ;  /* 0x0000001f08087812 */ /* 0x002fc800078ec0ff */
[----:B------:R-:W-:Y:S01]  /*1f290*/  ISETP.NE.AND P0, PT, R8, 0x1f, PT ;  /* 0x0000001f0800780c */ /* 0x000fe20003f05270 */
[----:B------:R-:W-:-:S12]  /*1f2a0*/  BRA.DIV UR4, `(.L_x_765) ;  /* 0x0000004a04c47947 */ /* 0x000fd8000b800000 */
[----:B0-----:R-:W-:Y:S01]  /*1f2b0*/  IMAD.IADD R5, R19, 0x1, R8 ;  /* 0x0000000113057824 */ /* 0x001fe200078e0208 */
[----:B------:R-:W-:-:S04]  /*1f2c0*/  ULDC UR4, c[0x0][0xc3c] ;  /* 0x00030f0000047ab9 */ /* 0x000fc80000000800 */
[----:B------:R-:W-:-:S13]  /*1f2d0*/  ISETP.GE.OR P1, PT, R5, UR4, !P0 ;  /* 0x0000000405007c0c */ /* 0x000fda000c726670 */
[----:B------:R-:W0:Y:S02]  /*1f2e0*/  @!P1 LDC.64 R2, c[0x0][0xc80] ;  /* 0x00032000ff029b82 */ /* 0x000e240000000a00 */
[----:B0-----:R-:W-:-:S06]  /*1f2f0*/  @!P1 IMAD.WIDE R2, R5, 0x4, R2 ;  /* 0x0000000405029825 */ /* 0x001fcc00078e0202 */
[----:B------:R-:W2:Y:S01]  /*1f300*/  @!P1 LDG.E R2, desc[UR56][R2.64] ;  /* 0x0000003802029981 */ /* 0x000ea2000c1e1900 */
[----:B------:R-:W-:Y:S01]  /*1f310*/  IMAD.MOV.U32 R4, RZ, RZ, RZ ;  /* 0x000000ffff047224 */ /* 0x000fe200078e00ff */
        /* <DEDUP_REMOVED lines=8> */
[----:B0-----:R-:W-:-:S05]  /*1f3a0*/  SEL R5, R14, RZ, P1 ;  /* 0x000000ff0e057207 */ /* 0x001fca0000800000 */
[----:B------:R-:W-:Y:S02]  /*1f3b0*/  IMAD.IADD R6, R4, 0x1, R5 ;  /* 0x0000000104067824 */ /* 0x000fe400078e0205 */
        /* <DEDUP_REMOVED lines=14> */
.L_x_930:
[----:B------:R-:W-:Y:S02]  /*1f4a0*/  ULDC UR4, c[0x0][0xc38] ;  /* 0x00030e0000047ab9 */ /* 0x000fe40000000800 */
[----:B------:R-:W-:-:S04]  /*1f4b0*/  IMAD.U32 R7, RZ, RZ, UR4 ;  /* 0x00000004ff077e24 */ /* 0x000fc8000f8e00ff */
[----:B-1----:R-:W-:-:S04]  /*1f4c0*/  IMAD R3, R14, R7, RZ ;  /* 0x000000070e037224 */ /* 0x002fc800078e02ff */
[----:B------:R-:W-:-:S05]  /*1f4d0*/  IMAD.IADD R8, R0, 0x1, R3 ;  /* 0x0000000100087824 */ /* 0x000fca00078e0203 */
[----:B------:R-:W-:-:S13]  /*1f4e0*/  ISETP.GT.AND P6, PT, R8, R5, PT ;  /* 0x000000050800720c */ /* 0x000fda0003fc4270 */
[----:B------:R-:W-:Y:S05]  /*1f4f0*/  @P6 BRA `(.L_x_766) ;  /* 0x00000000009c6947 */ /* 0x000fea0003800000 */
.L_x_771:
        /* <DEDUP_REMOVED lines=14> */
.L_x_769:
[----:B------:R-:W-:Y:S05]  /*1f5e0*/  BSYNC B0 ;  /* 0x0000000000007941 */ /* 0x000fea0003800000 */
.L_x_768:
[----:B------:R-:W-:-:S03]  /*1f5f0*/  UMOV UR4, 0xffffffff ;  /* 0xffffffff00047882 */ /* 0x000fc60000000000 */
[----:B------:R-:W-:Y:S05]  /*1f600*/  BRA.DIV UR4, `(.L_x_770) ;  /* 0x0000004e04107947 */ /* 0x000fea000b800000 */
[----:B-----5:R-:W2:Y:S02]  /*1f610*/  SHFL.UP PT, R14, R4, 0x1, RZ ;  /* 0x04200000040e7989 */ /* 0x020ea400000e00ff */
[----:B--2---:R-:W-:-:S04]  /*1f620*/  SEL R13, R14, RZ, P1 ;  /* 0x000000ff0e0d7207 */ /* 0x004fc80000800000 */
[----:B------:R-:W-:-:S05]  /*1f630*/  IADD3 R13, R4, R13, RZ ;  /* 0x0000000d040d7210 */ /* 0x000fca0007ffe0ff */
[----:B------:R-:W2:Y:S02]  /*1f640*/  SHFL.UP PT, R14, R13, 0x2, RZ ;  /* 0x044000000d0e7989 */ /* 0x000ea400000e00ff */
[----:B--2---:R-:W-:-:S05]  /*1f650*/  SEL R0, R14, RZ, P2 ;  /* 0x000000ff0e007207 */ /* 0x004fca0001000000 */
[----:B------:R-:W-:-:S05]  /*1f660*/  IMAD.IADD R0, R13, 0x1, R0 ;  /* 0x000000010d007824 */ /* 0x000fca00078e0200 */
[----:B------:R-:W1:Y:S02]  /*1f670*/  SHFL.UP PT, R14, R0, 0x4, RZ ;  /* 0x04800000000e7989 */ /* 0x000e6400000e00ff */
[----:B-1----:R-:W-:-:S05]  /*1f680*/  SEL R3, R14, RZ, P3 ;  /* 0x000000ff0e037207 */ /* 0x002fca0001800000 */
[----:B------:R-:W-:-:S05]  /*1f690*/  IMAD.IADD R2, R0, 0x1, R3 ;  /* 0x0000000100027824 */ /* 0x000fca00078e0203 */
[----:B------:R-:W1:Y:S02]  /*1f6a0*/  SHFL.UP PT, R14, R2, 0x8, RZ ;  /* 0x05000000020e7989 */ /* 0x000e6400000e00ff */
[----:B-1----:R-:W-:-:S05]  /*1f6b0*/  SEL R3, R14, RZ, P4 ;  /* 0x000000ff0e037207 */ /* 0x002fca0002000000 */
[----:B------:R-:W-:-:S05]  /*1f6c0*/  IMAD.IADD R3, R2, 0x1, R3 ;  /* 0x0000000102037824 */ /* 0x000fca00078e0203 */
[----:B------:R-:W0:Y:S02]  /*1f6d0*/  SHFL.UP PT, R14, R3, 0x10, RZ ;  /* 0x06000000030e7989 */ /* 0x000e2400000e00ff */
[----:B0-----:R-:W-:-:S05]  /*1f6e0*/  SEL R6, R14, RZ, P5 ;  /* 0x000000ff0e067207 */ /* 0x001fca0002800000 */
[----:B------:R-:W-:-:S05]  /*1f6f0*/  IMAD.IADD R6, R3, 0x1, R6 ;  /* 0x0000000103067824 */ /* 0x000fca00078e0206 */
[----:B------:R0:W1:Y:S02]  /*1f700*/  SHFL.IDX PT, R14, R6, 0x1f, 0x1f ;  /* 0x03e01f00060e7f89 */ /* 0x00006400000e0000 */
.L_x_938:
[----:B------:R-:W-:Y:S02]  /*1f710*/  ULDC UR4, c[0x0][0xc38] ;  /* 0x00030e0000047ab9 */ /* 0x000fe40000000800 */
[----:B------:R-:W-:-:S04]  /*1f720*/  IMAD.U32 R7, RZ, RZ, UR4 ;  /* 0x00000004ff077e24 */ /* 0x000fc8000f8e00ff */
[----:B-1----:R-:W-:-:S04]  /*1f730*/  IMAD R3, R14, R7, RZ ;  /* 0x000000070e037224 */ /* 0x002fc800078e02ff */
[----:B------:R-:W-:-:S05]  /*1f740*/  IMAD.IADD R8, R3, 0x1, R8 ;  /* 0x0000000103087824 */ /* 0x000fca00078e0208 */
[----:B------:R-:W-:-:S13]  /*1f750*/  ISETP.GT.AND P6, PT, R8, R5, PT ;  /* 0x000000050800720c */ /* 0x000fda0003fc4270 */
[----:B------:R-:W-:Y:S05]  /*1f760*/  @!P6 BRA `(.L_x_771) ;  /* 0xfffffffc0064e947 */ /* 0x000fea000383ffff */
.L_x_766:
        /* <DEDUP_REMOVED lines=8> */
.L_x_942:
[----:B------:R-:W-:Y:S01]  /*1f7f0*/  ISETP.NE.AND P0, PT, R2, RZ, PT ;  /* 0x000000ff0200720c */ /* 0x000fe20003f05270 */
[----:B------:R-:W-:-:S12]  /*1f800*/  IMAD.MOV.U32 R14, RZ, RZ, RZ ;  /* 0x000000ffff0e7224 */ /* 0x000fd800078e00ff */
[----:B------:R-:W-:Y:S05]  /*1f810*/  @!P0 BRA `(.L_x_773) ;  /* 0x0000000000108947 */ /* 0x000fea0003800000 */
[----:B------:R-:W-:Y:S01]  /*1f820*/  UMOV UR4, 0xffffffff ;  /* 0xffffffff00047882 */ /* 0x000fe20000000000 */
[----:B------:R-:W-:Y:S02]  /*1f830*/  VIADD R12, R0, 0xffffffff ;  /* 0xffffffff000c7836 */ /* 0x000fe40000000000 */
[----:B------:R-:W-:Y:S05]  /*1f840*/  BRA.DIV UR4, `(.L_x_774) ;  /* 0x0000004e04847947 */ /* 0x000fea000b800000 */
[----:B------:R3:W4:Y:S02]  /*1f850*/  SHFL.IDX PT, R14, R6, R12, 0x1f ;  /* 0x00001f0c060e7589 */ /* 0x00072400000e0000 */
.L_x_773:
[----:B0-23--:R-:W-:Y:S01]  /*1f860*/  IABS R6, R4 ;  /* 0x0000000400067213 */ /* 0x00dfe20000000000 */
[----:B----4-:R-:W-:Y:S02]  /*1f870*/  IMAD R16, R14, R7, R8 ;  /* 0x000000070e107224 */ /* 0x010fe400078e0208 */
[----:B------:R-:W-:Y:S01]  /*1f880*/  IMAD.IADD R19, R0, 0x1, R19 ;  /* 0x0000000100137824 */ /* 0x000fe200078e0213 */
        /* <DEDUP_REMOVED lines=10> */
[----:B------:R-:W-:Y:S01]  /*1f930*/  IABS R2, R7 ;  /* 0x0000000700027213 */ /* 0x000fe20000000000 */
[----:B------:R-:W-:-:S04]  /*1f940*/  IMAD.MOV R5, RZ, RZ, -R5 ;  /* 0x000000ffff057224 */ /* 0x000fc800078e0a05 */
[----:B------:R-:W-:-:S04]  /*1f950*/  IMAD.HI.U32 R3, R3, R2, RZ ;  /* 0x0000000203037227 */ /* 0x000fc800078e00ff */
[----:B------:R-:W-:Y:S01]  /*1f960*/  IMAD R5, R3, R5, R2 ;  /* 0x0000000503057224 */ /* 0x000fe200078e0202 */
[----:B------:R-:W-:-:S04]  /*1f970*/  LOP3.LUT R2, R7, R4, RZ, 0x3c, !PT ;  /* 0x0000000407027212 */ /* 0x000fc800078e3cff */
[----:B------:R-:W-:Y:S02]  /*1f980*/  ISETP.GT.U32.AND P1, PT, R6, R5, PT ;  /* 0x000000050600720c */ /* 0x000fe40003f24070 */
[----:B------:R-:W-:-:S11]  /*1f990*/  ISETP.GE.AND P2, PT, R2, RZ, PT ;  /* 0x000000ff0200720c */ /* 0x000fd60003f46270 */
[-C--:B------:R-:W-:Y:S01]  /*1f9a0*/  @!P1 IADD3 R5, R5, -R6.reuse, RZ ;  /* 0x8000000605059210 */ /* 0x080fe20007ffe0ff */
        /* <DEDUP_REMOVED lines=10> */
.L_x_767:
[----:B------:R-:W-:Y:S01]  /*1fa50*/  UMOV UR4, URZ ;  /* 0x0000003f00047c82 */ /* 0x000fe20008000000 */
[----:B------:R-:W-:Y:S01]  /*1fa60*/  UMOV UR5, URZ ;  /* 0x0000003f00057c82 */ /* 0x000fe20008000000 */
[----:B------:R-:W-:Y:S01]  /*1fa70*/  ULDC UR6, c[0x0][0xc3c] ;  /* 0x00030f0000067ab9 */ /* 0x000fe20000000800 */
[----:B------:R-:W-:Y:S02]  /*1fa80*/  IMAD.MOV.U32 R16, RZ, RZ, R5 ;  /* 0x000000ffff107224 */ /* 0x000fe400078e0005 */
[----:B------:R-:W-:Y:S02]  /*1fa90*/  IMAD.U32 R17, RZ, RZ, UR4 ;  /* 0x00000004ff117e24 */ /* 0x000fe4000f8e00ff */
[----:B------:R-:W-:Y:S02]  /*1faa0*/  IMAD.U32 R18, RZ, RZ, UR5 ;  /* 0x00000005ff127e24 */ /* 0x000fe4000f8e00ff */
[----:B------:R-:W-:-:S07]  /*1fab0*/  IMAD.U32 R19, RZ, RZ, UR6 ;  /* 0x00000006ff137e24 */ /* 0x000fce000f8e00ff */
.L_x_775:
        /* <DEDUP_REMOVED lines=10> */
.L_x_764:
[----:B------:R-:W-:Y:S02]  /*1fb60*/  ULDC UR4, c[0x0][0xc3c] ;  /* 0x00030f0000047ab9 */ /* 0x000fe40000000800 */
[----:B-1----:R-:W-:-:S13]  /*1fb70*/  ISETP.GE.AND P0, PT, R19, UR4, PT ;  /* 0x0000000413007c0c */ /* 0x002fda000bf06270 */
[----:B------:R-:W-:Y:S05]  /*1fb80*/  @!P0 BRA `(.L_x_776) ;  /* 0xffffffa000f48947 */ /* 0x000fea000383ffff */
[----:B------:R-:W-:Y:S05]  /*1fb90*/  BSYNC B8 ;  /* 0x0000000000087941 */ /* 0x000fea0003800000 */
.L_x_673:
[----:B------:R-:W3:Y:S01]  /*1fba0*/  LDL.LU R0, [R1+0x28] ;  /* 0x0000280001007983 */ /* 0x000ee20000300800 */
[----:B------:R-:W-:Y:S01]  /*1fbb0*/  BSSY B0, `(.L_x_777) ;  /* 0x000000b000007945 */ /* 0x000fe20003800000 */
[----:B------:R-:W1:Y:S01]  /*1fbc0*/  S2R R5, SR_CgaCtaId ;  /* 0x0000000000057919 */ /* 0x000e620000008800 */
[----:B---3--:R-:W-:-:S05]  /*1fbd0*/  VIADD R0, R0, 0x1 ;  /* 0x0000000100007836 */ /* 0x008fca0000000000 */
[----:B--2---:R-:W-:-:S04]  /*1fbe0*/  LEA.HI R2, R0, R0, RZ, 0x1 ;  /* 0x0000000000027211 */ /* 0x004fc800078f08ff */
[----:B0-----:R-:W-:Y:S02]  /*1fbf0*/  LOP3.LUT R3, R2, 0xfffffffe, RZ, 0xc0, !PT ;  /* 0xfffffffe02037812 */ /* 0x001fe400078ec0ff */
[----:B------:R-:W-:-:S03]  /*1fc00*/  MOV R2, 0x400 ;  /* 0x0000040000027802 */ /* 0x000fc60000000f00 */
[----:B------:R-:W-:Y:S01]  /*1fc10*/  IMAD.IADD R0, R0, 0x1, -R3 ;  /* 0x0000000100007824 */ /* 0x000fe200078e0a03 */
[----:B-1----:R-:W-:-:S04]  /*1fc20*/  LEA R7, R5, R2, 0x18 ;  /* 0x0000000205077211 */ /* 0x002fc800078ec0ff */
[----:B------:R-:W-:-:S04]  /*1fc30*/  SHF.L.U32 R0, R0, 0x1f, RZ ;  /* 0x0000001f00007819 */ /* 0x000fc800000006ff */
[----:B------:R-:W0:Y:S02]  /*1fc40*/  SYNCS.PHASECHK.TRANS64.TRYWAIT P0, [R7+URZ+0x30820], R0 ;  /* 0x03082000070075a7 */ /* 0x000e24000800017f */
[----:B0-----:R-:W-:Y:S05]  /*1fc50*/  @!P0 BRA `(.L_x_778) ;  /* 0x0000004800a48947 */ /* 0x001fea0003800000 */
.L_x_945:
[----:B------:R-:W-:Y:S05]  /*1fc60*/  BSYNC B0 ;  /* 0x0000000000007941 */ /* 0x000fea0003800000 */
.L_x_777:
[----:B------:R-:W-:-:S03]  /*1fc70*/  UMOV UR4, 0xffffffff ;  /* 0xffffffff00047882 */ /* 0x000fc60000000000 */
[----:B------:R-:W-:Y:S05]  /*1fc80*/  BRA.DIV UR4, `(.L_x_779) ;  /* 0x0000004a04ac7947 */ /* 0x000fea000b800000 */
[----:B0-----:R-:W0:Y:S02]  /*1fc90*/  S2R R0, SR_TID.X ;  /* 0x0000000000007919 */ /* 0x001e240000002100 */
[----:B0-----:R-:W-:-:S04]  /*1fca0*/  SHF.R.U32.HI R0, RZ, 0x5, R0 ;  /* 0x00000005ff007819 */ /* 0x001fc80000011600 */
[----:B------:R-:W-:-:S05]  /*1fcb0*/  LOP3.LUT R0, R0, 0x3, RZ, 0xc0, !PT ;  /* 0x0000000300007812 */ /* 0x000fca00078ec0ff */
[----:B------:R0:W1:Y:S02]  /*1fcc0*/  SHFL.IDX PT, R14, R0, RZ, 0x1f ;  /* 0x00001fff000e7589 */ /* 0x00006400000e0000 */
.L_x_948:
[----:B-1----:R-:W-:-:S13]  /*1fcd0*/  ISETP.NE.AND P0, PT, R14, RZ, PT ;  /* 0x000000ff0e00720c */ /* 0x002fda0003f05270 */
[----:B------:R-:W-:Y:S05]  /*1fce0*/  @P0 BRA `(.L_x_448) ;  /* 0x0000000000880947 */ /* 0x000fea0003800000 */
[----:B------:R-:W-:-:S03]  /*1fcf0*/  UMOV UR4, 0xffffffff ;  /* 0xffffffff00047882 */ /* 0x000fc60000000000 */
[----:B------:R-:W-:Y:S05]  /*1fd00*/  BRA.DIV UR4, `(.L_x_780) ;  /* 0x0000004a04c07947 */ /* 0x000fea000b800000 */
[----:B------:R-:W-:-:S13]  /*1fd10*/  ELECT P6, URZ, PT ;  /* 0x00000000003f782f */ /* 0x000fda00038c0000 */
.L_x_951:
[----:B------:R-:W-:Y:S05]  /*1fd20*/  @!P6 BRA `(.L_x_448) ;  /* 0x000000000078e947 */ /* 0x000fea0003800000 */
[----:B------:R-:W-:-:S06]  /*1fd30*/  ULOP3.LUT UR4, UR61, 0x2, URZ, 0xfc, !UPT ;  /* 0x000000023d047892 */ /* 0x000fcc000f8efc3f */
[----:B0-----:R-:W-:-:S05]  /*1fd40*/  IMAD.U32 R0, RZ, RZ, UR4 ;  /* 0x00000004ff007e24 */ /* 0x001fca000f8e00ff */
[----:B------:R-:W-:-:S13]  /*1fd50*/  ISETP.NE.AND P0, PT, R0, 0x3, PT ;  /* 0x000000030000780c */ /* 0x000fda0003f05270 */
[----:B------:R-:W-:Y:S05]  /*1fd60*/  @!P0 BRA `(.L_x_781) ;  /* 0x0000000000048947 */ /* 0x000fea0003800000 */
[----:B------:R-:W-:Y:S01]  /*1fd70*/  BPT.TRAP 0x1 ;  /* 0x000000040000795c */ /* 0x000fe20000300000 */
.L_x_781:
[----:B------:R-:W-:Y:S01]  /*1fd80*/  IMAD R5, R26, 0x8, R7 ;  /* 0x000000081a057824 */ /* 0x000fe200078e0207 */
[----:B------:R-:W-:Y:S02]  /*1fd90*/  SHF.L.U32 R0, R28, 0x1f, RZ ;  /* 0x0000001f1c007819 */ /* 0x000fe400000006ff */
[----:B------:R-:W-:Y:S02]  /*1fda0*/  IADD3 R26, R26, 0x1, RZ ;  /* 0x000000011a1a7810 */ /* 0x000fe40007ffe0ff */
[----:B------:R-:W0:Y:S02]  /*1fdb0*/  SYNCS.PHASECHK.TRANS64.TRYWAIT P1, [R5+URZ+0x30840], R0 ;  /* 0x03084000050075a7 */ /* 0x000e24000802017f */
[----:B------:R-:W-:-:S04]  /*1fdc0*/  ISETP.NE.AND P2, PT, R26, 0x2, PT ;  /* 0x000000021a00780c */ /* 0x000fc80003f45270 */
[----:B------:R-:W-:Y:S01]  /*1fdd0*/  SEL R3, RZ, 0x1, P2 ;  /* 0x00000001ff037807 */ /* 0x000fe20001000000 */
[----:B0-----:R-:W-:Y:S08]  /*1fde0*/  @!P1 BRA `(.L_x_782) ;  /* 0x0000004800a89947 */ /* 0x001ff00003800000 */
.L_x_952:
[----:B------:R-:W-:Y:S02]  /*1fdf0*/  SEL R26, R26, RZ, P2 ;  /* 0x000000ff1a1a7207 */ /* 0x000fe40001000000 */
[----:B------:R-:W-:Y:S01]  /*1fe00*/  LOP3.LUT R2, R28, R3, RZ, 0x3c, !PT ;  /* 0x000000031c027212 */ /* 0x000fe200078e3cff */
[----:B------:R-:W-:Y:S06]  /*1fe10*/  @!P0 BRA `(.L_x_783) ;  /* 0x0000000000048947 */ /* 0x000fec0003800000 */
[----:B------:R-:W-:Y:S01]  /*1fe20*/  BPT.TRAP 0x1 ;  /* 0x000000040000795c */ /* 0x000fe20000300000 */
.L_x_783:
[----:B------:R-:W-:Y:S01]  /*1fe30*/  IMAD R3, R26, 0x8, R7 ;  /* 0x000000081a037824 */ /* 0x000fe200078e0207 */
[----:B------:R-:W-:-:S04]  /*1fe40*/  SHF.L.U32 R2, R2, 0x1f, RZ ;  /* 0x0000001f02027819 */ /* 0x000fc800000006ff */
[----:B------:R-:W1:Y:S02]  /*1fe50*/  SYNCS.PHASECHK.TRANS64.TRYWAIT P1, [R3+URZ+0x30840], R2 ;  /* 0x03084002030075a7 */ /* 0x000e64000802017f */
[----:B-1----:R-:W-:Y:S05]  /*1fe60*/  @!P1 BRA `(.L_x_784) ;  /* 0x00000048009c9947 */ /* 0x002fea0003800000 */
.L_x_953:
[----:B------:R-:W-:Y:S05]  /*1fe70*/  @!P0 BRA `(.L_x_785) ;  /* 0x0000000000048947 */ /* 0x000fea0003800000 */
[----:B------:R-:W-:Y:S01]  /*1fe80*/  BPT.TRAP 0x1 ;  /* 0x000000040000795c */ /* 0x000fe20000300000 */
.L_x_785:
[----:B------:R-:W2:Y:S02]  /*1fe90*/  SYNCS.PHASECHK.TRANS64.TRYWAIT P1, [R5+URZ+0x30860], R0 ;  /* 0x03086000050075a7 */ /* 0x000ea4000802017f */
[----:B--2---:R-:W-:Y:S05]  /*1fea0*/  @!P1 BRA `(.L_x_786) ;  /* 0x0000004800a09947 */ /* 0x004fea0003800000 */
.L_x_954:
[----:B------:R-:W-:Y:S05]  /*1feb0*/  @!P0 BRA `(.L_x_787) ;  /* 0x0000000000048947 */ /* 0x000fea0003800000 */
[----:B------:R-:W-:Y:S01]  /*1fec0*/  BPT.TRAP 0x1 ;  /* 0x000000040000795c */ /* 0x000fe20000300000 */
.L_x_787:
[----:B---3--:R3:W4:Y:S02]  /*1fed0*/  SYNCS.PHASECHK.TRANS64.TRYWAIT P0, [R3+URZ+0x30860], R2 ;  /* 0x03086002030075a7 */ /* 0x008724000800017f */
[----:B----4-:R-:W-:Y:S05]  /*1fee0*/  @!P0 NANOSLEEP.SYNCS 0x989680 ;  /* 0x009896800000895d */ /* 0x010fea0003900000 */
[----:B------:R-:W4:Y:S02]  /*1fef0*/  @!P0 SYNCS.PHASECHK.TRANS64 P0, [R3+URZ+0x30860], R2 ;  /* 0x03086002030085a7 */ /* 0x000f24000800007f */
[----:B----4-:R-:W-:Y:S05]  /*1ff00*/  @!P0 BRA `(.L_x_787) ;  /* 0xfffffffc00f08947 */ /* 0x010fea000383ffff */
.L_x_448:
[----:B------:R-:W-:Y:S05]  /*1ff10*/  BSYNC B9 ;  /* 0x0000000000097941 */ /* 0x000fea0003800000 */
.L_x_445:
[----:B------:R-:W-:Y:S05]  /*1ff20*/  EXIT ;  /* 0x000000000000794d */ /* 0x000fea0003800000 */
.L_x_466:
[----:B0-----:R0:W1:Y:S02]  /*1ff30*/  SYNCS.PHASECHK.TRANS64.TRYWAIT P5, [R86+URZ+0x30890], R87 ;  /* 0x03089057560075a7 */ /* 0x00106400080a017f */
[----:B-1----:R-:W-:Y:S05]  /*1ff40*/  @!P5 NANOSLEEP.SYNCS 0x989680 ;  /* 0x009896800000d95d */ /* 0x002fea0003900000 */
[----:B------:R-:W1:Y:S02]  /*1ff50*/  @!P5 SYNCS.PHASECHK.TRANS64 P5, [R86+URZ+0x30890], R87 ;  /* 0x030890575600d5a7 */ /* 0x000e6400080a007f */
[----:B-1----:R-:W-:Y:S05]  /*1ff60*/  @!P5 BRA `(.L_x_466) ;  /* 0xfffffffc00f0d947 */ /* 0x002fea000383ffff */
[----:B------:R-:W-:Y:S05]  /*1ff70*/  BRA `(.L_x_788) ;  /* 0xfffffe38001c7947 */ /* 0x000fea000383ffff */
.L_x_467:
[----:B------:R-:W-:Y:S01]  /*1ff80*/  BSSY B1, `(.L_x_789) ;  /* 0x0000008000017945 */ /* 0x000fe20003800000 */
[----:B------:R-:W-:Y:S02]  /*1ff90*/  IMAD.MOV.U32 R13, RZ, RZ, R118 ;  /* 0x000000ffff0d7224 */ /* 0x000fe400078e0076 */
[----:B------:R-:W-:Y:S02]  /*1ffa0*/  IMAD.MOV.U32 R12, RZ, RZ, RZ ;  /* 0x000000ffff0c7224 */ /* 0x000fe400078e00ff */
[----:B------:R-:W-:Y:S02]  /*1ffb0*/  IMAD.MOV.U32 R11, RZ, RZ, 0x1c1f ;  /* 0x00001c1fff0b7424 */ /* 0x000fe400078e00ff */
[----:B------:R-:W-:-:S07]  /*1ffc0*/  IMAD.MOV.U32 R15, RZ, RZ, -0x1 ;  /* 0xffffffffff0f7424 */ /* 0x000fce00078e00ff */
[----:B0-----:R-:W-:Y:S05]  /*1ffd0*/  WARPSYNC.COLLECTIVE R15, `(.L_x_790) ;  /* 0x000000000f087348 */ /* 0x001fea0003c00000 */
[----:B------:R1:W2:Y:S02]  /*1ffe0*/  SHFL.IDX P6, R14, R13, R12, R11 ;  /* 0x0000000c0d0e7389 */ /* 0x0002a400000c000b */
[----:B012---:R-:W-:Y:S01]  /*1fff0*/  ENDCOLLECTIVE ;  /* 0x000000000000791b */ /* 0x007fe20003800000 */
.L_x_790:
[----:B------:R-:W-:Y:S05]  /*20000*/  BSYNC B1 ;  /* 0x0000000000017941 */ /* 0x000fea0003800000 */
.L_x_789:
[----:B------:R-:W-:Y:S02]  /*20010*/  IMAD.MOV.U32 R13, RZ, RZ, R119 ;  /* 0x000000ffff0d7224 */ /* 0x000fe400078e0077 */
[----:B------:R-:W-:Y:S02]  /*20020*/  IMAD.MOV.U32 R12, RZ, RZ, RZ ;  /* 0x000000ffff0c7224 */ /* 0x000fe400078e00ff */
[----:B------:R-:W-:Y:S02]  /*20030*/  IMAD.MOV.U32 R11, RZ, RZ, 0x1c1f ;  /* 0x00001c1fff0b7424 */ /* 0x000fe400078e00ff */
[----:B------:R-:W-:Y:S02]  /*20040*/  IMAD.MOV.U32 R15, RZ, RZ, -0x1 ;  /* 0xffffffffff0f7424 */ /* 0x000fe400078e00ff */
[----:B------:R-:W-:-:S07]  /*20050*/  IMAD.MOV.U32 R82, RZ, RZ, R14 ;  /* 0x000000ffff527224 */ /* 0x000fce00078e000e */
[----:B------:R-:W-:Y:S05]  /*20060*/  WARPSYNC.COLLECTIVE R15, `(.L_x_791) ;  /* 0x000000000f087348 */ /* 0x000fea0003c00000 */
[----:B------:R0:W1:Y:S02]  /*20070*/  SHFL.IDX P6, R14, R13, R12, R11 ;  /* 0x0000000c0d0e7389 */ /* 0x00006400000c000b */
[----:B01----:R-:W-:Y:S01]  /*20080*/  ENDCOLLECTIVE ;  /* 0x000000000000791b */ /* 0x003fe20003800000 */
.L_x_791:
[----:B------:R-:W-:Y:S01]  /*20090*/  IMAD.MOV.U32 R11, RZ, RZ, R14 ;  /* 0x000000ffff0b7224 */ /* 0x000fe200078e000e */
[----:B------:R-:W-:Y:S06]  /*200a0*/  BRA `(.L_x_792) ;  /* 0xfffffe3400e47947 */ /* 0x000fec000383ffff */
.L_x_492:
[----:B------:R-:W-:Y:S01]  /*200b0*/  BSSY B1, `(.L_x_793) ;  /* 0x0000008000017945 */ /* 0x000fe20003800000 */
[----:B0---4-:R-:W-:Y:S01]  /*200c0*/  IMAD.MOV.U32 R13, RZ, RZ, R118 ;  /* 0x000000ffff0d7224 */ /* 0x011fe200078e0076 */
[----:B------:R-:W-:Y:S01]  /*200d0*/  MOV R15, 0xffffffff ;  /* 0xffffffff000f7802 */ /* 0x000fe20000000f00 */
[----:B------:R-:W-:Y:S02]  /*200e0*/  IMAD.MOV.U32 R12, RZ, RZ, 0x1 ;  /* 0x00000001ff0c7424 */ /* 0x000fe400078e00ff */
[----:B---3--:R-:W-:-:S07]  /*200f0*/  IMAD.MOV.U32 R11, RZ, RZ, 0x1c1f ;  /* 0x00001c1fff0b7424 */ /* 0x008fce00078e00ff */
[----:B-12---:R-:W-:Y:S05]  /*20100*/  WARPSYNC.COLLECTIVE R15, `(.L_x_794) ;  /* 0x000000000f087348 */ /* 0x006fea0003c00000 */
[----:B------:R0:W3:Y:S02]  /*20110*/  SHFL.IDX P6, R14, R13, R12, R11 ;  /* 0x0000000c0d0e7389 */ /* 0x0000e400000c000b */
[----:B0123--:R-:W-:Y:S01]  /*20120*/  ENDCOLLECTIVE ;  /* 0x000000000000791b */ /* 0x00ffe20003800000 */
.L_x_794:
[----:B------:R-:W-:Y:S05]  /*20130*/  BSYNC B1 ;  /* 0x0000000000017941 */ /* 0x000fea0003800000 */
.L_x_793:
[----:B------:R-:W-:Y:S02]  /*20140*/  IMAD.MOV.U32 R13, RZ, RZ, R119 ;  /* 0x000000ffff0d7224 */ /* 0x000fe400078e0077 */
[----:B------:R-:W-:Y:S02]  /*20150*/  IMAD.MOV.U32 R12, RZ, RZ, 0x1 ;  /* 0x00000001ff0c7424 */ /* 0x000fe400078e00ff */
[----:B------:R-:W-:Y:S02]  /*20160*/  IMAD.MOV.U32 R11, RZ, RZ, 0x1c1f ;  /* 0x00001c1fff0b7424 */ /* 0x000fe400078e00ff */
[----:B------:R-:W-:Y:S02]  /*20170*/  IMAD.MOV.U32 R15, RZ, RZ, -0x1 ;  /* 0xffffffffff0f7424 */ /* 0x000fe400078e00ff */
[----:B------:R-:W-:-:S07]  /*20180*/  IMAD.MOV.U32 R59, RZ, RZ, R14 ;  /* 0x000000ffff3b7224 */ /* 0x000fce00078e000e */
[----:B------:R-:W-:Y:S05]  /*20190*/  WARPSYNC.COLLECTIVE R15, `(.L_x_795) ;  /* 0x000000000f087348 */ /* 0x000fea0003c00000 */
[----:B------:R0:W1:Y:S02]  /*201a0*/  SHFL.IDX P6, R14, R13, R12, R11 ;  /* 0x0000000c0d0e7389 */ /* 0x00006400000c000b */
[----:B01----:R-:W-:Y:S01]  /*201b0*/  ENDCOLLECTIVE ;  /* 0x000000000000791b */ /* 0x003fe20003800000 */
.L_x_795:
[----:B------:R-:W-:Y:S01]  /*201c0*/  IMAD.MOV.U32 R58, RZ, RZ, R14 ;  /* 0x000000ffff3a7224 */ /* 0x000fe200078e000e */
[----:B------:R-:W-:Y:S06]  /*201d0*/  BRA `(.L_x_796) ;  /* 0xfffffe4c00107947 */ /* 0x000fec000383ffff */
.L_x_522:
[----:B-1----:R1:W2:Y:S02]  /*201e0*/  SYNCS.PHASECHK.TRANS64.TRYWAIT P5, [R86+URZ+0x30890], R87 ;  /* 0x03089057560075a7 */ /* 0x0022a400080a017f */
[----:B--2---:R-:W-:Y:S05]  /*201f0*/  @!P5 NANOSLEEP.SYNCS 0x989680 ;  /* 0x009896800000d95d */ /* 0x004fea0003900000 */
[----:B------:R-:W2:Y:S02]  /*20200*/  @!P5 SYNCS.PHASECHK.TRANS64 P5, [R86+URZ+0x30890], R87 ;  /* 0x030890575600d5a7 */ /* 0x000ea400080a007f */
[----:B--2---:R-:W-:Y:S05]  /*20210*/  @!P5 BRA `(.L_x_522) ;  /* 0xfffffffc00f0d947 */ /* 0x004fea000383ffff */
[----:B------:R-:W-:Y:S05]  /*20220*/  BRA `(.L_x_797) ;  /* 0xfffffe6c00507947 */ /* 0x000fea000383ffff */
.L_x_523:
[----:B------:R-:W-:Y:S01]  /*20230*/  BSSY B1, `(.L_x_798) ;  /* 0x0000008000017945 */ /* 0x000fe20003800000 */
[----:B------:R-:W-:Y:S02]  /*20240*/  IMAD.MOV.U32 R13, RZ, RZ, R118 ;  /* 0x000000ffff0d7224 */ /* 0x000fe400078e0076 */
[----:B------:R-:W-:Y:S02]  /*20250*/  IMAD.MOV.U32 R12, RZ, RZ, RZ ;  /* 0x000000ffff0c7224 */ /* 0x000fe400078e00ff */
[----:B------:R-:W-:Y:S02]  /*20260*/  IMAD.MOV.U32 R11, RZ, RZ, 0x1c1f ;  /* 0x00001c1fff0b7424 */ /* 0x000fe400078e00ff */
[----:B------:R-:W-:-:S07]  /*20270*/  IMAD.MOV.U32 R15, RZ, RZ, -0x1 ;  /* 0xffffffffff0f7424 */ /* 0x000fce00078e00ff */
[----:B-1----:R-:W-:Y:S05]  /*20280*/  WARPSYNC.COLLECTIVE R15, `(.L_x_799) ;  /* 0x000000000f087348 */ /* 0x002fea0003c00000 */
[----:B------:R0:W2:Y:S02]  /*20290*/  SHFL.IDX P6, R14, R13, R12, R11 ;  /* 0x0000000c0d0e7389 */ /* 0x0000a400000c000b */
[----:B012---:R-:W-:Y:S01]  /*202a0*/  ENDCOLLECTIVE ;  /* 0x000000000000791b */ /* 0x007fe20003800000 */
.L_x_799:
[----:B------:R-:W-:Y:S05]  /*202b0*/  BSYNC B1 ;  /* 0x0000000000017941 */ /* 0x000fea0003800000 */
.L_x_798:
[----:B------:R-:W-:Y:S01]  /*202c0*/  IMAD.MOV.U32 R13, RZ, RZ, R119 ;  /* 0x000000ffff0d7224 */ /* 0x000fe200078e0077 */
[----:B------:R-:W-:Y:S01]  /*202d0*/  MOV R15, 0xffffffff ;  /* 0xffffffff000f7802 */ /* 0x000fe20000000f00 */
[----:B------:R-:W-:Y:S02]  /*202e0*/  IMAD.MOV.U32 R12, RZ, RZ, RZ ;  /* 0x000000ffff0c7224 */ /* 0x000fe400078e00ff */
[----:B------:R-:W-:Y:S02]  /*202f0*/  IMAD.MOV.U32 R11, RZ, RZ, 0x1c1f ;  /* 0x00001c1fff0b7424 */ /* 0x000fe400078e00ff */
[----:B------:R-:W-:-:S07]  /*20300*/  IMAD.MOV.U32 R117, RZ, RZ, R14 ;  /* 0x000000ffff757224 */ /* 0x000fce00078e000e */
[----:B------:R-:W-:Y:S05]  /*20310*/  WARPSYNC.COLLECTIVE R15, `(.L_x_800) ;  /* 0x000000000f087348 */ /* 0x000fea0003c00000 */
[----:B------:R0:W1:Y:S02]  /*20320*/  SHFL.IDX P6, R14, R13, R12, R11 ;  /* 0x0000000c0d0e7389 */ /* 0x00006400000c000b */
[----:B01----:R-:W-:Y:S01]  /*20330*/  ENDCOLLECTIVE ;  /* 0x000000000000791b */ /* 0x003fe20003800000 */
.L_x_800:
[----:B------:R-:W-:Y:S01]  /*20340*/  IMAD.MOV.U32 R11, RZ, RZ, R14 ;  /* 0x000000ffff0b7224 */ /* 0x000fe200078e000e */
[----:B------:R-:W-:Y:S06]  /*20350*/  BRA `(.L_x_801) ;  /* 0xfffffe6c001c7947 */ /* 0x000fec000383ffff */
.L_x_536:
[----:B------:R-:W-:Y:S01]  /*20360*/  BSSY B1, `(.L_x_802) ;  /* 0x0000008000017945 */ /* 0x000fe20003800000 */
[----:B--234-:R-:W-:Y:S02]  /*20370*/  IMAD.MOV.U32 R13, RZ, RZ, R118 ;  /* 0x000000ffff0d7224 */ /* 0x01cfe400078e0076 */
[----:B------:R-:W-:Y:S02]  /*20380*/  IMAD.MOV.U32 R12, RZ, RZ, 0x1 ;  /* 0x00000001ff0c7424 */ /* 0x000fe400078e00ff */
[----:B------:R-:W-:Y:S02]  /*20390*/  IMAD.MOV.U32 R11, RZ, RZ, 0x1c1f ;  /* 0x00001c1fff0b7424 */ /* 0x000fe400078e00ff */
[----:B------:R-:W-:-:S07]  /*203a0*/  IMAD.MOV.U32 R15, RZ, RZ, -0x1 ;  /* 0xffffffffff0f7424 */ /* 0x000fce00078e00ff */
[----:B01----:R-:W-:Y:S05]  /*203b0*/  WARPSYNC.COLLECTIVE R15, `(.L_x_803) ;  /* 0x000000000f087348 */ /* 0x003fea0003c00000 */
[----:B------:R2:W3:Y:S02]  /*203c0*/  SHFL.IDX P6, R14, R13, R12, R11 ;  /* 0x0000000c0d0e7389 */ /* 0x0004e400000c000b */
[----:B0123--:R-:W-:Y:S01]  /*203d0*/  ENDCOLLECTIVE ;  /* 0x000000000000791b */ /* 0x00ffe20003800000 */
.L_x_803:
[----:B------:R-:W-:Y:S05]  /*203e0*/  BSYNC B1 ;  /* 0x0000000000017941 */ /* 0x000fea0003800000 */
.L_x_802:
        /* <DEDUP_REMOVED lines=8> */
.L_x_804:
[----:B------:R-:W-:Y:S01]  /*20470*/  IMAD.MOV.U32 R36, RZ, RZ, R14 ;  /* 0x000000ffff247224 */ /* 0x000fe200078e000e */
[----:B------:R-:W-:Y:S06]  /*20480*/  BRA `(.L_x_805) ;  /* 0xfffffe8000cc7947 */ /* 0x000fec000383ffff */
.L_x_549:
[----:B0-----:R0:W1:Y:S02]  /*20490*/  SYNCS.PHASECHK.TRANS64.TRYWAIT P3, [R86+URZ+0x30890], R87 ;  /* 0x03089057560075a7 */ /* 0x001064000806017f */
[----:B-1----:R-:W-:Y:S05]  /*204a0*/  @!P3 NANOSLEEP.SYNCS 0x989680 ;  /* 0x009896800000b95d */ /* 0x002fea0003900000 */
[----:B------:R-:W1:Y:S02]  /*204b0*/  @!P3 SYNCS.PHASECHK.TRANS64 P3, [R86+URZ+0x30890], R87 ;  /* 0x030890575600b5a7 */ /* 0x000e64000806007f */
[----:B-1----:R-:W-:Y:S05]  /*204c0*/  @!P3 BRA `(.L_x_549) ;  /* 0xfffffffc00f0b947 */ /* 0x002fea000383ffff */
[----:B------:R-:W-:Y:S05]  /*204d0*/  BRA `(.L_x_806) ;  /* 0xfffffe9800cc7947 */ /* 0x000fea000383ffff */
.L_x_550:
        /* <DEDUP_REMOVED lines=8> */
.L_x_808:
[----:B------:R-:W-:Y:S05]  /*20560*/  BSYNC B1 ;  /* 0x0000000000017941 */ /* 0x000fea0003800000 */
.L_x_807:
        /* <DEDUP_REMOVED lines=8> */
.L_x_809:
[----:B------:R-:W-:Y:S01]  /*205f0*/  IMAD.MOV.U32 R38, RZ, RZ, R14 ;  /* 0x000000ffff267224 */ /* 0x000fe200078e000e */
[----:B------:R-:W-:Y:S06]  /*20600*/  BRA `(.L_x_810) ;  /* 0xfffffe9800f07947 */ /* 0x000fec000383ffff */
.L_x_553:
[----:B------:R-:W-:Y:S01]  /*20610*/  BSSY B1, `(.L_x_811) ;  /* 0x0000008000017945 */ /* 0x000fe20003800000 */
[----:B----4-:R-:W-:Y:S02]  /*20620*/  IMAD.MOV.U32 R13, RZ, RZ, R41 ;  /* 0x000000ffff0d7224 */ /* 0x010fe400078e0029 */
[----:B------:R-:W-:Y:S02]  /*20630*/  IMAD.MOV.U32 R12, RZ, RZ, 0x1 ;  /* 0x00000001ff0c7424 */ /* 0x000fe400078e00ff */
[----:B------:R-:W-:Y:S02]  /*20640*/  IMAD.MOV.U32 R11, RZ, RZ, 0x1c1f ;  /* 0x00001c1fff0b7424 */ /* 0x000fe400078e00ff */
[----:B------:R-:W-:-:S07]  /*20650*/  IMAD.MOV.U32 R15, RZ, RZ, -0x1 ;  /* 0xffffffffff0f7424 */ /* 0x000fce00078e00ff */
[----:B0123--:R-:W-:Y:S05]  /*20660*/  WARPSYNC.COLLECTIVE R15, `(.L_x_812) ;  /* 0x000000000f087348 */ /* 0x00ffea0003c00000 */
[----:B------:R4:W0:Y:S02]  /*20670*/  SHFL.IDX P6, R14, R13, R12, R11 ;  /* 0x0000000c0d0e7389 */ /* 0x00082400000c000b */
[----:B01234-:R-:W-:Y:S01]  /*20680*/  ENDCOLLECTIVE ;  /* 0x000000000000791b */ /* 0x01ffe20003800000 */
.L_x_812:
[----:B------:R-:W-:Y:S05]  /*20690*/  BSYNC B1 ;  /* 0x0000000000017941 */ /* 0x000fea0003800000 */
.L_x_811:
[----:B------:R-:W-:Y:S01]  /*206a0*/  IMAD.MOV.U32 R13, RZ, RZ, R40 ;  /* 0x000000ffff0d7224 */ /* 0x000fe200078e0028 */
[----:B------:R-:W-:Y:S01]  /*206b0*/  MOV R15, 0xffffffff ;  /* 0xffffffff000f7802 */ /* 0x000fe20000000f00 */
[----:B------:R-:W-:Y:S02]  /*206c0*/  IMAD.MOV.U32 R12, RZ, RZ, 0x1 ;  /* 0x00000001ff0c7424 */ /* 0x000fe400078e00ff */
[----:B------:R-:W-:Y:S02]  /*206d0*/  IMAD.MOV.U32 R11, RZ, RZ, 0x1c1f ;  /* 0x00001c1fff0b7424 */ /* 0x000fe400078e00ff */
[----:B------:R-:W-:-:S07]  /*206e0*/  IMAD.MOV.U32 R39, RZ, RZ, R14 ;  /* 0x000000ffff277224 */ /* 0x000fce00078e000e */
[----:B------:R-:W-:Y:S05]  /*206f0*/  WARPSYNC.COLLECTIVE R15, `(.L_x_813) ;  /* 0x000000000f087348 */ /* 0x000fea0003c00000 */
[----:B------:R0:W1:Y:S02]  /*20700*/  SHFL.IDX P6, R14, R13, R12, R11 ;  /* 0x0000000c0d0e7389 */ /* 0x00006400000c000b */
[----:B01----:R-:W-:Y:S01]  /*20710*/  ENDCOLLECTIVE ;  /* 0x000000000000791b */ /* 0x003fe20003800000 */
.L_x_813:
[----:B------:R-:W-:Y:S01]  /*20720*/  IMAD.MOV.U32 R38, RZ, RZ, R14 ;  /* 0x000000ffff267224 */ /* 0x000fe200078e000e */
[----:B------:R-:W-:Y:S06]  /*20730*/  BRA `(.L_x_814) ;  /* 0xfffffe9c004c7947 */ /* 0x000fec000383ffff */
.L_x_557:
[----:B---3--:R3:W0:Y:S02]  /*20740*/  SYNCS.PHASECHK.TRANS64.TRYWAIT P2, [R86+URZ+0x308b0], R87 ;  /* 0x0308b057560075a7 */ /* 0x008624000804017f */
[----:B0-----:R-:W-:Y:S05]  /*20750*/  @!P2 NANOSLEEP.SYNCS 0x989680 ;  /* 0x009896800000a95d */ /* 0x001fea0003900000 */
[----:B------:R-:W0:Y:S02]  /*20760*/  @!P2 SYNCS.PHASECHK.TRANS64 P2, [R86+URZ+0x308b0], R87 ;  /* 0x0308b0575600a5a7 */ /* 0x000e24000804007f */
[----:B0-----:R-:W-:Y:S05]  /*20770*/  @!P2 BRA `(.L_x_557) ;  /* 0xfffffffc00f0a947 */ /* 0x001fea000383ffff */
[----:B------:R-:W-:Y:S05]  /*20780*/  BRA `(.L_x_815) ;  /* 0xfffffea000287947 */ /* 0x000fea000383ffff */
.L_x_575:
        /* <DEDUP_REMOVED lines=8> */
.L_x_817:
[----:B------:R-:W-:Y:S05]  /*20810*/  BSYNC B1 ;  /* 0x0000000000017941 */ /* 0x000fea0003800000 */
.L_x_816:
        /* <DEDUP_REMOVED lines=8> */
.L_x_818:
[----:B------:R-:W-:Y:S02]  /*208a0*/  IMAD.MOV.U32 R13, RZ, RZ, R27 ;  /* 0x000000ffff0d7224 */ /* 0x000fe400078e001b */
[----:B------:R-:W-:-:S07]  /*208b0*/  IMAD.MOV.U32 R0, RZ, RZ, R14 ;  /* 0x000000ffff007224 */ /* 0x000fce00078e000e */
[----:B------:R-:W-:Y:S05]  /*208c0*/  WARPSYNC.COLLECTIVE R15, `(.L_x_819) ;  /* 0x000000000f087348 */ /* 0x000fea0003c00000 */
[----:B------:R0:W1:Y:S02]  /*208d0*/  SHFL.IDX P6, R14, R13, R12, R11 ;  /* 0x0000000c0d0e7389 */ /* 0x00006400000c000b */
[----:B01----:R-:W-:Y:S01]  /*208e0*/  ENDCOLLECTIVE ;  /* 0x000000000000791b */ /* 0x003fe20003800000 */
.L_x_819:
[----:B------:R-:W-:Y:S02]  /*208f0*/  IMAD.MOV.U32 R13, RZ, RZ, R26 ;  /* 0x000000ffff0d7224 */ /* 0x000fe400078e001a */
[----:B------:R-:W-:-:S07]  /*20900*/  IMAD.MOV.U32 R5, RZ, RZ, R14 ;  /* 0x000000ffff057224 */ /* 0x000fce00078e000e */
[----:B------:R-:W-:Y:S05]  /*20910*/  WARPSYNC.COLLECTIVE R15, `(.L_x_820) ;  /* 0x000000000f087348 */ /* 0x000fea0003c00000 */
[----:B------:R0:W1:Y:S02]  /*20920*/  SHFL.IDX P6, R14, R13, R12, R11 ;  /* 0x0000000c0d0e7389 */ /* 0x00006400000c000b */
[----:B01----:R-:W-:Y:S01]  /*20930*/  ENDCOLLECTIVE ;  /* 0x000000000000791b */ /* 0x003fe20003800000 */
.L_x_820:
[----:B------:R-:W-:Y:S05]  /*20940*/  BRA `(.L_x_821) ;  /* 0xfffffeac00fc7947 */ /* 0x000fea000383ffff */
.L_x_579:
[----:B0-----:R0:W1:Y:S02]  /*20950*/  SYNCS.PHASECHK.TRANS64.TRYWAIT P0, [R18+URZ+0x30800], R5 ;  /* 0x03080005120075a7 */ /* 0x001064000800017f */
[----:B-1----:R-:W-:Y:S05]  /*20960*/  @!P0 NANOSLEEP.SYNCS 0x989680 ;  /* 0x009896800000895d */ /* 0x002fea0003900000 */
[----:B------:R-:W1:Y:S02]  /*20970*/  @!P0 SYNCS.PHASECHK.TRANS64 P0, [R18+URZ+0x30800], R5 ;  /* 0x03080005120085a7 */ /* 0x000e64000800007f */
[----:B-1----:R-:W-:Y:S05]  /*20980*/  @!P0 BRA `(.L_x_579) ;  /* 0xfffffffc00f08947 */ /* 0x002fea000383ffff */
[----:B------:R-:W-:Y:S05]  /*20990*/  BRA `(.L_x_822) ;  /* 0xfffffeb800947947 */ /* 0x000fea000383ffff */
.L_x_603:
        /* <DEDUP_REMOVED lines=8> */
.L_x_824:
[----:B------:R-:W-:Y:S05]  /*20a20*/  BSYNC B1 ;  /* 0x0000000000017941 */ /* 0x000fea0003800000 */
.L_x_823:
        /* <DEDUP_REMOVED lines=8> */
.L_x_825:
[----:B------:R-:W-:Y:S02]  /*20ab0*/  IMAD.MOV.U32 R13, RZ, RZ, R27 ;  /* 0x000000ffff0d7224 */ /* 0x000fe400078e001b */
[----:B------:R-:W-:-:S07]  /*20ac0*/  IMAD.MOV.U32 R0, RZ, RZ, R14 ;  /* 0x000000ffff007224 */ /* 0x000fce00078e000e */
[----:B------:R-:W-:Y:S05]  /*20ad0*/  WARPSYNC.COLLECTIVE R15, `(.L_x_826) ;  /* 0x000000000f087348 */ /* 0x000fea0003c00000 */
[----:B------:R0:W1:Y:S02]  /*20ae0*/  SHFL.IDX P6, R14, R13, R12, R11 ;  /* 0x0000000c0d0e7389 */ /* 0x00006400000c000b */
[----:B01----:R-:W-:Y:S01]  /*20af0*/  ENDCOLLECTIVE ;  /* 0x000000000000791b */ /* 0x003fe20003800000 */
.L_x_826:
[----:B------:R-:W-:Y:S02]  /*20b00*/  IMAD.MOV.U32 R13, RZ, RZ, R26 ;  /* 0x000000ffff0d7224 */ /* 0x000fe400078e001a */
[----:B------:R-:W-:-:S07]  /*20b10*/  IMAD.MOV.U32 R21, RZ, RZ, R14 ;  /* 0x000000ffff157224 */ /* 0x000fce00078e000e */
[----:B------:R-:W-:Y:S05]  /*20b20*/  WARPSYNC.COLLECTIVE R15, `(.L_x_827) ;  /* 0x000000000f087348 */ /* 0x000fea0003c00000 */
[----:B------:R0:W1:Y:S02]  /*20b30*/  SHFL.IDX P6, R14, R13, R12, R11 ;  /* 0x0000000c0d0e7389 */ /* 0x00006400000c000b */
[----:B01----:R-:W-:Y:S01]  /*20b40*/  ENDCOLLECTIVE ;  /* 0x000000000000791b */ /* 0x003fe20003800000 */
.L_x_827:
[----:B------:R-:W-:Y:S01]  /*20b50*/  IMAD.MOV.U32 R20, RZ, RZ, R14 ;  /* 0x000000ffff147224 */ /* 0x000fe200078e000e */
[----:B------:R-:W-:Y:S06]  /*20b60*/  BRA `(.L_x_828) ;  /* 0xfffffed800407947 */ /* 0x000fec000383ffff */
.L_x_607:
[----:B0-----:R0:W1:Y:S02]  /*20b70*/  SYNCS.PHASECHK.TRANS64.TRYWAIT P0, [R18+URZ+0x30800], R5 ;  /* 0x03080005120075a7 */ /* 0x001064000800017f */
[----:B-1----:R-:W-:Y:S05]  /*20b80*/  @!P0 NANOSLEEP.SYNCS 0x989680 ;  /* 0x009896800000895d */ /* 0x002fea0003900000 */
[----:B------:R-:W1:Y:S02]  /*20b90*/  @!P0 SYNCS.PHASECHK.TRANS64 P0, [R18+URZ+0x30800], R5 ;  /* 0x03080005120085a7 */ /* 0x000e64000800007f */
[----:B-1----:R-:W-:Y:S05]  /*20ba0*/  @!P0 BRA `(.L_x_607) ;  /* 0xfffffffc00f08947 */ /* 0x002fea000383ffff */
[----:B------:R-:W-:Y:S05]  /*20bb0*/  BRA `(.L_x_829) ;  /* 0xfffffee000407947 */ /* 0x000fea000383ffff */
.L_x_621:
[----:B-1----:R1:W0:Y:S02]  /*20bc0*/  SYNCS.PHASECHK.TRANS64.TRYWAIT P1, [R3+URZ+0x30830], R0 ;  /* 0x03083000030075a7 */ /* 0x002224000802017f */
[----:B0-----:R-:W-:Y:S05]  /*20bd0*/  @!P1 NANOSLEEP.SYNCS 0x989680 ;  /* 0x009896800000995d */ /* 0x001fea0003900000 */
[----:B------:R-:W0:Y:S02]  /*20be0*/  @!P1 SYNCS.PHASECHK.TRANS64 P1, [R3+URZ+0x30830], R0 ;  /* 0x03083000030095a7 */ /* 0x000e24000802007f */
[----:B0-----:R-:W-:Y:S05]  /*20bf0*/  @!P1 BRA `(.L_x_621) ;  /* 0xfffffffc00f09947 */ /* 0x001fea000383ffff */
[----:B------:R-:W-:Y:S05]  /*20c00*/  BRA `(.L_x_620) ;  /* 0xffffff0400707947 */ /* 0x000fea000383ffff */
.L_x_629:
[----:B-1----:R1:W2:Y:S02]  /*20c10*/  SYNCS.PHASECHK.TRANS64.TRYWAIT P1, [R10+URZ+0x30830], R5 ;  /* 0x030830050a0075a7 */ /* 0x0022a4000802017f */
[----:B--2---:R-:W-:Y:S05]  /*20c20*/  @!P1 NANOSLEEP.SYNCS 0x989680 ;  /* 0x009896800000995d */ /* 0x004fea0003900000 */
[----:B------:R-:W2:Y:S02]  /*20c30*/  @!P1 SYNCS.PHASECHK.TRANS64 P1, [R10+URZ+0x30830], R5 ;  /* 0x030830050a0095a7 */ /* 0x000ea4000802007f */
[----:B--2---:R-:W-:Y:S05]  /*20c40*/  @!P1 BRA `(.L_x_629) ;  /* 0xfffffffc00f09947 */ /* 0x004fea000383ffff */
[----:B------:R-:W-:Y:S05]  /*20c50*/  BRA `(.L_x_628) ;  /* 0xffffff2c00287947 */ /* 0x000fea000383ffff */
.L_x_634:
[----:B-1----:R1:W2:Y:S02]  /*20c60*/  SYNCS.PHASECHK.TRANS64.TRYWAIT P1, [R11+URZ+0x30850], R0 ;  /* 0x030850000b0075a7 */ /* 0x0022a4000802017f */
[----:B--2---:R-:W-:Y:S05]  /*20c70*/  @!P1 NANOSLEEP.SYNCS 0x989680 ;  /* 0x009896800000995d */ /* 0x004fea0003900000 */
[----:B------:R-:W2:Y:S02]  /*20c80*/  @!P1 SYNCS.PHASECHK.TRANS64 P1, [R11+URZ+0x30850], R0 ;  /* 0x030850000b0095a7 */ /* 0x000ea4000802007f */
[----:B--2---:R-:W-:Y:S05]  /*20c90*/  @!P1 BRA `(.L_x_634) ;  /* 0xfffffffc00f09947 */ /* 0x004fea000383ffff */
[----:B------:R-:W-:Y:S05]  /*20ca0*/  BRA `(.L_x_633) ;  /* 0xffffff3800d47947 */ /* 0x000fea000383ffff */
.L_x_642:
[----:B-1----:R1:W2:Y:S02]  /*20cb0*/  SYNCS.PHASECHK.TRANS64.TRYWAIT P1, [R8+URZ+0x30850], R3 ;  /* 0x03085003080075a7 */ /* 0x0022a4000802017f */
[----:B--2---:R-:W-:Y:S05]  /*20cc0*/  @!P1 NANOSLEEP.SYNCS 0x989680 ;  /* 0x009896800000995d */ /* 0x004fea0003900000 */
[----:B------:R-:W2:Y:S02]  /*20cd0*/  @!P1 SYNCS.PHASECHK.TRANS64 P1, [R8+URZ+0x30850], R3 ;  /* 0x03085003080095a7 */ /* 0x000ea4000802007f */
[----:B--2---:R-:W-:Y:S05]  /*20ce0*/  @!P1 BRA `(.L_x_642) ;  /* 0xfffffffc00f09947 */ /* 0x004fea000383ffff */
[----:B------:R-:W-:Y:S05]  /*20cf0*/  BRA `(.L_x_641) ;  /* 0xffffff54002c7947 */ /* 0x000fea000383ffff */
.L_x_679:
[----:B------:R-:W0:Y:S01]  /*20d00*/  S2R R9, SR_TID.X ;  /* 0x0000000000097919 */ /* 0x000e220000002100 */
[----:B------:R-:W-:Y:S01]  /*20d10*/  BSSY B1, `(.L_x_830) ;  /* 0x000000a000017945 */ /* 0x000fe20003800000 */
[----:B------:R-:W-:Y:S01]  /*20d20*/  MOV R12, RZ ;  /* 0x000000ff000c7202 */ /* 0x000fe20000000f00 */
[----:B------:R-:W-:Y:S02]  /*20d30*/  IMAD.MOV.U32 R11, RZ, RZ, 0x1f ;  /* 0x0000001fff0b7424 */ /* 0x000fe400078e00ff */
[----:B------:R-:W-:Y:S01]  /*20d40*/  IMAD.MOV.U32 R15, RZ, RZ, -0x1 ;  /* 0xffffffffff0f7424 */ /* 0x000fe200078e00ff */
[----:B0-----:R-:W-:-:S04]  /*20d50*/  SHF.R.U32.HI R9, RZ, 0x5, R9 ;  /* 0x00000005ff097819 */ /* 0x001fc80000011609 */
[----:B------:R-:W-:-:S05]  /*20d60*/  LOP3.LUT R9, R9, 0x3, RZ, 0xc0, !PT ;  /* 0x0000000309097812 */ /* 0x000fca00078ec0ff */
[----:B------:R-:W-:-:S07]  /*20d70*/  IMAD.MOV.U32 R13, RZ, RZ, R9 ;  /* 0x000000ffff0d7224 */ /* 0x000fce00078e0009 */
[----:B------:R-:W-:Y:S05]  /*20d80*/  WARPSYNC.COLLECTIVE R15, `(.L_x_831) ;  /* 0x000000000f087348 */ /* 0x000fea0003c00000 */
[----:B------:R0:W1:Y:S02]  /*20d90*/  SHFL.IDX P6, R14, R13, R12, R11 ;  /* 0x0000000c0d0e7389 */ /* 0x00006400000c000b */
[----:B01----:R-:W-:Y:S01]  /*20da0*/  ENDCOLLECTIVE ;  /* 0x000000000000791b */ /* 0x003fe20003800000 */
.L_x_831:
[----:B------:R-:W-:Y:S05]  /*20db0*/  BSYNC B1 ;  /* 0x0000000000017941 */ /* 0x000fea0003800000 */
.L_x_830:
[----:B------:R-:W-:Y:S05]  /*20dc0*/  BRA `(.L_x_832) ;  /* 0xffffff9800107947 */ /* 0x000fea000383ffff */
.L_x_681:
[----:B------:R-:W-:Y:S01]  /*20dd0*/  BSSY B1, `(.L_x_833) ;  /* 0x0000006000017945 */ /* 0x000fe20003800000 */
[----:B------:R-:W-:-:S07]  /*20de0*/  IMAD.MOV.U32 R15, RZ, RZ, -0x1 ;  /* 0xffffffffff0f7424 */ /* 0x000fce00078e00ff */
[----:B0-----:R-:W-:Y:S05]  /*20df0*/  WARPSYNC.COLLECTIVE R15, `(.L_x_834) ;  /* 0x000000000f0c7348 */ /* 0x001fea0003c00000 */
[----:B------:R-:W-:Y:S02]  /*20e00*/  ELECT P6, UR62, PT ;  /* 0x00000000003e782f */ /* 0x000fe400038c0000 */
[----:B------:R-:W-:Y:S01]  /*20e10*/  MOV R14, UR62 ;  /* 0x0000003e000e7c02 */ /* 0x000fe20008000f00 */
[----:B0-----:R-:W-:Y:S10]  /*20e20*/  ENDCOLLECTIVE ;  /* 0x000000000000791b */ /* 0x001ff40003800000 */
.L_x_834:
[----:B------:R-:W-:Y:S05]  /*20e30*/  BSYNC B1 ;  /* 0x0000000000017941 */ /* 0x000fea0003800000 */
.L_x_833:
[----:B------:R-:W-:Y:S05]  /*20e40*/  BRA `(.L_x_680) ;  /* 0xffffff9800087947 */ /* 0x000fea000383ffff */
.L_x_683:
[----:B0-----:R0:W1:Y:S02]  /*20e50*/  SYNCS.PHASECHK.TRANS64.TRYWAIT P0, [R22+URZ+0x30820], R5 ;  /* 0x03082005160075a7 */ /* 0x001064000800017f */
[----:B-1----:R-:W-:Y:S05]  /*20e60*/  @!P0 NANOSLEEP.SYNCS 0x989680 ;  /* 0x009896800000895d */ /* 0x002fea0003900000 */
[----:B------:R-:W1:Y:S02]  /*20e70*/  @!P0 SYNCS.PHASECHK.TRANS64 P0, [R22+URZ+0x30820], R5 ;  /* 0x03082005160085a7 */ /* 0x000e64000800007f */
[----:B-1----:R-:W-:Y:S05]  /*20e80*/  @!P0 BRA `(.L_x_683) ;  /* 0xfffffffc00f08947 */ /* 0x002fea000383ffff */
[----:B------:R-:W-:Y:S05]  /*20e90*/  BRA `(.L_x_835) ;  /* 0xffffff9800187947 */ /* 0x000fea000383ffff */
.L_x_687:
[----:B-1----:R1:W2:Y:S02]  /*20ea0*/  SYNCS.PHASECHK.TRANS64.TRYWAIT P0, [R9+URZ+0x308a0], R8 ;  /* 0x0308a008090075a7 */ /* 0x0022a4000800017f */
[----:B--2---:R-:W-:Y:S05]  /*20eb0*/  @!P0 NANOSLEEP.SYNCS 0x989680 ;  /* 0x009896800000895d */ /* 0x004fea0003900000 */
[----:B------:R-:W2:Y:S02]  /*20ec0*/  @!P0 SYNCS.PHASECHK.TRANS64 P0, [R9+URZ+0x308a0], R8 ;  /* 0x0308a008090085a7 */ /* 0x000ea4000800007f */
[----:B--2---:R-:W-:Y:S05]  /*20ed0*/  @!P0 BRA `(.L_x_687) ;  /* 0xfffffffc00f08947 */ /* 0x004fea000383ffff */
[----:B------:R-:W-:Y:S05]  /*20ee0*/  BRA `(.L_x_836) ;  /* 0xffffff9800307947 */ /* 0x000fea000383ffff */
.L_x_694:
[----:B0-----:R0:W2:Y:S02]  /*20ef0*/  SYNCS.PHASECHK.TRANS64.TRYWAIT P0, [R9+URZ+0x308c0], R8 ;  /* 0x0308c008090075a7 */ /* 0x0010a4000800017f */
[----:B--2---:R-:W-:Y:S05]  /*20f00*/  @!P0 NANOSLEEP.SYNCS 0x989680 ;  /* 0x009896800000895d */ /* 0x004fea0003900000 */
[----:B------:R-:W2:Y:S02]  /*20f10*/  @!P0 SYNCS.PHASECHK.TRANS64 P0, [R9+URZ+0x308c0], R8 ;  /* 0x0308c008090085a7 */ /* 0x000ea4000800007f */
[----:B--2---:R-:W-:Y:S05]  /*20f20*/  @!P0 BRA `(.L_x_694) ;  /* 0xfffffffc00f08947 */ /* 0x004fea000383ffff */
[----:B------:R-:W-:Y:S05]  /*20f30*/  BRA `(.L_x_837) ;  /* 0xffffff9c002c7947 */ /* 0x000fea000383ffff */
.L_x_703:
[----:B-1----:R1:W2:Y:S02]  /*20f40*/  SYNCS.PHASECHK.TRANS64.TRYWAIT P1, [R8+URZ+0x308a0], R7 ;  /* 0x0308a007080075a7 */ /* 0x0022a4000802017f */
[----:B--2---:R-:W-:Y:S05]  /*20f50*/  @!P1 NANOSLEEP.SYNCS 0x989680 ;  /* 0x009896800000995d */ /* 0x004fea0003900000 */
[----:B------:R-:W2:Y:S02]  /*20f60*/  @!P1 SYNCS.PHASECHK.TRANS64 P1, [R8+URZ+0x308a0], R7 ;  /* 0x0308a007080095a7 */ /* 0x000ea4000802007f */
[----:B--2---:R-:W-:Y:S05]  /*20f70*/  @!P1 BRA `(.L_x_703) ;  /* 0xfffffffc00f09947 */ /* 0x004fea000383ffff */
[----:B------:R-:W-:Y:S05]  /*20f80*/  BRA `(.L_x_838) ;  /* 0xffffffa000607947 */ /* 0x000fea000383ffff */
.L_x_710:
[----:B0-----:R0:W2:Y:S02]  /*20f90*/  SYNCS.PHASECHK.TRANS64.TRYWAIT P1, [R8+URZ+0x308c0], R7 ;  /* 0x0308c007080075a7 */ /* 0x0010a4000802017f */
[----:B--2---:R-:W-:Y:S05]  /*20fa0*/  @!P1 NANOSLEEP.SYNCS 0x989680 ;  /* 0x009896800000995d */ /* 0x004fea0003900000 */
[----:B------:R-:W2:Y:S02]  /*20fb0*/  @!P1 SYNCS.PHASECHK.TRANS64 P1, [R8+URZ+0x308c0], R7 ;  /* 0x0308c007080095a7 */ /* 0x000ea4000802007f */
[----:B--2---:R-:W-:Y:S05]  /*20fc0*/  @!P1 BRA `(.L_x_710) ;  /* 0xfffffffc00f09947 */ /* 0x004fea000383ffff */
[----:B------:R-:W-:Y:S05]  /*20fd0*/  BRA `(.L_x_839) ;  /* 0xffffffa400587947 */ /* 0x000fea000383ffff */
.L_x_725:
[----:B0-----:R-:W0:Y:S01]  /*20fe0*/  S2R R8, SR_TID.X ;  /* 0x0000000000087919 */ /* 0x001e220000002100 */
[----:B------:R-:W-:Y:S01]  /*20ff0*/  BSSY B0, `(.L_x_840) ;  /* 0x000000a000007945 */ /* 0x000fe20003800000 */
[----:B------:R-:W-:Y:S02]  /*21000*/  IMAD.MOV.U32 R12, RZ, RZ, RZ ;  /* 0x000000ffff0c7224 */ /* 0x000fe400078e00ff */
[----:B------:R-:W-:Y:S02]  /*21010*/  IMAD.MOV.U32 R11, RZ, RZ, 0x1f ;  /* 0x0000001fff0b7424 */ /* 0x000fe400078e00ff */
[----:B------:R-:W-:Y:S01]  /*21020*/  IMAD.MOV.U32 R15, RZ, RZ, -0x1 ;  /* 0xffffffffff0f7424 */ /* 0x000fe200078e00ff */
[----:B0-----:R-:W-:-:S04]  /*21030*/  SHF.R.U32.HI R8, RZ, 0x5, R8 ;  /* 0x00000005ff087819 */ /* 0x001fc80000011608 */
[----:B------:R-:W-:-:S05]  /*21040*/  LOP3.LUT R8, R8, 0x3, RZ, 0xc0, !PT ;  /* 0x0000000308087812 */ /* 0x000fca00078ec0ff */
[----:B------:R-:W-:-:S07]  /*21050*/  IMAD.MOV.U32 R13, RZ, RZ, R8 ;  /* 0x000000ffff0d7224 */ /* 0x000fce00078e0008 */
[----:B-----5:R-:W-:Y:S05]  /*21060*/  WARPSYNC.COLLECTIVE R15, `(.L_x_841) ;  /* 0x000000000f087348 */ /* 0x020fea0003c00000 */
[----:B------:R0:W1:Y:S02]  /*21070*/  SHFL.IDX P6, R14, R13, R12, R11 ;  /* 0x0000000c0d0e7389 */ /* 0x00006400000c000b */
[----:B01---5:R-:W-:Y:S01]  /*21080*/  ENDCOLLECTIVE ;  /* 0x000000000000791b */ /* 0x023fe20003800000 */
.L_x_841:
[----:B------:R-:W-:Y:S05]  /*21090*/  BSYNC B0 ;  /* 0x0000000000007941 */ /* 0x000fea0003800000 */
.L_x_840:
[----:B------:R-:W-:Y:S05]  /*210a0*/  BRA `(.L_x_842) ;  /* 0xffffffb0007c7947 */ /* 0x000fea000383ffff */
.L_x_728:
[----:B0-----:R0:W1:Y:S02]  /*210b0*/  SYNCS.PHASECHK.TRANS64.TRYWAIT P0, [R7+URZ+0x30840], R2 ;  /* 0x03084002070075a7 */ /* 0x001064000800017f */
[----:B-1----:R-:W-:Y:S05]  /*210c0*/  @!P0 NANOSLEEP.SYNCS 0x989680 ;  /* 0x009896800000895d */ /* 0x002fea0003900000 */
[----:B------:R-:W1:Y:S02]  /*210d0*/  @!P0 SYNCS.PHASECHK.TRANS64 P0, [R7+URZ+0x30840], R2 ;  /* 0x03084002070085a7 */ /* 0x000e64000800007f */
[----:B-1----:R-:W-:Y:S05]  /*210e0*/  @!P0 BRA `(.L_x_728) ;  /* 0xfffffffc00f08947 */ /* 0x002fea000383ffff */
[----:B------:R-:W-:Y:S05]  /*210f0*/  BRA `(.L_x_843) ;  /* 0xffffffb000d87947 */ /* 0x000fea000383ffff */
.L_x_729:
        /* <DEDUP_REMOVED lines=8> */
.L_x_845:
[----:B------:R-:W-:Y:S05]  /*21180*/  BSYNC B0 ;  /* 0x0000000000007941 */ /* 0x000fea0003800000 */
.L_x_844:
[----:B------:R-:W-:Y:S01]  /*21190*/  IMAD.MOV.U32 R13, RZ, RZ, R4 ;  /* 0x000000ffff0d7224 */ /* 0x000fe200078e0004 */
[----:B------:R-:W-:Y:S01]  /*211a0*/  MOV R11, 0x181f ;  /* 0x0000181f000b7802 */ /* 0x000fe20000000f00 */
[----:B------:R-:W-:Y:S02]  /*211b0*/  IMAD.MOV.U32 R12, RZ, RZ, RZ ;  /* 0x000000ffff0c7224 */ /* 0x000fe400078e00ff */
[----:B------:R-:W-:Y:S02]  /*211c0*/  IMAD.MOV.U32 R15, RZ, RZ, -0x1 ;  /* 0xffffffffff0f7424 */ /* 0x000fe400078e00ff */
[----:B------:R-:W-:Y:S02]  /*211d0*/  IMAD.MOV.U32 R2, RZ, RZ, R14 ;  /* 0x000000ffff027224 */ /* 0x000fe400078e000e */
[----:B------:R-:W-:-:S07]  /*211e0*/  @P0 IMAD R8, R5, 0x2, R22 ;  /* 0x0000000205080824 */ /* 0x000fce00078e0216 */
[----:B------:R-:W-:Y:S05]  /*211f0*/  WARPSYNC.COLLECTIVE R15, `(.L_x_846) ;  /* 0x000000000f087348 */ /* 0x000fea0003c00000 */
[----:B------:R0:W1:Y:S02]  /*21200*/  SHFL.IDX P6, R14, R13, R12, R11 ;  /* 0x0000000c0d0e7389 */ /* 0x00006400000c000b */
[----:B01----:R-:W-:Y:S01]  /*21210*/  ENDCOLLECTIVE ;  /* 0x000000000000791b */ /* 0x003fe20003800000 */
.L_x_846:
[----:B------:R-:W-:Y:S02]  /*21220*/  IMAD.MOV.U32 R13, RZ, RZ, R0 ;  /* 0x000000ffff0d7224 */ /* 0x000fe400078e0000 */
[----:B------:R-:W-:Y:S02]  /*21230*/  IMAD.MOV.U32 R12, RZ, RZ, 0x1 ;  /* 0x00000001ff0c7424 */ /* 0x000fe400078e00ff */
[----:B------:R-:W-:-:S07]  /*21240*/  IMAD.MOV.U32 R3, RZ, RZ, R14 ;  /* 0x000000ffff037224 */ /* 0x000fce00078e000e */
[----:B------:R-:W-:Y:S05]  /*21250*/  WARPSYNC.COLLECTIVE R15, `(.L_x_847) ;  /* 0x000000000f087348 */ /* 0x000fea0003c00000 */
[----:B------:R0:W1:Y:S02]  /*21260*/  SHFL.IDX P6, R14, R13, R12, R11 ;  /* 0x0000000c0d0e7389 */ /* 0x00006400000c000b */
[----:B01----:R-:W-:Y:S01]  /*21270*/  ENDCOLLECTIVE ;  /* 0x000000000000791b */ /* 0x003fe20003800000 */
.L_x_847:
[----:B------:R-:W-:-:S05]  /*21280*/  @P0 LEA R3, P1, R33, R3, 0x1 ;  /* 0x0000000321030211 */ /* 0x000fca00078208ff */
[----:B------:R-:W-:Y:S01]  /*21290*/  @P0 IMAD.X R2, RZ, RZ, R2, P1 ;  /* 0x000000ffff020224 */ /* 0x000fe200008e0602 */
[----:B------:R-:W-:-:S04]  /*212a0*/  ISETP.GE.AND P1, PT, R6, 0x11, PT ;  /* 0x000000110600780c */ /* 0x000fc80003f26270 */
        /* <DEDUP_REMOVED lines=14> */
.L_x_848:
[----:B------:R-:W-:Y:S02]  /*21390*/  @P1 IMAD R8, R5, 0x2, R22 ;  /* 0x0000000205081824 */ /* 0x000fe400078e0216 */
[----:B------:R-:W-:Y:S02]  /*213a0*/  IMAD.MOV.U32 R13, RZ, RZ, R0 ;  /* 0x000000ffff0d7224 */ /* 0x000fe400078e0000 */
[----:B------:R-:W-:Y:S02]  /*213b0*/  IMAD.MOV.U32 R12, RZ, RZ, 0x2 ;  /* 0x00000002ff0c7424 */ /* 0x000fe400078e00ff */
[----:B------:R-:W-:-:S07]  /*213c0*/  IMAD.MOV.U32 R3, RZ, RZ, R14 ;  /* 0x000000ffff037224 */ /* 0x000fce00078e000e */
[----:B------:R-:W-:Y:S05]  /*213d0*/  WARPSYNC.COLLECTIVE R15, `(.L_x_849) ;  /* 0x000000000f087348 */ /* 0x000fea0003c00000 */
[----:B------:R0:W1:Y:S02]  /*213e0*/  SHFL.IDX P6, R14, R13, R12, R11 ;  /* 0x0000000c0d0e7389 */ /* 0x00006400000c000b */
[----:B01----:R-:W-:Y:S01]  /*213f0*/  ENDCOLLECTIVE ;  /* 0x000000000000791b */ /* 0x003fe20003800000 */
.L_x_849:
        /* <DEDUP_REMOVED lines=17> */
.L_x_850:
[----:B------:R-:W-:Y:S02]  /*21510*/  @P1 IMAD R8, R5, 0x2, R22 ;  /* 0x0000000205081824 */ /* 0x000fe400078e0216 */
[----:B------:R-:W-:Y:S02]  /*21520*/  IMAD.MOV.U32 R13, RZ, RZ, R0 ;  /* 0x000000ffff0d7224 */ /* 0x000fe400078e0000 */
[----:B------:R-:W-:Y:S02]  /*21530*/  IMAD.MOV.U32 R12, RZ, RZ, 0x3 ;  /* 0x00000003ff0c7424 */ /* 0x000fe400078e00ff */
[----:B------:R-:W-:-:S07]  /*21540*/  IMAD.MOV.U32 R3, RZ, RZ, R14 ;  /* 0x000000ffff037224 */ /* 0x000fce00078e000e */
[----:B------:R-:W-:Y:S05]  /*21550*/  WARPSYNC.COLLECTIVE R15, `(.L_x_851) ;  /* 0x000000000f087348 */ /* 0x000fea0003c00000 */
[----:B------:R0:W1:Y:S02]  /*21560*/  SHFL.IDX P6, R14, R13, R12, R11 ;  /* 0x0000000c0d0e7389 */ /* 0x00006400000c000b */
[----:B01----:R-:W-:Y:S01]  /*21570*/  ENDCOLLECTIVE ;  /* 0x000000000000791b */ /* 0x003fe20003800000 */
.L_x_851:
        /* <DEDUP_REMOVED lines=17> */
.L_x_852:
[----:B------:R-:W-:Y:S02]  /*21690*/  @P1 IMAD R8, R5, 0x2, R22 ;  /* 0x0000000205081824 */ /* 0x000fe400078e0216 */
[----:B------:R-:W-:Y:S02]  /*216a0*/  IMAD.MOV.U32 R13, RZ, RZ, R0 ;  /* 0x000000ffff0d7224 */ /* 0x000fe400078e0000 */
[----:B------:R-:W-:Y:S02]  /*216b0*/  IMAD.MOV.U32 R12, RZ, RZ, 0x4 ;  /* 0x00000004ff0c7424 */ /* 0x000fe400078e00ff */
[----:B------:R-:W-:-:S07]  /*216c0*/  IMAD.MOV.U32 R3, RZ, RZ, R14 ;  /* 0x000000ffff037224 */ /* 0x000fce00078e000e */
[----:B------:R-:W-:Y:S05]  /*216d0*/  WARPSYNC.COLLECTIVE R15, `(.L_x_853) ;  /* 0x000000000f087348 */ /* 0x000fea0003c00000 */
[----:B------:R0:W1:Y:S02]  /*216e0*/  SHFL.IDX P6, R14, R13, R12, R11 ;  /* 0x0000000c0d0e7389 */ /* 0x00006400000c000b */
[----:B01----:R-:W-:Y:S01]  /*216f0*/  ENDCOLLECTIVE ;  /* 0x000000000000791b */ /* 0x003fe20003800000 */
.L_x_853:
        /* <DEDUP_REMOVED lines=17> */
.L_x_854:
[----:B------:R-:W-:Y:S02]  /*21810*/  @P1 IMAD R8, R5, 0x2, R22 ;  /* 0x0000000205081824 */ /* 0x000fe400078e0216 */
[----:B------:R-:W-:Y:S02]  /*21820*/  IMAD.MOV.U32 R13, RZ, RZ, R0 ;  /* 0x000000ffff0d7224 */ /* 0x000fe400078e0000 */
[----:B------:R-:W-:Y:S01]  /*21830*/  IMAD.MOV.U32 R12, RZ, RZ, 0x5 ;  /* 0x00000005ff0c7424 */ /* 0x000fe200078e00ff */
[----:B------:R-:W-:-:S07]  /*21840*/  MOV R3, R14 ;  /* 0x0000000e00037202 */ /* 0x000fce0000000f00 */
[----:B------:R-:W-:Y:S05]  /*21850*/  WARPSYNC.COLLECTIVE R15, `(.L_x_855) ;  /* 0x000000000f087348 */ /* 0x000fea0003c00000 */
[----:B------:R0:W1:Y:S02]  /*21860*/  SHFL.IDX P6, R14, R13, R12, R11 ;  /* 0x0000000c0d0e7389 */ /* 0x00006400000c000b */
[----:B01----:R-:W-:Y:S01]  /*21870*/  ENDCOLLECTIVE ;  /* 0x000000000000791b */ /* 0x003fe20003800000 */
.L_x_855:
[----:B------:R-:W-:-:S05]  /*21880*/  @P1 LEA R3, P0, R33, R3, 0x1 ;  /* 0x0000000321031211 */ /* 0x000fca00078008ff */
[----:B------:R-:W-:-:S05]  /*21890*/  @P1 IMAD.X R2, RZ, RZ, R2, P0 ;  /* 0x000000ffff021224 */ /* 0x000fca00000e0602 */
[----:B------:R-:W-:Y:S01]  /*218a0*/  @P1 LOP3.LUT R3, R3, R2, RZ, 0x3c, !PT ;  /* 0x0000000203031212 */ /* 0x000fe200078e3cff */
[----:B------:R-:W-:-:S03]  /*218b0*/  IMAD.MOV.U32 R13, RZ, RZ, R4 ;  /* 0x000000ffff0d7224 */ /* 0x000fc600078e0004 */
[----:B------:R-:W-:-:S04]  /*218c0*/  @P1 LOP3.LUT R2, R3, R2, RZ, 0x3c, !PT ;  /* 0x0000000203021212 */ /* 0x000fc800078e3cff */
[----:B------:R-:W-:Y:S01]  /*218d0*/  @P1 LOP3.LUT R3, R3, R2, RZ, 0x3c, !PT ;  /* 0x0000000203031212 */ /* 0x000fe200078e3cff */
[----:B------:R-:W-:-:S04]  /*218e0*/  IMAD.MOV.U32 R0, RZ, RZ, R14 ;  /* 0x000000ffff007224 */ /* 0x000fc800078e000e */
[----:B------:R-:W-:Y:S01]  /*218f0*/  @!PT LDS RZ, [RZ] ;  /* 0x00000000fffff984 */ /* 0x000fe20000000800 */
[----:B------:R-:W-:Y:S01]  /*21900*/  @!PT LDS RZ, [RZ] ;  /* 0x00000000fffff984 */ /* 0x000fe20000000800 */
[----:B------:R-:W-:Y:S01]  /*21910*/  @!PT LDS RZ, [RZ] ;  /* 0x00000000fffff984 */ /* 0x000fe20000000800 */
[----:B------:R0:W-:Y:S03]  /*21920*/  @P1 LDGSTS.E.BYPASS.LTC128B.128 [R8+0x20400], desc[UR56][R2.64], !P4 ;  /* 0x2040000002081fae */ /* 0x0001e6000e101d78 */
[----:B0-----:R-:W-:Y:S05]  /*21930*/  WARPSYNC.COLLECTIVE R15, `(.L_x_856) ;  /* 0x000000000f087348 */ /* 0x001fea0003c00000 */
[----:B------:R1:W2:Y:S02]  /*21940*/  SHFL.IDX P6, R14, R13, R12, R11 ;  /* 0x0000000c0d0e7389 */ /* 0x0002a400000c000b */
[----:B012---:R-:W-:Y:S01]  /*21950*/  ENDCOLLECTIVE ;  /* 0x000000000000791b */ /* 0x007fe20003800000 */
.L_x_856:
[----:B------:R-:W-:Y:S01]  /*21960*/  @!PT LDS RZ, [RZ] ;  /* 0x00000000fffff984 */ /* 0x000fe20000000800 */
[----:B------:R-:W-:Y:S01]  /*21970*/  @!PT LDS RZ, [RZ] ;  /* 0x00000000fffff984 */ /* 0x000fe20000000800 */
[----:B------:R-:W-:Y:S01]  /*21980*/  @!PT LDS RZ, [RZ] ;  /* 0x00000000fffff984 */ /* 0x000fe20000000800 */
[----:B------:R-:W-:Y:S04]  /*21990*/  @P1 LDGSTS.E.BYPASS.LTC128B.128 [R8+0x23400], desc[UR56][R2.64+0x80], !P3 ;  /* 0x2340008002081fae */ /* 0x000fe8000d901d78 */
[----:B------:R0:W-:Y:S02]  /*219a0*/  @P1 LDGSTS.E.BYPASS.LTC128B.128 [R8+0x26400], desc[UR56][R2.64+0x100], !P2 ;  /* 0x2640010002081fae */ /* 0x0001e4000d101d78 */
[----:B0-----:R-:W-:Y:S01]  /*219b0*/  IMAD.MOV.U32 R2, RZ, RZ, R14 ;  /* 0x000000ffff027224 */ /* 0x001fe200078e000e */
[----:B------:R-:W-:Y:S06]  /*219c0*/  BRA `(.L_x_857) ;  /* 0xffffffb000207947 */ /* 0x000fec000383ffff */
.L_x_734:
[----:B------:R-:W-:Y:S02]  /*219d0*/  IMAD.MOV.U32 R13, RZ, RZ, R5 ;  /* 0x000000ffff0d7224 */ /* 0x000fe400078e0005 */
[----:B------:R-:W-:Y:S02]  /*219e0*/  IMAD.MOV.U32 R12, RZ, RZ, RZ ;  /* 0x000000ffff0c7224 */ /* 0x000fe400078e00ff */
[----:B------:R-:W-:Y:S02]  /*219f0*/  IMAD.MOV.U32 R11, RZ, RZ, 0x181f ;  /* 0x0000181fff0b7424 */ /* 0x000fe400078e00ff */
[----:B------:R-:W-:Y:S02]  /*21a00*/  IMAD.MOV.U32 R15, RZ, RZ, -0x1 ;  /* 0xffffffffff0f7424 */ /* 0x000fe400078e00ff */
[----:B-----5:R-:W-:Y:S02]  /*21a10*/  IMAD R6, R17, R8, RZ ;  /* 0x0000000811067224 */ /* 0x020fe400078e02ff */
[----:B------:R-:W-:-:S07]  /*21a20*/  IMAD.IADD R4, R10, 0x1, R4 ;  /* 0x000000010a047824 */ /* 0x000fce00078e0204 */
[----:B------:R-:W-:Y:S05]  /*21a30*/  WARPSYNC.COLLECTIVE R15, `(.L_x_858) ;  /* 0x000000000f087348 */ /* 0x000fea0003c00000 */
[----:B------:R0:W1:Y:S02]  /*21a40*/  SHFL.IDX P6, R14, R13, R12, R11 ;  /* 0x0000000c0d0e7389 */ /* 0x00006400000c000b */
[----:B01----:R-:W-:Y:S01]  /*21a50*/  ENDCOLLECTIVE ;  /* 0x000000000000791b */ /* 0x003fe20003800000 */
.L_x_858:
[C---:B------:R-:W-:Y:S01]  /*21a60*/  VIADD R7, R4.reuse, 0x10 ;  /* 0x0000001004077836 */ /* 0x040fe20000000000 */
[----:B------:R-:W-:Y:S01]  /*21a70*/  ISETP.GE.AND P1, PT, R4, R6, PT ;  /* 0x000000060400720c */ /* 0x000fe20003f26270 */
[----:B------:R-:W-:Y:S02]  /*21a80*/  IMAD.MOV.U32 R13, RZ, RZ, R0 ;  /* 0x000000ffff0d7224 */ /* 0x000fe400078e0000 */
[----:B------:R-:W-:-:S10]  /*21a90*/  IMAD.MOV.U32 R2, RZ, RZ, R14 ;  /* 0x000000ffff027224 */ /* 0x000fd400078e000e */
[----:B------:R-:W-:Y:S05]  /*21aa0*/  WARPSYNC.COLLECTIVE R15, `(.L_x_859) ;  /* 0x000000000f087348 */ /* 0x000fea0003c00000 */
[----:B------:R0:W1:Y:S02]  /*21ab0*/  SHFL.IDX P6, R14, R13, R12, R11 ;  /* 0x0000000c0d0e7389 */ /* 0x00006400000c000b */
[----:B01----:R-:W-:Y:S01]  /*21ac0*/  ENDCOLLECTIVE ;  /* 0x000000000000791b */ /* 0x003fe20003800000 */
.L_x_859:
        /* <DEDUP_REMOVED lines=8> */
.L_x_860:
[----:B------:R-:W-:Y:S01]  /*21b50*/  @!PT LDS RZ, [RZ] ;  /* 0x00000000fffff984 */ /* 0x000fe20000000800 */
[----:B------:R-:W-:Y:S01]  /*21b60*/  @!PT LDS RZ, [RZ] ;  /* 0x00000000fffff984 */ /* 0x000fe20000000800 */
[----:B------:R-:W-:Y:S01]  /*21b70*/  @!PT LDS RZ, [RZ] ;  /* 0x00000000fffff984 */ /* 0x000fe20000000800 */
[----:B------:R-:W-:Y:S04]  /*21b80*/  @!P1 LDGSTS.E.BYPASS.LTC128B.128 [R9+0x12400], desc[UR56][R2.64], !P3 ;  /* 0x1240000002099fae */ /* 0x000fe8000d901d78 */
[----:B------:R-:W-:Y:S04]  /*21b90*/  @!P1 LDGSTS.E.BYPASS.LTC128B.128 [R9+0x16400], desc[UR56][R2.64+0x80], !P2 ;  /* 0x1640008002099fae */ /* 0x000fe8000d101d78 */
[----:B------:R0:W-:Y:S01]  /*21ba0*/  @!P1 LDGSTS.E.BYPASS.LTC128B.128 [R9+0x1a400], desc[UR56][R2.64+0x100], !P0 ;  /* 0x1a40010002099fae */ /* 0x0001e2000c101d78 */
[----:B------:R-:W-:Y:S01]  /*21bb0*/  ISETP.GE.AND P1, PT, R7, R6, PT ;  /* 0x000000060700720c */ /* 0x000fe20003f26270 */
[----:B------:R-:W-:-:S02]  /*21bc0*/  IMAD.MOV.U32 R13, RZ, RZ, R0 ;  /* 0x000000ffff0d7224 */ /* 0x000fc400078e0000 */
[----:B0-----:R-:W-:-:S10]  /*21bd0*/  IMAD.MOV.U32 R2, RZ, RZ, R14 ;  /* 0x000000ffff027224 */ /* 0x001fd400078e000e */
[----:B------:R-:W-:Y:S05]  /*21be0*/  WARPSYNC.COLLECTIVE R15, `(.L_x_861) ;  /* 0x000000000f087348 */ /* 0x000fea0003c00000 */
[----:B------:R0:W1:Y:S02]  /*21bf0*/  SHFL.IDX P6, R14, R13, R12, R11 ;  /* 0x0000000c0d0e7389 */ /* 0x00006400000c000b */
[----:B01----:R-:W-:Y:S01]  /*21c00*/  ENDCOLLECTIVE ;  /* 0x000000000000791b */ /* 0x003fe20003800000 */
.L_x_861:
        /* <DEDUP_REMOVED lines=8> */
.L_x_862:
        /* <DEDUP_REMOVED lines=14> */
.L_x_863:
        /* <DEDUP_REMOVED lines=8> */
.L_x_864:
        /* <DEDUP_REMOVED lines=14> */
.L_x_865:
        /* <DEDUP_REMOVED lines=8> */
.L_x_866:
        /* <DEDUP_REMOVED lines=14> */
.L_x_867:
        /* <DEDUP_REMOVED lines=8> */
.L_x_868:
        /* <DEDUP_REMOVED lines=14> */
.L_x_869:
        /* <DEDUP_REMOVED lines=8> */
.L_x_870:
        /* <DEDUP_REMOVED lines=9> */
[----:B------:R-:W-:Y:S02]  /*222a0*/  ISETP.GE.AND P1, PT, R7, R6, PT ;  /* 0x000000060700720c */ /* 0x000fe40003f26270 */
[----:B0-----:R-:W-:-:S11]  /*222b0*/  MOV R2, R14 ;  /* 0x0000000e00027202 */ /* 0x001fd60000000f00 */
[----:B------:R-:W-:Y:S05]  /*222c0*/  WARPSYNC.COLLECTIVE R15, `(.L_x_871) ;  /* 0x000000000f087348 */ /* 0x000fea0003c00000 */
[----:B------:R0:W1:Y:S02]  /*222d0*/  SHFL.IDX P6, R14, R13, R12, R11 ;  /* 0x0000000c0d0e7389 */ /* 0x00006400000c000b */
[----:B01----:R-:W-:Y:S01]  /*222e0*/  ENDCOLLECTIVE ;  /* 0x000000000000791b */ /* 0x003fe20003800000 */
.L_x_871:
        /* <DEDUP_REMOVED lines=8> */
.L_x_872:
        /* <DEDUP_REMOVED lines=12> */
.L_x_873:
[----:B------:R-:W-:Y:S05]  /*22430*/  BRA `(.L_x_874) ;  /* 0xffffffb000947947 */ /* 0x000fea000383ffff */
.L_x_739:
[----:B0-----:R0:W1:Y:S02]  /*22440*/  SYNCS.PHASECHK.TRANS64.TRYWAIT P0, [R22+URZ+0x30820], R3 ;  /* 0x03082003160075a7 */ /* 0x001064000800017f */
[----:B-1----:R-:W-:Y:S05]  /*22450*/  @!P0 NANOSLEEP.SYNCS 0x989680 ;  /* 0x009896800000895d */ /* 0x002fea0003900000 */
[----:B------:R-:W1:Y:S02]  /*22460*/  @!P0 SYNCS.PHASECHK.TRANS64 P0, [R22+URZ+0x30820], R3 ;  /* 0x03082003160085a7 */ /* 0x000e64000800007f */
[----:B-1----:R-:W-:Y:S05]  /*22470*/  @!P0 BRA `(.L_x_739) ;  /* 0xfffffffc00f08947 */ /* 0x002fea000383ffff */
[----:B------:R-:W-:Y:S05]  /*22480*/  BRA `(.L_x_875) ;  /* 0xffffffb400047947 */ /* 0x000fea000383ffff */
.L_x_744:
[----:B0-----:R0:W1:Y:S02]  /*22490*/  SYNCS.PHASECHK.TRANS64.TRYWAIT P0, [R7+URZ+0x30840], R2 ;  /* 0x03084002070075a7 */ /* 0x001064000800017f */
[----:B-1----:R-:W-:Y:S05]  /*224a0*/  @!P0 NANOSLEEP.SYNCS 0x989680 ;  /* 0x009896800000895d */ /* 0x002fea0003900000 */
[----:B------:R-:W1:Y:S02]  /*224b0*/  @!P0 SYNCS.PHASECHK.TRANS64 P0, [R7+URZ+0x30840], R2 ;  /* 0x03084002070085a7 */ /* 0x000e64000800007f */
[----:B-1----:R-:W-:Y:S05]  /*224c0*/  @!P0 BRA `(.L_x_744) ;  /* 0xfffffffc00f08947 */ /* 0x002fea000383ffff */
[----:B------:R-:W-:Y:S05]  /*224d0*/  BRA `(.L_x_876) ;  /* 0xffffffb400e87947 */ /* 0x000fea000383ffff */
.L_x_745:
        /* <DEDUP_REMOVED lines=8> */
.L_x_878:
[----:B------:R-:W-:Y:S05]  /*22560*/  BSYNC B1 ;  /* 0x0000000000017941 */ /* 0x000fea0003800000 */
.L_x_877:
[----:B------:R0:W-:Y:S04]  /*22570*/  STL [R1+0x80], R0 ;  /* 0x0000800001007387 */ /* 0x0001e80000100800 */
[----:B0-----:R0:W5:Y:S01]  /*22580*/  LDL.LU R0, [R1] ;  /* 0x0000000001007983 */ /* 0x0011620000300800 */
[----:B------:R-:W-:Y:S01]  /*22590*/  IMAD.MOV.U32 R13, RZ, RZ, R8 ;  /* 0x000000ffff0d7224 */ /* 0x000fe200078e0008 */
[----:B------:R-:W-:Y:S01]  /*225a0*/  MOV R12, RZ ;  /* 0x000000ff000c7202 */ /* 0x000fe20000000f00 */
[----:B------:R-:W-:Y:S02]  /*225b0*/  IMAD.MOV.U32 R11, RZ, RZ, 0x181f ;  /* 0x0000181fff0b7424 */ /* 0x000fe400078e00ff */
[----:B------:R-:W-:Y:S02]  /*225c0*/  IMAD.MOV.U32 R15, RZ, RZ, -0x1 ;  /* 0xffffffffff0f7424 */ /* 0x000fe400078e00ff */
[----:B------:R-:W-:-:S02]  /*225d0*/  IMAD.MOV.U32 R3, RZ, RZ, R14 ;  /* 0x000000ffff037224 */ /* 0x000fc400078e000e */
[----:B0-----:R-:W-:-:S07]  /*225e0*/  IMAD.SHL.U32 R4, R33, 0x2, RZ ;  /* 0x0000000221047824 */ /* 0x001fce00078e00ff */
[----:B-----5:R-:W-:Y:S05]  /*225f0*/  WARPSYNC.COLLECTIVE R15, `(.L_x_879) ;  /* 0x000000000f087348 */ /* 0x020fea0003c00000 */
[----:B------:R0:W1:Y:S02]  /*22600*/  SHFL.IDX P6, R14, R13, R12, R11 ;  /* 0x0000000c0d0e7389 */ /* 0x00006400000c000b */
[----:B01---5:R-:W-:Y:S01]  /*22610*/  ENDCOLLECTIVE ;  /* 0x000000000000791b */ /* 0x023fe20003800000 */
.L_x_879:
[----:B------:R-:W-:Y:S02]  /*22620*/  IMAD R5, R5, 0x2, R22 ;  /* 0x0000000205057824 */ /* 0x000fe400078e0216 */
[----:B------:R-:W-:Y:S02]  /*22630*/  IMAD.MOV.U32 R13, RZ, RZ, R6 ;  /* 0x000000ffff0d7224 */ /* 0x000fe400078e0006 */
[----:B------:R-:W-:Y:S02]  /*22640*/  IMAD.MOV.U32 R12, RZ, RZ, 0x1 ;  /* 0x00000001ff0c7424 */ /* 0x000fe400078e00ff */
[----:B------:R-:W-:-:S07]  /*22650*/  IMAD.MOV.U32 R2, RZ, RZ, R14 ;  /* 0x000000ffff027224 */ /* 0x000fce00078e000e */
[----:B------:R-:W-:Y:S05]  /*22660*/  WARPSYNC.COLLECTIVE R15, `(.L_x_880) ;  /* 0x000000000f087348 */ /* 0x000fea0003c00000 */
[----:B------:R0:W1:Y:S02]  /*22670*/  SHFL.IDX P6, R14, R13, R12, R11 ;  /* 0x0000000c0d0e7389 */ /* 0x00006400000c000b */
[----:B01----:R-:W-:Y:S01]  /*22680*/  ENDCOLLECTIVE ;  /* 0x000000000000791b */ /* 0x003fe20003800000 */
.L_x_880:
[----:B------:R-:W-:-:S05]  /*22690*/  IADD3 R2, P0, R2, R4, RZ ;  /* 0x0000000402027210 */ /* 0x000fca0007f1e0ff */
[----:B------:R-:W-:Y:S02]  /*226a0*/  IMAD.X R3, RZ, RZ, R3, P0 ;  /* 0x000000ffff037224 */ /* 0x000fe400000e0603 */
[----:B------:R-:W-:Y:S01]  /*226b0*/  IMAD.MOV.U32 R13, RZ, RZ, R8 ;  /* 0x000000ffff0d7224 */ /* 0x000fe200078e0008 */
[----:B------:R-:W-:-:S04]  /*226c0*/  LOP3.LUT R0, R0, 0xffffffbf, RZ, 0xc0, !PT ;  /* 0xffffffbf00007812 */ /* 0x000fc800078ec0ff */
[----:B------:R-:W-:-:S04]  /*226d0*/  @P1 LOP3.LUT R0, R0, 0x40, RZ, 0xfc, !PT ;  /* 0x0000004000001812 */ /* 0x000fc800078efcff */
[----:B------:R-:W-:Y:S01]  /*226e0*/  LOP3.LUT P1, RZ, R0, 0x4, RZ, 0xc0, !PT ;  /* 0x0000000400ff7812 */ /* 0x000fe2000782c0ff */
[----:B------:R0:W-:-:S12]  /*226f0*/  STL [R1], R0 ;  /* 0x0000000001007387 */ /* 0x0001d80000100800 */
[----:B------:R-:W-:Y:S01]  /*22700*/  @!PT LDS RZ, [RZ] ;  /* 0x00000000fffff984 */ /* 0x000fe20000000800 */
[----:B------:R-:W-:Y:S01]  /*22710*/  @!PT LDS RZ, [RZ] ;  /* 0x00000000fffff984 */ /* 0x000fe20000000800 */
[----:B------:R-:W-:Y:S01]  /*22720*/  @!PT LDS RZ, [RZ] ;  /* 0x00000000fffff984 */ /* 0x000fe20000000800 */
[----:B------:R-:W-:Y:S04]  /*22730*/  LDGSTS.E.BYPASS.LTC128B.128 [R5+0x1e400], desc[UR56][R2.64], !P1 ;  /* 0x1e40000002057fae */ /* 0x000fe8000c901d78 */
[----:B------:R-:W-:Y:S04]  /*22740*/  LDGSTS.E.BYPASS.LTC128B.128 [R5+0x21400], desc[UR56][R2.64+0x80], !P5 ;  /* 0x2140008002057fae */ /* 0x000fe8000e901d78 */
[----:B------:R1:W-:Y:S02]  /*22750*/  LDGSTS.E.BYPASS.LTC128B.128 [R5+0x24400], desc[UR56][R2.64+0x100], !P4 ;  /* 0x2440010002057fae */ /* 0x0003e4000e101d78 */
[----:B01----:R-:W-:-:S07]  /*22760*/  IMAD.MOV.U32 R3, RZ, RZ, R14 ;  /* 0x000000ffff037224 */ /* 0x003fce00078e000e */
[----:B------:R-:W-:Y:S05]  /*22770*/  WARPSYNC.COLLECTIVE R15, `(.L_x_881) ;  /* 0x000000000f087348 */ /* 0x000fea0003c00000 */
[----:B------:R0:W1:Y:S02]  /*22780*/  SHFL.IDX P6, R14, R13, R12, R11 ;  /* 0x0000000c0d0e7389 */ /* 0x00006400000c000b */
[----:B01----:R-:W-:Y:S01]  /*22790*/  ENDCOLLECTIVE ;  /* 0x000000000000791b */ /* 0x003fe20003800000 */
.L_x_881:
[----:B------:R-:W-:Y:S02]  /*227a0*/  IMAD.MOV.U32 R13, RZ, RZ, R6 ;  /* 0x000000ffff0d7224 */ /* 0x000fe400078e0006 */
[----:B------:R-:W-:Y:S02]  /*227b0*/  IMAD.MOV.U32 R12, RZ, RZ, 0x2 ;  /* 0x00000002ff0c7424 */ /* 0x000fe400078e00ff */
[----:B------:R-:W-:-:S07]  /*227c0*/  IMAD.MOV.U32 R2, RZ, RZ, R14 ;  /* 0x000000ffff027224 */ /* 0x000fce00078e000e */
[----:B------:R-:W-:Y:S05]  /*227d0*/  WARPSYNC.COLLECTIVE R15, `(.L_x_882) ;  /* 0x000000000f087348 */ /* 0x000fea0003c00000 */
[----:B------:R0:W1:Y:S02]  /*227e0*/  SHFL.IDX P6, R14, R13, R12, R11 ;  /* 0x0000000c0d0e7389 */ /* 0x00006400000c000b */
[----:B01----:R-:W-:Y:S01]  /*227f0*/  ENDCOLLECTIVE ;  /* 0x000000000000791b */ /* 0x003fe20003800000 */
.L_x_882:
[----:B------:R-:W-:-:S05]  /*22800*/  IADD3 R2, P0, R2, R4, RZ ;  /* 0x0000000402027210 */ /* 0x000fca0007f1e0ff */
[----:B------:R-:W-:-:S05]  /*22810*/  IMAD.X R3, RZ, RZ, R3, P0 ;  /* 0x000000ffff037224 */ /* 0x000fca00000e0603 */
[----:B------:R-:W-:Y:S01]  /*22820*/  @!PT LDS RZ, [RZ] ;  /* 0x00000000fffff984 */ /* 0x000fe20000000800 */
[----:B------:R-:W-:Y:S01]  /*22830*/  @!PT LDS RZ, [RZ] ;  /* 0x00000000fffff984 */ /* 0x000fe20000000800 */
[----:B------:R-:W-:Y:S01]  /*22840*/  @!PT LDS RZ, [RZ] ;  /* 0x00000000fffff984 */ /* 0x000fe20000000800 */
[----:B------:R0:W-:Y:S01]  /*22850*/  LDGSTS.E.BYPASS.LTC128B.128 [R5+0x1ec00], desc[UR56][R2.64], !P1 ;  /* 0x1ec0000002057fae */ /* 0x0001e2000c901d78 */
[----:B------:R-:W-:-:S03]  /*22860*/  IMAD.MOV.U32 R13, RZ, RZ, R8 ;  /* 0x000000ffff0d7224 */ /* 0x000fc600078e0008 */
[----:B------:R0:W-:Y:S04]  /*22870*/  LDGSTS.E.BYPASS.LTC128B.128 [R5+0x21c00], desc[UR56][R2.64+0x80], !P5 ;  /* 0x21c0008002057fae */ /* 0x0001e8000e901d78 */
[----:B------:R0:W-:Y:S01]  /*22880*/  LDGSTS.E.BYPASS.LTC128B.128 [R5+0x24c00], desc[UR56][R2.64+0x100], !P4 ;  /* 0x24c0010002057fae */ /* 0x0001e2000e101d78 */
[----:B------:R-:W-:-:S07]  /*22890*/  MOV R34, R14 ;  /* 0x0000000e00227202 */ /* 0x000fce0000000f00 */
[----:B0-----:R-:W-:Y:S05]  /*228a0*/  WARPSYNC.COLLECTIVE R15, `(.L_x_883) ;  /* 0x000000000f087348 */ /* 0x001fea0003c00000 */
[----:B------:R1:W2:Y:S02]  /*228b0*/  SHFL.IDX P6, R14, R13, R12, R11 ;  /* 0x0000000c0d0e7389 */ /* 0x0002a400000c000b */
[----:B012---:R-:W-:Y:S01]  /*228c0*/  ENDCOLLECTIVE ;  /* 0x000000000000791b */ /* 0x007fe20003800000 */
.L_x_883:
[----:B------:R-:W-:Y:S02]  /*228d0*/  IMAD.MOV.U32 R13, RZ, RZ, R6 ;  /* 0x000000ffff0d7224 */ /* 0x000fe400078e0006 */
[----:B------:R-:W-:Y:S02]  /*228e0*/  IMAD.MOV.U32 R12, RZ, RZ, 0x3 ;  /* 0x00000003ff0c7424 */ /* 0x000fe400078e00ff */
[----:B------:R-:W-:-:S07]  /*228f0*/  IMAD.MOV.U32 R2, RZ, RZ, R14 ;  /* 0x000000ffff027224 */ /* 0x000fce00078e000e */
[----:B------:R-:W-:Y:S05]  /*22900*/  WARPSYNC.COLLECTIVE R15, `(.L_x_884) ;  /* 0x000000000f087348 */ /* 0x000fea0003c00000 */
[----:B------:R0:W1:Y:S02]  /*22910*/  SHFL.IDX P6, R14, R13, R12, R11 ;  /* 0x0000000c0d0e7389 */ /* 0x00006400000c000b */
[----:B01----:R-:W-:Y:S01]  /*22920*/  ENDCOLLECTIVE ;  /* 0x000000000000791b */ /* 0x003fe20003800000 */
.L_x_884:
        /* <DEDUP_REMOVED lines=13> */
.L_x_885:
[----:B------:R-:W-:Y:S02]  /*22a00*/  IMAD.MOV.U32 R13, RZ, RZ, R6 ;  /* 0x000000ffff0d7224 */ /* 0x000fe400078e0006 */
[----:B------:R-:W-:Y:S02]  /*22a10*/  IMAD.MOV.U32 R12, RZ, RZ, 0x4 ;  /* 0x00000004ff0c7424 */ /* 0x000fe400078e00ff */
[----:B------:R-:W-:-:S07]  /*22a20*/  IMAD.MOV.U32 R2, RZ, RZ, R14 ;  /* 0x000000ffff027224 */ /* 0x000fce00078e000e */
[----:B------:R-:W-:Y:S05]  /*22a30*/  WARPSYNC.COLLECTIVE R15, `(.L_x_886) ;  /* 0x000000000f087348 */ /* 0x000fea0003c00000 */
[----:B------:R0:W1:Y:S02]  /*22a40*/  SHFL.IDX P6, R14, R13, R12, R11 ;  /* 0x0000000c0d0e7389 */ /* 0x00006400000c000b */
[----:B01----:R-:W-:Y:S01]  /*22a50*/  ENDCOLLECTIVE ;  /* 0x000000000000791b */ /* 0x003fe20003800000 */
.L_x_886:
        /* <DEDUP_REMOVED lines=13> */
.L_x_887:
[----:B------:R-:W-:-:S05]  /*22b30*/  IMAD.MOV.U32 R2, RZ, RZ, R14 ;  /* 0x000000ffff027224 */ /* 0x000fca00078e000e */
[----:B------:R-:W-:-:S04]  /*22b40*/  IADD3 R2, P0, R2, R4, RZ ;  /* 0x0000000402027210 */ /* 0x000fc80007f1e0ff */
[----:B------:R-:W-:-:S05]  /*22b50*/  IADD3.X R3, RZ, R34, RZ, P0, !PT ;  /* 0x00000022ff037210 */ /* 0x000fca00007fe4ff */
[----:B------:R-:W-:Y:S01]  /*22b60*/  @!PT LDS RZ, [RZ] ;  /* 0x00000000fffff984 */ /* 0x000fe20000000800 */
[----:B------:R-:W-:Y:S01]  /*22b70*/  @!PT LDS RZ, [RZ] ;  /* 0x00000000fffff984 */ /* 0x000fe20000000800 */
[----:B------:R-:W-:Y:S01]  /*22b80*/  @!PT LDS RZ, [RZ] ;  /* 0x00000000fffff984 */ /* 0x000fe20000000800 */
[----:B------:R0:W-:Y:S01]  /*22b90*/  LDGSTS.E.BYPASS.LTC128B.128 [R5+0x20400], desc[UR56][R2.64], !P1 ;  /* 0x2040000002057fae */ /* 0x0001e2000c901d78 */
[----:B------:R-:W-:-:S03]  /*22ba0*/  LOP3.LUT P1, RZ, R0, 0x40, RZ, 0xc0, !PT ;  /* 0x0000004000ff7812 */ /* 0x000fc6000782c0ff */
[----:B------:R0:W5:Y:S01]  /*22bb0*/  LDL.LU R0, [R1+0x80] ;  /* 0x0000800001007983 */ /* 0x0001620000300800 */
[----:B------:R-:W-:Y:S02]  /*22bc0*/  IMAD.MOV.U32 R13, RZ, RZ, R6 ;  /* 0x000000ffff0d7224 */ /* 0x000fe400078e0006 */
[----:B------:R-:W-:Y:S01]  /*22bd0*/  IMAD.MOV.U32 R12, RZ, RZ, 0x5 ;  /* 0x00000005ff0c7424 */ /* 0x000fe200078e00ff */
[----:B------:R0:W-:Y:S06]  /*22be0*/  LDGSTS.E.BYPASS.LTC128B.128 [R5+0x23400], desc[UR56][R2.64+0x80], !P5 ;  /* 0x2340008002057fae */ /* 0x0001ec000e901d78 */
[----:B0----5:R-:W-:Y:S05]  /*22bf0*/  WARPSYNC.COLLECTIVE R15, `(.L_x_888) ;  /* 0x000000000f087348 */ /* 0x021fea0003c00000 */
[----:B------:R1:W2:Y:S02]  /*22c00*/  SHFL.IDX P6, R14, R13, R12, R11 ;  /* 0x0000000c0d0e7389 */ /* 0x0002a400000c000b */
[----:B012--5:R-:W-:Y:S01]  /*22c10*/  ENDCOLLECTIVE ;  /* 0x000000000000791b */ /* 0x027fe20003800000 */
.L_x_888:
[----:B------:R-:W-:Y:S01]  /*22c20*/  @!PT LDS RZ, [RZ] ;  /* 0x00000000fffff984 */ /* 0x000fe20000000800 */
[----:B------:R-:W-:Y:S01]  /*22c30*/  @!PT LDS RZ, [RZ] ;  /* 0x00000000fffff984 */ /* 0x000fe20000000800 */
[----:B------:R-:W-:Y:S01]  /*22c40*/  @!PT LDS RZ, [RZ] ;  /* 0x00000000fffff984 */ /* 0x000fe20000000800 */
[----:B------:R0:W-:Y:S01]  /*22c50*/  LDGSTS.E.BYPASS.LTC128B.128 [R5+0x26400], desc[UR56][R2.64+0x100], !P4 ;  /* 0x2640010002057fae */ /* 0x0001e2000e101d78 */
[----:B------:R-:W-:Y:S02]  /*22c60*/  IMAD.MOV.U32 R13, RZ, RZ, R8 ;  /* 0x000000ffff0d7224 */ /* 0x000fe400078e0008 */
[----:B------:R-:W-:-:S07]  /*22c70*/  IMAD.MOV.U32 R34, RZ, RZ, R14 ;  /* 0x000000ffff227224 */ /* 0x000fce00078e000e */
[----:B0-----:R-:W-:Y:S05]  /*22c80*/  WARPSYNC.COLLECTIVE R15, `(.L_x_889) ;  /* 0x000000000f087348 */ /* 0x001fea0003c00000 */
[----:B------:R1:W2:Y:S02]  /*22c90*/  SHFL.IDX P6, R14, R13, R12, R11 ;  /* 0x0000000c0d0e7389 */ /* 0x0002a400000c000b */
[----:B012---:R-:W-:Y:S01]  /*22ca0*/  ENDCOLLECTIVE ;  /* 0x000000000000791b */ /* 0x007fe20003800000 */
.L_x_889:
[----:B------:R-:W-:Y:S01]  /*22cb0*/  IMAD.MOV.U32 R2, RZ, RZ, R14 ;  /* 0x000000ffff027224 */ /* 0x000fe200078e000e */
[----:B------:R-:W-:Y:S06]  /*22cc0*/  BRA `(.L_x_890) ;  /* 0xffffffb000fc7947 */ /* 0x000fec000383ffff */
.L_x_750:
[----:B0-----:R0:W2:Y:S02]  /*22cd0*/  SYNCS.PHASECHK.TRANS64.TRYWAIT P0, [R6+URZ+0x30860], R2 ;  /* 0x03086002060075a7 */ /* 0x0010a4000800017f */
[----:B--2---:R-:W-:Y:S05]  /*22ce0*/  @!P0 NANOSLEEP.SYNCS 0x989680 ;  /* 0x009896800000895d */ /* 0x004fea0003900000 */
[----:B------:R-:W2:Y:S02]  /*22cf0*/  @!P0 SYNCS.PHASECHK.TRANS64 P0, [R6+URZ+0x30860], R2 ;  /* 0x03086002060085a7 */ /* 0x000ea4000800007f */
[----:B--2---:R-:W-:Y:S05]  /*22d00*/  @!P0 BRA `(.L_x_750) ;  /* 0xfffffffc00f08947 */ /* 0x004fea000383ffff */
[----:B------:R-:W-:Y:S05]  /*22d10*/  BRA `(.L_x_891) ;  /* 0xffffffb400647947 */ /* 0x000fea000383ffff */
.L_x_751:
        /* <DEDUP_REMOVED lines=8> */
.L_x_893:
[----:B------:R-:W-:Y:S05]  /*22da0*/  BSYNC B1 ;  /* 0x0000000000017941 */ /* 0x000fea0003800000 */
.L_x_892:
[----:B------:R-:W-:Y:S02]  /*22db0*/  IMAD.MOV.U32 R13, RZ, RZ, R23 ;  /* 0x000000ffff0d7224 */ /* 0x000fe400078e0017 */
[----:B------:R-:W-:Y:S02]  /*22dc0*/  IMAD.MOV.U32 R12, RZ, RZ, RZ ;  /* 0x000000ffff0c7224 */ /* 0x000fe400078e00ff */
[----:B------:R-:W-:Y:S02]  /*22dd0*/  IMAD.MOV.U32 R11, RZ, RZ, 0x181f ;  /* 0x0000181fff0b7424 */ /* 0x000fe400078e00ff */
[----:B------:R-:W-:Y:S02]  /*22de0*/  IMAD.MOV.U32 R15, RZ, RZ, -0x1 ;  /* 0xffffffffff0f7424 */ /* 0x000fe400078e00ff */
[----:B------:R-:W-:Y:S02]  /*22df0*/  IMAD.MOV.U32 R3, RZ, RZ, R14 ;  /* 0x000000ffff037224 */ /* 0x000fe400078e000e */
[----:B------:R-:W-:-:S07]  /*22e00*/  IMAD R5, R5, 0x2, R22 ;  /* 0x0000000205057824 */ /* 0x000fce00078e0216 */
[----:B------:R-:W-:Y:S05]  /*22e10*/  WARPSYNC.COLLECTIVE R15, `(.L_x_894) ;  /* 0x000000000f087348 */ /* 0x000fea0003c00000 */
[----:B------:R0:W1:Y:S02]  /*22e20*/  SHFL.IDX P6, R14, R13, R12, R11 ;  /* 0x0000000c0d0e7389 */ /* 0x00006400000c000b */
[----:B01----:R-:W-:Y:S01]  /*22e30*/  ENDCOLLECTIVE ;  /* 0x000000000000791b */ /* 0x003fe20003800000 */
.L_x_894:
[----:B------:R-:W-:Y:S02]  /*22e40*/  IMAD.MOV.U32 R13, RZ, RZ, R24 ;  /* 0x000000ffff0d7224 */ /* 0x000fe400078e0018 */
[----:B------:R-:W-:Y:S01]  /*22e50*/  IMAD.MOV.U32 R12, RZ, RZ, 0x1 ;  /* 0x00000001ff0c7424 */ /* 0x000fe200078e00ff */
[----:B------:R-:W-:-:S07]  /*22e60*/  MOV R2, R14 ;  /* 0x0000000e00027202 */ /* 0x000fce0000000f00 */
[----:B------:R-:W-:Y:S05]  /*22e70*/  WARPSYNC.COLLECTIVE R15, `(.L_x_895) ;  /* 0x000000000f087348 */ /* 0x000fea0003c00000 */
[----:B------:R0:W1:Y:S02]  /*22e80*/  SHFL.IDX P6, R14, R13, R12, R11 ;  /* 0x0000000c0d0e7389 */ /* 0x00006400000c000b */
[----:B01----:R-:W-:Y:S01]  /*22e90*/  ENDCOLLECTIVE ;  /* 0x000000000000791b */ /* 0x003fe20003800000 */
.L_x_895:
        /* <DEDUP_REMOVED lines=16> */
.L_x_896:
[----:B------:R-:W-:Y:S02]  /*22fa0*/  IMAD.MOV.U32 R13, RZ, RZ, R24 ;  /* 0x000000ffff0d7224 */ /* 0x000fe400078e0018 */
[----:B------:R-:W-:Y:S02]  /*22fb0*/  IMAD.MOV.U32 R12, RZ, RZ, 0x2 ;  /* 0x00000002ff0c7424 */ /* 0x000fe400078e00ff */
[----:B------:R-:W-:-:S07]  /*22fc0*/  IMAD.MOV.U32 R2, RZ, RZ, R14 ;  /* 0x000000ffff027224 */ /* 0x000fce00078e000e */
[----:B------:R-:W-:Y:S05]  /*22fd0*/  WARPSYNC.COLLECTIVE R15, `(.L_x_897) ;  /* 0x000000000f087348 */ /* 0x000fea0003c00000 */
[----:B------:R0:W1:Y:S02]  /*22fe0*/  SHFL.IDX P6, R14, R13, R12, R11 ;  /* 0x0000000c0d0e7389 */ /* 0x00006400000c000b */
[----:B01----:R-:W-:Y:S01]  /*22ff0*/  ENDCOLLECTIVE ;  /* 0x000000000000791b */ /* 0x003fe20003800000 */
.L_x_897:
        /* <DEDUP_REMOVED lines=16> */
.L_x_898:
[----:B------:R-:W-:Y:S01]  /*23100*/  MOV R13, R24 ;  /* 0x00000018000d7202 */ /* 0x000fe20000000f00 */
[----:B------:R-:W-:Y:S02]  /*23110*/  IMAD.MOV.U32 R12, RZ, RZ, 0x3 ;  /* 0x00000003ff0c7424 */ /* 0x000fe400078e00ff */
[----:B------:R-:W-:-:S07]  /*23120*/  IMAD.MOV.U32 R2, RZ, RZ, R14 ;  /* 0x000000ffff027224 */ /* 0x000fce00078e000e */
[----:B------:R-:W-:Y:S05]  /*23130*/  WARPSYNC.COLLECTIVE R15, `(.L_x_899) ;  /* 0x000000000f087348 */ /* 0x000fea0003c00000 */
[----:B------:R0:W1:Y:S02]  /*23140*/  SHFL.IDX P6, R14, R13, R12, R11 ;  /* 0x0000000c0d0e7389 */ /* 0x00006400000c000b */
[----:B01----:R-:W-:Y:S01]  /*23150*/  ENDCOLLECTIVE ;  /* 0x000000000000791b */ /* 0x003fe20003800000 */
.L_x_899:
        /* <DEDUP_REMOVED lines=16> */
.L_x_900:
[----:B------:R-:W-:Y:S02]  /*23260*/  IMAD.MOV.U32 R13, RZ, RZ, R24 ;  /* 0x000000ffff0d7224 */ /* 0x000fe400078e0018 */
[----:B------:R-:W-:Y:S02]  /*23270*/  IMAD.MOV.U32 R12, RZ, RZ, 0x4 ;  /* 0x00000004ff0c7424 */ /* 0x000fe400078e00ff */
[----:B------:R-:W-:-:S07]  /*23280*/  IMAD.MOV.U32 R2, RZ, RZ, R14 ;  /* 0x000000ffff027224 */ /* 0x000fce00078e000e */
[----:B------:R-:W-:Y:S05]  /*23290*/  WARPSYNC.COLLECTIVE R15, `(.L_x_901) ;  /* 0x000000000f087348 */ /* 0x000fea0003c00000 */
[----:B------:R0:W1:Y:S02]  /*232a0*/  SHFL.IDX P6, R14, R13, R12, R11 ;  /* 0x0000000c0d0e7389 */ /* 0x00006400000c000b */
[----:B01----:R-:W-:Y:S01]  /*232b0*/  ENDCOLLECTIVE ;  /* 0x000000000000791b */ /* 0x003fe20003800000 */
.L_x_901:
        /* <DEDUP_REMOVED lines=16> */
.L_x_902:
[----:B------:R-:W-:Y:S02]  /*233c0*/  IMAD.MOV.U32 R13, RZ, RZ, R24 ;  /* 0x000000ffff0d7224 */ /* 0x000fe400078e0018 */
[----:B------:R-:W-:Y:S02]  /*233d0*/  IMAD.MOV.U32 R12, RZ, RZ, 0x5 ;  /* 0x00000005ff0c7424 */ /* 0x000fe400078e00ff */
[----:B------:R-:W-:-:S07]  /*233e0*/  IMAD.MOV.U32 R2, RZ, RZ, R14 ;  /* 0x000000ffff027224 */ /* 0x000fce00078e000e */
[----:B------:R-:W-:Y:S05]  /*233f0*/  WARPSYNC.COLLECTIVE R15, `(.L_x_903) ;  /* 0x000000000f087348 */ /* 0x000fea0003c00000 */
[----:B------:R0:W1:Y:S02]  /*23400*/  SHFL.IDX P6, R14, R13, R12, R11 ;  /* 0x0000000c0d0e7389 */ /* 0x00006400000c000b */
[----:B01----:R-:W-:Y:S01]  /*23410*/  ENDCOLLECTIVE ;  /* 0x000000000000791b */ /* 0x003fe20003800000 */
.L_x_903:
[----:B------:R-:W-:-:S05]  /*23420*/  IADD3 R2, P0, R2, R4, RZ ;  /* 0x0000000402027210 */ /* 0x000fca0007f1e0ff */
[----:B------:R-:W-:Y:S01]  /*23430*/  IMAD.X R3, RZ, RZ, R3, P0 ;  /* 0x000000ffff037224 */ /* 0x000fe200000e0603 */
        /* <DEDUP_REMOVED lines=11> */
.L_x_904:
[----:B------:R-:W-:Y:S01]  /*234f0*/  @!PT LDS RZ, [RZ] ;  /* 0x00000000fffff984 */ /* 0x000fe20000000800 */
[----:B------:R-:W-:Y:S01]  /*23500*/  @!PT LDS RZ, [RZ] ;  /* 0x00000000fffff984 */ /* 0x000fe20000000800 */
[----:B------:R-:W-:Y:S01]  /*23510*/  @!PT LDS RZ, [RZ] ;  /* 0x00000000fffff984 */ /* 0x000fe20000000800 */
[----:B------:R0:W-:Y:S01]  /*23520*/  LDGSTS.E.BYPASS.LTC128B.128 [R5+0x5400], desc[UR56][R2.64+0x80], !P0 ;  /* 0x0540008002057fae */ /* 0x0001e2000c101d78 */
[----:B------:R-:W-:-:S13]  /*23530*/  ISETP.LT.OR P0, PT, R7, 0x41, P1 ;  /* 0x000000410700780c */ /* 0x000fda0000f01670 */
[----:B------:R0:W-:Y:S01]  /*23540*/  LDGSTS.E.BYPASS.LTC128B.128 [R5+0x8400], desc[UR56][R2.64+0x100], !P0 ;  /* 0x0840010002057fae */ /* 0x0001e2000c101d78 */
[----:B------:R-:W-:Y:S05]  /*23550*/  BRA `(.L_x_905) ;  /* 0xffffffb000507947 */ /* 0x000fea000383ffff */
.L_x_759:
[----:B0-----:R0:W1:Y:S02]  /*23560*/  SYNCS.PHASECHK.TRANS64.TRYWAIT P0, [R0+URZ+0x30860], R3 ;  /* 0x03086003000075a7 */ /* 0x001064000800017f */
[----:B-1----:R-:W-:Y:S05]  /*23570*/  @!P0 NANOSLEEP.SYNCS 0x989680 ;  /* 0x009896800000895d */ /* 0x002fea0003900000 */
[----:B------:R-:W1:Y:S02]  /*23580*/  @!P0 SYNCS.PHASECHK.TRANS64 P0, [R0+URZ+0x30860], R3 ;  /* 0x03086003000085a7 */ /* 0x000e64000800007f */
[----:B-1----:R-:W-:Y:S05]  /*23590*/  @!P0 BRA `(.L_x_759) ;  /* 0xfffffffc00f08947 */ /* 0x002fea000383ffff */
[----:B------:R-:W-:Y:S05]  /*235a0*/  BRA `(.L_x_906) ;  /* 0xffffffb400787947 */ /* 0x000fea000383ffff */
.L_x_760:
[----:B------:R-:W-:Y:S01]  /*235b0*/  BSSY B0, `(.L_x_907) ;  /* 0x0000008000007945 */ /* 0x000fe20003800000 */
[----:B------:R-:W-:Y:S02]  /*235c0*/  IMAD.MOV.U32 R13, RZ, RZ, R24 ;  /* 0x000000ffff0d7224 */ /* 0x000fe400078e0018 */
[----:B------:R-:W-:Y:S02]  /*235d0*/  IMAD.MOV.U32 R12, RZ, RZ, RZ ;  /* 0x000000ffff0c7224 */ /* 0x000fe400078e00ff */
[----:B------:R-:W-:Y:S02]  /*235e0*/  IMAD.MOV.U32 R11, RZ, RZ, 0x181f ;  /* 0x0000181fff0b7424 */ /* 0x000fe400078e00ff */
[----:B------:R-:W-:-:S07]  /*235f0*/  IMAD.MOV.U32 R15, RZ, RZ, -0x1 ;  /* 0xffffffffff0f7424 */ /* 0x000fce00078e00ff */
[----:B0-2---:R-:W-:Y:S05]  /*23600*/  WARPSYNC.COLLECTIVE R15, `(.L_x_908) ;  /* 0x000000000f087348 */ /* 0x005fea0003c00000 */
[----:B--2---:R1:W2:Y:S02]  /*23610*/  SHFL.IDX P6, R14, R13, R12, R11 ;  /* 0x0000000c0d0e7389 */ /* 0x0042a400000c000b */
[----:B012---:R-:W-:Y:S01]  /*23620*/  ENDCOLLECTIVE ;  /* 0x000000000000791b */ /* 0x007fe20003800000 */
.L_x_908:
[----:B------:R-:W-:Y:S05]  /*23630*/  BSYNC B0 ;  /* 0x0000000000007941 */ /* 0x000fea0003800000 */
.L_x_907:
[----:B------:R-:W-:Y:S02]  /*23640*/  IMAD.MOV.U32 R13, RZ, RZ, R23 ;  /* 0x000000ffff0d7224 */ /* 0x000fe400078e0017 */
[----:B------:R-:W-:Y:S02]  /*23650*/  IMAD.MOV.U32 R12, RZ, RZ, RZ ;  /* 0x000000ffff0c7224 */ /* 0x000fe400078e00ff */
[----:B------:R-:W-:Y:S02]  /*23660*/  IMAD.MOV.U32 R11, RZ, RZ, 0x181f ;  /* 0x0000181fff0b7424 */ /* 0x000fe400078e00ff */
[----:B------:R-:W-:Y:S02]  /*23670*/  IMAD.MOV.U32 R15, RZ, RZ, -0x1 ;  /* 0xffffffffff0f7424 */ /* 0x000fe400078e00ff */
[----:B------:R-:W-:Y:S02]  /*23680*/  IMAD.MOV.U32 R3, RZ, RZ, R14 ;  /* 0x000000ffff037224 */ /* 0x000fe400078e000e */
[----:B------:R-:W-:-:S07]  /*23690*/  IMAD.SHL.U32 R5, R33, 0x2, RZ ;  /* 0x0000000221057824 */ /* 0x000fce00078e00ff */
[----:B------:R-:W-:Y:S05]  /*236a0*/  WARPSYNC.COLLECTIVE R15, `(.L_x_909) ;  /* 0x000000000f087348 */ /* 0x000fea0003c00000 */
[----:B------:R0:W1:Y:S02]  /*236b0*/  SHFL.IDX P6, R14, R13, R12, R11 ;  /* 0x0000000c0d0e7389 */ /* 0x00006400000c000b */
[----:B01----:R-:W-:Y:S01]  /*236c0*/  ENDCOLLECTIVE ;  /* 0x000000000000791b */ /* 0x003fe20003800000 */
.L_x_909:
        /* <DEDUP_REMOVED lines=14> */
.L_x_910:
        /* <DEDUP_REMOVED lines=13> */
.L_x_911:
[----:B------:R-:W-:Y:S02]  /*23880*/  IMAD.MOV.U32 R13, RZ, RZ, R24 ;  /* 0x000000ffff0d7224 */ /* 0x000fe400078e0018 */
[----:B------:R-:W-:Y:S01]  /*23890*/  IMAD.MOV.U32 R12, RZ, RZ, 0x2 ;  /* 0x00000002ff0c7424 */ /* 0x000fe200078e00ff */
[----:B------:R-:W-:-:S13]  /*238a0*/  IADD3 R2, P4, R14, R5, RZ ;  /* 0x000000050e027210 */ /* 0x000fda0007f9e0ff */
[----:B------:R-:W-:Y:S05]  /*238b0*/  WARPSYNC.COLLECTIVE R15, `(.L_x_912) ;  /* 0x000000000f087348 */ /* 0x000fea0003c00000 */
[----:B------:R0:W1:Y:S02]  /*238c0*/  SHFL.IDX P6, R14, R13, R12, R11 ;  /* 0x0000000c0d0e7389 */ /* 0x00006400000c000b */
[----:B01----:R-:W-:Y:S01]  /*238d0*/  ENDCOLLECTIVE ;  /* 0x000000000000791b */ /* 0x003fe20003800000 */
.L_x_912:
        /* <DEDUP_REMOVED lines=15> */
.L_x_913:
[----:B------:R-:W-:Y:S02]  /*239d0*/  IMAD.MOV.U32 R13, RZ, RZ, R24 ;  /* 0x000000ffff0d7224 */ /* 0x000fe400078e0018 */
[----:B------:R-:W-:Y:S01]  /*239e0*/  IMAD.MOV.U32 R12, RZ, RZ, 0x3 ;  /* 0x00000003ff0c7424 */ /* 0x000fe200078e00ff */
[----:B------:R-:W-:-:S13]  /*239f0*/  IADD3 R2, P4, R14, R5, RZ ;  /* 0x000000050e027210 */ /* 0x000fda0007f9e0ff */
[----:B------:R-:W-:Y:S05]  /*23a00*/  WARPSYNC.COLLECTIVE R15, `(.L_x_914) ;  /* 0x000000000f087348 */ /* 0x000fea0003c00000 */
[----:B------:R0:W1:Y:S02]  /*23a10*/  SHFL.IDX P6, R14, R13, R12, R11 ;  /* 0x0000000c0d0e7389 */ /* 0x00006400000c000b */
[----:B01----:R-:W-:Y:S01]  /*23a20*/  ENDCOLLECTIVE ;  /* 0x000000000000791b */ /* 0x003fe20003800000 */
.L_x_914:
        /* <DEDUP_REMOVED lines=15> */
.L_x_915:
[----:B------:R-:W-:Y:S02]  /*23b20*/  IMAD.MOV.U32 R13, RZ, RZ, R24 ;  /* 0x000000ffff0d7224 */ /* 0x000fe400078e0018 */
[----:B------:R-:W-:Y:S01]  /*23b30*/  IMAD.MOV.U32 R12, RZ, RZ, 0x4 ;  /* 0x00000004ff0c7424 */ /* 0x000fe200078e00ff */
[----:B------:R-:W-:-:S13]  /*23b40*/  IADD3 R2, P4, R14, R5, RZ ;  /* 0x000000050e027210 */ /* 0x000fda0007f9e0ff */
[----:B------:R-:W-:Y:S05]  /*23b50*/  WARPSYNC.COLLECTIVE R15, `(.L_x_916) ;  /* 0x000000000f087348 */ /* 0x000fea0003c00000 */
[----:B------:R0:W1:Y:S02]  /*23b60*/  SHFL.IDX P6, R14, R13, R12, R11 ;  /* 0x0000000c0d0e7389 */ /* 0x00006400000c000b */
[----:B01----:R-:W-:Y:S01]  /*23b70*/  ENDCOLLECTIVE ;  /* 0x000000000000791b */ /* 0x003fe20003800000 */
.L_x_916:
        /* <DEDUP_REMOVED lines=10> */
[----:B------:R-:W-:Y:S02]  /*23c20*/  ISETP.LT.OR P3, PT, R6, 0x41, P2 ;  /* 0x000000410600780c */ /* 0x000fe40001761670 */
[----:B------:R-:W-:-:S11]  /*23c30*/  MOV R7, R14 ;  /* 0x0000000e00077202 */ /* 0x000fd60000000f00 */
[----:B0-----:R-:W-:Y:S05]  /*23c40*/  WARPSYNC.COLLECTIVE R15, `(.L_x_917) ;  /* 0x000000000f087348 */ /* 0x001fea0003c00000 */
[----:B------:R1:W2:Y:S02]  /*23c50*/  SHFL.IDX P6, R14, R13, R12, R11 ;  /* 0x0000000c0d0e7389 */ /* 0x0002a400000c000b */
[----:B012---:R-:W-:Y:S01]  /*23c60*/  ENDCOLLECTIVE ;  /* 0x000000000000791b */ /* 0x007fe20003800000 */
.L_x_917:
[----:B------:R-:W-:Y:S02]  /*23c70*/  IMAD.MOV.U32 R13, RZ, RZ, R24 ;  /* 0x000000ffff0d7224 */ /* 0x000fe400078e0018 */
[----:B------:R-:W-:Y:S01]  /*23c80*/  IMAD.MOV.U32 R12, RZ, RZ, 0x5 ;  /* 0x00000005ff0c7424 */ /* 0x000fe200078e00ff */
[----:B------:R-:W-:-:S13]  /*23c90*/  IADD3 R2, P4, R14, R5, RZ ;  /* 0x000000050e027210 */ /* 0x000fda0007f9e0ff */
[----:B------:R-:W-:Y:S05]  /*23ca0*/  WARPSYNC.COLLECTIVE R15, `(.L_x_918) ;  /* 0x000000000f087348 */ /* 0x000fea0003c00000 */
[----:B------:R0:W1:Y:S02]  /*23cb0*/  SHFL.IDX P6, R14, R13, R12, R11 ;  /* 0x0000000c0d0e7389 */ /* 0x00006400000c000b */
[----:B01----:R-:W-:Y:S01]  /*23cc0*/  ENDCOLLECTIVE ;  /* 0x000000000000791b */ /* 0x003fe20003800000 */
.L_x_918:
        /* <DEDUP_REMOVED lines=14> */
.L_x_919:
[----:B------:R-:W-:Y:S05]  /*23db0*/  BRA `(.L_x_920) ;  /* 0xffffffb0007c7947 */ /* 0x000fea000383ffff */
.L_x_765:
        /* <DEDUP_REMOVED lines=8> */
.L_x_922:
[----:B------:R-:W-:Y:S05]  /*23e40*/  BSYNC B0 ;  /* 0x0000000000007941 */ /* 0x000fea0003800000 */
.L_x_921:
        /* <DEDUP_REMOVED lines=9> */
.L_x_923:
[----:B------:R-:W-:Y:S02]  /*23ee0*/  ULDC UR4, c[0x0][0xc3c] ;  /* 0x00030f0000047ab9 */ /* 0x000fe40000000800 */
[----:B------:R-:W-:-:S13]  /*23ef0*/  ISETP.GE.OR P1, PT, R7, UR4, !P0 ;  /* 0x0000000407007c0c */ /* 0x000fda000c726670 */
[----:B------:R-:W0:Y:S01]  /*23f00*/  @!P1 LDC.64 R2, c[0x0][0xc80] ;  /* 0x00032000ff029b82 */ /* 0x000e220000000a00 */
[----:B------:R-:W-:Y:S02]  /*23f10*/  IMAD.MOV.U32 R4, RZ, RZ, RZ ;  /* 0x000000ffff047224 */ /* 0x000fe400078e00ff */
[----:B------:R-:W-:Y:S02]  /*23f20*/  IMAD.MOV.U32 R11, RZ, RZ, RZ ;  /* 0x000000ffff0b7224 */ /* 0x000fe400078e00ff */
        /* <DEDUP_REMOVED lines=13> */
.L_x_924:
[----:B------:R-:W-:Y:S01]  /*24000*/  IMAD.MOV.U32 R12, RZ, RZ, 0x2 ;  /* 0x00000002ff0c7424 */ /* 0x000fe200078e00ff */
[----:B------:R-:W-:-:S05]  /*24010*/  SEL R7, R14, RZ, P1 ;  /* 0x000000ff0e077207 */ /* 0x000fca0000800000 */
[----:B------:R-:W-:-:S04]  /*24020*/  IMAD.IADD R6, R4, 0x1, R7 ;  /* 0x0000000104067824 */ /* 0x000fc800078e0207 */
[----:B------:R-:W-:-:S07]  /*24030*/  IMAD.MOV.U32 R13, RZ, RZ, R6 ;  /* 0x000000ffff0d7224 */ /* 0x000fce00078e0006 */
[----:B------:R-:W-:Y:S05]  /*24040*/  WARPSYNC.COLLECTIVE R15, `(.L_x_925) ;  /* 0x000000000f087348 */ /* 0x000fea0003c00000 */
[----:B------:R0:W1:Y:S02]  /*24050*/  SHFL.UP P6, R14, R13, R12, R11 ;  /* 0x0400000c0d0e7389 */ /* 0x00006400000c000b */
[----:B01----:R-:W-:Y:S01]  /*24060*/  ENDCOLLECTIVE ;  /* 0x000000000000791b */ /* 0x003fe20003800000 */
.L_x_925:
[----:B------:R-:W-:Y:S01]  /*24070*/  IMAD.MOV.U32 R12, RZ, RZ, 0x4 ;  /* 0x00000004ff0c7424 */ /* 0x000fe200078e00ff */
[----:B------:R-:W-:-:S05]  /*24080*/  SEL R7, R14, RZ, P2 ;  /* 0x000000ff0e077207 */ /* 0x000fca0001000000 */
[----:B------:R-:W-:-:S04]  /*24090*/  IMAD.IADD R7, R6, 0x1, R7 ;  /* 0x0000000106077824 */ /* 0x000fc800078e0207 */
[----:B------:R-:W-:-:S07]  /*240a0*/  IMAD.MOV.U32 R13, RZ, RZ, R7 ;  /* 0x000000ffff0d7224 */ /* 0x000fce00078e0007 */
[----:B------:R-:W-:Y:S05]  /*240b0*/  WARPSYNC.COLLECTIVE R15, `(.L_x_926) ;  /* 0x000000000f087348 */ /* 0x000fea0003c00000 */
[----:B------:R0:W1:Y:S02]  /*240c0*/  SHFL.UP P6, R14, R13, R12, R11 ;  /* 0x0400000c0d0e7389 */ /* 0x00006400000c000b */
[----:B01----:R-:W-:Y:S01]  /*240d0*/  ENDCOLLECTIVE ;  /* 0x000000000000791b */ /* 0x003fe20003800000 */
.L_x_926:
[----:B------:R-:W-:Y:S02]  /*240e0*/  MOV R12, 0x8 ;  /* 0x00000008000c7802 */ /* 0x000fe40000000f00 */
[----:B------:R-:W-:-:S05]  /*240f0*/  SEL R2, R14, RZ, P3 ;  /* 0x000000ff0e027207 */ /* 0x000fca0001800000 */
[----:B------:R-:W-:-:S04]  /*24100*/  IMAD.IADD R2, R7, 0x1, R2 ;  /* 0x0000000107027824 */ /* 0x000fc800078e0202 */
[----:B------:R-:W-:-:S07]  /*24110*/  IMAD.MOV.U32 R13, RZ, RZ, R2 ;  /* 0x000000ffff0d7224 */ /* 0x000fce00078e0002 */
[----:B------:R-:W-:Y:S05]  /*24120*/  WARPSYNC.COLLECTIVE R15, `(.L_x_927) ;  /* 0x000000000f087348 */ /* 0x000fea0003c00000 */
[----:B------:R0:W1:Y:S02]  /*24130*/  SHFL.UP P6, R14, R13, R12, R11 ;  /* 0x0400000c0d0e7389 */ /* 0x00006400000c000b */
[----:B01----:R-:W-:Y:S01]  /*24140*/  ENDCOLLECTIVE ;  /* 0x000000000000791b */ /* 0x003fe20003800000 */
.L_x_927:
[----:B------:R-:W-:Y:S01]  /*24150*/  IMAD.MOV.U32 R12, RZ, RZ, 0x10 ;  /* 0x00000010ff0c7424 */ /* 0x000fe200078e00ff */
[----:B------:R-:W-:-:S05]  /*24160*/  SEL R3, R14, RZ, P4 ;  /* 0x000000ff0e037207 */ /* 0x000fca0002000000 */
[----:B------:R-:W-:-:S04]  /*24170*/  IMAD.IADD R3, R2, 0x1, R3 ;  /* 0x0000000102037824 */ /* 0x000fc800078e0203 */
[----:B------:R-:W-:-:S07]  /*24180*/  IMAD.MOV.U32 R13, RZ, RZ, R3 ;  /* 0x000000ffff0d7224 */ /* 0x000fce00078e0003 */
[----:B------:R-:W-:Y:S05]  /*24190*/  WARPSYNC.COLLECTIVE R15, `(.L_x_928) ;  /* 0x000000000f087348 */ /* 0x000fea0003c00000 */
[----:B------:R0:W1:Y:S02]  /*241a0*/  SHFL.UP P6, R14, R13, R12, R11 ;  /* 0x0400000c0d0e7389 */ /* 0x00006400000c000b */
[----:B01----:R-:W-:Y:S01]  /*241b0*/  ENDCOLLECTIVE ;  /* 0x000000000000791b */ /* 0x003fe20003800000 */
.L_x_928:
        /* <DEDUP_REMOVED lines=8> */
.L_x_929:
[----:B------:R-:W-:Y:S05]  /*24240*/  BRA `(.L_x_930) ;  /* 0xffffffb000947947 */ /* 0x000fea000383ffff */
.L_x_770:
[----:B------:R-:W-:Y:S01]  /*24250*/  BSSY B0, `(.L_x_931) ;  /* 0x0000008000007945 */ /* 0x000fe20003800000 */
[----:B-----5:R-:W-:Y:S02]  /*24260*/  IMAD.MOV.U32 R13, RZ, RZ, R4 ;  /* 0x000000ffff0d7224 */ /* 0x020fe400078e0004 */
[----:B------:R-:W-:Y:S02]  /*24270*/  IMAD.MOV.U32 R12, RZ, RZ, 0x1 ;  /* 0x00000001ff0c7424 */ /* 0x000fe400078e00ff */
[----:B------:R-:W-:Y:S02]  /*24280*/  IMAD.MOV.U32 R11, RZ, RZ, RZ ;  /* 0x000000ffff0b7224 */ /* 0x000fe400078e00ff */
[----:B------:R-:W-:-:S07]  /*24290*/  IMAD.MOV.U32 R15, RZ, RZ, -0x1 ;  /* 0xffffffffff0f7424 */ /* 0x000fce00078e00ff */
[----:B01----:R-:W-:Y:S05]  /*242a0*/  WARPSYNC.COLLECTIVE R15, `(.L_x_932) ;  /* 0x000000000f087348 */ /* 0x003fea0003c00000 */
[----:B------:R2:W3:Y:S02]  /*242b0*/  SHFL.UP P6, R14, R13, R12, R11 ;  /* 0x0400000c0d0e7389 */ /* 0x0004e400000c000b */
[----:B0123--:R-:W-:Y:S01]  /*242c0*/  ENDCOLLECTIVE ;  /* 0x000000000000791b */ /* 0x00ffe20003800000 */
.L_x_932:
[----:B------:R-:W-:Y:S05]  /*242d0*/  BSYNC B0 ;  /* 0x0000000000007941 */ /* 0x000fea0003800000 */
.L_x_931:
        /* <DEDUP_REMOVED lines=8> */
.L_x_933:
[----:B------:R-:W-:Y:S01]  /*24360*/  IMAD.MOV.U32 R12, RZ, RZ, 0x4 ;  /* 0x00000004ff0c7424 */ /* 0x000fe200078e00ff */
[----:B------:R-:W-:-:S05]  /*24370*/  SEL R0, R14, RZ, P2 ;  /* 0x000000ff0e007207 */ /* 0x000fca0001000000 */
[----:B------:R-:W-:-:S04]  /*24380*/  IMAD.IADD R0, R13, 0x1, R0 ;  /* 0x000000010d007824 */ /* 0x000fc800078e0200 */
[----:B------:R-:W-:-:S07]  /*24390*/  IMAD.MOV.U32 R13, RZ, RZ, R0 ;  /* 0x000000ffff0d7224 */ /* 0x000fce00078e0000 */
[----:B------:R-:W-:Y:S05]  /*243a0*/  WARPSYNC.COLLECTIVE R15, `(.L_x_934) ;  /* 0x000000000f087348 */ /* 0x000fea0003c00000 */
[----:B------:R0:W1:Y:S02]  /*243b0*/  SHFL.UP P6, R14, R13, R12, R11 ;  /* 0x0400000c0d0e7389 */ /* 0x00006400000c000b */
[----:B01----:R-:W-:Y:S01]  /*243c0*/  ENDCOLLECTIVE ;  /* 0x000000000000791b */ /* 0x003fe20003800000 */
.L_x_934:
[----:B------:R-:W-:Y:S01]  /*243d0*/  IMAD.MOV.U32 R12, RZ, RZ, 0x8 ;  /* 0x00000008ff0c7424 */ /* 0x000fe200078e00ff */
[----:B------:R-:W-:-:S05]  /*243e0*/  SEL R3, R14, RZ, P3 ;  /* 0x000000ff0e037207 */ /* 0x000fca0001800000 */
[----:B------:R-:W-:-:S04]  /*243f0*/  IMAD.IADD R2, R0, 0x1, R3 ;  /* 0x0000000100027824 */ /* 0x000fc800078e0203 */
[----:B------:R-:W-:-:S07]  /*24400*/  IMAD.MOV.U32 R13, RZ, RZ, R2 ;  /* 0x000000ffff0d7224 */ /* 0x000fce00078e0002 */
[----:B------:R-:W-:Y:S05]  /*24410*/  WARPSYNC.COLLECTIVE R15, `(.L_x_935) ;  /* 0x000000000f087348 */ /* 0x000fea0003c00000 */
[----:B------:R0:W1:Y:S02]  /*24420*/  SHFL.UP P6, R14, R13, R12, R11 ;  /* 0x0400000c0d0e7389 */ /* 0x00006400000c000b */
[----:B01----:R-:W-:Y:S01]  /*24430*/  ENDCOLLECTIVE ;  /* 0x000000000000791b */ /* 0x003fe20003800000 */
.L_x_935:
[----:B------:R-:W-:Y:S01]  /*24440*/  IMAD.MOV.U32 R12, RZ, RZ, 0x10 ;  /* 0x00000010ff0c7424 */ /* 0x000fe200078e00ff */
[----:B------:R-:W-:-:S05]  /*24450*/  SEL R3, R14, RZ, P4 ;  /* 0x000000ff0e037207 */ /* 0x000fca0002000000 */
[----:B------:R-:W-:-:S04]  /*24460*/  IMAD.IADD R3, R2, 0x1, R3 ;  /* 0x0000000102037824 */ /* 0x000fc800078e0203 */
[----:B------:R-:W-:-:S07]  /*24470*/  IMAD.MOV.U32 R13, RZ, RZ, R3 ;  /* 0x000000ffff0d7224 */ /* 0x000fce00078e0003 */
[----:B------:R-:W-:Y:S05]  /*24480*/  WARPSYNC.COLLECTIVE R15, `(.L_x_936) ;  /* 0x000000000f087348 */ /* 0x000fea0003c00000 */
[----:B------:R0:W1:Y:S02]  /*24490*/  SHFL.UP P6, R14, R13, R12, R11 ;  /* 0x0400000c0d0e7389 */ /* 0x00006400000c000b */
[----:B01----:R-:W-:Y:S01]  /*244a0*/  ENDCOLLECTIVE ;  /* 0x000000000000791b */ /* 0x003fe20003800000 */
.L_x_936:
        /* <DEDUP_REMOVED lines=8> */
.L_x_937:
[----:B------:R-:W-:Y:S05]  /*24530*/  BRA `(.L_x_938) ;  /* 0xffffffb000747947 */ /* 0x000fea000383ffff */
.L_x_772:
[----:B------:R-:W-:Y:S01]  /*24540*/  BSSY B0, `(.L_x_939) ;  /* 0x0000006000007945 */ /* 0x000fe20003800000 */
[----:B------:R-:W-:Y:S01]  /*24550*/  PLOP3.LUT P6, PT, P6, PT, PT, 0x8, 0x0 ;  /* 0x000000000000781c */ /* 0x000fe200037ce170 */
[----:B------:R-:W-:-:S12]  /*24560*/  IMAD.MOV.U32 R15, RZ, RZ, -0x1 ;  /* 0xffffffffff0f7424 */ /* 0x000fd800078e00ff */
[----:B0-----:R-:W-:Y:S05]  /*24570*/  WARPSYNC.COLLECTIVE R15, `(.L_x_940) ;  /* 0x000000000f087348 */ /* 0x001fea0003c00000 */
[----:B------:R-:W-:Y:S01]  /*24580*/  VOTE.ANY R14, PT, P6 ;  /* 0x00000000000e7806 */ /* 0x000fe200030e0100 */
[----:B0-----:R-:W-:Y:S06]  /*24590*/  ENDCOLLECTIVE ;  /* 0x000000000000791b */ /* 0x001fec0003800000 */
.L_x_940:
[----:B------:R-:W-:Y:S05]  /*245a0*/  BSYNC B0 ;  /* 0x0000000000007941 */ /* 0x000fea0003800000 */
.L_x_939:
[----:B------:R-:W-:Y:S01]  /*245b0*/  MOV R2, R14 ;  /* 0x0000000e00027202 */ /* 0x000fe20000000f00 */
[----:B------:R-:W-:Y:S02]  /*245c0*/  IMAD.MOV.U32 R13, RZ, RZ, R4 ;  /* 0x000000ffff0d7224 */ /* 0x000fe400078e0004 */
[----:B------:R-:W-:Y:S01]  /*245d0*/  IMAD.MOV.U32 R11, RZ, RZ, 0x1f ;  /* 0x0000001fff0b7424 */ /* 0x000fe200078e00ff */
[----:B------:R-:W0:Y:S01]  /*245e0*/  POPC R0, R2 ;  /* 0x0000000200007309 */ /* 0x000e220000000000 */
[----:B------:R-:W-:Y:S02]  /*245f0*/  IMAD.MOV.U32 R15, RZ, RZ, -0x1 ;  /* 0xffffffffff0f7424 */ /* 0x000fe400078e00ff */
[----:B0-----:R-:W-:-:S07]  /*24600*/  IMAD.MOV.U32 R12, RZ, RZ, R0 ;  /* 0x000000ffff0c7224 */ /* 0x001fce00078e0000 */
[----:B------:R-:W-:Y:S05]  /*24610*/  WARPSYNC.COLLECTIVE R15, `(.L_x_941) ;  /* 0x000000000f087348 */ /* 0x000fea0003c00000 */
[----:B------:R0:W1:Y:S02]  /*24620*/  SHFL.IDX P6, R14, R13, R12, R11 ;  /* 0x0000000c0d0e7389 */ /* 0x00006400000c000b */
[----:B01----:R-:W-:Y:S01]  /*24630*/  ENDCOLLECTIVE ;  /* 0x000000000000791b */ /* 0x003fe20003800000 */
.L_x_941:
[----:B------:R-:W-:Y:S01]  /*24640*/  IMAD.MOV.U32 R4, RZ, RZ, R14 ;  /* 0x000000ffff047224 */ /* 0x000fe200078e000e */
[----:B------:R-:W-:Y:S06]  /*24650*/  BRA `(.L_x_942) ;  /* 0xffffffb000647947 */ /* 0x000fec000383ffff */
.L_x_774:
[----:B------:R-:W-:Y:S01]  /*24660*/  BSSY B0, `(.L_x_943) ;  /* 0x0000007000007945 */ /* 0x000fe20003800000 */
[----:B------:R-:W-:Y:S02]  /*24670*/  IMAD.MOV.U32 R13, RZ, RZ, R6 ;  /* 0x000000ffff0d7224 */ /* 0x000fe400078e0006 */
[----:B------:R-:W-:Y:S02]  /*24680*/  IMAD.MOV.U32 R11, RZ, RZ, 0x1f ;  /* 0x0000001fff0b7424 */ /* 0x000fe400078e00ff */
[----:B------:R-:W-:-:S07]  /*24690*/  IMAD.MOV.U32 R15, RZ, RZ, -0x1 ;  /* 0xffffffffff0f7424 */ /* 0x000fce00078e00ff */
[----:B012---:R-:W-:Y:S05]  /*246a0*/  WARPSYNC.COLLECTIVE R15, `(.L_x_944) ;  /* 0x000000000f087348 */ /* 0x007fea0003c00000 */
[----:B------:R3:W4:Y:S02]  /*246b0*/  SHFL.IDX P6, R14, R13, R12, R11 ;  /* 0x0000000c0d0e7389 */ /* 0x00072400000c000b */
[----:B01234-:R-:W-:Y:S01]  /*246c0*/  ENDCOLLECTIVE ;  /* 0x000000000000791b */ /* 0x01ffe20003800000 */
.L_x_944:
[----:B------:R-:W-:Y:S05]  /*246d0*/  BSYNC B0 ;  /* 0x0000000000007941 */ /* 0x000fea0003800000 */
.L_x_943:
[----:B------:R-:W-:Y:S05]  /*246e0*/  BRA `(.L_x_773) ;  /* 0xffffffb0005c7947 */ /* 0x000fea000383ffff */
.L_x_778:
[----:B0-----:R0:W1:Y:S02]  /*246f0*/  SYNCS.PHASECHK.TRANS64.TRYWAIT P0, [R7+URZ+0x30820], R0 ;  /* 0x03082000070075a7 */ /* 0x001064000800017f */
[----:B-1----:R-:W-:Y:S05]  /*24700*/  @!P0 NANOSLEEP.SYNCS 0x989680 ;  /* 0x009896800000895d */ /* 0x002fea0003900000 */
[----:B------:R-:W1:Y:S02]  /*24710*/  @!P0 SYNCS.PHASECHK.TRANS64 P0, [R7+URZ+0x30820], R0 ;  /* 0x03082000070085a7 */ /* 0x000e64000800007f */
[----:B-1----:R-:W-:Y:S05]  /*24720*/  @!P0 BRA `(.L_x_778) ;  /* 0xfffffffc00f08947 */ /* 0x002fea000383ffff */
[----:B------:R-:W-:Y:S05]  /*24730*/  BRA `(.L_x_945) ;  /* 0xffffffb400487947 */ /* 0x000fea000383ffff */
.L_x_779:
[----:B------:R-:W1:Y:S01]  /*24740*/  S2R R2, SR_TID.X ;  /* 0x0000000000027919 */ /* 0x000e620000002100 */
[----:B------:R-:W-:Y:S01]  /*24750*/  BSSY B0, `(.L_x_946) ;  /* 0x000000a000007945 */ /* 0x000fe20003800000 */
[----:B------:R-:W-:Y:S02]  /*24760*/  IMAD.MOV.U32 R12, RZ, RZ, RZ ;  /* 0x000000ffff0c7224 */ /* 0x000fe400078e00ff */
[----:B------:R-:W-:Y:S02]  /*24770*/  IMAD.MOV.U32 R11, RZ, RZ, 0x1f ;  /* 0x0000001fff0b7424 */ /* 0x000fe400078e00ff */
[----:B------:R-:W-:Y:S01]  /*24780*/  IMAD.MOV.U32 R15, RZ, RZ, -0x1 ;  /* 0xffffffffff0f7424 */ /* 0x000fe200078e00ff */
[----:B-1----:R-:W-:-:S04]  /*24790*/  SHF.R.U32.HI R2, RZ, 0x5, R2 ;  /* 0x00000005ff027819 */ /* 0x002fc80000011602 */
[----:B------:R-:W-:-:S05]  /*247a0*/  LOP3.LUT R2, R2, 0x3, RZ, 0xc0, !PT ;  /* 0x0000000302027812 */ /* 0x000fca00078ec0ff */
[----:B------:R-:W-:-:S07]  /*247b0*/  IMAD.MOV.U32 R13, RZ, RZ, R2 ;  /* 0x000000ffff0d7224 */ /* 0x000fce00078e0002 */
[----:B0-----:R-:W-:Y:S05]  /*247c0*/  WARPSYNC.COLLECTIVE R15, `(.L_x_947) ;  /* 0x000000000f087348 */ /* 0x001fea0003c00000 */
[----:B------:R1:W2:Y:S02]  /*247d0*/  SHFL.IDX P6, R14, R13, R12, R11 ;  /* 0x0000000c0d0e7389 */ /* 0x0002a400000c000b */
[----:B012---:R-:W-:Y:S01]  /*247e0*/  ENDCOLLECTIVE ;  /* 0x000000000000791b */ /* 0x007fe20003800000 */
.L_x_947:
[----:B------:R-:W-:Y:S05]  /*247f0*/  BSYNC B0 ;  /* 0x0000000000007941 */ /* 0x000fea0003800000 */
.L_x_946:
[----:B------:R-:W-:Y:S05]  /*24800*/  BRA `(.L_x_948) ;  /* 0xffffffb400307947 */ /* 0x000fea000383ffff */
.L_x_780:
[----:B------:R-:W-:Y:S01]  /*24810*/  BSSY B0, `(.L_x_949) ;  /* 0x0000006000007945 */ /* 0x000fe20003800000 */
[----:B------:R-:W-:-:S07]  /*24820*/  IMAD.MOV.U32 R15, RZ, RZ, -0x1 ;  /* 0xffffffffff0f7424 */ /* 0x000fce00078e00ff */
[----:B0-----:R-:W-:Y:S05]  /*24830*/  WARPSYNC.COLLECTIVE R15, `(.L_x_950) ;  /* 0x000000000f0c7348 */ /* 0x001fea0003c00000 */
[----:B------:R-:W-:Y:S02]  /*24840*/  ELECT P6, UR62, PT ;  /* 0x00000000003e782f */ /* 0x000fe400038c0000 */
[----:B------:R-:W-:Y:S01]  /*24850*/  MOV R14, UR62 ;  /* 0x0000003e000e7c02 */ /* 0x000fe20008000f00 */
[----:B0-----:R-:W-:Y:S10]  /*24860*/  ENDCOLLECTIVE ;  /* 0x000000000000791b */ /* 0x001ff40003800000 */
.L_x_950:
[----:B------:R-:W-:Y:S05]  /*24870*/  BSYNC B0 ;  /* 0x0000000000007941 */ /* 0x000fea0003800000 */
.L_x_949:
[----:B------:R-:W-:Y:S05]  /*24880*/  BRA `(.L_x_951) ;  /* 0xffffffb400247947 */ /* 0x000fea000383ffff */
.L_x_782:
[----:B0-----:R0:W1:Y:S02]  /*24890*/  SYNCS.PHASECHK.TRANS64.TRYWAIT P1, [R5+URZ+0x30840], R0 ;  /* 0x03084000050075a7 */ /* 0x001064000802017f */
[----:B-1----:R-:W-:Y:S05]  /*248a0*/  @!P1 NANOSLEEP.SYNCS 0x989680 ;  /* 0x009896800000995d */ /* 0x002fea0003900000 */
[----:B------:R-:W1:Y:S02]  /*248b0*/  @!P1 SYNCS.PHASECHK.TRANS64 P1, [R5+URZ+0x30840], R0 ;  /* 0x03084000050095a7 */ /* 0x000e64000802007f */
[----:B-1----:R-:W-:Y:S05]  /*248c0*/  @!P1 BRA `(.L_x_782) ;  /* 0xfffffffc00f09947 */ /* 0x002fea000383ffff */
[----:B------:R-:W-:Y:S05]  /*248d0*/  BRA `(.L_x_952) ;  /* 0xffffffb400447947 */ /* 0x000fea000383ffff */
.L_x_784:
[----:B-1----:R1:W2:Y:S02]  /*248e0*/  SYNCS.PHASECHK.TRANS64.TRYWAIT P1, [R3+URZ+0x30840], R2 ;  /* 0x03084002030075a7 */ /* 0x0022a4000802017f */
[----:B--2---:R-:W-:Y:S05]  /*248f0*/  @!P1 NANOSLEEP.SYNCS 0x989680 ;  /* 0x009896800000995d */ /* 0x004fea0003900000 */
[----:B------:R-:W2:Y:S02]  /*24900*/  @!P1 SYNCS.PHASECHK.TRANS64 P1, [R3+URZ+0x30840], R2 ;  /* 0x03084002030095a7 */ /* 0x000ea4000802007f */
[----:B--2---:R-:W-:Y:S05]  /*24910*/  @!P1 BRA `(.L_x_784) ;  /* 0xfffffffc00f09947 */ /* 0x004fea000383ffff */
[----:B------:R-:W-:Y:S05]  /*24920*/  BRA `(.L_x_953) ;  /* 0xffffffb400507947 */ /* 0x000fea000383ffff */
.L_x_786:
[----:B--2---:R2:W3:Y:S02]  /*24930*/  SYNCS.PHASECHK.TRANS64.TRYWAIT P1, [R5+URZ+0x30860], R0 ;  /* 0x03086000050075a7 */ /* 0x0044e4000802017f */
[----:B---3--:R-:W-:Y:S05]  /*24940*/  @!P1 NANOSLEEP.SYNCS 0x989680 ;  /* 0x009896800000995d */ /* 0x008fea0003900000 */
[----:B------:R-:W3:Y:S02]  /*24950*/  @!P1 SYNCS.PHASECHK.TRANS64 P1, [R5+URZ+0x30860], R0 ;  /* 0x03086000050095a7 */ /* 0x000ee4000802007f */
[----:B---3--:R-:W-:Y:S05]  /*24960*/  @!P1 BRA `(.L_x_786) ;  /* 0xfffffffc00f09947 */ /* 0x008fea000383ffff */
[----:B------:R-:W-:Y:S05]  /*24970*/  BRA `(.L_x_954) ;  /* 0xffffffb4004c7947 */ /* 0x000fea000383ffff */
.L_x_955:
        /* <DEDUP_REMOVED lines=16> */
.L_x_3234:


//--------------------- .text._ZN7cutlass13device_kernelIN5flash11enable_sm90INS1_16FlashAttnFwdSm90INS1_25CollectiveMainloopFwdSm90ILi2EN4cute5tupleIJNS5_1CILi1EEES8_S8_EEENS6_IJNS7_ILi128EEENS7_ILi96EEENS7_ILi192EEEEEELi192ENS_10bfloat16_tEfNS_4arch4Sm90ELb0ELb1ELb0ELb0ELb1ELb0ELb0ELb1ELb1ELb1ELb0ELb0EEENS1_21CollectiveEpilogueFwdINS6_IJSA_SC_SB_EEES9_SE_SG_Li256ELb0ELb1ELb0ELb0EEENS1_30DynamicPersistentTileSchedulerILi256ELi128ELb0ELb1ELb1EEEEEEEEEvNT_6ParamsE --------------------------
	.section	.text._ZN7cutlass13device_kernelIN5flash11enable_sm90INS1_16FlashAttnFwdSm90INS1_25CollectiveMainloopFwdSm90ILi2EN4cute5tupleIJNS5_1CILi1EEES8_S8_EEENS6_IJNS7_ILi128EEENS7_ILi96EEENS7_ILi192EEEEEELi192ENS_10bfloat16_tEfNS_4arch4Sm90ELb0ELb1ELb0ELb0ELb1ELb0ELb0ELb1ELb1ELb1ELb0ELb0EEENS1_21CollectiveEpilogueFwdINS6_IJSA_SC_SB_EEES9_SE_SG_Li256ELb0ELb1ELb0ELb0EEENS1_30DynamicPersistentTileSchedulerILi256ELi128ELb0ELb1ELb1EEEEEEEEEvNT_6ParamsE,"ax",@progbits
	.align	128
.text._ZN7cutlass13device_kernelIN5flash11enable_sm90INS1_16FlashAttnFwdSm90INS1_25CollectiveMainloopFwdSm90ILi2EN4cute5tupleIJNS5_1CILi1EEES8_S8_EEENS6_IJNS7_ILi128EEENS7_ILi96EEENS7_ILi192EEEEEELi192ENS_10bfloat16_tEfNS_4arch4Sm90ELb0ELb1ELb0ELb0ELb1ELb0ELb0ELb1ELb1ELb1ELb0ELb0EEENS1_21CollectiveEpilogueFwdINS6_IJSA_SC_SB_EEES9_SE_SG_Li256ELb0ELb1ELb0ELb0EEENS1_30DynamicPersistentTileSchedulerILi256ELi128ELb0ELb1ELb1EEEEEEEEEvNT_6ParamsE:
        .type           _ZN7cutlass13device_kernelIN5flash11enable_sm90INS1_16FlashAttnFwdSm90INS1_25CollectiveMainloopFwdSm90ILi2EN4cute5tupleIJNS5_1CILi1EEES8_S8_EEENS6_IJNS7_ILi128EEENS7_ILi96EEENS7_ILi192EEEEEELi192ENS_10bfloat16_tEfNS_4arch4Sm90ELb0ELb1ELb0ELb0ELb1ELb0ELb0ELb1ELb1ELb1ELb0ELb0EEENS1_21CollectiveEpilogueFwdINS6_IJSA_SC_SB_EEES9_SE_SG_Li256ELb0ELb1ELb0ELb0EEENS1_30DynamicPersistentTileSchedulerILi256ELi128ELb0ELb1ELb1EEEEEEEEEvNT_6ParamsE,@function
        .size           _ZN7cutlass13device_kernelIN5flash11enable_sm90INS1_16FlashAttnFwdSm90INS1_25CollectiveMainloopFwdSm90ILi2EN4cute5tupleIJNS5_1CILi1EEES8_S8_EEENS6_IJNS7_ILi128EEENS7_ILi96EEENS7_ILi192EEEEEELi192ENS_10bfloat16_tEfNS_4arch4Sm90ELb0ELb1ELb0ELb0ELb1ELb0ELb0ELb1ELb1ELb1ELb0ELb0EEENS1_21CollectiveEpilogueFwdINS6_IJSA_SC_SB_EEES9_SE_SG_Li256ELb0ELb1ELb0ELb0EEENS1_30DynamicPersistentTileSchedulerILi256ELi128ELb0ELb1ELb1EEEEEEEEEvNT_6ParamsE,(.L_x_3235 - _ZN7cutlass13device_kernelIN5flash11enable_sm90INS1_16FlashAttnFwdSm90INS1_25CollectiveMainloopFwdSm90ILi2EN4cute5tupleIJNS5_1CILi1EEES8_S8_EEENS6_IJNS7_ILi128EEENS7_ILi96EEENS7_ILi192EEEEEELi192ENS_10bfloat16_tEfNS_4arch4Sm90ELb0ELb1ELb0ELb0ELb1ELb0ELb0ELb1ELb1ELb1ELb0ELb0EEENS1_21CollectiveEpilogueFwdINS6_IJSA_SC_SB_EEES9_SE_SG_Li256ELb0ELb1ELb0ELb0EEENS1_30DynamicPersistentTileSchedulerILi256ELi128ELb0ELb1ELb1EEEEEEEEEvNT_6ParamsE)
        .other          _ZN7cutlass13device_kernelIN5flash11enable_sm90INS1_16FlashAttnFwdSm90INS1_25CollectiveMainloopFwdSm90ILi2EN4cute5tupleIJNS5_1CILi1EEES8_S8_EEENS6_IJNS7_ILi128EEENS7_ILi96EEENS7_ILi192EEEEEELi192ENS_10bfloat16_tEfNS_4arch4Sm90ELb0ELb1ELb0ELb0ELb1ELb0ELb0ELb1ELb1ELb1ELb0ELb0EEENS1_21CollectiveEpilogueFwdINS6_IJSA_SC_SB_EEES9_SE_SG_Li256ELb0ELb1ELb0ELb0EEENS1_30DynamicPersistentTileSchedulerILi256ELi128ELb0ELb1ELb1EEEEEEEEEvNT_6ParamsE,@"STO_CUDA_ENTRY STV_DEFAULT"
_ZN7cutlass13device_kernelIN5flash11enable_sm90INS1_16FlashAttnFwdSm90INS1_25CollectiveMainloopFwdSm90ILi2EN4cute5tupleIJNS5_1CILi1EEES8_S8_EEENS6_IJNS7_ILi128EEENS7_ILi96EEENS7_ILi192EEEEEELi192ENS_10bfloat16_tEfNS_4arch4Sm90ELb0ELb1ELb0ELb0ELb1ELb0ELb0ELb1ELb1ELb1ELb0ELb0EEENS1_21CollectiveEpilogueFwdINS6_IJSA_SC_SB_EEES9_SE_SG_Li256ELb0ELb1ELb0ELb0EEENS1_30DynamicPersistentTileSchedulerILi256ELi128ELb0ELb1ELb1EEEEEEEEEvNT_6ParamsE:
        /* <DEDUP_REMOVED lines=45> */
.L_x_956:
        /* <DEDUP_REMOVED lines=22> */
.L_x_957:
        /* <DEDUP_REMOVED lines=18> */
.L_x_958:
        /* <DEDUP_REMOVED lines=22> */
.L_x_959:
        /* <DEDUP_REMOVED lines=23> */
.L_x_960:
        /* <DEDUP_REMOVED lines=10> */
.L_x_962:
[----:B------:R-:W-:-:S08]  /*08c0*/  NOP ;  /* 0x0000000000007918 */ /* 0x000fd00000000000 */
[----:B------:R-:W1:Y:S02]  /*08d0*/  USETMAXREG.TRY_ALLOC.CTAPOOL UP0, 0xe8 ;  /* 0x000000e8000079c8 */ /* 0x000e640008000600 */
[----:B-1----:R-:W-:-:S13]  /*08e0*/  PLOP3.LUT P0, PT, PT, PT, UP0, 0x80, 0x0 ;  /* 0x000000000000781c */ /* 0x002fda0003f0f008 */
[----:B------:R-:W-:Y:S05]  /*08f0*/  @!P0 BRA `(.L_x_962) ;  /* 0xfffffffc00f08947 */ /* 0x000fea000383ffff */
[----:B------:R-:W1:Y:S08]  /*0900*/  S2UR UR4, SR_CTAID.X ;  /* 0x00000000000479c3 */ /* 0x000e700000002500 */
[----:B------:R-:W-:Y:S08]  /*0910*/  BAR.ARV 0x4, 0x180 ;  /* 0x0106000000007b1d */ /* 0x000ff00000002000 */
[----:B------:R-:W1:Y:S08]  /*0920*/  LDC R0, c[0x0][0xc38] ;  /* 0x00030e00ff007b82 */ /* 0x000e700000000800 */
[----:B------:R-:W-:Y:S06]  /*0930*/  BAR.ARV 0x8, 0x180 ;  /* 0x0206000000007b1d */ /* 0x000fec0000002000 */
[----:B-1----:R-:W-:-:S13]  /*0940*/  ISETP.LE.AND P0, PT, R0, UR4, PT ;  /* 0x0000000400007c0c */ /* 0x002fda000bf03270 */
[----:B------:R-:W-:Y:S05]  /*0950*/  @P0 EXIT ;  /* 0x000000000000094d */ /* 0x000fea0003800000 */
[----:B0-----:R-:W2:Y:S01]  /*0960*/  LDL R2, [R1+0x4] ;  /* 0x0000040001027983 */ /* 0x001ea20000100800 */
[----:B------:R-:W-:Y:S01]  /*0970*/  VIADD R207, R3, 0xffffff80 ;  /* 0xffffff8003cf7836 */ /* 0x000fe20000000000 */
[----:B------:R-:W-:Y:S01]  /*0980*/  UMOV UR38, URZ ;  /* 0x0000003f00267c82 */ /* 0x000fe20008000000 */
[----:B------:R-:W-:-:S03]  /*0990*/  UMOV UR39, URZ ;  /* 0x0000003f00277c82 */ /* 0x000fc60008000000 */
        /* <DEDUP_REMOVED lines=10> */
[----:B------:R-:W-:Y:S02]  /*0a40*/  LEA.HI R6, R0, R207, RZ, 0x2 ;  /* 0x000000cf00067211 */ /* 0x000fe400078f10ff */
[----:B------:R-:W-:Y:S02]  /*0a50*/  LEA.HI R8, R9, R198, RZ, 0x2 ;  /* 0x000000c609087211 */ /* 0x000fe400078f10ff */
[----:B------:R-:W-:Y:S02]  /*0a60*/  LOP3.LUT R6, R6, 0xfffffffc, RZ, 0xc0, !PT ;  /* 0xfffffffc06067812 */ /* 0x000fe400078ec0ff */
[----:B------:R-:W-:-:S02]  /*0a70*/  SHF.R.S32.HI R10, RZ, 0x2, R8 ;  /* 0x00000002ff0a7819 */ /* 0x000fc40000011408 */
[----:B------:R-:W-:Y:S01]  /*0a80*/  SHF.R.S32.HI R11, RZ, 0x1f, R8 ;  /* 0x0000001fff0b7819 */ /* 0x000fe20000011408 */
[----:B------:R-:W-:Y:S01]  /*0a90*/  IMAD.IADD R6, R207, 0x1, -R6 ;  /* 0x00000001cf067824 */ /* 0x000fe200078e0a06 */
[----:B------:R-:W-:Y:S02]  /*0aa0*/  LEA.HI R9, R9, R198, RZ, 0x5 ;  /* 0x000000c609097211 */ /* 0x000fe400078f28ff */
[----:B------:R-:W-:Y:S02]  /*0ab0*/  LEA.HI R11, R11, R10, RZ, 0x3 ;  /* 0x0000000a0b0b7211 */ /* 0x000fe400078f18ff */
[----:B------:R-:W-:Y:S02]  /*0ac0*/  SHF.R.S32.HI R9, RZ, 0x5, R9 ;  /* 0x00000005ff097819 */ /* 0x000fe40000011409 */
[----:B------:R-:W-:Y:S02]  /*0ad0*/  LOP3.LUT R11, R11, 0xfffffff8, RZ, 0xc0, !PT ;  /* 0xfffffff80b0b7812 */ /* 0x000fe400078ec0ff */
[----:B------:R-:W-:-:S03]  /*0ae0*/  LOP3.LUT R3, R3, 0x3fffffe, RZ, 0xc0, !PT ;  /* 0x03fffffe03037812 */ /* 0x000fc600078ec0ff */
[----:B------:R-:W-:Y:S02]  /*0af0*/  IMAD.IADD R10, R10, 0x1, -R11 ;  /* 0x000000010a0a7824 */ /* 0x000fe400078e0a0b */
[----:B------:R-:W-:Y:S02]  /*0b00*/  IMAD.IADD R3, R200, 0x1, -R3 ;  /* 0x00000001c8037824 */ /* 0x000fe400078e0a03 */
[----:B------:R-:W-:-:S04]  /*0b10*/  IMAD R10, R9, 0x10, R10 ;  /* 0x00000010090a7824 */ /* 0x000fc800078e020a */
[----:B------:R-:W-:Y:S01]  /*0b20*/  IMAD R201, R3, 0x40, R10 ;  /* 0x0000004003c97824 */ /* 0x000fe200078e020a */
[----:B------:R-:W-:-:S05]  /*0b30*/  LOP3.LUT R3, R8, 0x7ffffffc, RZ, 0xc0, !PT ;  /* 0x7ffffffc08037812 */ /* 0x000fca00078ec0ff */
[----:B------:R-:W-:Y:S01]  /*0b40*/  IMAD.IADD R18, R198, 0x1, -R3 ;  /* 0x00000001c6127824 */ /* 0x000fe200078e0a03 */
[----:B--2---:R-:W-:Y:S02]  /*0b50*/  R2UR UR5, R2 ;  /* 0x00000000020572ca */ /* 0x004fe400000e0000 */
[CC--:B------:R-:W-:Y:S02]  /*0b60*/  LEA.HI R2, R0.reuse, R207.reuse, RZ, 0x4 ;  /* 0x000000cf00027211 */ /* 0x0c0fe400078f20ff */
[----:B------:R-:W-:Y:S02]  /*0b70*/  LEA.HI R0, R0, R207, RZ, 0x3 ;  /* 0x000000cf00007211 */ /* 0x000fe400078f18ff */
[C---:B------:R-:W-:Y:S02]  /*0b80*/  LOP3.LUT R4, R2.reuse, 0x3fffff0, RZ, 0xc0, !PT ;  /* 0x03fffff002047812 */ /* 0x040fe400078ec0ff */
[----:B------:R-:W-:Y:S02]  /*0b90*/  SHF.R.S32.HI R5, RZ, 0x4, R2 ;  /* 0x00000004ff057819 */ /* 0x000fe40000011402 */
[----:B------:R-:W-:Y:S01]  /*0ba0*/  SHF.R.S32.HI R196, RZ, 0x3, R0 ;  /* 0x00000003ffc47819 */ /* 0x000fe20000011400 */
[----:B------:R-:W-:Y:S01]  /*0bb0*/  IMAD.IADD R4, R207, 0x1, -R4 ;  /* 0x00000001cf047824 */ /* 0x000fe200078e0a04 */
[----:B------:R-:W-:Y:S01]  /*0bc0*/  LEA.HI R2, R2, R5, RZ, 0x1 ;  /* 0x0000000502027211 */ /* 0x000fe200078f08ff */
[----:B------:R-:W-:-:S02]  /*0bd0*/  ULOP3.LUT UR6, UR5, 0x1, URZ, 0xfc, !UPT ;  /* 0x0000000105067892 */ /* 0x000fc4000f8efc3f */
[----:B------:R-:W-:Y:S01]  /*0be0*/  IMAD R7, R4, 0x40, R7 ;  /* 0x0000004004077824 */ /* 0x000fe200078e0207 */
[----:B------:R-:W-:Y:S01]  /*0bf0*/  LOP3.LUT R2, R2, 0x1ffffffe, RZ, 0xc0, !PT ;  /* 0x1ffffffe02027812 */ /* 0x000fe200078ec0ff */
[----:B------:R-:W-:Y:S01]  /*0c00*/  UMOV UR5, URZ ;  /* 0x0000003f00057c82 */ /* 0x000fe20008000000 */
[----:B------:R-:W-:Y:S01]  /*0c10*/  LOP3.LUT R4, R0, 0xfffffff8, RZ, 0xc0, !PT ;  /* 0xfffffff800047812 */ /* 0x000fe200078ec0ff */
[----:B------:R-:W-:Y:S02]  /*0c20*/  IMAD.U32 R203, RZ, RZ, UR6 ;  /* 0x00000006ffcb7e24 */ /* 0x000fe4000f8e00ff */
[----:B------:R-:W-:Y:S01]  /*0c30*/  IMAD.IADD R2, R5, 0x1, -R2 ;  /* 0x0000000105027824 */ /* 0x000fe200078e0a02 */
[----:B------:R-:W-:Y:S01]  /*0c40*/  LEA.HI R5, R6, R6, RZ, 0x1 ;  /* 0x0000000606057211 */ /* 0x000fe200078f08ff */
[----:B------:R-:W-:Y:S02]  /*0c50*/  IMAD.IADD R193, R207, 0x1, -R4 ;  /* 0x00000001cfc17824 */ /* 0x000fe400078e0a04 */
[----:B------:R-:W-:Y:S01]  /*0c60*/  IMAD R202, R2, 0x8, R7 ;  /* 0x0000000802ca7824 */ /* 0x000fe200078e0207 */
[----:B------:R-:W-:Y:S01]  /*0c70*/  LOP3.LUT R5, R5, 0x1ffffffe, RZ, 0xc0, !PT ;  /* 0x1ffffffe05057812 */ /* 0x000fe200078ec0ff */
[----:B------:R-:W-:-:S02]  /*0c80*/  IMAD.SHL.U32 R22, R193, 0x8, RZ ;  /* 0x00000008c1167824 */ /* 0x000fc400078e00ff */
[----:B------:R-:W-:Y:S02]  /*0c90*/  IMAD.U32 R197, RZ, RZ, UR5 ;  /* 0x00000005ffc57e24 */ /* 0x000fe4000f8e00ff */
[C---:B------:R-:W-:Y:S01]  /*0ca0*/  VIADD R23, R22.reuse, 0x40 ;  /* 0x0000004016177836 */ /* 0x040fe20000000000 */
[----:B------:R-:W-:Y:S01]  /*0cb0*/  SHF.R.S32.HI R206, RZ, 0x1f, R22 ;  /* 0x0000001fffce7819 */ /* 0x000fe20000011416 */
[----:B------:R-:W-:Y:S02]  /*0cc0*/  VIADD R192, R22, 0x80 ;  /* 0x0000008016c07836 */ /* 0x000fe40000000000 */
[----:B------:R-:W-:Y:S01]  /*0cd0*/  IMAD.IADD R6, R6, 0x1, -R5 ;  /* 0x0000000106067824 */ /* 0x000fe200078e0a05 */
[----:B------:R-:W-:Y:S02]  /*0ce0*/  SHF.R.S32.HI R205, RZ, 0x1f, R23 ;  /* 0x0000001fffcd7819 */ /* 0x000fe40000011417 */
[----:B------:R-:W-:Y:S01]  /*0cf0*/  SHF.R.S32.HI R204, RZ, 0x1f, R192 ;  /* 0x0000001fffcc7819 */ /* 0x000fe200000114c0 */
[----:B------:R-:W-:-:S07]  /*0d00*/  IMAD R19, R6, 0x8, R201 ;  /* 0x0000000806137824 */ /* 0x000fce00078e02c9 */
.L_x_1067:
[----:B------:R-:W-:Y:S01]  /*0d10*/  ULDC UR5, c[0x0][0xc60] ;  /* 0x0003180000057ab9 */ /* 0x000fe20000000800 */
[----:B------:R-:W-:Y:S01]  /*0d20*/  UMOV UR8, UR4 ;  /* 0x0000000400087c82 */ /* 0x000fe20008000000 */
[----:B------:R-:W-:-:S11]  /*0d30*/  UISETP.NE.AND UP0, UPT, UR5, 0x1, UPT ;  /* 0x000000010500788c */ /* 0x000fd6000bf05270 */
[----:B------:R-:W-:Y:S01]  /*0d40*/  @UP0 ULDC UR6, c[0x0][0xc64] ;  /* 0x0003190000060ab9 */ /* 0x000fe20000000800 */
[----:B------:R-:W-:Y:S01]  /*0d50*/  @UP0 ULDC UR9, c[0x0][0xc68] ;  /* 0x00031a0000090ab9 */ /* 0x000fe20000000800 */
[----:B------:R-:W-:-:S04]  /*0d60*/  UIMAD.WIDE.U32 UR6, UR4, UR6, URZ ;  /* 0x00000006040672a5 */ /* 0x000fc8000f8e003f */
[----:B------:R-:W-:-:S03]  /*0d70*/  @UP0 USHF.R.U32.HI UR8, URZ, UR9, UR7 ;  /* 0x000000093f080299 */ /* 0x000fc60008011607 */
[----:B------:R-:W-:Y:S02]  /*0d80*/  ULDC UR6, c[0x0][0xc78] ;  /* 0x00031e0000067ab9 */ /* 0x000fe40000000800 */
[----:B------:R-:W-:Y:S02]  /*0d90*/  UISETP.GE.AND UP0, UPT, UR8, UR6, UPT ;  /* 0x000000060800728c */ /* 0x000fe4000bf06270 */
[----:B------:R-:W-:-:S04]  /*0da0*/  UIADD3 UR6, -UR8, URZ, URZ ;  /* 0x0000003f08067290 */ /* 0x000fc8000fffe13f */
[----:B------:R-:W-:Y:S01]  /*0db0*/  PLOP3.LUT P0, PT, PT, PT, UP0, 0x80, 0x0 ;  /* 0x000000000000781c */ /* 0x000fe20003f0f008 */
[----:B------:R-:W-:-:S12]  /*0dc0*/  UIMAD UR9, UR5, UR6, UR4 ;  /* 0x00000006050972a4 */ /* 0x000fd8000f8e0204 */
[----:B01234-:R-:W-:Y:S05]  /*0dd0*/  @!P0 BRA `(.L_x_963) ;  /* 0x0000000000208947 */ /* 0x01ffea0003800000 */
[----:B------:R-:W-:Y:S01]  /*0de0*/  ULDC UR7, c[0x0][0xc6c] ;  /* 0x00031b0000077ab9 */ /* 0x000fe20000000800 */
[----:B------:R-:W-:Y:S01]  /*0df0*/  UMOV UR6, UR9 ;  /* 0x0000000900067c82 */ /* 0x000fe20008000000 */
[----:B------:R-:W-:-:S11]  /*0e00*/  UISETP.NE.AND UP0, UPT, UR7, 0x1, UPT ;  /* 0x000000010700788c */ /* 0x000fd6000bf05270 */
[----:B------:R-:W-:Y:S02]  /*0e10*/  @UP0 ULDC.64 UR10, c[0x0][0xc70] ;  /* 0x00031c00000a0ab9 */ /* 0x000fe40000000a00 */
[----:B------:R-:W-:-:S04]  /*0e20*/  UIMAD.WIDE.U32 UR4, UR9, UR10, URZ ;  /* 0x0000000a090472a5 */ /* 0x000fc8000f8e003f */
[----:B------:R-:W-:-:S04]  /*0e30*/  @UP0 USHF.R.U32.HI UR6, URZ, UR11, UR5 ;  /* 0x0000000b3f060299 */ /* 0x000fc80008011605 */
[----:B------:R-:W-:Y:S01]  /*0e40*/  UIMAD UR4, UR6, UR7, URZ ;  /* 0x00000007060472a4 */ /* 0x000fe2000f8e023f */
[----:B------:R-:W-:Y:S11]  /*0e50*/  BRA `(.L_x_964) ;  /* 0x00000000001c7947 */ /* 0x000ff60003800000 */
.L_x_963:
[----:B------:R-:W-:Y:S01]  /*0e60*/  ULDC UR7, c[0x0][0xc54] ;  /* 0x0003150000077ab9 */ /* 0x000fe20000000800 */
[----:B------:R-:W-:Y:S01]  /*0e70*/  UMOV UR6, UR9 ;  /* 0x0000000900067c82 */ /* 0x000fe20008000000 */
[----:B------:R-:W-:-:S11]  /*0e80*/  UISETP.NE.AND UP0, UPT, UR7, 0x1, UPT ;  /* 0x000000010700788c */ /* 0x000fd6000bf05270 */
[----:B------:R-:W-:Y:S02]  /*0e90*/  @UP0 ULDC.64 UR10, c[0x0][0xc58] ;  /* 0x00031600000a0ab9 */ /* 0x000fe40000000a00 */
[----:B------:R-:W-:-:S04]  /*0ea0*/  UIMAD.WIDE.U32 UR4, UR9, UR10, URZ ;  /* 0x0000000a090472a5 */ /* 0x000fc8000f8e003f */
[----:B------:R-:W-:-:S04]  /*0eb0*/  @UP0 USHF.R.U32.HI UR6, URZ, UR11, UR5 ;  /* 0x0000000b3f060299 */ /* 0x000fc80008011605 */
[----:B------:R-:W-:-:S12]  /*0ec0*/  UIMAD UR4, UR6, UR7, URZ ;  /* 0x00000007060472a4 */ /* 0x000fd8000f8e023f */
.L_x_964:
[----:B------:R-:W0:Y:S01]  /*0ed0*/  LDC R199, c[0x0][0x448] ;  /* 0x00011200ffc77b82 */ /* 0x000e220000000800 */
[----:B------:R-:W-:Y:S01]  /*0ee0*/  ULDC UR7, c[0x0][0xc48] ;  /* 0x0003120000077ab9 */ /* 0x000fe20000000800 */
[----:B------:R-:W-:Y:S01]  /*0ef0*/  ULOP3.LUT UR6, URZ, UR6, URZ, 0x33, !UPT ;  /* 0x000000063f067292 */ /* 0x000fe2000f8e333f */
[----:B------:R-:W-:Y:S01]  /*0f00*/  LOP3.LUT R16, R16, 0xffefffff, RZ, 0xc0, !PT ;  /* 0xffefffff10107812 */ /* 0x000fe200078ec0ff */
[----:B------:R-:W-:Y:S02]  /*0f10*/  UISETP.NE.AND UP0, UPT, UR7, 0x1, UPT ;  /* 0x000000010700788c */ /* 0x000fe4000bf05270 */
[----:B------:R-:W-:Y:S02]  /*0f20*/  UIADD3 UR4, UR9, -UR4, URZ ;  /* 0x8000000409047290 */ /* 0x000fe4000fffe03f */
[----:B------:R-:W1:Y:S01]  /*0f30*/  LDC.64 R8, c[0x0][0x9e0] ;  /* 0x00027800ff087b82 */ /* 0x000e620000000a00 */
[----:B------:R-:W-:Y:S01]  /*0f40*/  ULDC UR5, c[0x0][0xc3c] ;  /* 0x00030f0000057ab9 */ /* 0x000fe20000000800 */
[----:B------:R-:W-:Y:S01]  /*0f50*/  ULDC UR9, c[0x0][0xc54] ;  /* 0x0003150000097ab9 */ /* 0x000fe20000000800 */
[----:B------:R-:W-:-:S02]  /*0f60*/  UIADD3 UR6, UR6, UR5, URZ ;  /* 0x0000000506067290 */ /* 0x000fc4000fffe03f */
[----:B------:R-:W-:Y:S02]  /*0f70*/  UIMAD UR8, UR8, UR9, UR4 ;  /* 0x00000009080872a4 */ /* 0x000fe4000f8e0204 */
[----:B------:R-:W-:Y:S01]  /*0f80*/  USHF.L.U32 UR41, UR6, 0x7, URZ ;  /* 0x0000000706297899 */ /* 0x000fe2000800063f */
[----:B------:R-:W2:Y:S01]  /*0f90*/  LDC R75, c[0x0][0x288] ;  /* 0x0000a200ff4b7b82 */ /* 0x000ea20000000800 */
[----:B------:R-:W-:Y:S01]  /*0fa0*/  ULDC.64 UR10, c[0x0][0x418] ;  /* 0x00010600000a7ab9 */ /* 0x000fe20000000a00 */
[----:B------:R-:W-:Y:S01]  /*0fb0*/  @UP0 ULDC UR4, c[0x0][0xc4c] ;  /* 0x0003130000040ab9 */ /* 0x000fe20000000800 */
[----:B------:R-:W-:Y:S01]  /*0fc0*/  ISETP.NE.U32.AND P0, PT, RZ, UR10, PT ;  /* 0x0000000aff007c0c */ /* 0x000fe2000bf05070 */
[----:B------:R-:W-:Y:S02]  /*0fd0*/  UIMAD.WIDE.U32 UR4, UR8, UR4, URZ ;  /* 0x00000004080472a5 */ /* 0x000fe4000f8e003f */
[----:B------:R-:W-:Y:S01]  /*0fe0*/  UIADD3 UR6, UR41, 0x7f, URZ ;  /* 0x0000007f29067890 */ /* 0x000fe2000fffe03f */
[----:B------:R-:W-:Y:S01]  /*0ff0*/  ISETP.NE.AND.EX P0, PT, RZ, UR11, PT, P0 ;  /* 0x0000000bff007c0c */ /* 0x000fe2000bf05300 */
[----:B------:R-:W3:Y:S01]  /*1000*/  LDC R0, c[0x0][0x424] ;  /* 0x00010900ff007b82 */ /* 0x000ee20000000800 */
[----:B0-----:R-:W-:Y:S01]  /*1010*/  ISETP.NE.AND P2, PT, R199, 0x1, PT ;  /* 0x00000001c700780c */ /* 0x001fe20003f45270 */
[----:B------:R-:W-:Y:S01]  /*1020*/  @UP0 ULDC UR9, c[0x0][0xc50] ;  /* 0x0003140000090ab9 */ /* 0x000fe20000000800 */
[----:B------:R-:W-:Y:S01]  /*1030*/  UMOV UR12, UR8 ;  /* 0x00000008000c7c82 */ /* 0x000fe20008000000 */
[----:B------:R-:W-:Y:S01]  /*1040*/  @UP0 USHF.R.U32.HI UR12, URZ, UR9, UR5 ;  /* 0x000000093f0c0299 */ /* 0x000fe20008011605 */
[----:B------:R-:W-:-:S03]  /*1050*/  IMAD.U32 R2, RZ, RZ, UR6 ;  /* 0x00000006ff027e24 */ /* 0x000fc6000f8e00ff */
[----:B------:R-:W0:Y:S01]  /*1060*/  LDC R7, c[0x0][0x2f0] ;  /* 0x0000bc00ff077b82 */ /* 0x000e220000000800 */
[----:B-1----:R-:W-:Y:S01]  /*1070*/  ISETP.GE.AND P1, PT, R9, 0x1, PT ;  /* 0x000000010900780c */ /* 0x002fe20003f26270 */
[----:B------:R-:W-:Y:S02]  /*1080*/  UIADD3 UR4, -UR12, URZ, URZ ;  /* 0x0000003f0c047290 */ /* 0x000fe4000fffe13f */
[----:B------:R-:W-:Y:S02]  /*1090*/  IMAD.U32 R195, RZ, RZ, UR12 ;  /* 0x0000000cffc37e24 */ /* 0x000fe4000f8e00ff */
[----:B------:R-:W-:Y:S01]  /*10a0*/  UIMAD UR4, UR7, UR4, UR8 ;  /* 0x00000004070472a4 */ /* 0x000fe2000f8e0208 */
[----:B------:R-:W-:Y:S01]  /*10b0*/  @P2 LOP3.LUT R16, R16, 0x100000, RZ, 0xfc, !PT ;  /* 0x0010000010102812 */ /* 0x000fe200078efcff */
[----:B------:R-:W1:Y:S01]  /*10c0*/  @P2 LDC R3, c[0x0][0x44c] ;  /* 0x00011300ff032b82 */ /* 0x000e620000000800 */
[----:B--2---:R-:W-:Y:S02]  /*10d0*/  IADD3 R5, -R75, 0x1, RZ ;  /* 0x000000014b057810 */ /* 0x004fe40007ffe1ff */
[----:B------:R-:W-:Y:S01]  /*10e0*/  LOP3.LUT R16, R16, 0xfff7ffff, RZ, 0xc0, !PT ;  /* 0xfff7ffff10107812 */ /* 0x000fe200078ec0ff */
[----:B------:R-:W-:-:S03]  /*10f0*/  IMAD.U32 R194, RZ, RZ, UR4 ;  /* 0x00000004ffc27e24 */ /* 0x000fc6000f8e00ff */
[----:B------:R-:W-:Y:S01]  /*1100*/  @P1 LOP3.LUT R16, R16, 0x80000, RZ, 0xfc, !PT ;  /* 0x0008000010101812 */ /* 0x000fe200078efcff */
[----:B------:R-:W2:Y:S01]  /*1110*/  @P2 LDC R4, c[0x0][0x450] ;  /* 0x00011400ff042b82 */ /* 0x000ea20000000800 */
[----:B---3--:R-:W-:-:S05]  /*1120*/  SEL R0, R0, 0x1, P0 ;  /* 0x0000000100007807 */ /* 0x008fca0000000000 */
[CC--:B0-----:R-:W-:Y:S02]  /*1130*/  IMAD R5, R0.reuse, R7.reuse, R5 ;  /* 0x0000000700057224 */ /* 0x0c1fe400078e0205 */
[----:B------:R-:W-:Y:S02]  /*1140*/  IMAD R17, R0, R7, RZ ;  /* 0x0000000700117224 */ /* 0x000fe400078e02ff */
[----:B-1----:R-:W-:-:S05]  /*1150*/  @P2 IMAD.HI.U32 R3, R3, UR6, RZ ;  /* 0x0000000603032c27 */ /* 0x002fca000f8e00ff */
[----:B--2---:R-:W-:-:S05]  /*1160*/  @P2 SHF.R.U32.HI R2, RZ, R4, R3 ;  /* 0x00000004ff022219 */ /* 0x004fca0000011603 */
[----:B------:R-:W-:-:S04]  /*1170*/  IMAD.IADD R11, R5, 0x1, R2 ;  /* 0x00000001050b7824 */ /* 0x000fc800078e0202 */
[----:B------:R-:W-:Y:S01]  /*1180*/  IMAD.IADD R2, R11, 0x1, R8 ;  /* 0x000000010b027824 */ /* 0x000fe200078e0208 */
[----:B------:R-:W-:Y:S06]  /*1190*/  @!P1 BRA `(.L_x_965) ;  /* 0x0000000000409947 */ /* 0x000fec0003800000 */
[C---:B------:R-:W-:Y:S01]  /*11a0*/  ISETP.GT.AND P0, PT, R11.reuse, RZ, PT ;  /* 0x000000ff0b00720c */ /* 0x040fe20003f04270 */
[----:B------:R-:W-:-:S12]  /*11b0*/  VIADD R3, R11, 0xffffffff ;  /* 0xffffffff0b037836 */ /* 0x000fd80000000000 */
[----:B------:R-:W-:Y:S05]  /*11c0*/  @P0 BRA `(.L_x_966) ;  /* 0x00000000001c0947 */ /* 0x000fea0003800000 */
[----:B------:R-:W-:Y:S01]  /*11d0*/  ISETP.NE.AND P0, PT, R9, 0x1, PT ;  /* 0x000000010900780c */ /* 0x000fe20003f05270 */
[----:B------:R-:W-:-:S12]  /*11e0*/  IMAD.MOV R3, RZ, RZ, -R11 ;  /* 0x000000ffff037224 */ /* 0x000fd800078e0a0b */
[----:B------:R-:W0:Y:S02]  /*11f0*/  @P0 LDC.64 R4, c[0x0][0x9e8] ;  /* 0x00027a00ff040b82 */ /* 0x000e240000000a00 */
[----:B0-----:R-:W-:-:S05]  /*1200*/  @P0 IMAD.HI.U32 R4, R3, R4, RZ ;  /* 0x0000000403040227 */ /* 0x001fca00078e00ff */
[----:B------:R-:W-:-:S04]  /*1210*/  @P0 SHF.R.U32.HI R3, RZ, R5, R4 ;  /* 0x00000005ff030219 */ /* 0x000fc80000011604 */
[----:B------:R-:W-:Y:S01]  /*1220*/  LOP3.LUT R3, RZ, R3, RZ, 0x33, !PT ;  /* 0x00000003ff037212 */ /* 0x000fe200078e33ff */
[----:B------:R-:W-:Y:S06]  /*1230*/  BRA `(.L_x_967) ;  /* 0x0000000000107947 */ /* 0x000fec0003800000 */
.L_x_966:
[----:B------:R-:W-:-:S13]  /*1240*/  ISETP.NE.AND P0, PT, R9, 0x1, PT ;  /* 0x000000010900780c */ /* 0x000fda0003f05270 */
[----:B------:R-:W0:Y:S02]  /*1250*/  @P0 LDC.64 R4, c[0x0][0x9e8] ;  /* 0x00027a00ff040b82 */ /* 0x000e240000000a00 */
[----:B0-----:R-:W-:-:S05]  /*1260*/  @P0 IMAD.HI.U32 R4, R3, R4, RZ ;  /* 0x0000000403040227 */ /* 0x001fca00078e00ff */
[----:B------:R-:W-:-:S07]  /*1270*/  @P0 SHF.R.U32.HI R3, RZ, R5, R4 ;  /* 0x00000005ff030219 */ /* 0x000fce0000011604 */
.L_x_967:
[----:B------:R-:W-:-:S05]  /*1280*/  IMAD R3, R3, R9, R9 ;  /* 0x0000000903037224 */ /* 0x000fca00078e0209 */
[----:B------:R-:W-:-:S07]  /*1290*/  VIMNMX R2, R2, R3, PT ;  /* 0x0000000302027248 */ /* 0x000fce0003fe0100 */
.L_x_965:
[----:B------:R-:W0:Y:S01]  /*12a0*/  @P2 LDC R3, c[0x0][0x44c] ;  /* 0x00011300ff032b82 */ /* 0x000e220000000800 */
[----:B------:R-:W-:Y:S01]  /*12b0*/  IMAD.U32 R4, RZ, RZ, UR41 ;  /* 0x00000029ff047e24 */ /* 0x000fe2000f8e00ff */
[----:B------:R-:W-:Y:S01]  /*12c0*/  ULDC UR4, c[0x0][0x9dc] ;  /* 0x0002770000047ab9 */ /* 0x000fe20000000800 */
[-C--:B------:R-:W-:Y:S02]  /*12d0*/  IMAD R75, R0, R7.reuse, -R75 ;  /* 0x00000007004b7224 */ /* 0x080fe400078e0a4b */
[----:B------:R-:W-:Y:S02]  /*12e0*/  VIADD R2, R2, 0x5f ;  /* 0x0000005f02027836 */ /* 0x000fe40000000000 */
[----:B------:R-:W-:Y:S01]  /*12f0*/  IMAD R0, R0, R7, 0x5f ;  /* 0x0000005f00007424 */ /* 0x000fe200078e0207 */
[----:B------:R-:W1:Y:S01]  /*1300*/  @P2 LDC R6, c[0x0][0x450] ;  /* 0x00011400ff062b82 */ /* 0x000e620000000800 */
[----:B------:R-:W-:-:S04]  /*1310*/  IMAD.HI R2, R2, 0x2aaaaaab, RZ ;  /* 0x2aaaaaab02027827 */ /* 0x000fc800078e02ff */
[----:B------:R-:W-:Y:S01]  /*1320*/  IMAD.HI R0, R0, 0x2aaaaaab, RZ ;  /* 0x2aaaaaab00007827 */ /* 0x000fe200078e02ff */
[----:B------:R-:W-:-:S04]  /*1330*/  SHF.R.U32.HI R5, RZ, 0x1f, R2 ;  /* 0x0000001fff057819 */ /* 0x000fc80000011602 */
[----:B------:R-:W-:Y:S01]  /*1340*/  LEA.HI.SX32 R74, R2, R5, 0x1c ;  /* 0x00000005024a7211 */ /* 0x000fe200078fe2ff */
[----:B0-----:R-:W-:-:S05]  /*1350*/  @P2 IMAD.HI.U32 R3, R3, UR41, RZ ;  /* 0x0000002903032c27 */ /* 0x001fca000f8e00ff */
[----:B-1----:R-:W-:Y:S02]  /*1360*/  @P2 SHF.R.U32.HI R4, RZ, R6, R3 ;  /* 0x00000006ff042219 */ /* 0x002fe40000011603 */
[----:B------:R-:W-:-:S03]  /*1370*/  SHF.R.U32.HI R3, RZ, 0x1f, R0 ;  /* 0x0000001fff037819 */ /* 0x000fc60000011600 */
[----:B------:R-:W-:Y:S01]  /*1380*/  IMAD.IADD R4, R75, 0x1, R4 ;  /* 0x000000014b047824 */ /* 0x000fe200078e0204 */
[----:B------:R-:W-:-:S03]  /*1390*/  LEA.HI.SX32 R3, R0, R3, 0x1c ;  /* 0x0000000300037211 */ /* 0x000fc600078fe2ff */
[----:B------:R-:W-:Y:S01]  /*13a0*/  VIADD R6, R4, -UR4 ;  /* 0x8000000404067c36 */ /* 0x000fe20008000000 */
[----:B------:R-:W-:-:S04]  /*13b0*/  VIMNMX R74, R3, R74, PT ;  /* 0x0000004a034a7248 */ /* 0x000fc80003fe0100 */
[----:B------:R-:W-:Y:S01]  /*13c0*/  R2UR UR4, R6 ;  /* 0x00000000060472ca */ /* 0x000fe200000e0000 */
[----:B------:R-:W-:-:S14]  /*13d0*/  @!P1 BRA `(.L_x_968) ;  /* 0x0000000000449947 */ /* 0x000fdc0003800000 */
[----:B------:R-:W-:-:S13]  /*13e0*/  ISETP.GT.AND P0, PT, R4, -0x1, PT ;  /* 0xffffffff0400780c */ /* 0x000fda0003f04270 */
[----:B------:R-:W-:Y:S05]  /*13f0*/  @P0 BRA `(.L_x_969) ;  /* 0x00000000001c0947 */ /* 0x000fea0003800000 */
[----:B------:R-:W-:Y:S02]  /*1400*/  ISETP.NE.AND P0, PT, R9, 0x1, PT ;  /* 0x000000010900780c */ /* 0x000fe40003f05270 */
[----:B------:R-:W-:-:S11]  /*1410*/  LOP3.LUT R3, RZ, R4, RZ, 0x33, !PT ;  /* 0x00000004ff037212 */ /* 0x000fd600078e33ff */
[----:B------:R-:W0:Y:S02]  /*1420*/  @P0 LDC.64 R6, c[0x0][0x9e8] ;  /* 0x00027a00ff060b82 */ /* 0x000e240000000a00 */
[----:B0-----:R-:W-:-:S05]  /*1430*/  @P0 IMAD.HI.U32 R0, R3, R6, RZ ;  /* 0x0000000603000227 */ /* 0x001fca00078e00ff */
[----:B------:R-:W-:-:S04]  /*1440*/  @P0 SHF.R.U32.HI R3, RZ, R7, R0 ;  /* 0x00000007ff030219 */ /* 0x000fc80000011600 */
[----:B------:R-:W-:Y:S01]  /*1450*/  LOP3.LUT R4, RZ, R3, RZ, 0x33, !PT ;  /* 0x00000003ff047212 */ /* 0x000fe200078e33ff */
[----:B------:R-:W-:Y:S06]  /*1460*/  BRA `(.L_x_970) ;  /* 0x0000000000107947 */ /* 0x000fec0003800000 */
.L_x_969:
[----:B------:R-:W-:-:S13]  /*1470*/  ISETP.NE.AND P0, PT, R9, 0x1, PT ;  /* 0x000000010900780c */ /* 0x000fda0003f05270 */
[----:B------:R-:W0:Y:S02]  /*1480*/  @P0 LDC.64 R2, c[0x0][0x9e8] ;  /* 0x00027a00ff020b82 */ /* 0x000e240000000a00 */
[----:B0-----:R-:W-:-:S05]  /*1490*/  @P0 IMAD.HI.U32 R0, R4, R2, RZ ;  /* 0x0000000204000227 */ /* 0x001fca00078e00ff */
[----:B------:R-:W-:-:S07]  /*14a0*/  @P0 SHF.R.U32.HI R4, RZ, R3, R0 ;  /* 0x00000003ff040219 */ /* 0x000fce0000011600 */
.L_x_970:
[----:B------:R-:W-:-:S05]  /*14b0*/  IMAD R4, R4, R9, RZ ;  /* 0x0000000904047224 */ /* 0x000fca00078e02ff */
[----:B------:R-:W-:-:S13]  /*14c0*/  R2UR UR5, R4 ;  /* 0x00000000040572ca */ /* 0x000fda00000e0000 */
[----:B------:R-:W-:-:S04]  /*14d0*/  UISETP.LT.AND UP0, UPT, UR4, UR5, UPT ;  /* 0x000000050400728c */ /* 0x000fc8000bf01270 */
[----:B------:R-:W-:-:S12]  /*14e0*/  USEL UR4, UR4, UR5, !UP0 ;  /* 0x0000000504047287 */ /* 0x000fd8000c000000 */
.L_x_968:
[----:B------:R-:W-:Y:S01]  /*14f0*/  UIMAD.WIDE UR4, UR4, 0x2aaaaaab, URZ ;  /* 0x2aaaaaab040478a5 */ /* 0x000fe2000f8e023f */
[----:B------:R-:W-:Y:S02]  /*1500*/  PLOP3.LUT P0, PT, PT, PT, PT, 0x80, 0x0 ;  /* 0x000000000000781c */ /* 0x000fe40003f0f070 */
[----:B------:R-:W-:Y:S01]  /*1510*/  CS2R R2, SRZ ;  /* 0x0000000000027805 */ /* 0x000fe2000001ff00 */
[----:B------:R-:W-:Y:S01]  /*1520*/  IMAD.MOV.U32 R0, RZ, RZ, RZ ;  /* 0x000000ffff007224 */ /* 0x000fe200078e00ff */
[----:B------:R-:W-:Y:S01]  /*1530*/  USHF.R.U32.HI UR4, URZ, 0x1f, UR5 ;  /* 0x0000001f3f047899 */ /* 0x000fe20008011605 */
[----:B------:R-:W-:Y:S02]  /*1540*/  CS2R R118, SRZ ;  /* 0x0000000000767805 */ /* 0x000fe4000001ff00 */
[----:B------:R-:W-:Y:S02]  /*1550*/  CS2R R116, SRZ ;  /* 0x0000000000747805 */ /* 0x000fe4000001ff00 */
[----:B------:R-:W-:Y:S01]  /*1560*/  CS2R R114, SRZ ;  /* 0x0000000000727805 */ /* 0x000fe2000001ff00 */
[----:B------:R-:W-:Y:S01]  /*1570*/  ULEA.HI.SX32 UR4, UR5, UR4, 0x1c ;  /* 0x0000000405047291 */ /* 0x000fe2000f8fe23f */
[----:B------:R-:W-:-:S02]  /*1580*/  CS2R R112, SRZ ;  /* 0x0000000000707805 */ /* 0x000fc4000001ff00 */
[----:B------:R-:W-:Y:S02]  /*1590*/  CS2R R110, SRZ ;  /* 0x00000000006e7805 */ /* 0x000fe4000001ff00 */
[----:B------:R-:W-:Y:S01]  /*15a0*/  CS2R R108, SRZ ;  /* 0x00000000006c7805 */ /* 0x000fe2000001ff00 */
[----:B------:R-:W-:Y:S01]  /*15b0*/  UISETP.LT.AND UP0, UPT, URZ, UR4, UPT ;  /* 0x000000043f00728c */ /* 0x000fe2000bf01270 */
[----:B------:R-:W-:Y:S02]  /*15c0*/  CS2R R106, SRZ ;  /* 0x00000000006a7805 */ /* 0x000fe4000001ff00 */
[----:B------:R-:W-:Y:S01]  /*15d0*/  CS2R R104, SRZ ;  /* 0x0000000000687805 */ /* 0x000fe2000001ff00 */
[----:B------:R-:W-:Y:S01]  /*15e0*/  IMAD.MOV.U32 R102, RZ, RZ, RZ ;  /* 0x000000ffff667224 */ /* 0x000fe200078e00ff */
[----:B------:R-:W-:Y:S01]  /*15f0*/  USEL UR60, URZ, UR4, !UP0 ;  /* 0x000000043f3c7287 */ /* 0x000fe2000c000000 */
[----:B------:R-:W-:Y:S02]  /*1600*/  CS2R R98, SRZ ;  /* 0x0000000000627805 */ /* 0x000fe4000001ff00 */
[----:B------:R-:W-:-:S02]  /*1610*/  CS2R R100, SRZ ;  /* 0x0000000000647805 */ /* 0x000fc4000001ff00 */
[----:B------:R-:W-:Y:S02]  /*1620*/  CS2R R94, SRZ ;  /* 0x00000000005e7805 */ /* 0x000fe4000001ff00 */
[----:B------:R-:W-:Y:S02]  /*1630*/  CS2R R96, SRZ ;  /* 0x0000000000607805 */ /* 0x000fe4000001ff00 */
[----:B------:R-:W-:Y:S02]  /*1640*/  CS2R R90, SRZ ;  /* 0x00000000005a7805 */ /* 0x000fe4000001ff00 */
[----:B------:R-:W-:Y:S02]  /*1650*/  ISETP.GT.AND P1, PT, R74, UR60, PT ;  /* 0x0000003c4a007c0c */ /* 0x000fe4000bf24270 */
        /* <DEDUP_REMOVED lines=22> */
[----:B------:R-:W-:Y:S01]  /*17c0*/  IMAD.MOV.U32 R53, RZ, RZ, RZ ;  /* 0x000000ffff357224 */ /* 0x000fe200078e00ff */
[----:B------:R-:W-:Y:S02]  /*17d0*/  CS2R R14, SRZ ;  /* 0x00000000000e7805 */ /* 0x000fe4000001ff00 */
[----:B------:R-:W-:Y:S02]  /*17e0*/  CS2R R130, SRZ ;  /* 0x0000000000827805 */ /* 0x000fe4000001ff00 */
[----:B------:R-:W-:Y:S02]  /*17f0*/  CS2R R12, SRZ ;  /* 0x00000000000c7805 */ /* 0x000fe4000001ff00 */
[----:B------:R-:W-:-:S02]  /*1800*/  CS2R R146, SRZ ;  /* 0x0000000000927805 */ /* 0x000fc4000001ff00 */
[----:B------:R-:W-:Y:S02]  /*1810*/  CS2R R10, SRZ ;  /* 0x00000000000a7805 */ /* 0x000fe4000001ff00 */
[----:B------:R-:W-:Y:S02]  /*1820*/  CS2R R132, SRZ ;  /* 0x0000000000847805 */ /* 0x000fe4000001ff00 */
[----:B------:R-:W-:Y:S02]  /*1830*/  CS2R R8, SRZ ;  /* 0x0000000000087805 */ /* 0x000fe4000001ff00 */
[----:B------:R-:W-:Y:S01]  /*1840*/  CS2R R148, SRZ ;  /* 0x0000000000947805 */ /* 0x000fe2000001ff00 */
[----:B------:R-:W-:Y:S01]  /*1850*/  IMAD.MOV.U32 R152, RZ, RZ, RZ ;  /* 0x000000ffff987224 */ /* 0x000fe200078e00ff */
[----:B------:R-:W-:Y:S01]  /*1860*/  CS2R R6, SRZ ;  /* 0x0000000000067805 */ /* 0x000fe2000001ff00 */
[----:B------:R-:W-:Y:S01]  /*1870*/  IMAD.MOV.U32 R33, RZ, RZ, RZ ;  /* 0x000000ffff217224 */ /* 0x000fe200078e00ff */
[----:B------:R-:W-:Y:S01]  /*1880*/  CS2R R4, SRZ ;  /* 0x0000000000047805 */ /* 0x000fe2000001ff00 */
[----:B------:R-:W-:Y:S01]  /*1890*/  IMAD.MOV.U32 R150, RZ, RZ, RZ ;  /* 0x000000ffff967224 */ /* 0x000fe200078e00ff */
[----:B------:R-:W-:Y:S06]  /*18a0*/  @!P1 BRA `(.L_x_971) ;  /* 0x000000c000fc9947 */ /* 0x000fec0003800000 */
        /* <DEDUP_REMOVED lines=31> */
.L_x_972:
[----:B------:R-:W-:Y:S02]  /*1aa0*/  R2UR UR6, R197 ;  /* 0x00000000c50672ca */ /* 0x000fe400000e0000 */
[----:B------:R-:W-:-:S11]  /*1ab0*/  R2UR UR5, R203 ;  /* 0x00000000cb0572ca */ /* 0x000fd600000e0000 */
[----:B------:R-:W-:Y:S02]  /*1ac0*/  ULEA.HI UR4, UR6, UR6, URZ, 0x1 ;  /* 0x0000000606047291 */ /* 0x000fe4000f8f083f */
[----:B------:R-:W-:Y:S02]  /*1ad0*/  IMAD.U32 R2, RZ, RZ, UR5 ;  /* 0x00000005ff027e24 */ /* 0x000fe4000f8e00ff */
[----:B------:R-:W-:-:S03]  /*1ae0*/  ULOP3.LUT UR4, UR4, 0xfffffffe, URZ, 0xc0, !UPT ;  /* 0xfffffffe04047892 */ /* 0x000fc6000f8ec03f */
[----:B------:R-:W-:Y:S01]  /*1af0*/  ISETP.NE.AND P0, PT, R2, 0x3, PT ;  /* 0x000000030200780c */ /* 0x000fe20003f05270 */
[----:B------:R-:W-:-:S06]  /*1b00*/  UIADD3 UR4, UR6, -UR4, URZ ;  /* 0x8000000406047290 */ /* 0x000fcc000fffe03f */
[----:B------:R-:W-:-:S05]  /*1b10*/  IMAD.U32 R0, RZ, RZ, UR4 ;  /* 0x00000004ff007e24 */ /* 0x000fca000f8e00ff */
[----:B------:R-:W-:-:S04]  /*1b20*/  SHF.L.U32 R0, R0, 0x1f, RZ ;  /* 0x0000001f00007819 */ /* 0x000fc800000006ff */
[----:B------:R-:W0:Y:S02]  /*1b30*/  SYNCS.PHASECHK.TRANS64.TRYWAIT P1, [UR40+0x30800], R0 ;  /* 0x03080000ff0075a7 */ /* 0x000e240008020168 */
[----:B0-----:R-:W-:Y:S05]  /*1b40*/  @!P1 BRA `(.L_x_973) ;  /* 0x0000012800c09947 */ /* 0x001fea0003800000 */
.L_x_1137:
[----:B------:R-:W-:Y:S05]  /*1b50*/  @!P0 BRA `(.L_x_974) ;  /* 0x0000000000048947 */ /* 0x000fea0003800000 */
[----:B------:R-:W-:Y:S01]  /*1b60*/  BPT.TRAP 0x1 ;  /* 0x000000040000795c */ /* 0x000fe20000300000 */
.L_x_974:
[----:B0-----:R-:W-:Y:S02]  /*1b70*/  IMAD.U32 R3, RZ, RZ, UR39 ;  /* 0x00000027ff037e24 */ /* 0x001fe4000f8e00ff */
[----:B------:R-:W-:-:S03]  /*1b80*/  IMAD.U32 R0, RZ, RZ, UR38 ;  /* 0x00000026ff007e24 */ /* 0x000fc6000f8e00ff */
[----:B------:R-:W-:Y:S02]  /*1b90*/  LEA R3, R3, UR40, 0x3 ;  /* 0x0000002803037c11 */ /* 0x000fe4000f8e18ff */
[----:B------:R-:W-:-:S04]  /*1ba0*/  SHF.L.U32 R0, R0, 0x1f, RZ ;  /* 0x0000001f00007819 */ /* 0x000fc800000006ff */
[----:B------:R0:W1:Y:S01]  /*1bb0*/  SYNCS.PHASECHK.TRANS64.TRYWAIT P1, [R3+URZ+0x30830], R0 ;  /* 0x03083000030075a7 */ /* 0x000062000802017f */
[----:B------:R-:W-:Y:S05]  /*1bc0*/  @!P0 BRA `(.L_x_975) ;  /* 0x0000000000048947 */ /* 0x000fea0003800000 */
[----:B------:R-:W-:Y:S01]  /*1bd0*/  BPT.TRAP 0x1 ;  /* 0x000000040000795c */ /* 0x000fe20000300000 */
.L_x_975:
[----:B-1----:R-:W-:Y:S05]  /*1be0*/  @P1 BRA `(.L_x_976) ;  /* 0x0000000000081947 */ /* 0x002fea0003800000 */
[----:B------:R-:W1:Y:S02]  /*1bf0*/  SYNCS.PHASECHK.TRANS64.TRYWAIT P1, [R3+URZ+0x30830], R0 ;  /* 0x03083000030075a7 */ /* 0x000e64000802017f */
[----:B-1----:R-:W-:Y:S05]  /*1c00*/  @!P1 BRA `(.L_x_977) ;  /* 0x0000012800a89947 */ /* 0x002fea0003800000 */
.L_x_976:
[----:B------:R-:W-:Y:S05]  /*1c10*/  WARPSYNC.ALL ;  /* 0x0000000000007948 */ /* 0x000fea0003800000 */
[----:B------:R-:W-:Y:S01]  /*1c20*/  UIADD3 UR4, UR40, 0x1e400, URZ ;  /* 0x0001e40028047890 */ /* 0x000fe2000fffe03f */
[----:B------:R-:W-:Y:S01]  /*1c30*/  WARPGROUP.ARRIVE ;  /* 0x00000000000079c5 */ /* 0x000fe20000000000 */
[----:B------:R-:W-:Y:S01]  /*1c40*/  UMOV UR9, 0x40000040 ;  /* 0x4000004000097882 */ /* 0x000fe20000000000 */
[----:B------:R-:W-:Y:S01]  /*1c50*/  UMOV UR11, 0x40000040 ;  /* 0x40000040000b7882 */ /* 0x000fe20000000000 */
[----:B------:R-:W-:Y:S01]  /*1c60*/  USHF.R.U32.HI UR4, URZ, 0x4, UR4 ;  /* 0x000000043f047899 */ /* 0x000fe20008011604 */
[----:B------:R-:W-:Y:S01]  /*1c70*/  IMAD.U32 R9, RZ, RZ, UR9 ;  /* 0x00000009ff097e24 */ /* 0x000fe2000f8e00ff */
[----:B------:R-:W-:Y:S01]  /*1c80*/  UMOV UR57, 0x40000040 ;  /* 0x4000004000397882 */ /* 0x000fe20000000000 */
[----:B------:R-:W-:Y:S01]  /*1c90*/  UMOV UR59, 0x40000040 ;  /* 0x40000040003b7882 */ /* 0x000fe20000000000 */
[----:B------:R-:W-:Y:S01]  /*1ca0*/  ULOP3.LUT UR4, UR4, 0x3fff, URZ, 0xc0, !UPT ;  /* 0x00003fff04047892 */ /* 0x000fe2000f8ec03f */
[----:B------:R-:W-:Y:S01]  /*1cb0*/  UMOV UR13, 0x40000040 ;  /* 0x40000040000d7882 */ /* 0x000fe20000000000 */
[----:B------:R-:W-:-:S02]  /*1cc0*/  UMOV UR15, 0x40000040 ;  /* 0x40000040000f7882 */ /* 0x000fc40000000000 */
[----:B------:R-:W-:Y:S02]  /*1cd0*/  ULOP3.LUT UR42, UR4, 0x10000, URZ, 0xfc, !UPT ;  /* 0x00010000042a7892 */ /* 0x000fe4000f8efc3f */
[----:B------:R-:W-:Y:S02]  /*1ce0*/  ULOP3.LUT UR4, UR43, 0x10000, URZ, 0xfc, !UPT ;  /* 0x000100002b047892 */ /* 0x000fe4000f8efc3f */
[----:B------:R-:W-:Y:S02]  /*1cf0*/  UIMAD UR5, UR39, 0x900, UR42 ;  /* 0x00000900270578a4 */ /* 0x000fe4000f8e022a */
[----:B------:R-:W-:Y:S02]  /*1d00*/  UIADD3 UR6, UR4, 0x2, URZ ;  /* 0x0000000204067890 */ /* 0x000fe4000fffe03f */
[----:B------:R-:W-:Y:S01]  /*1d10*/  UIADD3 UR7, UR5, 0x2, URZ ;  /* 0x0000000205077890 */ /* 0x000fe2000fffe03f */
[----:B------:R-:W-:Y:S02]  /*1d20*/  UMOV UR8, UR4 ;  /* 0x0000000400087c82 */ /* 0x000fe40008000000 */
[----:B------:R-:W-:Y:S01]  /*1d30*/  UMOV UR10, UR5 ;  /* 0x00000005000a7c82 */ /* 0x000fe20008000000 */
[----:B------:R-:W-:Y:S01]  /*1d40*/  IMAD.U32 R8, RZ, RZ, UR8 ;  /* 0x00000008ff087e24 */ /* 0x000fe2000f8e00ff */
[----:B------:R-:W-:Y:S01]  /*1d50*/  HGMMA.64x96x16.F32.BF16 R24, gdesc[UR8], RZ, !UPT, gsb0 ;  /* 0x01600000081879f0 */ /* 0x000fe2000c0018ff */
[----:B------:R-:W-:Y:S01]  /*1d60*/  UMOV UR8, UR6 ;  /* 0x0000000600087c82 */ /* 0x000fe20008000000 */
[----:B------:R-:W-:Y:S01]  /*1d70*/  UMOV UR9, 0x40000040 ;  /* 0x4000004000097882 */ /* 0x000fe20000000000 */
[----:B------:R-:W-:Y:S01]  /*1d80*/  UMOV UR10, UR7 ;  /* 0x00000007000a7c82 */ /* 0x000fe20008000000 */
[----:B------:R-:W-:Y:S01]  /*1d90*/  UMOV UR11, 0x40000040 ;  /* 0x40000040000b7882 */ /* 0x000fe20000000000 */
[----:B------:R-:W-:Y:S01]  /*1da0*/  UIADD3 UR56, UR4, 0x4, URZ ;  /* 0x0000000404387890 */ /* 0x000fe2000fffe03f */
[----:B------:R-:W-:Y:S01]  /*1db0*/  IMAD.U32 R6, RZ, RZ, UR8 ;  /* 0x00000008ff067e24 */ /* 0x000fe2000f8e00ff */
[----:B------:R-:W-:Y:S01]  /*1dc0*/  UIADD3 UR58, UR5, 0x4, URZ ;  /* 0x00000004053a7890 */ /* 0x000fe2000fffe03f */
[----:B------:R-:W-:Y:S01]  /*1dd0*/  IMAD.U32 R7, RZ, RZ, UR9 ;  /* 0x00000009ff077e24 */ /* 0x000fe2000f8e00ff */
[----:B------:R-:W-:-:S02]  /*1de0*/  UIADD3 UR12, UR4, 0x400, URZ ;  /* 0x00000400040c7890 */ /* 0x000fc4000fffe03f */
[----:B------:R-:W-:Y:S02]  /*1df0*/  UIADD3 UR14, UR5, 0x300, URZ ;  /* 0x00000300050e7890 */ /* 0x000fe4000fffe03f */
        /* <DEDUP_REMOVED lines=28> */
[----:B------:R-:W-:Y:S02]  /*1fc0*/  WARPGROUP.DEPBAR.LE gsb0, 0x0 ;  /* 0x00008000000079c5 */ /* 0x000fe40000010000 */
        /* <DEDUP_REMOVED lines=39> */
.L_x_978:
[----:B------:R-:W-:Y:S01]  /*2240*/  ISETP.NE.AND P2, PT, R199, 0x1, PT ;  /* 0x00000001c700780c */ /* 0x000fe20003f45270 */
[----:B01----:R-:W-:Y:S01]  /*2250*/  VIADD R0, R19, UR41 ;  /* 0x0000002913007c36 */ /* 0x003fe20008000000 */
[----:B------:R-:W-:Y:S01]  /*2260*/  R2UR UR4, R3 ;  /* 0x00000000030472ca */ /* 0x000fe200000e0000 */
[----:B------:R-:W0:Y:S01]  /*2270*/  LDC R11, c[0x0][0x288] ;  /* 0x0000a200ff0b7b82 */ /* 0x000e220000000800 */
[----:B------:R-:W-:Y:S01]  /*2280*/  LOP3.LUT P1, RZ, R16, 0x80000, RZ, 0xc0, !PT ;  /* 0x0008000010ff7812 */ /* 0x000fe2000782c0ff */
[----:B------:R-:W-:Y:S01]  /*2290*/  IMAD.MOV.U32 R2, RZ, RZ, R0 ;  /* 0x000000ffff027224 */ /* 0x000fe200078e0000 */
[----:B------:R-:W-:Y:S01]  /*22a0*/  ULDC UR58, c[0x0][0x9dc] ;  /* 0x00027700003a7ab9 */ /* 0x000fe20000000800 */
[----:B------:R-:W-:-:S06]  /*22b0*/  ULDC UR5, c[0x0][0x9e0] ;  /* 0x0002780000057ab9 */ /* 0x000fcc0000000800 */
[----:B------:R-:W1:Y:S02]  /*22c0*/  @P2 LDC R5, c[0x0][0x44c] ;  /* 0x00011300ff052b82 */ /* 0x000e640000000800 */
[----:B------:R-:W-:-:S04]  /*22d0*/  UIADD3 UR4, UR4, 0x30840, URZ ;  /* 0x0003084004047890 */ /* 0x000fc8000fffe03f */
[----:B------:R-:W-:Y:S02]  /*22e0*/  UPRMT UR4, UR61, 0x654, UR4 ;  /* 0x000006543d047896 */ /* 0x000fe40008000004 */
[----:B------:R-:W2:Y:S07]  /*22f0*/  @P2 LDC R4, c[0x0][0x450] ;  /* 0x00011400ff042b82 */ /* 0x000eae0000000800 */
[----:B------:R-:W-:Y:S01]  /*2300*/  SYNCS.ARRIVE.TRANS64.RED.A1T0 RZ, [UR4], RZ ;  /* 0x000000ffffff79a7 */ /* 0x000fe20008100404 */
[----:B------:R-:W-:Y:S01]  /*2310*/  ULOP3.LUT UR4, URZ, UR58, URZ, 0x33, !UPT ;  /* 0x0000003a3f047292 */ /* 0x000fe2000f8e333f */
[----:B-1----:R-:W-:-:S04]  /*2320*/  @P2 IMAD.HI.U32 R3, R0, R5, RZ ;  /* 0x0000000500032227 */ /* 0x002fc800078e00ff */
[----:B------:R-:W-:Y:S02]  /*2330*/  IMAD.MOV.U32 R5, RZ, RZ, -0x60 ;  /* 0xffffffa0ff057424 */ /* 0x000fe400078e00ff */
[C---:B------:R-:W-:Y:S01]  /*2340*/  IMAD R0, R74.reuse, -0x60, R17 ;  /* 0xffffffa04a007824 */ /* 0x040fe200078e0211 */
[----:B--2---:R-:W-:Y:S01]  /*2350*/  @P2 SHF.R.U32.HI R2, RZ, R4, R3 ;  /* 0x00000004ff022219 */ /* 0x004fe20000011603 */
[----:B------:R-:W-:Y:S02]  /*2360*/  IMAD R5, R74, R5, 0x61 ;  /* 0x000000614a057424 */ /* 0x000fe400078e0205 */
[----:B------:R-:W-:Y:S02]  /*2370*/  VIADD R3, R0, 0x60 ;  /* 0x0000006000037836 */ /* 0x000fe40000000000 */
[----:B------:R-:W1:Y:S01]  /*2380*/  SHFL.IDX PT, R72, R2, RZ, 0x1c1f ;  /* 0x001c1fff02487589 */ /* 0x000e6200000e0000 */
[C---:B------:R-:W-:Y:S02]  /*2390*/  IMAD R4, R18.reuse, -0x2, R5 ;  /* 0xfffffffe12047824 */ /* 0x040fe400078e0205 */
[----:B------:R-:W-:-:S02]  /*23a0*/  IMAD R10, R18, -0x2, R3 ;  /* 0xfffffffe120a7824 */ /* 0x000fc400078e0203 */
[----:B------:R-:W-:Y:S01]  /*23b0*/  VIADD R14, R5, 0xffffffff ;  /* 0xffffffff050e7836 */ /* 0x000fe20000000000 */
[C---:B0-----:R-:W-:Y:S01]  /*23c0*/  IADD3 R0, R4.reuse, -R11, R17 ;  /* 0x8000000b04007210 */ /* 0x041fe20007ffe011 */
[----:B------:R-:W-:-:S04]  /*23d0*/  VIADD R20, R4, 0xffffffff ;  /* 0xffffffff04147836 */ /* 0x000fc80000000000 */
[C---:B------:R-:W-:Y:S02]  /*23e0*/  VIADD R13, R0.reuse, UR5 ;  /* 0x00000005000d7c36 */ /* 0x040fe40008000000 */
[----:B------:R-:W-:-:S03]  /*23f0*/  VIADD R12, R0, UR4 ;  /* 0x00000004000c7c36 */ /* 0x000fc60008000000 */
[----:B-1----:R-:W-:Y:S01]  /*2400*/  VIADDMNMX R0, R72, R13, R10, PT ;  /* 0x0000000d48007246 */ /* 0x002fe2000380010a */
[----:B------:R-:W-:Y:S01]  /*2410*/  IMAD.IADD R3, R12, 0x1, R72 ;  /* 0x000000010c037824 */ /* 0x000fe200078e0248 */
[----:B------:R-:W-:Y:S06]  /*2420*/  @!P1 BRA `(.L_x_979) ;  /* 0x00000000005c9947 */ /* 0x000fec0003800000 */
[----:B------:R-:W-:Y:S01]  /*2430*/  IADD3 R5, R17, -R11, R72 ;  /* 0x8000000b11057210 */ /* 0x000fe20007ffe048 */
[----:B------:R-:W-:Y:S03]  /*2440*/  BSSY B0, `(.L_x_980) ;  /* 0x0000012000007945 */ /* 0x000fe60003800000 */
[----:B------:R-:W-:-:S13]  /*2450*/  ISETP.GT.AND P1, PT, R5, -0x1, PT ;  /* 0xffffffff0500780c */ /* 0x000fda0003f24270 */
[----:B------:R-:W-:Y:S05]  /*2460*/  @P1 BRA `(.L_x_981) ;  /* 0x0000000000241947 */ /* 0x000fea0003800000 */
[----:B------:R-:W-:Y:S01]  /*2470*/  ULDC UR4, c[0x0][0x9e4] ;  /* 0x0002790000047ab9 */ /* 0x000fe20000000800 */
[----:B------:R-:W-:Y:S01]  /*2480*/  LOP3.LUT R5, RZ, R5, RZ, 0x33, !PT ;  /* 0x00000005ff057212 */ /* 0x000fe200078e33ff */
[----:B------:R-:W-:-:S05]  /*2490*/  IMAD.U32 R15, RZ, RZ, UR4 ;  /* 0x00000004ff0f7e24 */ /* 0x000fca000f8e00ff */
[----:B------:R-:W-:-:S13]  /*24a0*/  ISETP.NE.AND P1, PT, R15, 0x1, PT ;  /* 0x000000010f00780c */ /* 0x000fda0003f25270 */
[----:B------:R-:W0:Y:S02]  /*24b0*/  @P1 LDC.64 R72, c[0x0][0x9e8] ;  /* 0x00027a00ff481b82 */ /* 0x000e240000000a00 */
[----:B0-----:R-:W-:-:S05]  /*24c0*/  @P1 IMAD.HI.U32 R4, R5, R72, RZ ;  /* 0x0000004805041227 */ /* 0x001fca00078e00ff */
[----:B------:R-:W-:-:S04]  /*24d0*/  @P1 SHF.R.U32.HI R5, RZ, R73, R4 ;  /* 0x00000049ff051219 */ /* 0x000fc80000011604 */
[----:B------:R-:W-:Y:S01]  /*24e0*/  LOP3.LUT R5, RZ, R5, RZ, 0x33, !PT ;  /* 0x00000005ff057212 */ /* 0x000fe200078e33ff */
[----:B------:R-:W-:Y:S06]  /*24f0*/  BRA `(.L_x_982) ;  /* 0x0000000000187947 */ /* 0x000fec0003800000 */
.L_x_981:
[----:B------:R-:W-:Y:S02]  /*2500*/  ULDC UR4, c[0x0][0x9e4] ;  /* 0x0002790000047ab9 */ /* 0x000fe40000000800 */
[----:B------:R-:W-:-:S05]  /*2510*/  IMAD.U32 R15, RZ, RZ, UR4 ;  /* 0x00000004ff0f7e24 */ /* 0x000fca000f8e00ff */
[----:B------:R-:W-:-:S13]  /*2520*/  ISETP.NE.AND P1, PT, R15, 0x1, PT ;  /* 0x000000010f00780c */ /* 0x000fda0003f25270 */
[----:B------:R-:W0:Y:S02]  /*2530*/  @P1 LDC.64 R72, c[0x0][0x9e8] ;  /* 0x00027a00ff481b82 */ /* 0x000e240000000a00 */
[----:B0-----:R-:W-:-:S05]  /*2540*/  @P1 IMAD.HI.U32 R4, R5, R72, RZ ;  /* 0x0000004805041227 */ /* 0x001fca00078e00ff */
[----:B------:R-:W-:-:S07]  /*2550*/  @P1 SHF.R.U32.HI R5, RZ, R73, R4 ;  /* 0x00000049ff051219 */ /* 0x000fce0000011604 */
.L_x_982:
[----:B------:R-:W-:Y:S05]  /*2560*/  BSYNC B0 ;  /* 0x0000000000007941 */ /* 0x000fea0003800000 */
.L_x_980:
[----:B------:R-:W-:-:S05]  /*2570*/  IMAD R5, R5, R15, R20 ;  /* 0x0000000f05057224 */ /* 0x000fca00078e0214 */
[----:B------:R-:W-:Y:S02]  /*2580*/  VIADDMNMX R0, R5, R15, R0, PT ;  /* 0x0000000f05007246 */ /* 0x000fe40003800100 */
[----:B------:R-:W-:-:S07]  /*2590*/  VIMNMX R3, R3, R5, !PT ;  /* 0x0000000503037248 */ /* 0x000fce0007fe0100 */
.L_x_979:
[C---:B------:R-:W-:Y:S01]  /*25a0*/  ISETP.GE.AND P6, PT, R14.reuse, 0x9, PT ;  /* 0x000000090e00780c */ /* 0x040fe20003fc6270 */
[----:B------:R-:W0:Y:S01]  /*25b0*/  SHFL.IDX PT, R2, R2, 0x1, 0x1c1f ;  /* 0x003c1f0002027f89 */ /* 0x000e2200000e0000 */
[----:B------:R-:W-:Y:S02]  /*25c0*/  ISETP.GE.AND P1, PT, R14, 0x2, PT ;  /* 0x000000020e00780c */ /* 0x000fe40003f26270 */
[C---:B------:R-:W-:Y:S02]  /*25d0*/  ISETP.GT.AND P2, PT, R3.reuse, 0x8, !P6 ;  /* 0x000000080300780c */ /* 0x040fe40007744270 */
[----:B------:R-:W-:Y:S02]  /*25e0*/  ISETP.GT.AND P3, PT, R3, 0x1, !P1 ;  /* 0x000000010300780c */ /* 0x000fe40004f64270 */
[----:B------:R-:W-:Y:S02]  /*25f0*/  ISETP.LT.OR P2, PT, R0, 0x9, P2 ;  /* 0x000000090000780c */ /* 0x000fe40001741670 */
[----:B------:R-:W-:-:S02]  /*2600*/  ISETP.GE.AND P4, PT, R14, 0xa, PT ;  /* 0x0000000a0e00780c */ /* 0x000fc40003f86270 */
[----:B------:R-:W-:Y:S02]  /*2610*/  FSEL R21, R28, -INF , !P2 ;  /* 0xff8000001c157808 */ /* 0x000fe40005000000 */
[C---:B------:R-:W-:Y:S02]  /*2620*/  ISETP.LT.OR P3, PT, R0.reuse, 0x2, P3 ;  /* 0x000000020000780c */ /* 0x040fe40001f61670 */
[----:B------:R-:W-:Y:S02]  /*2630*/  ISETP.GT.AND P2, PT, R3, 0x9, !P4 ;  /* 0x000000090300780c */ /* 0x000fe40006744270 */
[----:B------:R-:W-:Y:S02]  /*2640*/  FSEL R25, R25, -INF , !P3 ;  /* 0xff80000019197808 */ /* 0x000fe40005800000 */
[----:B------:R-:W-:Y:S02]  /*2650*/  ISETP.LT.OR P2, PT, R0, 0xa, P2 ;  /* 0x0000000a0000780c */ /* 0x000fe40001741670 */
[----:B------:R-:W-:-:S02]  /*2660*/  ISETP.GE.AND P3, PT, R14, 0x11, PT ;  /* 0x000000110e00780c */ /* 0x000fc40003f66270 */
[----:B------:R-:W-:Y:S02]  /*2670*/  FSEL R29, R29, -INF , !P2 ;  /* 0xff8000001d1d7808 */ /* 0x000fe40005000000 */
[----:B------:R-:W-:Y:S02]  /*2680*/  ISETP.GT.AND P2, PT, R3, 0x10, !P3 ;  /* 0x000000100300780c */ /* 0x000fe40005f44270 */
[----:B------:R-:W-:Y:S02]  /*2690*/  P2R R72, PR, RZ, 0x8 ;  /* 0x00000008ff487803 */ /* 0x000fe40000000000 */
[----:B------:R-:W-:Y:S02]  /*26a0*/  ISETP.LT.OR P2, PT, R0, 0x11, P2 ;  /* 0x000000110000780c */ /* 0x000fe40001741670 */
[----:B------:R-:W-:Y:S02]  /*26b0*/  ISETP.GE.AND P3, PT, R14, 0x12, PT ;  /* 0x000000120e00780c */ /* 0x000fe40003f66270 */
[----:B------:R-:W-:-:S02]  /*26c0*/  FSEL R73, R32, -INF , !P2 ;  /* 0xff80000020497808 */ /* 0x000fc40005000000 */
[----:B------:R-:W-:Y:S02]  /*26d0*/  ISETP.GT.AND P2, PT, R3, 0x11, !P3 ;  /* 0x000000110300780c */ /* 0x000fe40005f44270 */
[----:B------:R-:W-:Y:S02]  /*26e0*/  P2R R32, PR, RZ, 0x8 ;  /* 0x00000008ff207803 */ /* 0x000fe40000000000 */
[----:B------:R-:W-:Y:S02]  /*26f0*/  ISETP.LT.OR P2, PT, R0, 0x12, P2 ;  /* 0x000000120000780c */ /* 0x000fe40001741670 */
[----:B------:R-:W-:Y:S02]  /*2700*/  ISETP.GE.AND P3, PT, R14, 0x19, PT ;  /* 0x000000190e00780c */ /* 0x000fe40003f66270 */
[----:B------:R-:W-:Y:S02]  /*2710*/  FSEL R33, R33, -INF , !P2 ;  /* 0xff80000021217808 */ /* 0x000fe40005000000 */
[----:B------:R-:W-:-:S02]  /*2720*/  ISETP.GT.AND P2, PT, R3, 0x18, !P3 ;  /* 0x000000180300780c */ /* 0x000fc40005f44270 */
[----:B------:R-:W-:Y:S02]  /*2730*/  P2R R76, PR, RZ, 0x8 ;  /* 0x00000008ff4c7803 */ /* 0x000fe40000000000 */
[----:B------:R-:W-:Y:S02]  /*2740*/  ISETP.LT.OR P2, PT, R0, 0x19, P2 ;  /* 0x000000190000780c */ /* 0x000fe40001741670 */
[----:B------:R-:W-:Y:S02]  /*2750*/  ISETP.GE.AND P3, PT, R14, 0x1a, PT ;  /* 0x0000001a0e00780c */ /* 0x000fe40003f66270 */
[----:B------:R-:W-:Y:S02]  /*2760*/  FSEL R77, R36, -INF , !P2 ;  /* 0xff800000244d7808 */ /* 0x000fe40005000000 */
[----:B------:R-:W-:Y:S02]  /*2770*/  ISETP.GT.AND P2, PT, R3, 0x19, !P3 ;  /* 0x000000190300780c */ /* 0x000fe40005f44270 */
[----:B------:R-:W-:-:S02]  /*2780*/  P2R R36, PR, RZ, 0x8 ;  /* 0x00000008ff247803 */ /* 0x000fc40000000000 */
[----:B------:R-:W-:Y:S02]  /*2790*/  ISETP.LT.OR P2, PT, R0, 0x1a, P2 ;  /* 0x0000001a0000780c */ /* 0x000fe40001741670 */
[----:B------:R-:W-:Y:S02]  /*27a0*/  ISETP.GE.AND P3, PT, R14, 0x21, PT ;  /* 0x000000210e00780c */ /* 0x000fe40003f66270 */
[----:B------:R-:W-:Y:S02]  /*27b0*/  FSEL R37, R37, -INF , !P2 ;  /* 0xff80000025257808 */ /* 0x000fe40005000000 */
[----:B------:R-:W-:Y:S02]  /*27c0*/  ISETP.GT.AND P2, PT, R3, 0x20, !P3 ;  /* 0x000000200300780c */ /* 0x000fe40005f44270 */
[----:B------:R-:W-:Y:S02]  /*27d0*/  P2R R78, PR, RZ, 0x8 ;  /* 0x00000008ff4e7803 */ /* 0x000fe40000000000 */
[----:B------:R-:W-:-:S02]  /*27e0*/  ISETP.LT.OR P2, PT, R0, 0x21, P2 ;  /* 0x000000210000780c */ /* 0x000fc40001741670 */
[----:B------:R-:W-:Y:S02]  /*27f0*/  ISETP.GE.AND P3, PT, R14, 0x22, PT ;  /* 0x000000220e00780c */ /* 0x000fe40003f66270 */
[----:B------:R-:W-:Y:S02]  /*2800*/  FSEL R79, R40, -INF , !P2 ;  /* 0xff800000284f7808 */ /* 0x000fe40005000000 */
[----:B------:R-:W-:Y:S02]  /*2810*/  ISETP.GT.AND P2, PT, R3, 0x21, !P3 ;  /* 0x000000210300780c */ /* 0x000fe40005f44270 */
[----:B------:R-:W-:Y:S02]  /*2820*/  P2R R40, PR, RZ, 0x8 ;  /* 0x00000008ff287803 */ /* 0x000fe40000000000 */
        /* <DEDUP_REMOVED lines=56> */
[----:B------:R-:W-:Y:S02]  /*2bb0*/  P2R R28, PR, RZ, 0x10 ;  /* 0x00000010ff1c7803 */ /* 0x000fe40000000000 */
[----:B------:R-:W-:Y:S02]  /*2bc0*/  FSEL R64, R64, -INF , !P2 ;  /* 0xff80000040407808 */ /* 0x000fe40005000000 */
[----:B------:R-:W-:-:S04]  /*2bd0*/  ISETP.GE.AND P2, PT, R14, 0x52, PT ;  /* 0x000000520e00780c */ /* 0x000fc80003f46270 */
[----:B------:R-:W-:-:S04]  /*2be0*/  ISETP.GT.AND P3, PT, R3, 0x51, !P2 ;  /* 0x000000510300780c */ /* 0x000fc80005764270 */
[----:B------:R-:W-:-:S04]  /*2bf0*/  ISETP.LT.OR P3, PT, R0, 0x52, P3 ;  /* 0x000000520000780c */ /* 0x000fc80001f61670 */
[----:B------:R-:W-:Y:S02]  /*2c00*/  FSEL R65, R65, -INF , !P3 ;  /* 0xff80000041417808 */ /* 0x000fe40005800000 */
[----:B------:R-:W-:-:S04]  /*2c10*/  ISETP.GE.AND P3, PT, R14, 0x59, PT ;  /* 0x000000590e00780c */ /* 0x000fc80003f66270 */
[----:B------:R-:W-:-:S04]  /*2c20*/  ISETP.GT.AND P4, PT, R3, 0x58, !P3 ;  /* 0x000000580300780c */ /* 0x000fc80005f84270 */
[----:B------:R-:W-:-:S04]  /*2c30*/  ISETP.LT.OR P4, PT, R0, 0x59, P4 ;  /* 0x000000590000780c */ /* 0x000fc80002781670 */
[----:B------:R-:W-:Y:S02]  /*2c40*/  FSEL R68, R68, -INF , !P4 ;  /* 0xff80000044447808 */ /* 0x000fe40006000000 */
[----:B------:R-:W-:-:S04]  /*2c50*/  ISETP.GE.AND P4, PT, R14, 0x1, PT ;  /* 0x000000010e00780c */ /* 0x000fc80003f86270 */
[----:B------:R-:W-:-:S04]  /*2c60*/  ISETP.GT.AND P5, PT, R3, RZ, !P4 ;  /* 0x000000ff0300720c */ /* 0x000fc800067a4270 */
[----:B------:R-:W-:-:S04]  /*2c70*/  ISETP.LT.OR P5, PT, R0, 0x1, P5 ;  /* 0x000000010000780c */ /* 0x000fc80002fa1670 */
[----:B------:R-:W-:Y:S02]  /*2c80*/  FSEL R15, R24, -INF , !P5 ;  /* 0xff800000180f7808 */ /* 0x000fe40006800000 */
[----:B------:R-:W-:-:S04]  /*2c90*/  ISETP.GE.AND P5, PT, R14, 0x5a, PT ;  /* 0x0000005a0e00780c */ /* 0x000fc80003fa6270 */
[----:B------:R-:W-:Y:S02]  /*2ca0*/  P2R R14, PR, RZ, 0x20 ;  /* 0x00000020ff0e7803 */ /* 0x000fe40000000000 */
[----:B------:R-:W-:Y:S01]  /*2cb0*/  ISETP.GT.AND P5, PT, R3, 0x59, !P5 ;  /* 0x000000590300780c */ /* 0x000fe20006fa4270 */
[----:B0-----:R-:W-:-:S03]  /*2cc0*/  IMAD.IADD R3, R12, 0x1, R2 ;  /* 0x000000010c037824 */ /* 0x001fc600078e0202 */
[----:B------:R-:W-:Y:S02]  /*2cd0*/  ISETP.LT.OR P5, PT, R0, 0x5a, P5 ;  /* 0x0000005a0000780c */ /* 0x000fe40002fa1670 */
[----:B------:R-:W-:Y:S02]  /*2ce0*/  VIADDMNMX R0, R2, R13, R10, PT ;  /* 0x0000000d02007246 */ /* 0x000fe4000380010a */
[----:B------:R-:W-:Y:S02]  /*2cf0*/  FSEL R69, R69, -INF , !P5 ;  /* 0xff80000045457808 */ /* 0x000fe40006800000 */
[----:B------:R-:W-:-:S13]  /*2d00*/  LOP3.LUT P5, RZ, R16, 0x80000, RZ, 0xc0, !PT ;  /* 0x0008000010ff7812 */ /* 0x000fda00078ac0ff */
[----:B------:R-:W-:Y:S05]  /*2d10*/  @!P5 BRA `(.L_x_983) ;  /* 0x00000000005cd947 */ /* 0x000fea0003800000 */
        /* <DEDUP_REMOVED lines=13> */
.L_x_985:
[----:B------:R-:W-:Y:S02]  /*2df0*/  ULDC UR4, c[0x0][0x9e4] ;  /* 0x0002790000047ab9 */ /* 0x000fe40000000800 */
[----:B------:R-:W-:-:S05]  /*2e00*/  IMAD.U32 R4, RZ, RZ, UR4 ;  /* 0x00000004ff047e24 */ /* 0x000fca000f8e00ff */
[----:B------:R-:W-:-:S13]  /*2e10*/  ISETP.NE.AND P5, PT, R4, 0x1, PT ;  /* 0x000000010400780c */ /* 0x000fda0003fa5270 */
[----:B------:R-:W0:Y:S02]  /*2e20*/  @P5 LDC.64 R12, c[0x0][0x9e8] ;  /* 0x00027a00ff0c5b82 */ /* 0x000e240000000a00 */
[----:B0-----:R-:W-:-:S05]  /*2e30*/  @P5 IMAD.HI.U32 R2, R5, R12, RZ ;  /* 0x0000000c05025227 */ /* 0x001fca00078e00ff */
[----:B------:R-:W-:-:S07]  /*2e40*/  @P5 SHF.R.U32.HI R5, RZ, R13, R2 ;  /* 0x0000000dff055219 */ /* 0x000fce0000011602 */
.L_x_986:
[----:B------:R-:W-:Y:S05]  /*2e50*/  BSYNC B0 ;  /* 0x0000000000007941 */ /* 0x000fea0003800000 */
.L_x_984:
[----:B------:R-:W-:-:S05]  /*2e60*/  IMAD R5, R5, R4, R20 ;  /* 0x0000000405057224 */ /* 0x000fca00078e0214 */
[----:B------:R-:W-:Y:S02]  /*2e70*/  VIADDMNMX R0, R5, R4, R0, PT ;  /* 0x0000000405007246 */ /* 0x000fe40003800100 */
[----:B------:R-:W-:-:S07]  /*2e80*/  VIMNMX R3, R3, R5, !PT ;  /* 0x0000000503037248 */ /* 0x000fce0007fe0100 */
.L_x_983:
[C---:B------:R-:W-:Y:S01]  /*2e90*/  ISETP.GT.AND P1, PT, R3.reuse, 0x1, !P1 ;  /* 0x000000010300780c */ /* 0x040fe20004f24270 */
[----:B------:R-:W-:Y:S01]  /*2ea0*/  ULDC UR10, c[0x0][0x988] ;  /* 0x00026200000a7ab9 */ /* 0x000fe20000000800 */
[----:B------:R-:W-:Y:S02]  /*2eb0*/  ISETP.GT.AND P6, PT, R3, 0x8, !P6 ;  /* 0x000000080300780c */ /* 0x000fe400077c4270 */
[C---:B------:R-:W-:Y:S02]  /*2ec0*/  ISETP.LT.OR P1, PT, R0.reuse, 0x2, P1 ;  /* 0x000000020000780c */ /* 0x040fe40000f21670 */
[----:B------:R-:W-:Y:S02]  /*2ed0*/  ISETP.LT.OR P6, PT, R0, 0x9, P6 ;  /* 0x000000090000780c */ /* 0x000fe400037c1670 */
[----:B------:R-:W-:Y:S02]  /*2ee0*/  FSEL R27, R27, -INF , !P1 ;  /* 0xff8000001b1b7808 */ /* 0x000fe40004800000 */
[----:B------:R-:W-:-:S02]  /*2ef0*/  ISETP.NE.AND P1, PT, R28, RZ, PT ;  /* 0x000000ff1c00720c */ /* 0x000fc40003f25270 */
[----:B------:R-:W-:Y:S02]  /*2f00*/  FSEL R30, R30, -INF , !P6 ;  /* 0xff8000001e1e7808 */ /* 0x000fe40007000000 */
[----:B------:R-:W-:Y:S02]  /*2f10*/  ISETP.GT.AND P1, PT, R3, 0x9, !P1 ;  /* 0x000000090300780c */ /* 0x000fe40004f24270 */
[----:B------:R-:W-:Y:S02]  /*2f20*/  ISETP.NE.AND P6, PT, R76, RZ, PT ;  /* 0x000000ff4c00720c */ /* 0x000fe40003fc5270 */
[----:B------:R-:W-:Y:S02]  /*2f30*/  ISETP.LT.OR P1, PT, R0, 0xa, P1 ;  /* 0x0000000a0000780c */ /* 0x000fe40000f21670 */
[----:B------:R-:W-:Y:S02]  /*2f40*/  FMNMX.FTZ R2, R15, R25, !PT ;  /* 0x000000190f027209 */ /* 0x000fe40007810000 */
[----:B------:R-:W-:-:S02]  /*2f50*/  FSEL R31, R31, -INF , !P1 ;  /* 0xff8000001f1f7808 */ /* 0x000fc40004800000 */
[----:B------:R-:W-:Y:S02]  /*2f60*/  ISETP.NE.AND P1, PT, R72, RZ, PT ;  /* 0x000000ff4800720c */ /* 0x000fe40003f25270 */
[----:B------:R-:W-:Y:S02]  /*2f70*/  ISETP.NE.AND P5, PT, R36, RZ, PT ;  /* 0x000000ff2400720c */ /* 0x000fe40003fa5270 */
[----:B------:R-:W-:Y:S02]  /*2f80*/  ISETP.GT.AND P1, PT, R3, 0x10, !P1 ;  /* 0x000000100300780c */ /* 0x000fe40004f24270 */
[----:B------:R-:W-:Y:S02]  /*2f90*/  FMNMX.FTZ R2, R21, R2, !PT ;  /* 0x0000000215027209 */ /* 0x000fe40007810000 */
[----:B------:R-:W-:Y:S02]  /*2fa0*/  ISETP.LT.OR P1, PT, R0, 0x11, P1 ;  /* 0x000000110000780c */ /* 0x000fe40000f21670 */
[----:B------:R-:W-:-:S02]  /*2fb0*/  FMNMX.FTZ R2, R29, R2, !PT ;  /* 0x000000021d027209 */ /* 0x000fc40007810000 */
[----:B------:R-:W-:Y:S02]  /*2fc0*/  FSEL R34, R34, -INF , !P1 ;  /* 0xff80000022227808 */ /* 0x000fe40004800000 */
[----:B------:R-:W-:Y:S02]  /*2fd0*/  ISETP.NE.AND P1, PT, R32, RZ, PT ;  /* 0x000000ff2000720c */ /* 0x000fe40003f25270 */
[----:B------:R-:W-:Y:S02]  /*2fe0*/  FMNMX.FTZ R2, R73, R2, !PT ;  /* 0x0000000249027209 */ /* 0x000fe40007810000 */
[----:B------:R-:W-:Y:S02]  /*2ff0*/  ISETP.GT.AND P1, PT, R3, 0x11, !P1 ;  /* 0x000000110300780c */ /* 0x000fe40004f24270 */
[----:B------:R-:W-:Y:S02]  /*3000*/  FMNMX.FTZ R2, R33, R2, !PT ;  /* 0x0000000221027209 */ /* 0x000fe40007810000 */
[----:B------:R-:W-:-:S02]  /*3010*/  ISETP.LT.OR P1, PT, R0, 0x12, P1 ;  /* 0x000000120000780c */ /* 0x000fc40000f21670 */
[----:B------:R-:W-:Y:S02]  /*3020*/  FMNMX.FTZ R2, R77, R2, !PT ;  /* 0x000000024d027209 */ /* 0x000fe40007810000 */
[----:B------:R-:W-:Y:S02]  /*3030*/  FSEL R35, R35, -INF , !P1 ;  /* 0xff80000023237808 */ /* 0x000fe40004800000 */
[----:B------:R-:W-:Y:S02]  /*3040*/  ISETP.GT.AND P1, PT, R3, 0x18, !P6 ;  /* 0x000000180300780c */ /* 0x000fe40007724270 */
[----:B------:R-:W-:Y:S02]  /*3050*/  FMNMX.FTZ R2, R37, R2, !PT ;  /* 0x0000000225027209 */ /* 0x000fe40007810000 */
[----:B------:R-:W-:Y:S02]  /*3060*/  ISETP.LT.OR P1, PT, R0, 0x19, P1 ;  /* 0x000000190000780c */ /* 0x000fe40000f21670 */
[----:B------:R-:W-:-:S02]  /*3070*/  FMNMX.FTZ R2, R79, R2, !PT ;  /* 0x000000024f027209 */ /* 0x000fc40007810000 */
[----:B------:R-:W-:Y:S02]  /*3080*/  FSEL R38, R38, -INF , !P1 ;  /* 0xff80000026267808 */ /* 0x000fe40004800000 */
[----:B------:R-:W-:Y:S02]  /*3090*/  ISETP.GT.AND P1, PT, R3, 0x19, !P5 ;  /* 0x000000190300780c */ /* 0x000fe40006f24270 */
[----:B------:R-:W-:Y:S02]  /*30a0*/  FMNMX.FTZ R2, R41, R2, !PT ;  /* 0x0000000229027209 */ /* 0x000fe40007810000 */
[----:B------:R-:W-:Y:S02]  /*30b0*/  ISETP.LT.OR P1, PT, R0, 0x1a, P1 ;  /* 0x0000001a0000780c */ /* 0x000fe40000f21670 */
[----:B------:R-:W-:Y:S02]  /*30c0*/  FMNMX.FTZ R2, R81, R2, !PT ;  /* 0x0000000251027209 */ /* 0x000fe40007810000 */
[----:B------:R-:W-:-:S02]  /*30d0*/  FSEL R39, R39, -INF , !P1 ;  /* 0xff80000027277808 */ /* 0x000fc40004800000 */
[----:B------:R-:W-:Y:S02]  /*30e0*/  ISETP.NE.AND P1, PT, R78, RZ, PT ;  /* 0x000000ff4e00720c */ /* 0x000fe40003f25270 */
[----:B------:R-:W-:Y:S02]  /*30f0*/  FMNMX.FTZ R5, R45, R2, !PT ;  /* 0x000000022d057209 */ /* 0x000fe40007810000 */
        /* <DEDUP_REMOVED lines=12> */
[----:B------:R-:W-:Y:S02]  /*31c0*/  ISETP.NE.AND P1, PT, R80, RZ, PT ;  /* 0x000000ff5000720c */ /* 0x000fe40003f25270 */
[----:B------:R-:W-:Y:S02]  /*31d0*/  FMNMX.FTZ R5, R57, R2, !PT ;  /* 0x0000000239057209 */ /* 0x000fe40007810000 */
[----:B------:R-:W-:Y:S02]  /*31e0*/  ISETP.GT.AND P1, PT, R3, 0x28, !P1 ;  /* 0x000000280300780c */ /* 0x000fe40004f24270 */
[----:B------:R-:W-:-:S02]  /*31f0*/  FMNMX.FTZ R2, R60, R5, !PT ;  /* 0x000000053c027209 */ /* 0x000fc40007810000 */
[----:B------:R-:W-:Y:S02]  /*3200*/  ISETP.LT.OR P1, PT, R0, 0x29, P1 ;  /* 0x000000290000780c */ /* 0x000fe40000f21670 */
[----:B------:R-:W-:Y:S02]  /*3210*/  FMNMX.FTZ R5, R61, R2, !PT ;  /* 0x000000023d057209 */ /* 0x000fe40007810000 */
[----:B------:R-:W-:Y:S02]  /*3220*/  FSEL R46, R46, -INF , !P1 ;  /* 0xff8000002e2e7808 */ /* 0x000fe40004800000 */
[----:B------:R-:W-:Y:S02]  /*3230*/  ISETP.NE.AND P1, PT, R44, RZ, PT ;  /* 0x000000ff2c00720c */ /* 0x000fe40003f25270 */
[----:B------:R-:W-:Y:S02]  /*3240*/  FMNMX.FTZ R2, R64, R5, !PT ;  /* 0x0000000540027209 */ /* 0x000fe40007810000 */
[----:B------:R-:W-:-:S02]  /*3250*/  ISETP.GT.AND P1, PT, R3, 0x29, !P1 ;  /* 0x000000290300780c */ /* 0x000fc40004f24270 */
[----:B------:R-:W-:Y:S02]  /*3260*/  FMNMX.FTZ R5, R65, R2, !PT ;  /* 0x0000000241057209 */ /* 0x000fe40007810000 */
[----:B------:R-:W-:Y:S02]  /*3270*/  ISETP.LT.OR P1, PT, R0, 0x2a, P1 ;  /* 0x0000002a0000780c */ /* 0x000fe40000f21670 */
[----:B------:R-:W-:Y:S02]  /*3280*/  FMNMX.FTZ R2, R68, R5, !PT ;  /* 0x0000000544027209 */ /* 0x000fe40007810000 */
[----:B------:R-:W-:Y:S02]  /*3290*/  FSEL R47, R47, -INF , !P1 ;  /* 0xff8000002f2f7808 */ /* 0x000fe40004800000 */
[----:B------:R-:W-:Y:S02]  /*32a0*/  ISETP.NE.AND P1, PT, R82, RZ, PT ;  /* 0x000000ff5200720c */ /* 0x000fe40003f25270 */
[----:B------:R-:W-:-:S02]  /*32b0*/  FMNMX.FTZ R2, R69, R2, !PT ;  /* 0x0000000245027209 */ /* 0x000fc40007810000 */
[----:B------:R-:W-:Y:S02]  /*32c0*/  ISETP.GT.AND P1, PT, R3, 0x30, !P1 ;  /* 0x000000300300780c */ /* 0x000fe40004f24270 */
[----:B------:R-:W-:Y:S01]  /*32d0*/  ISETP.NE.AND P6, PT, R87, RZ, PT ;  /* 0x000000ff5700720c */ /* 0x000fe20003fc5270 */
[----:B------:R-:W0:Y:S01]  /*32e0*/  SHFL.BFLY PT, R5, R2, 0x2, 0x1f ;  /* 0x0c401f0002057f89 */ /* 0x000e2200000e0000 */
[----:B------:R-:W-:Y:S02]  /*32f0*/  ISETP.LT.OR P1, PT, R0, 0x31, P1 ;  /* 0x000000310000780c */ /* 0x000fe40000f21670 */
[----:B------:R-:W-:Y:S02]  /*3300*/  ISETP.NE.AND P5, PT, R88, RZ, PT ;  /* 0x000000ff5800720c */ /* 0x000fe40003fa5270 */
[----:B------:R-:W-:Y:S02]  /*3310*/  FSEL R50, R50, -INF , !P1 ;  /* 0xff80000032327808 */ /* 0x000fe40004800000 */
[----:B------:R-:W-:-:S02]  /*3320*/  ISETP.NE.AND P1, PT, R83, RZ, PT ;  /* 0x000000ff5300720c */ /* 0x000fc40003f25270 */
[C---:B------:R-:W-:Y:S02]  /*3330*/  ISETP.GT.AND P4, PT, R3.reuse, RZ, !P4 ;  /* 0x000000ff0300720c */ /* 0x040fe40006784270 */
[----:B------:R-:W-:Y:S02]  /*3340*/  ISETP.GT.AND P1, PT, R3, 0x31, !P1 ;  /* 0x000000310300780c */ /* 0x000fe40004f24270 */
[C---:B------:R-:W-:Y:S02]  /*3350*/  ISETP.LT.OR P4, PT, R0.reuse, 0x1, P4 ;  /* 0x000000010000780c */ /* 0x040fe40002781670 */
[----:B------:R-:W-:Y:S02]  /*3360*/  ISETP.LT.OR P1, PT, R0, 0x32, P1 ;  /* 0x000000320000780c */ /* 0x000fe40000f21670 */
[----:B------:R-:W-:Y:S02]  /*3370*/  FSEL R26, R26, -INF , !P4 ;  /* 0xff8000001a1a7808 */ /* 0x000fe40006000000 */
[----:B------:R-:W-:-:S02]  /*3380*/  FSEL R51, R51, -INF , !P1 ;  /* 0xff80000033337808 */ /* 0x000fc40004800000 */
[----:B------:R-:W-:Y:S02]  /*3390*/  ISETP.NE.AND P1, PT, R84, RZ, PT ;  /* 0x000000ff5400720c */ /* 0x000fe40003f25270 */
[C---:B------:R-:W-:Y:S02]  /*33a0*/  ISETP.GT.AND P2, PT, R3.reuse, 0x51, !P2 ;  /* 0x000000510300780c */ /* 0x040fe40005744270 */
[C---:B------:R-:W-:Y:S02]  /*33b0*/  ISETP.GT.AND P1, PT, R3.reuse, 0x38, !P1 ;  /* 0x000000380300780c */ /* 0x040fe40004f24270 */
[----:B0-----:R-:W-:Y:S02]  /*33c0*/  FMNMX.FTZ R10, R2, R5, !PT ;  /* 0x00000005020a7209 */ /* 0x001fe40007810000 */
[----:B------:R-:W-:Y:S02]  /*33d0*/  ISETP.LT.OR P1, PT, R0, 0x39, P1 ;  /* 0x000000390000780c */ /* 0x000fe40000f21670 */
[----:B------:R-:W-:Y:S01]  /*33e0*/  ISETP.GT.AND P3, PT, R3, 0x58, !P3 ;  /* 0x000000580300780c */ /* 0x000fe20005f64270 */
[----:B------:R-:W0:Y:S01]  /*33f0*/  SHFL.BFLY PT, R5, R10, 0x1, 0x1f ;  /* 0x0c201f000a057f89 */ /* 0x000e2200000e0000 */
[----:B------:R-:W-:-:S02]  /*3400*/  FSEL R54, R54, -INF , !P1 ;  /* 0xff80000036367808 */ /* 0x000fc40004800000 */
[----:B------:R-:W-:Y:S02]  /*3410*/  ISETP.NE.AND P1, PT, R85, RZ, PT ;  /* 0x000000ff5500720c */ /* 0x000fe40003f25270 */
[C---:B------:R-:W-:Y:S02]  /*3420*/  ISETP.LT.OR P2, PT, R0.reuse, 0x52, P2 ;  /* 0x000000520000780c */ /* 0x040fe40001741670 */
[----:B------:R-:W-:Y:S02]  /*3430*/  ISETP.GT.AND P1, PT, R3, 0x39, !P1 ;  /* 0x000000390300780c */ /* 0x000fe40004f24270 */
[C---:B------:R-:W-:Y:S02]  /*3440*/  ISETP.LT.OR P3, PT, R0.reuse, 0x59, P3 ;  /* 0x000000590000780c */ /* 0x040fe40001f61670 */
[----:B------:R-:W-:Y:S02]  /*3450*/  ISETP.LT.OR P1, PT, R0, 0x3a, P1 ;  /* 0x0000003a0000780c */ /* 0x000fe40000f21670 */
[----:B------:R-:W-:-:S02]  /*3460*/  FSEL R67, R67, -INF , !P2 ;  /* 0xff80000043437808 */ /* 0x000fc40005000000 */
[----:B------:R-:W-:Y:S02]  /*3470*/  FSEL R55, R55, -INF , !P1 ;  /* 0xff80000037377808 */ /* 0x000fe40004800000 */
[----:B------:R-:W-:Y:S02]  /*3480*/  ISETP.NE.AND P1, PT, R86, RZ, PT ;  /* 0x000000ff5600720c */ /* 0x000fe40003f25270 */
[----:B------:R-:W-:Y:S02]  /*3490*/  FSEL R70, R70, -INF , !P3 ;  /* 0xff80000046467808 */ /* 0x000fe40005800000 */
[----:B------:R-:W-:Y:S02]  /*34a0*/  ISETP.GT.AND P1, PT, R3, 0x40, !P1 ;  /* 0x000000400300780c */ /* 0x000fe40004f24270 */
[----:B0-----:R-:W-:Y:S02]  /*34b0*/  FMNMX.FTZ R4, R10, R5, !PT ;  /* 0x000000050a047209 */ /* 0x001fe40007810000 */
[----:B------:R-:W-:-:S03]  /*34c0*/  ISETP.LT.OR P1, PT, R0, 0x41, P1 ;  /* 0x000000410000780c */ /* 0x000fc60000f21670 */
[----:B------:R-:W-:Y:S01]  /*34d0*/  FMUL.FTZ R5, R4, UR10 ;  /* 0x0000000a04057c20 */ /* 0x000fe20008410000 */
[----:B------:R-:W-:Y:S02]  /*34e0*/  FSEL R58, R58, -INF , !P1 ;  /* 0xff8000003a3a7808 */ /* 0x000fe40004800000 */
[----:B------:R-:W-:Y:S02]  /*34f0*/  ISETP.GT.AND P1, PT, R3, 0x41, !P6 ;  /* 0x000000410300780c */ /* 0x000fe40007724270 */
[----:B------:R-:W-:Y:S02]  /*3500*/  ISETP.NE.AND P6, PT, R90, RZ, PT ;  /* 0x000000ff5a00720c */ /* 0x000fe40003fc5270 */
[----:B------:R-:W-:-:S04]  /*3510*/  ISETP.LT.OR P1, PT, R0, 0x42, P1 ;  /* 0x000000420000780c */ /* 0x000fc80000f21670 */
[----:B------:R-:W-:Y:S02]  /*3520*/  FSEL R59, R59, -INF , !P1 ;  /* 0xff8000003b3b7808 */ /* 0x000fe40004800000 */
[----:B------:R-:W-:Y:S02]  /*3530*/  ISETP.GT.AND P1, PT, R3, 0x48, !P5 ;  /* 0x000000480300780c */ /* 0x000fe40006f24270 */
[----:B------:R-:W-:Y:S02]  /*3540*/  ISETP.NE.AND P5, PT, R89, RZ, PT ;  /* 0x000000ff5900720c */ /* 0x000fe40003fa5270 */
[----:B------:R-:W-:-:S04]  /*3550*/  ISETP.LT.OR P1, PT, R0, 0x49, P1 ;  /* 0x000000490000780c */ /* 0x000fc80000f21670 */
[----:B------:R-:W-:Y:S02]  /*3560*/  FSEL R62, R62, -INF , !P1 ;  /* 0xff8000003e3e7808 */ /* 0x000fe40004800000 */
[----:B------:R-:W-:-:S04]  /*3570*/  FSETP.NEU.FTZ.AND P1, PT, R4, -INF , PT ;  /* 0xff8000000400780b */ /* 0x000fc80003f3d000 */
[----:B------:R-:W-:Y:S02]  /*3580*/  FSEL R12, R5, RZ, P1 ;  /* 0x000000ff050c7208 */ /* 0x000fe40000800000 */
[----:B------:R-:W-:Y:S02]  /*3590*/  FMNMX.FTZ R5, R26, R27, !PT ;  /* 0x0000001b1a057209 */ /* 0x000fe40007810000 */
[----:B------:R-:W-:Y:S01]  /*35a0*/  ISETP.GT.AND P1, PT, R3, 0x49, !P5 ;  /* 0x000000490300780c */ /* 0x000fe20006f24270 */
[--C-:B------:R-:W-:Y:S01]  /*35b0*/  FFMA.FTZ R188, R15, UR10, -R12.reuse ;  /* 0x0000000a0fbc7c23 */ /* 0x100fe2000801080c */
[----:B------:R-:W-:Y:S01]  /*35c0*/  FMNMX.FTZ R2, R30, R5, !PT ;  /* 0x000000051e027209 */ /* 0x000fe20007810000 */
[--C-:B------:R-:W-:Y:S01]  /*35d0*/  FFMA.FTZ R10, R25, UR10, -R12.reuse ;  /* 0x0000000a190a7c23 */ /* 0x100fe2000801080c */
[----:B------:R-:W-:Y:S01]  /*35e0*/  ISETP.LT.OR P1, PT, R0, 0x4a, P1 ;  /* 0x0000004a0000780c */ /* 0x000fe20000f21670 */
[--C-:B------:R-:W-:Y:S01]  /*35f0*/  FFMA.FTZ R190, R21, UR10, -R12.reuse ;  /* 0x0000000a15be7c23 */ /* 0x100fe2000801080c */
[----:B------:R-:W-:Y:S01]  /*3600*/  FMNMX.FTZ R5, R31, R2, !PT ;  /* 0x000000021f057209 */ /* 0x000fe20007810000 */
[----:B------:R-:W-:Y:S01]  /*3610*/  MUFU.EX2 R188, R188 ;  /* 0x000000bc00bc7308 */ /* 0x000fe20000000800 */
[----:B------:R-:W-:Y:S01]  /*3620*/  FSEL R63, R63, -INF , !P1 ;  /* 0xff8000003f3f7808 */ /* 0x000fe20004800000 */
[--C-:B------:R-:W-:Y:S01]  /*3630*/  FFMA.FTZ R20, R73, UR10, -R12.reuse ;  /* 0x0000000a49147c23 */ /* 0x100fe2000801080c */
[----:B------:R-:W-:Y:S01]  /*3640*/  FMNMX.FTZ R2, R34, R5, !PT ;  /* 0x0000000522027209 */ /* 0x000fe20007810000 */
[--C-:B------:R-:W-:Y:S01]  /*3650*/  FFMA.FTZ R24, R77, UR10, -R12.reuse ;  /* 0x0000000a4d187c23 */ /* 0x100fe2000801080c */
[----:B------:R-:W-:Y:S01]  /*3660*/  ISETP.GT.AND P1, PT, R3, 0x50, !P6 ;  /* 0x000000500300780c */ /* 0x000fe20007724270 */
[--C-:B------:R-:W-:Y:S01]  /*3670*/  FFMA.FTZ R48, R48, UR10, -R12.reuse ;  /* 0x0000000a30307c23 */ /* 0x100fe2000801080c */
[----:B------:R-:W-:Y:S01]  /*3680*/  FMNMX.FTZ R13, R35, R2, !PT ;  /* 0x00000002230d7209 */ /* 0x000fe20007810000 */
[----:B------:R0:W1:Y:S01]  /*3690*/  MUFU.EX2 R5, R10 ;  /* 0x0000000a00057308 */ /* 0x0000620000000800 */
[----:B------:R-:W-:Y:S01]  /*36a0*/  ISETP.NE.AND P5, PT, R14, RZ, PT ;  /* 0x000000ff0e00720c */ /* 0x000fe20003fa5270 */
[--C-:B------:R-:W-:Y:S01]  /*36b0*/  FFMA.FTZ R14, R29, UR10, -R12.reuse ;  /* 0x0000000a1d0e7c23 */ /* 0x100fe2000801080c */
[----:B------:R-:W-:Y:S01]  /*36c0*/  FMNMX.FTZ R2, R38, R13, !PT ;  /* 0x0000000d26027209 */ /* 0x000fe20007810000 */
[--C-:B------:R-:W-:Y:S01]  /*36d0*/  FFMA.FTZ R49, R49, UR10, -R12.reuse ;  /* 0x0000000a31317c23 */ /* 0x100fe2000801080c */
[----:B------:R-:W-:Y:S01]  /*36e0*/  ISETP.LT.OR P1, PT, R0, 0x51, P1 ;  /* 0x000000510000780c */ /* 0x000fe20000f21670 */
[--C-:B------:R-:W-:Y:S01]  /*36f0*/  FFMA.FTZ R52, R52, UR10, -R12.reuse ;  /* 0x0000000a34347c23 */ /* 0x100fe2000801080c */
[----:B------:R-:W-:Y:S01]  /*3700*/  FMNMX.FTZ R13, R39, R2, !PT ;  /* 0x00000002270d7209 */ /* 0x000fe20007810000 */
[----:B------:R-:W-:Y:S01]  /*3710*/  MUFU.EX2 R190, R190 ;  /* 0x000000be00be7308 */ /* 0x000fe20000000800 */
[----:B------:R-:W-:Y:S01]  /*3720*/  ISETP.GT.AND P4, PT, R3, 0x59, !P5 ;  /* 0x000000590300780c */ /* 0x000fe20006f84270 */
[--C-:B0-----:R-:W-:Y:S01]  /*3730*/  FFMA.FTZ R10, R33, UR10, -R12.reuse ;  /* 0x0000000a210a7c23 */ /* 0x101fe2000801080c */
[----:B------:R-:W-:Y:S01]  /*3740*/  FMNMX.FTZ R2, R42, R13, !PT ;  /* 0x0000000d2a027209 */ /* 0x000fe20007810000 */
[--C-:B------:R-:W-:Y:S01]  /*3750*/  FFMA.FTZ R53, R53, UR10, -R12.reuse ;  /* 0x0000000a35357c23 */ /* 0x100fe2000801080c */
[----:B------:R-:W-:Y:S01]  /*3760*/  FSEL R66, R66, -INF , !P1 ;  /* 0xff80000042427808 */ /* 0x000fe20004800000 */
[--C-:B------:R-:W-:Y:S01]  /*3770*/  FFMA.FTZ R56, R56, UR10, -R12.reuse ;  /* 0x0000000a38387c23 */ /* 0x100fe2000801080c */
[----:B------:R-:W-:Y:S01]  /*3780*/  FMNMX.FTZ R13, R43, R2, !PT ;  /* 0x000000022b0d7209 */ /* 0x000fe20007810000 */
[----:B------:R0:W-:Y:S01]  /*3790*/  MUFU.EX2 R15, R14 ;  /* 0x0000000e000f7308 */ /* 0x0001e20000000800 */
[----:B------:R-:W-:Y:S01]  /*37a0*/  ISETP.LT.OR P4, PT, R0, 0x5a, P4 ;  /* 0x0000005a0000780c */ /* 0x000fe20002781670 */
[--C-:B------:R-:W-:Y:S01]  /*37b0*/  FFMA.FTZ R57, R57, UR10, -R12.reuse ;  /* 0x0000000a39397c23 */ /* 0x100fe2000801080c */
[----:B------:R-:W-:Y:S01]  /*37c0*/  FMNMX.FTZ R2, R46, R13, !PT ;  /* 0x0000000d2e027209 */ /* 0x000fe20007810000 */
[--C-:B------:R-:W-:Y:S01]  /*37d0*/  FFMA.FTZ R60, R60, UR10, -R12.reuse ;  /* 0x0000000a3c3c7c23 */ /* 0x100fe2000801080c */
[----:B------:R-:W-:Y:S01]  /*37e0*/  FSEL R71, R71, -INF , !P4 ;  /* 0xff80000047477808 */ /* 0x000fe20006000000 */
[--C-:B------:R-:W-:Y:S01]  /*37f0*/  FFMA.FTZ R61, R61, UR10, -R12.reuse ;  /* 0x0000000a3d3d7c23 */ /* 0x100fe2000801080c */
[----:B------:R-:W-:Y:S01]  /*3800*/  FMNMX.FTZ R13, R47, R2, !PT ;  /* 0x000000022f0d7209 */ /* 0x000fe20007810000 */
[----:B------:R-:W-:Y:S01]  /*3810*/  MUFU.EX2 R20, R20 ;  /* 0x0000001400147308 */ /* 0x000fe20000000800 */
[--C-:B0-----:R-:W-:Y:S01]  /*3820*/  FFMA.FTZ R14, R37, UR10, -R12.reuse ;  /* 0x0000000a250e7c23 */ /* 0x101fe2000801080c */
[----:B-1----:R-:W-:Y:S01]  /*3830*/  FADD.FTZ R37, R188, R5 ;  /* 0x00000005bc257221 */ /* 0x002fe20000010000 */
[----:B------:R-:W-:Y:S01]  /*3840*/  FMNMX.FTZ R2, R50, R13, !PT ;  /* 0x0000000d32027209 */ /* 0x000fe20007810000 */
[--C-:B------:R-:W-:Y:S01]  /*3850*/  FFMA.FTZ R64, R64, UR10, -R12.reuse ;  /* 0x0000000a40407c23 */ /* 0x100fe2000801080c */
[--C-:B------:R-:W-:Y:S01]  /*3860*/  FFMA.FTZ R65, R65, UR10, -R12.reuse ;  /* 0x0000000a41417c23 */ /* 0x100fe2000801080c */
[----:B------:R-:W-:Y:S01]  /*3870*/  FFMA.FTZ R68, R68, UR10, -R12 ;  /* 0x0000000a44447c23 */ /* 0x000fe2000801080c */
[----:B------:R-:W-:Y:S01]  /*3880*/  FMNMX.FTZ R13, R51, R2, !PT ;  /* 0x00000002330d7209 */ /* 0x000fe20007810000 */
[----:B------:R0:W1:Y:S01]  /*3890*/  MUFU.EX2 R21, R10 ;  /* 0x0000000a00157308 */ /* 0x0000620000000800 */
[----:B------:R-:W-:-:S02]  /*38a0*/  ISETP.NE.AND P5, PT, R199, 0x1, PT ;  /* 0x00000001c700780c */ /* 0x000fc40003fa5270 */
[----:B------:R-:W-:Y:S02]  /*38b0*/  FMNMX.FTZ R2, R54, R13, !PT ;  /* 0x0000000d36027209 */ /* 0x000fe40007810000 */
[----:B------:R-:W-:Y:S02]  /*38c0*/  F2FP.BF16.F32.PACK_AB R188, R5, R188 ;  /* 0x000000bc05bc723e */ /* 0x000fe400000010ff */
[----:B------:R-:W-:Y:S01]  /*38d0*/  FMNMX.FTZ R13, R55, R2, !PT ;  /* 0x00000002370d7209 */ /* 0x000fe20007810000 */
[----:B------:R-:W-:Y:S01]  /*38e0*/  MUFU.EX2 R24, R24 ;  /* 0x0000001800187308 */ /* 0x000fe20000000800 */
[----:B0-----:R-:W-:Y:S02]  /*38f0*/  FFMA.FTZ R10, R79, UR10, -R12 ;  /* 0x0000000a4f0a7c23 */ /* 0x001fe4000801080c */
[----:B------:R-:W-:-:S04]  /*3900*/  FMNMX.FTZ R2, R58, R13, !PT ;  /* 0x0000000d3a027209 */ /* 0x000fc80007810000 */
[----:B------:R-:W-:Y:S01]  /*3910*/  FMNMX.FTZ R13, R59, R2, !PT ;  /* 0x000000023b0d7209 */ /* 0x000fe20007810000 */
[----:B------:R0:W2:Y:S01]  /*3920*/  MUFU.EX2 R25, R14 ;  /* 0x0000000e00197308 */ /* 0x0000a20000000800 */
[----:B-1----:R-:W-:Y:S02]  /*3930*/  F2FP.BF16.F32.PACK_AB R184, R21, R20 ;  /* 0x0000001415b8723e */ /* 0x002fe400000010ff */
[----:B------:R-:W-:Y:S01]  /*3940*/  FMNMX.FTZ R2, R62, R13, !PT ;  /* 0x0000000d3e027209 */ /* 0x000fe20007810000 */
[----:B------:R-:W-:-:S03]  /*3950*/  FFMA.FTZ R13, R41, UR10, -R12 ;  /* 0x0000000a290d7c23 */ /* 0x000fc6000801080c */
[----:B------:R-:W-:Y:S01]  /*3960*/  FMNMX.FTZ R3, R63, R2, !PT ;  /* 0x000000023f037209 */ /* 0x000fe20007810000 */
[----:B------:R-:W-:Y:S01]  /*3970*/  MUFU.EX2 R10, R10 ;  /* 0x0000000a000a7308 */ /* 0x000fe20000000800 */
[--C-:B0-----:R-:W-:Y:S02]  /*3980*/  FFMA.FTZ R14, R45, UR10, -R12.reuse ;  /* 0x0000000a2d0e7c23 */ /* 0x101fe4000801080c */
[----:B------:R-:W-:Y:S01]  /*3990*/  FMNMX.FTZ R2, R66, R3, !PT ;  /* 0x0000000342027209 */ /* 0x000fe20007810000 */
[----:B------:R-:W0:Y:S03]  /*39a0*/  @P5 LDC R45, c[0x0][0x450] ;  /* 0x00011400ff2d5b82 */ /* 0x000e260000000800 */
[----:B------:R-:W-:Y:S01]  /*39b0*/  FMNMX.FTZ R3, R67, R2, !PT ;  /* 0x0000000243037209 */ /* 0x000fe20007810000 */
[--C-:B------:R-:W-:Y:S01]  /*39c0*/  FFMA.FTZ R2, R81, UR10, -R12.reuse ;  /* 0x0000000a51027c23 */ /* 0x100fe2000801080c */
[----:B------:R-:W1:Y:S01]  /*39d0*/  MUFU.EX2 R13, R13 ;  /* 0x0000000d000d7308 */ /* 0x000e620000000800 */
[----:B------:R-:W-:Y:S01]  /*39e0*/  FFMA.FTZ R12, R69, UR10, -R12 ;  /* 0x0000000a450c7c23 */ /* 0x000fe2000801080c */
[----:B------:R-:W-:-:S02]  /*39f0*/  FMNMX.FTZ R0, R70, R3, !PT ;  /* 0x0000000346007209 */ /* 0x000fc40007810000 */
[----:B--2---:R-:W-:Y:S02]  /*3a00*/  F2FP.BF16.F32.PACK_AB R186, R25, R24 ;  /* 0x0000001819ba723e */ /* 0x004fe400000010ff */
[----:B------:R-:W-:Y:S02]  /*3a10*/  FMNMX.FTZ R0, R71, R0, !PT ;  /* 0x0000000047007209 */ /* 0x000fe40007810000 */
[----:B------:R-:W-:Y:S03]  /*3a20*/  MUFU.EX2 R182, R2 ;  /* 0x0000000200b67308 */ /* 0x000fe60000000800 */
[----:B------:R-:W2:Y:S05]  /*3a30*/  SHFL.BFLY PT, R3, R0, 0x2, 0x1f ;  /* 0x0c401f0000037f89 */ /* 0x000eaa00000e0000 */
[----:B------:R-:W-:Y:S01]  /*3a40*/  MUFU.EX2 R33, R12 ;  /* 0x0000000c00217308 */ /* 0x000fe20000000800 */
[----:B-1----:R-:W-:-:S07]  /*3a50*/  F2FP.BF16.F32.PACK_AB R180, R13, R10 ;  /* 0x0000000a0db4723e */ /* 0x002fce00000010ff */
[----:B------:R1:W-:Y:S08]  /*3a60*/  MUFU.EX2 R29, R14 ;  /* 0x0000000e001d7308 */ /* 0x0003f00000000800 */
[----:B------:R-:W-:Y:S01]  /*3a70*/  MUFU.EX2 R48, R48 ;  /* 0x0000003000307308 */ /* 0x000fe20000000800 */
[----:B-1----:R-:W1:Y:S01]  /*3a80*/  @P5 LDC R14, c[0x0][0x44c] ;  /* 0x00011300ff0e5b82 */ /* 0x002e620000000800 */
[----:B--2---:R-:W-:-:S05]  /*3a90*/  FMNMX.FTZ R2, R0, R3, !PT ;  /* 0x0000000300027209 */ /* 0x004fca0007810000 */
[----:B------:R-:W2:Y:S01]  /*3aa0*/  SHFL.BFLY PT, R3, R2, 0x1, 0x1f ;  /* 0x0c201f0002037f89 */ /* 0x000ea200000e0000 */
[----:B------:R-:W3:Y:S08]  /*3ab0*/  MUFU.EX2 R49, R49 ;  /* 0x0000003100317308 */ /* 0x000ef00000000800 */
[----:B------:R-:W-:Y:S08]  /*3ac0*/  MUFU.EX2 R52, R52 ;  /* 0x0000003400347308 */ /* 0x000ff00000000800 */
[----:B------:R-:W4:Y:S01]  /*3ad0*/  MUFU.EX2 R53, R53 ;  /* 0x0000003500357308 */ /* 0x000f220000000800 */
[----:B-1----:R-:W-:Y:S01]  /*3ae0*/  @P5 IMAD.HI.U32 R28, R14, UR41, RZ ;  /* 0x000000290e1c5c27 */ /* 0x002fe2000f8e00ff */
[----:B---3--:R-:W-:-:S03]  /*3af0*/  F2FP.BF16.F32.PACK_AB R176, R49, R48 ;  /* 0x0000003031b0723e */ /* 0x008fc600000010ff */
[----:B------:R-:W-:Y:S01]  /*3b00*/  IMAD.U32 R14, RZ, RZ, UR41 ;  /* 0x00000029ff0e7e24 */ /* 0x000fe2000f8e00ff */
[----:B0-----:R-:W-:Y:S02]  /*3b10*/  @P5 SHF.R.U32.HI R14, RZ, R45, R28 ;  /* 0x0000002dff0e5219 */ /* 0x001fe4000001161c */
[----:B--2---:R-:W-:Y:S01]  /*3b20*/  FMNMX.FTZ R3, R2, R3, !PT ;  /* 0x0000000302037209 */ /* 0x004fe20007810000 */
[----:B------:R-:W-:Y:S01]  /*3b30*/  FADD.FTZ R2, R190, R37 ;  /* 0x00000025be027221 */ /* 0x000fe20000010000 */
[----:B------:R-:W-:Y:S01]  /*3b40*/  MUFU.EX2 R56, R56 ;  /* 0x0000003800387308 */ /* 0x000fe20000000800 */
[----:B------:R-:W-:Y:S01]  /*3b50*/  F2FP.BF16.F32.PACK_AB R190, R15, R190 ;  /* 0x000000be0fbe723e */ /* 0x000fe200000010ff */
[----:B------:R-:W-:Y:S02]  /*3b60*/  IMAD.IADD R75, R75, 0x1, R14 ;  /* 0x000000014b4b7824 */ /* 0x000fe400078e020e */
[C---:B------:R-:W-:Y:S01]  /*3b70*/  FMUL.FTZ R0, R3.reuse, UR10 ;  /* 0x0000000a03007c20 */ /* 0x040fe20008410000 */
[----:B------:R-:W-:Y:S01]  /*3b80*/  FSETP.NEU.FTZ.AND P1, PT, R3, -INF , PT ;  /* 0xff8000000300780b */ /* 0x000fe20003f3d000 */
[----:B------:R-:W-:Y:S01]  /*3b90*/  FADD.FTZ R37, R15, R2 ;  /* 0x000000020f257221 */ /* 0x000fe20000010000 */
[----:B------:R-:W-:Y:S01]  /*3ba0*/  LOP3.LUT P5, RZ, R16, 0x80000, RZ, 0xc0, !PT ;  /* 0x0008000010ff7812 */ /* 0x000fe200078ac0ff */
[----:B------:R-:W-:Y:S01]  /*3bb0*/  VIADD R14, R75, UR5 ;  /* 0x000000054b0e7c36 */ /* 0x000fe20008000000 */
[----:B------:R-:W-:Y:S01]  /*3bc0*/  FSEL R0, R0, RZ, P1 ;  /* 0x000000ff00007208 */ /* 0x000fe20000800000 */
[----:B------:R-:W-:Y:S01]  /*3bd0*/  FADD.FTZ R2, R20, R37 ;  /* 0x0000002514027221 */ /* 0x000fe20000010000 */
[----:B------:R-:W-:Y:S01]  /*3be0*/  MUFU.EX2 R57, R57 ;  /* 0x0000003900397308 */ /* 0x000fe20000000800 */
[----:B----4-:R-:W-:-:S02]  /*3bf0*/  F2FP.BF16.F32.PACK_AB R178, R53, R52 ;  /* 0x0000003435b2723e */ /* 0x010fc400000010ff */
[--C-:B------:R-:W-:Y:S01]  /*3c00*/  FFMA.FTZ R26, R26, UR10, -R0.reuse ;  /* 0x0000000a1a1a7c23 */ /* 0x100fe20008010800 */
[--C-:B------:R-:W-:Y:S01]  /*3c10*/  FFMA.FTZ R27, R27, UR10, -R0.reuse ;  /* 0x0000000a1b1b7c23 */ /* 0x100fe20008010800 */
[--C-:B------:R-:W-:Y:S01]  /*3c20*/  FFMA.FTZ R30, R30, UR10, -R0.reuse ;  /* 0x0000000a1e1e7c23 */ /* 0x100fe20008010800 */
[--C-:B------:R-:W-:Y:S01]  /*3c30*/  FFMA.FTZ R31, R31, UR10, -R0.reuse ;  /* 0x0000000a1f1f7c23 */ /* 0x100fe20008010800 */
[--C-:B------:R-:W-:Y:S01]  /*3c40*/  FFMA.FTZ R34, R34, UR10, -R0.reuse ;  /* 0x0000000a22227c23 */ /* 0x100fe20008010800 */
[--C-:B------:R-:W-:Y:S01]  /*3c50*/  FFMA.FTZ R35, R35, UR10, -R0.reuse ;  /* 0x0000000a23237c23 */ /* 0x100fe20008010800 */
[----:B------:R-:W-:Y:S01]  /*3c60*/  MUFU.EX2 R26, R26 ;  /* 0x0000001a001a7308 */ /* 0x000fe20000000800 */
[--C-:B------:R-:W-:Y:S01]  /*3c70*/  FFMA.FTZ R38, R38, UR10, -R0.reuse ;  /* 0x0000000a26267c23 */ /* 0x100fe20008010800 */
[----:B------:R-:W-:Y:S01]  /*3c80*/  FFMA.FTZ R39, R39, UR10, -R0 ;  /* 0x0000000a27277c23 */ /* 0x000fe20008010800 */
[----:B------:R-:W-:Y:S01]  /*3c90*/  FADD.FTZ R41, R21, R2 ;  /* 0x0000000215297221 */ /* 0x000fe20000010000 */
[--C-:B------:R-:W-:Y:S01]  /*3ca0*/  FFMA.FTZ R42, R42, UR10, -R0.reuse ;  /* 0x0000000a2a2a7c23 */ /* 0x100fe20008010800 */
[--C-:B------:R-:W-:Y:S01]  /*3cb0*/  FFMA.FTZ R43, R43, UR10, -R0.reuse ;  /* 0x0000000a2b2b7c23 */ /* 0x100fe20008010800 */
[--C-:B------:R-:W-:Y:S01]  /*3cc0*/  FFMA.FTZ R46, R46, UR10, -R0.reuse ;  /* 0x0000000a2e2e7c23 */ /* 0x100fe20008010800 */
[--C-:B------:R-:W-:Y:S01]  /*3cd0*/  FFMA.FTZ R47, R47, UR10, -R0.reuse ;  /* 0x0000000a2f2f7c23 */ /* 0x100fe20008010800 */
[----:B------:R-:W0:Y:S01]  /*3ce0*/  MUFU.EX2 R27, R27 ;  /* 0x0000001b001b7308 */ /* 0x000e220000000800 */
[--C-:B------:R-:W-:Y:S01]  /*3cf0*/  FFMA.FTZ R50, R50, UR10, -R0.reuse ;  /* 0x0000000a32327c23 */ /* 0x100fe20008010800 */
[----:B------:R-:W-:Y:S01]  /*3d00*/  FADD.FTZ R12, R24, R41 ;  /* 0x00000029180c7221 */ /* 0x000fe20000010000 */
[--C-:B------:R-:W-:Y:S01]  /*3d10*/  FFMA.FTZ R51, R51, UR10, -R0.reuse ;  /* 0x0000000a33337c23 */ /* 0x100fe20008010800 */
[--C-:B------:R-:W-:Y:S01]  /*3d20*/  FFMA.FTZ R54, R54, UR10, -R0.reuse ;  /* 0x0000000a36367c23 */ /* 0x100fe20008010800 */
[----:B------:R-:W-:Y:S01]  /*3d30*/  FFMA.FTZ R55, R55, UR10, -R0 ;  /* 0x0000000a37377c23 */ /* 0x000fe20008010800 */
[----:B------:R-:W-:Y:S01]  /*3d40*/  FADD.FTZ R41, R25, R12 ;  /* 0x0000000c19297221 */ /* 0x000fe20000010000 */
[--C-:B------:R-:W-:Y:S01]  /*3d50*/  FFMA.FTZ R58, R58, UR10, -R0.reuse ;  /* 0x0000000a3a3a7c23 */ /* 0x100fe20008010800 */
[----:B------:R-:W1:Y:S01]  /*3d60*/  MUFU.EX2 R30, R30 ;  /* 0x0000001e001e7308 */ /* 0x000e620000000800 */
[--C-:B------:R-:W-:Y:S01]  /*3d70*/  FFMA.FTZ R59, R59, UR10, -R0.reuse ;  /* 0x0000000a3b3b7c23 */ /* 0x100fe20008010800 */
[----:B------:R-:W-:Y:S01]  /*3d80*/  FADD.FTZ R12, R10, R41 ;  /* 0x000000290a0c7221 */ /* 0x000fe20000010000 */
[--C-:B------:R-:W-:Y:S01]  /*3d90*/  FFMA.FTZ R62, R62, UR10, -R0.reuse ;  /* 0x0000000a3e3e7c23 */ /* 0x100fe20008010800 */
[--C-:B------:R-:W-:Y:S01]  /*3da0*/  FFMA.FTZ R63, R63, UR10, -R0.reuse ;  /* 0x0000000a3f3f7c23 */ /* 0x100fe20008010800 */
[----:B------:R-:W-:Y:S01]  /*3db0*/  FFMA.FTZ R66, R66, UR10, -R0 ;  /* 0x0000000a42427c23 */ /* 0x000fe20008010800 */
[----:B------:R-:W-:Y:S01]  /*3dc0*/  FADD.FTZ R41, R13, R12 ;  /* 0x0000000c0d297221 */ /* 0x000fe20000010000 */
[--C-:B------:R-:W-:Y:S01]  /*3dd0*/  FFMA.FTZ R67, R67, UR10, -R0.reuse ;  /* 0x0000000a43437c23 */ /* 0x100fe20008010800 */
[----:B------:R-:W2:Y:S01]  /*3de0*/  MUFU.EX2 R31, R31 ;  /* 0x0000001f001f7308 */ /* 0x000ea20000000800 */
[----:B0-----:R-:W-:Y:S01]  /*3df0*/  FADD.FTZ R37, R26, R27 ;  /* 0x0000001b1a257221 */ /* 0x001fe20000010000 */
[----:B------:R-:W-:Y:S01]  /*3e00*/  FADD.FTZ R12, R182, R41 ;  /* 0x00000029b60c7221 */ /* 0x000fe20000010000 */
[--C-:B------:R-:W-:Y:S01]  /*3e10*/  FFMA.FTZ R70, R70, UR10, -R0.reuse ;  /* 0x0000000a46467c23 */ /* 0x100fe20008010800 */
[----:B------:R-:W-:Y:S01]  /*3e20*/  FFMA.FTZ R0, R71, UR10, -R0 ;  /* 0x0000000a47007c23 */ /* 0x000fe20008010800 */
[----:B------:R-:W-:Y:S01]  /*3e30*/  R2UR UR11, R14 ;  /* 0x000000000e0b72ca */ /* 0x000fe200000e0000 */
[C---:B------:R-:W-:Y:S01]  /*3e40*/  FADD.FTZ R41, R29.reuse, R12 ;  /* 0x0000000c1d297221 */ /* 0x040fe20000010000 */
[----:B------:R-:W-:Y:S01]  /*3e50*/  F2FP.BF16.F32.PACK_AB R182, R29, R182 ;  /* 0x000000b61db6723e */ /* 0x000fe200000010ff */
[----:B------:R-:W0:Y:S01]  /*3e60*/  MUFU.EX2 R34, R34 ;  /* 0x0000002200227308 */ /* 0x000e220000000800 */
[----:B-1----:R-:W-:Y:S01]  /*3e70*/  FADD.FTZ R2, R30, R37 ;  /* 0x000000251e027221 */ /* 0x002fe20000010000 */
[----:B------:R-:W-:Y:S01]  /*3e80*/  FADD.FTZ R12, R48, R41 ;  /* 0x00000029300c7221 */ /* 0x000fe20000010000 */
[----:B------:R-:W-:Y:S01]  /*3e90*/  F2FP.BF16.F32.PACK_AB R172, R57, R56 ;  /* 0x0000003839ac723e */ /* 0x000fe200000010ff */
[----:B------:R-:W-:Y:S01]  /*3ea0*/  VIADD R14, R74, 0xfffffffe ;  /* 0xfffffffe4a0e7836 */ /* 0x000fe20000000000 */
[----:B------:R-:W-:Y:S01]  /*3eb0*/  F2FP.BF16.F32.PACK_AB R189, R27, R26 ;  /* 0x0000001a1bbd723e */ /* 0x000fe200000010ff */
[----:B------:R-:W-:-:S02]  /*3ec0*/  FADD.FTZ R41, R49, R12 ;  /* 0x0000000c31297221 */ /* 0x000fc40000010000 */
[----:B------:R-:W1:Y:S01]  /*3ed0*/  MUFU.EX2 R35, R35 ;  /* 0x0000002300237308 */ /* 0x000e620000000800 */
[C---:B--2---:R-:W-:Y:S01]  /*3ee0*/  FADD.FTZ R37, R31.reuse, R2 ;  /* 0x000000021f257221 */ /* 0x044fe20000010000 */
[----:B------:R-:W-:Y:S01]  /*3ef0*/  FADD.FTZ R12, R52, R41 ;  /* 0x00000029340c7221 */ /* 0x000fe20000010000 */
[----:B------:R-:W-:-:S03]  /*3f00*/  F2FP.BF16.F32.PACK_AB R191, R31, R30 ;  /* 0x0000001e1fbf723e */ /* 0x000fc600000010ff */
[----:B------:R-:W-:Y:S02]  /*3f10*/  FADD.FTZ R41, R53, R12 ;  /* 0x0000000c35297221 */ /* 0x000fe40000010000 */
[----:B------:R-:W2:Y:S01]  /*3f20*/  MUFU.EX2 R38, R38 ;  /* 0x0000002600267308 */ /* 0x000ea20000000800 */
[----:B0-----:R-:W-:Y:S01]  /*3f30*/  FADD.FTZ R2, R34, R37 ;  /* 0x0000002522027221 */ /* 0x001fe20000010000 */
[----:B------:R-:W-:-:S04]  /*3f40*/  FADD.FTZ R12, R56, R41 ;  /* 0x00000029380c7221 */ /* 0x000fc80000010000 */
[----:B------:R-:W-:Y:S02]  /*3f50*/  FADD.FTZ R15, R57, R12 ;  /* 0x0000000c390f7221 */ /* 0x000fe40000010000 */
[----:B------:R-:W0:Y:S01]  /*3f60*/  MUFU.EX2 R39, R39 ;  /* 0x0000002700277308 */ /* 0x000e220000000800 */
[C---:B-1----:R-:W-:Y:S01]  /*3f70*/  FADD.FTZ R37, R35.reuse, R2 ;  /* 0x0000000223257221 */ /* 0x042fe20000010000 */
[----:B------:R-:W-:-:S06]  /*3f80*/  F2FP.BF16.F32.PACK_AB R185, R35, R34 ;  /* 0x0000002223b9723e */ /* 0x000fcc00000010ff */
[----:B------:R-:W1:Y:S01]  /*3f90*/  MUFU.EX2 R42, R42 ;  /* 0x0000002a002a7308 */ /* 0x000e620000000800 */
[----:B--2---:R-:W-:-:S07]  /*3fa0*/  FADD.FTZ R2, R38, R37 ;  /* 0x0000002526027221 */ /* 0x004fce0000010000 */
[----:B------:R-:W2:Y:S01]  /*3fb0*/  MUFU.EX2 R43, R43 ;  /* 0x0000002b002b7308 */ /* 0x000ea20000000800 */
[C---:B0-----:R-:W-:Y:S01]  /*3fc0*/  FADD.FTZ R37, R39.reuse, R2 ;  /* 0x0000000227257221 */ /* 0x041fe20000010000 */
[----:B------:R-:W-:-:S06]  /*3fd0*/  F2FP.BF16.F32.PACK_AB R187, R39, R38 ;  /* 0x0000002627bb723e */ /* 0x000fcc00000010ff */
[----:B------:R-:W0:Y:S01]  /*3fe0*/  MUFU.EX2 R46, R46 ;  /* 0x0000002e002e7308 */ /* 0x000e220000000800 */
[----:B-1----:R-:W-:-:S07]  /*3ff0*/  FADD.FTZ R2, R42, R37 ;  /* 0x000000252a027221 */ /* 0x002fce0000010000 */
[----:B------:R-:W1:Y:S01]  /*4000*/  MUFU.EX2 R47, R47 ;  /* 0x0000002f002f7308 */ /* 0x000e620000000800 */
[C---:B--2---:R-:W-:Y:S01]  /*4010*/  FADD.FTZ R37, R43.reuse, R2 ;  /* 0x000000022b257221 */ /* 0x044fe20000010000 */
[----:B------:R-:W-:-:S06]  /*4020*/  F2FP.BF16.F32.PACK_AB R181, R43, R42 ;  /* 0x0000002a2bb5723e */ /* 0x000fcc00000010ff */
[----:B------:R-:W2:Y:S01]  /*4030*/  MUFU.EX2 R50, R50 ;  /* 0x0000003200327308 */ /* 0x000ea20000000800 */
[----:B0-----:R-:W-:-:S07]  /*4040*/  FADD.FTZ R2, R46, R37 ;  /* 0x000000252e027221 */ /* 0x001fce0000010000 */
        /* <DEDUP_REMOVED lines=21> */
[----:B0-----:R-:W-:-:S07]  /*41a0*/  FADD.FTZ R12, R60, R15 ;  /* 0x0000000f3c0c7221 */ /* 0x001fce0000010000 */
[----:B------:R-:W0:Y:S01]  /*41b0*/  MUFU.EX2 R66, R66 ;  /* 0x0000004200427308 */ /* 0x000e220000000800 */
[C---:B-1----:R-:W-:Y:S01]  /*41c0*/  FADD.FTZ R5, R63.reuse, R2 ;  /* 0x000000023f057221 */ /* 0x042fe20000010000 */
[----:B------:R-:W-:-:S06]  /*41d0*/  F2FP.BF16.F32.PACK_AB R175, R63, R62 ;  /* 0x0000003e3faf723e */ /* 0x000fcc00000010ff */
[----:B------:R-:W1:Y:S01]  /*41e0*/  MUFU.EX2 R64, R64 ;  /* 0x0000004000407308 */ /* 0x000e620000000800 */
[C---:B--2---:R-:W-:Y:S01]  /*41f0*/  FADD.FTZ R13, R61.reuse, R12 ;  /* 0x0000000c3d0d7221 */ /* 0x044fe20000010000 */
[----:B------:R-:W-:-:S06]  /*4200*/  F2FP.BF16.F32.PACK_AB R174, R61, R60 ;  /* 0x0000003c3dae723e */ /* 0x000fcc00000010ff */
[----:B------:R-:W2:Y:S01]  /*4210*/  MUFU.EX2 R67, R67 ;  /* 0x0000004300437308 */ /* 0x000ea20000000800 */
[----:B0-----:R-:W-:-:S07]  /*4220*/  FADD.FTZ R2, R66, R5 ;  /* 0x0000000542027221 */ /* 0x001fce0000010000 */
[----:B------:R-:W0:Y:S01]  /*4230*/  MUFU.EX2 R65, R65 ;  /* 0x0000004100417308 */ /* 0x000e220000000800 */
[----:B-1----:R-:W-:-:S07]  /*4240*/  FADD.FTZ R10, R64, R13 ;  /* 0x0000000d400a7221 */ /* 0x002fce0000010000 */
[----:B------:R-:W1:Y:S01]  /*4250*/  MUFU.EX2 R70, R70 ;  /* 0x0000004600467308 */ /* 0x000e620000000800 */
[C---:B--2---:R-:W-:Y:S01]  /*4260*/  FADD.FTZ R5, R67.reuse, R2 ;  /* 0x0000000243057221 */ /* 0x044fe20000010000 */
[----:B------:R-:W-:-:S06]  /*4270*/  F2FP.BF16.F32.PACK_AB R169, R67, R66 ;  /* 0x0000004243a9723e */ /* 0x000fcc00000010ff */
[----:B------:R-:W2:Y:S01]  /*4280*/  MUFU.EX2 R68, R68 ;  /* 0x0000004400447308 */ /* 0x000ea20000000800 */
[C---:B0-----:R-:W-:Y:S01]  /*4290*/  FADD.FTZ R13, R65.reuse, R10 ;  /* 0x0000000a410d7221 */ /* 0x041fe20000010000 */
[----:B------:R-:W-:-:S06]  /*42a0*/  F2FP.BF16.F32.PACK_AB R168, R65, R64 ;  /* 0x0000004041a8723e */ /* 0x000fcc00000010ff */
[----:B------:R1:W0:Y:S02]  /*42b0*/  MUFU.EX2 R171, R0 ;  /* 0x0000000000ab7308 */ /* 0x0002240000000800 */
[----:B-1----:R-:W-:Y:S01]  /*42c0*/  FADD.FTZ R0, R70, R5 ;  /* 0x0000000546007221 */ /* 0x002fe20000010000 */
[----:B--2---:R-:W-:Y:S01]  /*42d0*/  FADD.FTZ R10, R68, R13 ;  /* 0x0000000d440a7221 */ /* 0x004fe20000010000 */
[----:B------:R-:W-:-:S03]  /*42e0*/  F2FP.BF16.F32.PACK_AB R170, R33, R68 ;  /* 0x0000004421aa723e */ /* 0x000fc600000010ff */
[----:B------:R-:W-:Y:S01]  /*42f0*/  FADD.FTZ R10, R33, R10 ;  /* 0x0000000a210a7221 */ /* 0x000fe20000010000 */
[C---:B0-----:R-:W-:Y:S01]  /*4300*/  FADD.FTZ R5, R171.reuse, R0 ;  /* 0x00000000ab057221 */ /* 0x041fe20000010000 */
[----:B------:R-:W-:Y:S01]  /*4310*/  F2FP.BF16.F32.PACK_AB R171, R171, R70 ;  /* 0x00000046abab723e */ /* 0x000fe200000010ff */
[----:B------:R-:W-:Y:S06]  /*4320*/  @!P5 BRA `(.L_x_987) ;  /* 0x000000000054d947 */ /* 0x000fec0003800000 */
[C---:B------:R-:W-:Y:S01]  /*4330*/  ISETP.GT.AND P1, PT, R75.reuse, RZ, PT ;  /* 0x000000ff4b00720c */ /* 0x040fe20003f24270 */
[----:B------:R-:W-:-:S05]  /*4340*/  VIADD R0, R75, 0xffffffff ;  /* 0xffffffff4b007836 */ /* 0x000fca0000000000 */
[----:B------:R-:W-:-:S07]  /*4350*/  R2UR UR14, R0 ;  /* 0x00000000000e72ca */ /* 0x000fce00000e0000 */
[----:B------:R-:W-:Y:S08]  /*4360*/  @P1 BRA `(.L_x_988) ;  /* 0x0000000000241947 */ /* 0x000ff00003800000 */
[----:B------:R-:W-:Y:S01]  /*4370*/  R2UR UR14, R75 ;  /* 0x000000004b0e72ca */ /* 0x000fe200000e0000 */
[----:B------:R-:W-:Y:S02]  /*4380*/  ULDC UR15, c[0x0][0x9e4] ;  /* 0x00027900000f7ab9 */ /* 0x000fe40000000800 */
[----:B------:R-:W-:-:S10]  /*4390*/  UISETP.NE.AND UP0, UPT, UR15, 0x1, UPT ;  /* 0x000000010f00788c */ /* 0x000fd4000bf05270 */
[----:B------:R-:W-:Y:S01]  /*43a0*/  UIADD3 UR14, -UR14, URZ, URZ ;  /* 0x0000003f0e0e7290 */ /* 0x000fe2000fffe13f */
[----:B------:R-:W-:-:S03]  /*43b0*/  @UP0 ULDC.64 UR4, c[0x0][0x9e8] ;  /* 0x00027a0000040ab9 */ /* 0x000fc60000000a00 */
[----:B------:R-:W-:-:S04]  /*43c0*/  UIMAD.WIDE.U32 UR6, UR14, UR4, URZ ;  /* 0x000000040e0672a5 */ /* 0x000fc8000f8e003f */
[----:B------:R-:W-:-:S04]  /*43d0*/  @UP0 USHF.R.U32.HI UR14, URZ, UR5, UR7 ;  /* 0x000000053f0e0299 */ /* 0x000fc80008011607 */
[----:B------:R-:W-:Y:S01]  /*43e0*/  ULOP3.LUT UR14, URZ, UR14, URZ, 0x33, !UPT ;  /* 0x0000000e3f0e7292 */ /* 0x000fe2000f8e333f */
[----:B------:R-:W-:Y:S11]  /*43f0*/  BRA `(.L_x_989) ;  /* 0x0000000000147947 */ /* 0x000ff60003800000 */
.L_x_988:
[----:B------:R-:W-:Y:S02]  /*4400*/  ULDC UR15, c[0x0][0x9e4] ;  /* 0x00027900000f7ab9 */ /* 0x000fe40000000800 */
[----:B------:R-:W-:-:S11]  /*4410*/  UISETP.NE.AND UP0, UPT, UR15, 0x1, UPT ;  /* 0x000000010f00788c */ /* 0x000fd6000bf05270 */
[----:B------:R-:W-:Y:S02]  /*4420*/  @UP0 ULDC.64 UR4, c[0x0][0x9e8] ;  /* 0x00027a0000040ab9 */ /* 0x000fe40000000a00 */
[----:B------:R-:W-:-:S04]  /*4430*/  UIMAD.WIDE.U32 UR6, UR14, UR4, URZ ;  /* 0x000000040e0672a5 */ /* 0x000fc8000f8e003f */
[----:B------:R-:W-:-:S12]  /*4440*/  @UP0 USHF.R.U32.HI UR14, URZ, UR5, UR7 ;  /* 0x000000053f0e0299 */ /* 0x000fd80008011607 */
.L_x_989:
[----:B------:R-:W-:-:S04]  /*4450*/  UIMAD UR14, UR14, UR15, UR15 ;  /* 0x0000000f0e0e72a4 */ /* 0x000fc8000f8e020f */
[----:B------:R-:W-:-:S04]  /*4460*/  UISETP.LT.AND UP0, UPT, UR11, UR14, UPT ;  /* 0x0000000e0b00728c */ /* 0x000fc8000bf01270 */
[----:B------:R-:W-:-:S12]  /*4470*/  USEL UR11, UR11, UR14, UP0 ;  /* 0x0000000e0b0b7287 */ /* 0x000fd80008000000 */
.L_x_987:
[----:B------:R-:W-:Y:S01]  /*4480*/  UIMAD.WIDE UR4, UR11, 0x2aaaaaab, URZ ;  /* 0x2aaaaaab0b0478a5 */ /* 0x000fe2000f8e023f */
[----:B------:R-:W-:Y:S01]  /*4490*/  IMAD.MOV.U32 R2, RZ, RZ, 0x3f800000 ;  /* 0x3f800000ff027424 */ /* 0x000fe200078e00ff */
[----:B------:R-:W-:Y:S01]  /*44a0*/  CS2R R118, SRZ ;  /* 0x0000000000767805 */ /* 0x000fe2000001ff00 */
[----:B------:R-:W-:Y:S01]  /*44b0*/  IMAD.MOV.U32 R0, RZ, RZ, 0x3f800000 ;  /* 0x3f800000ff007424 */ /* 0x000fe200078e00ff */
        /* <DEDUP_REMOVED lines=8> */
[----:B------:R-:W-:Y:S01]  /*4540*/  UISETP.LT.AND UP0, UPT, UR60, UR4, UPT ;  /* 0x000000043c00728c */ /* 0x000fe2000bf01270 */
[----:B------:R-:W-:Y:S02]  /*4550*/  CS2R R104, SRZ ;  /* 0x0000000000687805 */ /* 0x000fe4000001ff00 */
[----:B------:R-:W-:Y:S02]  /*4560*/  CS2R R102, SRZ ;  /* 0x0000000000667805 */ /* 0x000fe4000001ff00 */
[----:B------:R-:W-:Y:S01]  /*4570*/  CS2R R100, SRZ ;  /* 0x0000000000647805 */ /* 0x000fe2000001ff00 */
[----:B------:R-:W-:Y:S01]  /*4580*/  USEL UR43, UR60, UR4, !UP0 ;  /* 0x000000043c2b7287 */ /* 0x000fe2000c000000 */
[----:B------:R-:W-:-:S02]  /*4590*/  CS2R R98, SRZ ;  /* 0x0000000000627805 */ /* 0x000fc4000001ff00 */
[----:B------:R-:W-:Y:S02]  /*45a0*/  CS2R R96, SRZ ;  /* 0x0000000000607805 */ /* 0x000fe4000001ff00 */
[----:B------:R-:W-:Y:S02]  /*45b0*/  CS2R R94, SRZ ;  /* 0x00000000005e7805 */ /* 0x000fe4000001ff00 */
[----:B------:R-:W-:Y:S02]  /*45c0*/  CS2R R92, SRZ ;  /* 0x00000000005c7805 */ /* 0x000fe4000001ff00 */
[----:B------:R-:W-:Y:S02]  /*45d0*/  CS2R R90, SRZ ;  /* 0x00000000005a7805 */ /* 0x000fe4000001ff00 */
[----:B------:R-:W-:Y:S02]  /*45e0*/  ISETP.GE.AND P1, PT, R14, UR43, PT ;  /* 0x0000002b0e007c0c */ /* 0x000fe4000bf26270 */
        /* <DEDUP_REMOVED lines=33> */
[----:B------:R-:W-:Y:S06]  /*4800*/  @!P1 BRA `(.L_x_990) ;  /* 0x0000003000489947 */ /* 0x000fec0003800000 */
[----:B------:R-:W-:Y:S01]  /*4810*/  IMAD.MOV.U32 R13, RZ, RZ, R3 ;  /* 0x000000ffff0d7224 */ /* 0x000fe200078e0003 */
[----:B------:R-:W-:Y:S01]  /*4820*/  UMOV UR7, UR38 ;  /* 0x0000002600077c82 */ /* 0x000fe20008000000 */
[----:B------:R-:W-:Y:S01]  /*4830*/  IMAD.MOV.U32 R12, RZ, RZ, R4 ;  /* 0x000000ffff0c7224 */ /* 0x000fe200078e0004 */
[----:B------:R-:W-:Y:S01]  /*4840*/  UMOV UR4, UR39 ;  /* 0x0000002700047c82 */ /* 0x000fe20008000000 */
[----:B------:R-:W-:Y:S01]  /*4850*/  IMAD.MOV.U32 R2, RZ, RZ, 0x3f800000 ;  /* 0x3f800000ff027424 */ /* 0x000fe200078e00ff */
[----:B------:R-:W-:Y:S01]  /*4860*/  ULDC UR54, c[0x0][0x9e4] ;  /* 0x0002790000367ab9 */ /* 0x000fe20000000800 */
[----:B------:R-:W-:Y:S01]  /*4870*/  IMAD.MOV.U32 R119, RZ, RZ, RZ ;  /* 0x000000ffff777224 */ /* 0x000fe200078e00ff */
[----:B------:R-:W-:Y:S01]  /*4880*/  ULDC UR58, c[0x0][0x9dc] ;  /* 0x00027700003a7ab9 */ /* 0x000fe20000000800 */
[----:B------:R-:W-:Y:S01]  /*4890*/  ULDC UR55, c[0x0][0x988] ;  /* 0x0002620000377ab9 */ /* 0x000fe20000000800 */
[----:B------:R-:W-:-:S05]  /*48a0*/  ULDC UR59, c[0x0][0x9e0] ;  /* 0x00027800003b7ab9 */ /* 0x000fca0000000800 */
.L_x_1009:
[----:B------:R-:W-:-:S04]  /*48b0*/  UISETP.NE.AND UP0, UPT, UR4, 0x1, UPT ;  /* 0x000000010400788c */ /* 0x000fc8000bf05270 */
[----:B------:R-:W-:-:S04]  /*48c0*/  USEL UR38, URZ, 0x1, UP0 ;  /* 0x000000013f267887 */ /* 0x000fc80008000000 */
[----:B------:R-:W-:Y:S01]  /*48d0*/  ULOP3.LUT UR38, UR7, UR38, URZ, 0x3c, !UPT ;  /* 0x0000002607267292 */ /* 0x000fe2000f8e3c3f */
[----:B------:R-:W-:Y:S11]  /*48e0*/  @!P0 BRA `(.L_x_991) ;  /* 0x0000000000048947 */ /* 0x000ff60003800000 */
[----:B------:R-:W-:Y:S01]  /*48f0*/  BPT.TRAP 0x1 ;  /* 0x000000040000795c */ /* 0x000fe20000300000 */
.L_x_991:
[----:B------:R-:W-:Y:S01]  /*4900*/  UIADD3 UR39, UR4, 0x1, URZ ;  /* 0x0000000104277890 */ /* 0x000fe2000fffe03f */
[----:B------:R-:W-:-:S03]  /*4910*/  IMAD.U32 R3, RZ, RZ, UR38 ;  /* 0x00000026ff037e24 */ /* 0x000fc6000f8e00ff */
[----:B------:R-:W-:Y:S02]  /*4920*/  UISETP.NE.AND UP0, UPT, UR39, 0x2, UPT ;  /* 0x000000022700788c */ /* 0x000fe4000bf05270 */
[----:B------:R-:W-:Y:S02]  /*4930*/  SHF.L.U32 R3, R3, 0x1f, RZ ;  /* 0x0000001f03037819 */ /* 0x000fe400000006ff */
[----:B------:R-:W-:-:S04]  /*4940*/  USEL UR39, UR39, URZ, UP0 ;  /* 0x0000003f27277287 */ /* 0x000fc80008000000 */
[----:B------:R-:W-:-:S09]  /*4950*/  ULEA UR6, UR39, UR40, 0x3 ;  /* 0x0000002827067291 */ /* 0x000fd2000f8e183f */
[----:B------:R0:W1:Y:S01]  /*4960*/  SYNCS.PHASECHK.TRANS64.TRYWAIT P1, [UR6+0x30830], R3 ;  /* 0x03083003ff0075a7 */ /* 0x0000620008020146 */
[----:B------:R-:W-:Y:S05]  /*4970*/  @!P0 BRA `(.L_x_992) ;  /* 0x0000000000048947 */ /* 0x000fea0003800000 */
[----:B------:R-:W-:Y:S01]  /*4980*/  BPT.TRAP 0x1 ;  /* 0x000000040000795c */ /* 0x000fe20000300000 */
.L_x_992:
[----:B-1----:R-:W-:Y:S05]  /*4990*/  @P1 BRA `(.L_x_993) ;  /* 0x0000000000081947 */ /* 0x002fea0003800000 */
[----:B------:R-:W1:Y:S02]  /*49a0*/  SYNCS.PHASECHK.TRANS64.TRYWAIT P1, [UR6+0x30830], R3 ;  /* 0x03083003ff0075a7 */ /* 0x000e640008020146 */
[----:B-1----:R-:W-:Y:S05]  /*49b0*/  @!P1 BRA `(.L_x_994) ;  /* 0x000000fc00509947 */ /* 0x002fea0003800000 */
.L_x_993:
        /* <DEDUP_REMOVED lines=120> */
[-C--:B------:R-:W-:Y:S01]  /*5140*/  FMUL.FTZ R111, R111, R2.reuse ;  /* 0x000000026f6f7220 */ /* 0x080fe20000410000 */
[-C--:B------:R-:W-:Y:S01]  /*5150*/  FMUL.FTZ R114, R114, R2.reuse ;  /* 0x0000000272727220 */ /* 0x080fe20000410000 */
[-C--:B------:R-:W-:Y:S01]  /*5160*/  FMUL.FTZ R115, R115, R2.reuse ;  /* 0x0000000273737220 */ /* 0x080fe20000410000 */
[-C--:B------:R-:W-:Y:S01]  /*5170*/  FMUL.FTZ R118, R118, R2.reuse ;  /* 0x0000000276767220 */ /* 0x080fe20000410000 */
[----:B------:R-:W-:Y:S01]  /*5180*/  HGMMA.64x96x16.F32.BF16 R120, gdesc[UR48], R120, gsb0 ;  /* 0x01600000307879f0 */ /* 0x000fe20008001878 */
[----:B------:R-:W-:Y:S01]  /*5190*/  UIADD3 UR50, UR5, 0x4, URZ ;  /* 0x0000000405327890 */ /* 0x000fe2000fffe03f */
[----:B------:R-:W-:Y:S01]  /*51a0*/  FMUL.FTZ R119, R119, R2 ;  /* 0x0000000277777220 */ /* 0x000fe20000410000 */
[----:B------:R-:W-:Y:S01]  /*51b0*/  UMOV UR48, UR56 ;  /* 0x0000003800307c82 */ /* 0x000fe20008000000 */
[----:B------:R-:W-:Y:S01]  /*51c0*/  UMOV UR49, UR57 ;  /* 0x0000003900317c82 */ /* 0x000fe20008000000 */
[----:B------:R-:W-:Y:S01]  /*51d0*/  UMOV UR51, 0x40000040 ;  /* 0x4000004000337882 */ /* 0x000fe20000000000 */
[----:B------:R-:W-:-:S02]  /*51e0*/  WARPGROUP.DEPBAR.LE gsb0, 0x0 ;  /* 0x00008000000079c5 */ /* 0x000fc40000010000 */
        /* <DEDUP_REMOVED lines=36> */
.L_x_995:
[----:B------:R-:W-:Y:S01]  /*5430*/  ULEA UR5, UR4, UR40, 0x3 ;  /* 0x0000002804057291 */ /* 0x000fe2000f8e183f */
[----:B------:R-:W-:-:S05]  /*5440*/  IMAD.U32 R0, RZ, RZ, UR7 ;  /* 0x00000007ff007e24 */ /* 0x000fca000f8e00ff */
[----:B------:R-:W-:-:S04]  /*5450*/  SHF.L.U32 R0, R0, 0x1f, RZ ;  /* 0x0000001f00007819 */ /* 0x000fc800000006ff */
[----:B------:R2:W3:Y:S01]  /*5460*/  SYNCS.PHASECHK.TRANS64.TRYWAIT P1, [UR5+0x30850], R0 ;  /* 0x03085000ff0075a7 */ /* 0x0004e20008020145 */
[----:B------:R-:W-:Y:S05]  /*5470*/  @!P0 BRA `(.L_x_996) ;  /* 0x0000000000048947 */ /* 0x000fea0003800000 */
[----:B------:R-:W-:Y:S01]  /*5480*/  BPT.TRAP 0x1 ;  /* 0x000000040000795c */ /* 0x000fe20000300000 */
.L_x_996:
[----:B---3--:R-:W-:Y:S05]  /*5490*/  @P1 BRA `(.L_x_997) ;  /* 0x0000000000081947 */ /* 0x008fea0003800000 */
[----:B------:R-:W3:Y:S02]  /*54a0*/  SYNCS.PHASECHK.TRANS64.TRYWAIT P1, [UR5+0x30850], R0 ;  /* 0x03085000ff0075a7 */ /* 0x000ee40008020145 */
[----:B---3--:R-:W-:Y:S05]  /*54b0*/  @!P1 BRA `(.L_x_998) ;  /* 0x000000f000a89947 */ /* 0x008fea0003800000 */
.L_x_997:
[----:B------:R-:W-:Y:S01]  /*54c0*/  UIADD3 UR7, UR40, 0x400, URZ ;  /* 0x0000040028077890 */ /* 0x000fe2000fffe03f */
[----:B------:R-:W-:Y:S01]  /*54d0*/  WARPGROUP.ARRIVE ;  /* 0x00000000000079c5 */ /* 0x000fe20000000000 */
[----:B------:R-:W-:Y:S02]  /*54e0*/  UMOV UR11, 0x40000040 ;  /* 0x40000040000b7882 */ /* 0x000fe40000000000 */
[----:B------:R-:W-:-:S04]  /*54f0*/  USHF.R.U32.HI UR7, URZ, 0x4, UR7 ;  /* 0x000000043f077899 */ /* 0x000fc80008011607 */
[----:B------:R-:W-:-:S04]  /*5500*/  ULOP3.LUT UR7, UR7, 0x3fff, URZ, 0xc0, !UPT ;  /* 0x00003fff07077892 */ /* 0x000fc8000f8ec03f */
[----:B------:R-:W-:-:S04]  /*5510*/  ULOP3.LUT UR7, UR7, 0x3000000, URZ, 0xfc, !UPT ;  /* 0x0300000007077892 */ /* 0x000fc8000f8efc3f */
        /* <DEDUP_REMOVED lines=31> */
.L_x_999:
[----:B------:R-:W-:Y:S01]  /*5710*/  ISETP.NE.AND P2, PT, R199, 0x1, PT ;  /* 0x00000001c700780c */ /* 0x000fe20003f45270 */
[----:B------:R-:W-:Y:S01]  /*5720*/  VIADD R21, R19, UR41 ;  /* 0x0000002913157c36 */ /* 0x000fe20008000000 */
[----:B------:R-:W3:Y:S01]  /*5730*/  LDC R11, c[0x0][0x288] ;  /* 0x0000a200ff0b7b82 */ /* 0x000ee20000000800 */
[----:B------:R-:W-:Y:S01]  /*5740*/  IMAD R168, R14, -0x60, RZ ;  /* 0xffffffa00ea87824 */ /* 0x000fe200078e02ff */
[----:B------:R-:W-:Y:S01]  /*5750*/  UIADD3 UR6, UR6, 0x30840, URZ ;  /* 0x0003084006067890 */ /* 0x000fe2000fffe03f */
[----:B------:R-:W-:Y:S01]  /*5760*/  LOP3.LUT P1, RZ, R16, 0x80000, RZ, 0xc0, !PT ;  /* 0x0008000010ff7812 */ /* 0x000fe2000782c0ff */
[----:B------:R-:W-:Y:S02]  /*5770*/  ULOP3.LUT UR4, URZ, UR58, URZ, 0x33, !UPT ;  /* 0x0000003a3f047292 */ /* 0x000fe4000f8e333f */
[----:B------:R-:W-:-:S05]  /*5780*/  UPRMT UR6, UR61, 0x654, UR6 ;  /* 0x000006543d067896 */ /* 0x000fca0008000006 */
[----:B0-2---:R-:W0:Y:S08]  /*5790*/  @P2 LDC R0, c[0x0][0x44c] ;  /* 0x00011300ff002b82 */ /* 0x005e300000000800 */
[----:B-1----:R-:W1:Y:S01]  /*57a0*/  @P2 LDC R3, c[0x0][0x450] ;  /* 0x00011400ff032b82 */ /* 0x002e620000000800 */
[----:B------:R-:W-:Y:S01]  /*57b0*/  SYNCS.ARRIVE.TRANS64.RED.A1T0 RZ, [UR6], RZ ;  /* 0x000000ffffff79a7 */ /* 0x000fe20008100406 */
[----:B0-----:R-:W-:-:S05]  /*57c0*/  @P2 IMAD.HI.U32 R0, R21, R0, RZ ;  /* 0x0000000015002227 */ /* 0x001fca00078e00ff */
[----:B-1----:R-:W-:Y:S01]  /*57d0*/  @P2 SHF.R.U32.HI R21, RZ, R3, R0 ;  /* 0x00000003ff152219 */ /* 0x002fe20000011600 */
[----:B------:R-:W-:-:S04]  /*57e0*/  VIADD R3, R168, 0x1 ;  /* 0x00000001a8037836 */ /* 0x000fc80000000000 */
[----:B------:R-:W0:Y:S01]  /*57f0*/  SHFL.IDX PT, R2, R21, RZ, 0x1c1f ;  /* 0x001c1fff15027589 */ /* 0x000e2200000e0000 */
[----:B------:R-:W-:-:S05]  /*5800*/  IMAD R4, R18, -0x2, R3 ;  /* 0xfffffffe12047824 */ /* 0x000fca00078e0203 */
[C---:B---3--:R-:W-:Y:S01]  /*5810*/  IADD3 R0, R4.reuse, -R11, R17 ;  /* 0x8000000b04007210 */ /* 0x048fe20007ffe011 */
[----:B------:R-:W-:-:S04]  /*5820*/  VIADD R4, R4, 0xffffffff ;  /* 0xffffffff04047836 */ /* 0x000fc80000000000 */
[C---:B------:R-:W-:Y:S02]  /*5830*/  VIADD R169, R0.reuse, UR59 ;  /* 0x0000003b00a97c36 */ /* 0x040fe40008000000 */
[----:B------:R-:W-:Y:S02]  /*5840*/  VIADD R170, R0, UR4 ;  /* 0x0000000400aa7c36 */ /* 0x000fe40008000000 */
[--C-:B0-----:R-:W-:Y:S02]  /*5850*/  IMAD.IADD R0, R169, 0x1, R2.reuse ;  /* 0x00000001a9007824 */ /* 0x101fe400078e0202 */
[----:B------:R-:W-:Y:S01]  /*5860*/  IMAD.IADD R20, R170, 0x1, R2 ;  /* 0x00000001aa147824 */ /* 0x000fe200078e0202 */
[----:B------:R-:W-:Y:S06]  /*5870*/  @!P1 BRA `(.L_x_1000) ;  /* 0x0000000000549947 */ /* 0x000fec0003800000 */
[----:B------:R-:W-:Y:S01]  /*5880*/  IADD3 R15, R17, -R11, R2 ;  /* 0x8000000b110f7210 */ /* 0x000fe20007ffe002 */
[----:B------:R-:W-:Y:S03]  /*5890*/  BSSY B0, `(.L_x_1001) ;  /* 0x0000010000007945 */ /* 0x000fe60003800000 */
[----:B------:R-:W-:-:S13]  /*58a0*/  ISETP.GT.AND P1, PT, R15, -0x1, PT ;  /* 0xffffffff0f00780c */ /* 0x000fda0003f24270 */
[----:B------:R-:W-:Y:S05]  /*58b0*/  @P1 BRA `(.L_x_1002) ;  /* 0x0000000000201947 */ /* 0x000fea0003800000 */
[----:B------:R-:W-:Y:S01]  /*58c0*/  IMAD.U32 R171, RZ, RZ, UR54 ;  /* 0x00000036ffab7e24 */ /* 0x000fe2000f8e00ff */
[----:B------:R-:W-:-:S04]  /*58d0*/  LOP3.LUT R15, RZ, R15, RZ, 0x33, !PT ;  /* 0x0000000fff0f7212 */ /* 0x000fc800078e33ff */
[----:B------:R-:W-:-:S13]  /*58e0*/  ISETP.NE.AND P1, PT, R171, 0x1, PT ;  /* 0x00000001ab00780c */ /* 0x000fda0003f25270 */
[----:B------:R-:W0:Y:S02]  /*58f0*/  @P1 LDC.64 R2, c[0x0][0x9e8] ;  /* 0x00027a00ff021b82 */ /* 0x000e240000000a00 */
[----:B0-----:R-:W-:-:S05]  /*5900*/  @P1 IMAD.HI.U32 R2, R15, R2, RZ ;  /* 0x000000020f021227 */ /* 0x001fca00078e00ff */
[----:B------:R-:W-:-:S04]  /*5910*/  @P1 SHF.R.U32.HI R15, RZ, R3, R2 ;  /* 0x00000003ff0f1219 */ /* 0x000fc80000011602 */
[----:B------:R-:W-:Y:S01]  /*5920*/  LOP3.LUT R15, RZ, R15, RZ, 0x33, !PT ;  /* 0x0000000fff0f7212 */ /* 0x000fe200078e33ff */
[----:B------:R-:W-:Y:S06]  /*5930*/  BRA `(.L_x_1003) ;  /* 0x0000000000147947 */ /* 0x000fec0003800000 */
.L_x_1002:
[----:B------:R-:W-:-:S05]  /*5940*/  IMAD.U32 R171, RZ, RZ, UR54 ;  /* 0x00000036ffab7e24 */ /* 0x000fca000f8e00ff */
[----:B------:R-:W-:-:S13]  /*5950*/  ISETP.NE.AND P1, PT, R171, 0x1, PT ;  /* 0x00000001ab00780c */ /* 0x000fda0003f25270 */
[----:B------:R-:W0:Y:S02]  /*5960*/  @P1 LDC.64 R2, c[0x0][0x9e8] ;  /* 0x00027a00ff021b82 */ /* 0x000e240000000a00 */
[----:B0-----:R-:W-:-:S05]  /*5970*/  @P1 IMAD.HI.U32 R2, R15, R2, RZ ;  /* 0x000000020f021227 */ /* 0x001fca00078e00ff */
[----:B------:R-:W-:-:S07]  /*5980*/  @P1 SHF.R.U32.HI R15, RZ, R3, R2 ;  /* 0x00000003ff0f1219 */ /* 0x000fce0000011602 */
.L_x_1003:
[----:B------:R-:W-:Y:S05]  /*5990*/  BSYNC B0 ;  /* 0x0000000000007941 */ /* 0x000fea0003800000 */
.L_x_1001:
[----:B------:R-:W-:-:S05]  /*59a0*/  IMAD R15, R15, R171, R4 ;  /* 0x000000ab0f0f7224 */ /* 0x000fca00078e0204 */
[----:B------:R-:W-:Y:S02]  /*59b0*/  VIADDMNMX R0, R15, R171, R0, PT ;  /* 0x000000ab0f007246 */ /* 0x000fe40003800100 */
[----:B------:R-:W-:-:S07]  /*59c0*/  VIMNMX R20, R20, R15, !PT ;  /* 0x0000000f14147248 */ /* 0x000fce0007fe0100 */
.L_x_1000:
[C---:B------:R-:W-:Y:S01]  /*59d0*/  ISETP.GE.AND P1, PT, R168.reuse, 0x2, PT ;  /* 0x00000002a800780c */ /* 0x040fe20003f26270 */
[----:B------:R-:W0:Y:S01]  /*59e0*/  SHFL.IDX PT, R2, R21, 0x1, 0x1c1f ;  /* 0x003c1f0015027f89 */ /* 0x000e2200000e0000 */
[----:B------:R-:W-:Y:S02]  /*59f0*/  ISETP.GE.AND P2, PT, R168, 0x9, PT ;  /* 0x00000009a800780c */ /* 0x000fe40003f46270 */
[----:B------:R-:W-:Y:S02]  /*5a00*/  ISETP.GT.AND P4, PT, R20, 0x1, !P1 ;  /* 0x000000011400780c */ /* 0x000fe40004f84270 */
[----:B------:R-:W-:Y:S02]  /*5a10*/  ISETP.GE.AND P5, PT, R168, 0xa, PT ;  /* 0x0000000aa800780c */ /* 0x000fe40003fa6270 */
[----:B------:R-:W-:Y:S02]  /*5a20*/  ISETP.GT.AND P3, PT, R20, 0x8, !P2 ;  /* 0x000000081400780c */ /* 0x000fe40005764270 */
[----:B------:R-:W-:-:S02]  /*5a30*/  ISETP.LT.OR P4, PT, R0, 0x2, P4 ;  /* 0x000000020000780c */ /* 0x000fc40002781670 */
[----:B------:R-:W-:Y:S02]  /*5a40*/  ISETP.LT.OR P3, PT, R0, 0x9, P3 ;  /* 0x000000090000780c */ /* 0x000fe40001f61670 */
[----:B------:R-:W-:Y:S02]  /*5a50*/  FSEL R121, R121, -INF , !P4 ;  /* 0xff80000079797808 */ /* 0x000fe40006000000 */
[----:B------:R-:W-:Y:S02]  /*5a60*/  ISETP.GE.AND P4, PT, R168, 0x11, PT ;  /* 0x00000011a800780c */ /* 0x000fe40003f86270 */
[----:B------:R-:W-:Y:S02]  /*5a70*/  LOP3.LUT R16, R16, 0xfffffffb, RZ, 0xc0, !PT ;  /* 0xfffffffb10107812 */ /* 0x000fe400078ec0ff */
[----:B------:R-:W-:Y:S02]  /*5a80*/  FSEL R124, R124, -INF , !P3 ;  /* 0xff8000007c7c7808 */ /* 0x000fe40005800000 */
[----:B------:R-:W-:-:S02]  /*5a90*/  ISETP.GT.AND P3, PT, R20, 0x9, !P5 ;  /* 0x000000091400780c */ /* 0x000fc40006f64270 */
[----:B------:R-:W-:Y:S02]  /*5aa0*/  @P5 LOP3.LUT R16, R16, 0x4, RZ, 0xfc, !PT ;  /* 0x0000000410105812 */ /* 0x000fe400078efcff */
[----:B------:R-:W-:Y:S02]  /*5ab0*/  ISETP.LT.OR P3, PT, R0, 0xa, P3 ;  /* 0x0000000a0000780c */ /* 0x000fe40001f61670 */
[----:B------:R-:W-:Y:S02]  /*5ac0*/  LOP3.LUT R16, R16, 0xfffffff7, RZ, 0xc0, !PT ;  /* 0xfffffff710107812 */ /* 0x000fe400078ec0ff */
[----:B------:R-:W-:Y:S02]  /*5ad0*/  FSEL R125, R125, -INF , !P3 ;  /* 0xff8000007d7d7808 */ /* 0x000fe40005800000 */
[----:B------:R-:W-:Y:S02]  /*5ae0*/  @P4 LOP3.LUT R16, R16, 0x8, RZ, 0xfc, !PT ;  /* 0x0000000810104812 */ /* 0x000fe400078efcff */
[----:B------:R-:W-:-:S02]  /*5af0*/  ISETP.GT.AND P3, PT, R20, 0x10, !P4 ;  /* 0x000000101400780c */ /* 0x000fc40006764270 */
[----:B------:R-:W-:Y:S02]  /*5b00*/  ISETP.GE.AND P4, PT, R168, 0x12, PT ;  /* 0x00000012a800780c */ /* 0x000fe40003f86270 */
[----:B------:R-:W-:Y:S02]  /*5b10*/  ISETP.LT.OR P3, PT, R0, 0x11, P3 ;  /* 0x000000110000780c */ /* 0x000fe40001f61670 */
[----:B------:R-:W-:Y:S02]  /*5b20*/  LOP3.LUT R16, R16, 0xffffffef, RZ, 0xc0, !PT ;  /* 0xffffffef10107812 */ /* 0x000fe400078ec0ff */
[----:B------:R-:W-:Y:S02]  /*5b30*/  FSEL R128, R128, -INF , !P3 ;  /* 0xff80000080807808 */ /* 0x000fe40005800000 */
[----:B------:R-:W-:-:S04]  /*5b40*/  ISETP.GT.AND P3, PT, R20, 0x11, !P4 ;  /* 0x000000111400780c */ /* 0x000fc80006764270 */
[----:B------:R-:W-:Y:S02]  /*5b50*/  ISETP.LT.OR P3, PT, R0, 0x12, P3 ;  /* 0x000000120000780c */ /* 0x000fe40001f61670 */
[----:B------:R-:W-:Y:S02]  /*5b60*/  @P4 LOP3.LUT R16, R16, 0x10, RZ, 0xfc, !PT ;  /* 0x0000001010104812 */ /* 0x000fe400078efcff */
[----:B------:R-:W-:Y:S02]  /*5b70*/  ISETP.GE.AND P4, PT, R168, 0x19, PT ;  /* 0x00000019a800780c */ /* 0x000fe40003f86270 */
[----:B------:R-:W-:Y:S02]  /*5b80*/  LOP3.LUT R16, R16, 0xfffbffff, RZ, 0xc0, !PT ;  /* 0xfffbffff10107812 */ /* 0x000fe400078ec0ff */
[----:B------:R-:W-:Y:S02]  /*5b90*/  FSEL R129, R129, -INF , !P3 ;  /* 0xff80000081817808 */ /* 0x000fe40005800000 */
[----:B------:R-:W-:-:S04]  /*5ba0*/  ISETP.GT.AND P3, PT, R20, 0x18, !P4 ;  /* 0x000000181400780c */ /* 0x000fc80006764270 */
[----:B------:R-:W-:-:S03]  /*5bb0*/  ISETP.LT.OR P3, PT, R0, 0x19, P3 ;  /* 0x000000190000780c */ /* 0x000fc60001f61670 */
        /* <DEDUP_REMOVED lines=68> */
[----:B------:R-:W-:Y:S02]  /*6000*/  FSEL R153, R153, -INF , !P3 ;  /* 0xff80000099997808 */ /* 0x000fe40005800000 */
[----:B------:R-:W-:Y:S02]  /*6010*/  LOP3.LUT R16, R16, 0xffffffbf, RZ, 0xc0, !PT ;  /* 0xffffffbf10107812 */ /* 0x000fe400078ec0ff */
[----:B------:R-:W-:-:S04]  /*6020*/  ISETP.GT.AND P3, PT, R20, 0x48, !P4 ;  /* 0x000000481400780c */ /* 0x000fc80006764270 */
[----:B------:R-:W-:-:S03]  /*6030*/  ISETP.LT.OR P3, PT, R0, 0x49, P3 ;  /* 0x000000490000780c */ /* 0x000fc60001f61670 */
[----:B------:R-:W-:Y:S02]  /*6040*/  @P4 LOP3.LUT R16, R16, 0x40, RZ, 0xfc, !PT ;  /* 0x0000004010104812 */ /* 0x000fe400078efcff */
[----:B------:R-:W-:Y:S02]  /*6050*/  ISETP.GE.AND P4, PT, R168, 0x4a, PT ;  /* 0x0000004aa800780c */ /* 0x000fe40003f86270 */
[----:B------:R-:W-:Y:S02]  /*6060*/  FSEL R156, R156, -INF , !P3 ;  /* 0xff8000009c9c7808 */ /* 0x000fe40005800000 */
[----:B------:R-:W-:Y:S02]  /*6070*/  ISETP.GT.AND P3, PT, R20, 0x49, !P4 ;  /* 0x000000491400780c */ /* 0x000fe40006764270 */
[----:B------:R-:W-:Y:S02]  /*6080*/  LOP3.LUT R16, R16, 0xffffffdf, RZ, 0xc0, !PT ;  /* 0xffffffdf10107812 */ /* 0x000fe400078ec0ff */
[----:B------:R-:W-:-:S04]  /*6090*/  ISETP.LT.OR P3, PT, R0, 0x4a, P3 ;  /* 0x0000004a0000780c */ /* 0x000fc80001f61670 */
[----:B------:R-:W-:Y:S02]  /*60a0*/  FSEL R157, R157, -INF , !P3 ;  /* 0xff8000009d9d7808 */ /* 0x000fe40005800000 */
[----:B------:R-:W-:Y:S02]  /*60b0*/  ISETP.GE.AND P3, PT, R168, 0x51, PT ;  /* 0x00000051a800780c */ /* 0x000fe40003f66270 */
[----:B------:R-:W-:Y:S02]  /*60c0*/  @P4 LOP3.LUT R16, R16, 0x20, RZ, 0xfc, !PT ;  /* 0x0000002010104812 */ /* 0x000fe400078efcff */
[----:B------:R-:W-:Y:S02]  /*60d0*/  ISETP.GT.AND P4, PT, R20, 0x50, !P3 ;  /* 0x000000501400780c */ /* 0x000fe40005f84270 */
[----:B------:R-:W-:Y:S02]  /*60e0*/  LOP3.LUT R16, R16, 0xfffffffd, RZ, 0xc0, !PT ;  /* 0xfffffffd10107812 */ /* 0x000fe400078ec0ff */
[----:B------:R-:W-:-:S04]  /*60f0*/  ISETP.LT.OR P4, PT, R0, 0x51, P4 ;  /* 0x000000510000780c */ /* 0x000fc80002781670 */
        /* <DEDUP_REMOVED lines=9> */
[----:B------:R-:W-:-:S13]  /*6190*/  ISETP.GE.AND P6, PT, R168, 0x1, PT ;  /* 0x00000001a800780c */ /* 0x000fda0003fc6270 */
[----:B------:R-:W-:Y:S02]  /*61a0*/  @P6 LOP3.LUT R16, R16, 0x2, RZ, 0xfc, !PT ;  /* 0x0000000210106812 */ /* 0x000fe400078efcff */
[----:B------:R-:W-:Y:S02]  /*61b0*/  ISETP.GT.AND P6, PT, R20, RZ, !P6 ;  /* 0x000000ff1400720c */ /* 0x000fe400077c4270 */
[----:B------:R-:W-:Y:S02]  /*61c0*/  LOP3.LUT R16, R16, 0xfffffffe, RZ, 0xc0, !PT ;  /* 0xfffffffe10107812 */ /* 0x000fe400078ec0ff */
[----:B------:R-:W-:-:S04]  /*61d0*/  ISETP.LT.OR P6, PT, R0, 0x1, P6 ;  /* 0x000000010000780c */ /* 0x000fc800037c1670 */
[----:B------:R-:W-:Y:S02]  /*61e0*/  FSEL R15, R120, -INF , !P6 ;  /* 0xff800000780f7808 */ /* 0x000fe40007000000 */
[----:B------:R-:W-:-:S13]  /*61f0*/  ISETP.GE.AND P6, PT, R168, 0x5a, PT ;  /* 0x0000005aa800780c */ /* 0x000fda0003fc6270 */
[----:B------:R-:W-:Y:S02]  /*6200*/  @P6 LOP3.LUT R16, R16, 0x1, RZ, 0xfc, !PT ;  /* 0x0000000110106812 */ /* 0x000fe400078efcff */
[----:B------:R-:W-:Y:S01]  /*6210*/  ISETP.GT.AND P6, PT, R20, 0x59, !P6 ;  /* 0x000000591400780c */ /* 0x000fe200077c4270 */
[----:B0-----:R-:W-:-:S03]  /*6220*/  IMAD.IADD R20, R170, 0x1, R2 ;  /* 0x00000001aa147824 */ /* 0x001fc600078e0202 */
[----:B------:R-:W-:Y:S01]  /*6230*/  ISETP.LT.OR P6, PT, R0, 0x5a, P6 ;  /* 0x0000005a0000780c */ /* 0x000fe200037c1670 */
[----:B------:R-:W-:-:S03]  /*6240*/  IMAD.IADD R0, R169, 0x1, R2 ;  /* 0x00000001a9007824 */ /* 0x000fc600078e0202 */
[----:B------:R-:W-:Y:S02]  /*6250*/  FSEL R165, R165, -INF , !P6 ;  /* 0xff800000a5a57808 */ /* 0x000fe40007000000 */
[----:B------:R-:W-:-:S13]  /*6260*/  LOP3.LUT P6, RZ, R16, 0x80000, RZ, 0xc0, !PT ;  /* 0x0008000010ff7812 */ /* 0x000fda00078cc0ff */
[----:B------:R-:W-:Y:S05]  /*6270*/  @!P6 BRA `(.L_x_1004) ;  /* 0x000000000054e947 */ /* 0x000fea0003800000 */
        /* <DEDUP_REMOVED lines=12> */
.L_x_1006:
[----:B------:R-:W-:-:S05]  /*6340*/  IMAD.U32 R120, RZ, RZ, UR54 ;  /* 0x00000036ff787e24 */ /* 0x000fca000f8e00ff */
[----:B------:R-:W-:-:S13]  /*6350*/  ISETP.NE.AND P6, PT, R120, 0x1, PT ;  /* 0x000000017800780c */ /* 0x000fda0003fc5270 */
[----:B------:R-:W0:Y:S02]  /*6360*/  @P6 LDC.64 R2, c[0x0][0x9e8] ;  /* 0x00027a00ff026b82 */ /* 0x000e240000000a00 */
[----:B0-----:R-:W-:-:S05]  /*6370*/  @P6 IMAD.HI.U32 R2, R21, R2, RZ ;  /* 0x0000000215026227 */ /* 0x001fca00078e00ff */
[----:B------:R-:W-:-:S07]  /*6380*/  @P6 SHF.R.U32.HI R21, RZ, R3, R2 ;  /* 0x00000003ff156219 */ /* 0x000fce0000011602 */
.L_x_1007:
[----:B------:R-:W-:Y:S05]  /*6390*/  BSYNC B0 ;  /* 0x0000000000007941 */ /* 0x000fea0003800000 */
.L_x_1005:
[----:B------:R-:W-:-:S05]  /*63a0*/  IMAD R21, R21, R120, R4 ;  /* 0x0000007815157224 */ /* 0x000fca00078e0204 */
[----:B------:R-:W-:Y:S02]  /*63b0*/  VIADDMNMX R0, R21, R120, R0, PT ;  /* 0x0000007815007246 */ /* 0x000fe40003800100 */
[----:B------:R-:W-:-:S07]  /*63c0*/  VIMNMX R20, R20, R21, !PT ;  /* 0x0000001514147248 */ /* 0x000fce0007fe0100 */
.L_x_1004:
[C---:B------:R-:W-:Y:S01]  /*63d0*/  ISETP.GT.AND P1, PT, R20.reuse, 0x1, !P1 ;  /* 0x000000011400780c */ /* 0x040fe20004f24270 */
[----:B------:R-:W-:Y:S01]  /*63e0*/  UMOV UR10, UR55 ;  /* 0x00000037000a7c82 */ /* 0x000fe20008000000 */
[----:B------:R-:W-:Y:S02]  /*63f0*/  ISETP.GT.AND P2, PT, R20, 0x8, !P2 ;  /* 0x000000081400780c */ /* 0x000fe40005744270 */
[C---:B------:R-:W-:Y:S02]  /*6400*/  ISETP.LT.OR P1, PT, R0.reuse, 0x2, P1 ;  /* 0x000000020000780c */ /* 0x040fe40000f21670 */
[----:B------:R-:W-:Y:S02]  /*6410*/  ISETP.LT.OR P2, PT, R0, 0x9, P2 ;  /* 0x000000090000780c */ /* 0x000fe40001741670 */
[----:B------:R-:W-:Y:S02]  /*6420*/  FSEL R123, R123, -INF , !P1 ;  /* 0xff8000007b7b7808 */ /* 0x000fe40004800000 */
[----:B------:R-:W-:-:S02]  /*6430*/  LOP3.LUT P1, RZ, R16, 0x4, RZ, 0xc0, !PT ;  /* 0x0000000410ff7812 */ /* 0x000fc4000782c0ff */
[----:B------:R-:W-:Y:S02]  /*6440*/  FSEL R126, R126, -INF , !P2 ;  /* 0xff8000007e7e7808 */ /* 0x000fe40005000000 */
[----:B------:R-:W-:Y:S02]  /*6450*/  ISETP.GT.AND P1, PT, R20, 0x9, !P1 ;  /* 0x000000091400780c */ /* 0x000fe40004f24270 */
[----:B------:R-:W-:Y:S02]  /*6460*/  LOP3.LUT P2, RZ, R16, 0x20000, RZ, 0xc0, !PT ;  /* 0x0002000010ff7812 */ /* 0x000fe4000784c0ff */
[----:B------:R-:W-:Y:S02]  /*6470*/  ISETP.LT.OR P1, PT, R0, 0xa, P1 ;  /* 0x0000000a0000780c */ /* 0x000fe40000f21670 */
[----:B------:R-:W-:Y:S02]  /*6480*/  LOP3.LUT P6, RZ, R16, 0x10000, RZ, 0xc0, !PT ;  /* 0x0001000010ff7812 */ /* 0x000fe400078cc0ff */
[----:B------:R-:W-:-:S02]  /*6490*/  FSEL R127, R127, -INF , !P1 ;  /* 0xff8000007f7f7808 */ /* 0x000fc40004800000 */
[----:B------:R-:W-:Y:S02]  /*64a0*/  LOP3.LUT P1, RZ, R16, 0x8, RZ, 0xc0, !PT ;  /* 0x0000000810ff7812 */ /* 0x000fe4000782c0ff */
[----:B------:R-:W-:Y:S02]  /*64b0*/  FMNMX.FTZ R2, R15, R12, !PT ;  /* 0x0000000c0f027209 */ /* 0x000fe40007810000 */
[----:B------:R-:W-:Y:S02]  /*64c0*/  ISETP.GT.AND P1, PT, R20, 0x10, !P1 ;  /* 0x000000101400780c */ /* 0x000fe40004f24270 */
[----:B------:R-:W-:Y:S02]  /*64d0*/  FMNMX.FTZ R3, R121, R2, !PT ;  /* 0x0000000279037209 */ /* 0x000fe40007810000 */
[----:B------:R-:W-:Y:S02]  /*64e0*/  ISETP.LT.OR P1, PT, R0, 0x11, P1 ;  /* 0x000000110000780c */ /* 0x000fe40000f21670 */
[----:B------:R-:W-:-:S02]  /*64f0*/  FMNMX.FTZ R2, R124, R3, !PT ;  /* 0x000000037c027209 */ /* 0x000fc40007810000 */
[----:B------:R-:W-:Y:S02]  /*6500*/  FSEL R130, R130, -INF , !P1 ;  /* 0xff80000082827808 */ /* 0x000fe40004800000 */
[----:B------:R-:W-:Y:S02]  /*6510*/  LOP3.LUT P1, RZ, R16, 0x10, RZ, 0xc0, !PT ;  /* 0x0000001010ff7812 */ /* 0x000fe4000782c0ff */
[----:B------:R-:W-:Y:S02]  /*6520*/  FMNMX.FTZ R3, R125, R2, !PT ;  /* 0x000000027d037209 */ /* 0x000fe40007810000 */
[----:B------:R-:W-:Y:S02]  /*6530*/  ISETP.GT.AND P1, PT, R20, 0x11, !P1 ;  /* 0x000000111400780c */ /* 0x000fe40004f24270 */
[----:B------:R-:W-:Y:S02]  /*6540*/  FMNMX.FTZ R2, R128, R3, !PT ;  /* 0x0000000380027209 */ /* 0x000fe40007810000 */
[----:B------:R-:W-:-:S02]  /*6550*/  ISETP.LT.OR P1, PT, R0, 0x12, P1 ;  /* 0x000000120000780c */ /* 0x000fc40000f21670 */
[----:B------:R-:W-:Y:S02]  /*6560*/  FMNMX.FTZ R3, R129, R2, !PT ;  /* 0x0000000281037209 */ /* 0x000fe40007810000 */
[----:B------:R-:W-:Y:S02]  /*6570*/  FSEL R131, R131, -INF , !P1 ;  /* 0xff80000083837808 */ /* 0x000fe40004800000 */
[----:B------:R-:W-:Y:S02]  /*6580*/  LOP3.LUT P1, RZ, R16, 0x40000, RZ, 0xc0, !PT ;  /* 0x0004000010ff7812 */ /* 0x000fe4000782c0ff */
[----:B------:R-:W-:Y:S02]  /*6590*/  FMNMX.FTZ R2, R132, R3, !PT ;  /* 0x0000000384027209 */ /* 0x000fe40007810000 */
[----:B------:R-:W-:Y:S02]  /*65a0*/  ISETP.GT.AND P1, PT, R20, 0x18, !P1 ;  /* 0x000000181400780c */ /* 0x000fe40004f24270 */
[----:B------:R-:W-:-:S02]  /*65b0*/  FMNMX.FTZ R3, R133, R2, !PT ;  /* 0x0000000285037209 */ /* 0x000fc40007810000 */
[----:B------:R-:W-:Y:S02]  /*65c0*/  ISETP.LT.OR P1, PT, R0, 0x19, P1 ;  /* 0x000000190000780c */ /* 0x000fe40000f21670 */
[----:B------:R-:W-:Y:S02]  /*65d0*/  FMNMX.FTZ R2, R136, R3, !PT ;  /* 0x0000000388027209 */ /* 0x000fe40007810000 */
[----:B------:R-:W-:Y:S02]  /*65e0*/  FSEL R134, R134, -INF , !P1 ;  /* 0xff80000086867808 */ /* 0x000fe40004800000 */
        /* <DEDUP_REMOVED lines=24> */
[----:B------:R-:W-:Y:S02]  /*6770*/  LOP3.LUT P1, RZ, R16, 0x2000, RZ, 0xc0, !PT ;  /* 0x0000200010ff7812 */ /* 0x000fe4000782c0ff */
[----:B------:R-:W-:Y:S02]  /*6780*/  FMNMX.FTZ R3, R157, R2, !PT ;  /* 0x000000029d037209 */ /* 0x000fe40007810000 */
[----:B------:R-:W-:-:S02]  /*6790*/  ISETP.GT.AND P1, PT, R20, 0x29, !P1 ;  /* 0x000000291400780c */ /* 0x000fc40004f24270 */
[----:B------:R-:W-:Y:S02]  /*67a0*/  FMNMX.FTZ R2, R160, R3, !PT ;  /* 0x00000003a0027209 */ /* 0x000fe40007810000 */
[----:B------:R-:W-:Y:S02]  /*67b0*/  ISETP.LT.OR P1, PT, R0, 0x2a, P1 ;  /* 0x0000002a0000780c */ /* 0x000fe40000f21670 */
[C---:B------:R-:W-:Y:S02]  /*67c0*/  LOP3.LUT P2, RZ, R16.reuse, 0x40, RZ, 0xc0, !PT ;  /* 0x0000004010ff7812 */ /* 0x040fe4000784c0ff */
[----:B------:R-:W-:Y:S02]  /*67d0*/  FSEL R143, R143, -INF , !P1 ;  /* 0xff8000008f8f7808 */ /* 0x000fe40004800000 */
[----:B------:R-:W-:Y:S02]  /*67e0*/  LOP3.LUT P1, RZ, R16, 0x1000, RZ, 0xc0, !PT ;  /* 0x0000100010ff7812 */ /* 0x000fe4000782c0ff */
[----:B------:R-:W-:-:S02]  /*67f0*/  FMNMX.FTZ R3, R161, R2, !PT ;  /* 0x00000002a1037209 */ /* 0x000fc40007810000 */
[----:B------:R-:W-:Y:S02]  /*6800*/  ISETP.GT.AND P1, PT, R20, 0x30, !P1 ;  /* 0x000000301400780c */ /* 0x000fe40004f24270 */
[----:B------:R-:W-:Y:S02]  /*6810*/  FMNMX.FTZ R2, R164, R3, !PT ;  /* 0x00000003a4027209 */ /* 0x000fe40007810000 */
[----:B------:R-:W-:Y:S02]  /*6820*/  ISETP.LT.OR P1, PT, R0, 0x31, P1 ;  /* 0x000000310000780c */ /* 0x000fe40000f21670 */
[----:B------:R-:W-:Y:S02]  /*6830*/  FMNMX.FTZ R3, R165, R2, !PT ;  /* 0x00000002a5037209 */ /* 0x000fe40007810000 */
[----:B------:R-:W-:Y:S02]  /*6840*/  FSEL R146, R146, -INF , !P1 ;  /* 0xff80000092927808 */ /* 0x000fe40004800000 */
[C---:B------:R-:W-:Y:S01]  /*6850*/  LOP3.LUT P1, RZ, R16.reuse, 0x800, RZ, 0xc0, !PT ;  /* 0x0000080010ff7812 */ /* 0x040fe2000782c0ff */
[----:B------:R-:W0:Y:S01]  /*6860*/  SHFL.BFLY PT, R2, R3, 0x2, 0x1f ;  /* 0x0c401f0003027f89 */ /* 0x000e2200000e0000 */
[----:B------:R-:W-:-:S02]  /*6870*/  LOP3.LUT P6, RZ, R16, 0x20, RZ, 0xc0, !PT ;  /* 0x0000002010ff7812 */ /* 0x000fc400078cc0ff */
[C---:B------:R-:W-:Y:S02]  /*6880*/  ISETP.GT.AND P1, PT, R20.reuse, 0x31, !P1 ;  /* 0x000000311400780c */ /* 0x040fe40004f24270 */
[----:B------:R-:W-:Y:S02]  /*6890*/  ISETP.GT.AND P3, PT, R20, 0x50, !P3 ;  /* 0x000000501400780c */ /* 0x000fe40005f64270 */
[C---:B------:R-:W-:Y:S02]  /*68a0*/  ISETP.LT.OR P1, PT, R0.reuse, 0x32, P1 ;  /* 0x000000320000780c */ /* 0x040fe40000f21670 */
[----:B------:R-:W-:Y:S02]  /*68b0*/  ISETP.LT.OR P3, PT, R0, 0x51, P3 ;  /* 0x000000510000780c */ /* 0x000fe40001f61670 */
[----:B------:R-:W-:Y:S02]  /*68c0*/  FSEL R147, R147, -INF , !P1 ;  /* 0xff80000093937808 */ /* 0x000fe40004800000 */
[----:B------:R-:W-:-:S02]  /*68d0*/  LOP3.LUT P1, RZ, R16, 0x400, RZ, 0xc0, !PT ;  /* 0x0000040010ff7812 */ /* 0x000fc4000782c0ff */
[C---:B------:R-:W-:Y:S02]  /*68e0*/  ISETP.GT.AND P4, PT, R20.reuse, 0x51, !P4 ;  /* 0x000000511400780c */ /* 0x040fe40006784270 */
[----:B------:R-:W-:Y:S02]  /*68f0*/  ISETP.GT.AND P1, PT, R20, 0x38, !P1 ;  /* 0x000000381400780c */ /* 0x000fe40004f24270 */
[----:B------:R-:W-:Y:S02]  /*6900*/  FSEL R162, R162, -INF , !P3 ;  /* 0xff800000a2a27808 */ /* 0x000fe40005800000 */
[----:B------:R-:W-:Y:S02]  /*6910*/  ISETP.LT.OR P1, PT, R0, 0x39, P1 ;  /* 0x000000390000780c */ /* 0x000fe40000f21670 */
[----:B------:R-:W-:Y:S02]  /*6920*/  ISETP.GT.AND P5, PT, R20, 0x58, !P5 ;  /* 0x000000581400780c */ /* 0x000fe40006fa4270 */
[----:B------:R-:W-:-:S02]  /*6930*/  FSEL R150, R150, -INF , !P1 ;  /* 0xff80000096967808 */ /* 0x000fc40004800000 */
[----:B------:R-:W-:Y:S02]  /*6940*/  LOP3.LUT P1, RZ, R16, 0x200, RZ, 0xc0, !PT ;  /* 0x0000020010ff7812 */ /* 0x000fe4000782c0ff */
[----:B0-----:R-:W-:Y:S02]  /*6950*/  FMNMX.FTZ R21, R3, R2, !PT ;  /* 0x0000000203157209 */ /* 0x001fe40007810000 */
[----:B------:R-:W-:Y:S02]  /*6960*/  ISETP.GT.AND P1, PT, R20, 0x39, !P1 ;  /* 0x000000391400780c */ /* 0x000fe40004f24270 */
[C---:B------:R-:W-:Y:S01]  /*6970*/  ISETP.LT.OR P4, PT, R0.reuse, 0x52, P4 ;  /* 0x000000520000780c */ /* 0x040fe20002781670 */
[----:B------:R-:W0:Y:S01]  /*6980*/  SHFL.BFLY PT, R4, R21, 0x1, 0x1f ;  /* 0x0c201f0015047f89 */ /* 0x000e2200000e0000 */
[C---:B------:R-:W-:Y:S02]  /*6990*/  ISETP.LT.OR P1, PT, R0.reuse, 0x3a, P1 ;  /* 0x0000003a0000780c */ /* 0x040fe40000f21670 */
[----:B------:R-:W-:-:S02]  /*69a0*/  ISETP.LT.OR P5, PT, R0, 0x59, P5 ;  /* 0x000000590000780c */ /* 0x000fc40002fa1670 */
[----:B------:R-:W-:Y:S02]  /*69b0*/  FSEL R151, R151, -INF , !P1 ;  /* 0xff80000097977808 */ /* 0x000fe40004800000 */
[----:B------:R-:W-:Y:S02]  /*69c0*/  LOP3.LUT P1, RZ, R16, 0x100, RZ, 0xc0, !PT ;  /* 0x0000010010ff7812 */ /* 0x000fe4000782c0ff */
[----:B------:R-:W-:Y:S02]  /*69d0*/  FSEL R163, R163, -INF , !P4 ;  /* 0xff800000a3a37808 */ /* 0x000fe40006000000 */
[----:B------:R-:W-:Y:S02]  /*69e0*/  ISETP.GT.AND P1, PT, R20, 0x40, !P1 ;  /* 0x000000401400780c */ /* 0x000fe40004f24270 */
[----:B------:R-:W-:Y:S02]  /*69f0*/  FSEL R166, R166, -INF , !P5 ;  /* 0xff800000a6a67808 */ /* 0x000fe40006800000 */
[----:B------:R-:W-:-:S04]  /*6a00*/  ISETP.LT.OR P1, PT, R0, 0x41, P1 ;  /* 0x000000410000780c */ /* 0x000fc80000f21670 */
[----:B------:R-:W-:Y:S02]  /*6a10*/  FSEL R154, R154, -INF , !P1 ;  /* 0xff8000009a9a7808 */ /* 0x000fe40004800000 */
[----:B------:R-:W-:Y:S02]  /*6a20*/  LOP3.LUT P1, RZ, R16, 0x80, RZ, 0xc0, !PT ;  /* 0x0000008010ff7812 */ /* 0x000fe4000782c0ff */
[----:B0-----:R-:W-:Y:S02]  /*6a30*/  FMNMX.FTZ R4, R21, R4, !PT ;  /* 0x0000000415047209 */ /* 0x001fe40007810000 */
[----:B------:R-:W-:-:S03]  /*6a40*/  ISETP.GT.AND P1, PT, R20, 0x41, !P1 ;  /* 0x000000411400780c */ /* 0x000fc60004f24270 */
[----:B------:R-:W-:Y:S01]  /*6a50*/  FMUL.FTZ R2, R4, UR10 ;  /* 0x0000000a04027c20 */ /* 0x000fe20008410000 */
[----:B------:R-:W-:-:S04]  /*6a60*/  ISETP.LT.OR P1, PT, R0, 0x42, P1 ;  /* 0x000000420000780c */ /* 0x000fc80000f21670 */
[----:B------:R-:W-:Y:S02]  /*6a70*/  FSEL R155, R155, -INF , !P1 ;  /* 0xff8000009b9b7808 */ /* 0x000fe40004800000 */
[----:B------:R-:W-:-:S04]  /*6a80*/  ISETP.GT.AND P1, PT, R20, 0x48, !P2 ;  /* 0x000000481400780c */ /* 0x000fc80005724270 */
[----:B------:R-:W-:-:S04]  /*6a90*/  ISETP.LT.OR P1, PT, R0, 0x49, P1 ;  /* 0x000000490000780c */ /* 0x000fc80000f21670 */
[----:B------:R-:W-:Y:S02]  /*6aa0*/  FSEL R158, R158, -INF , !P1 ;  /* 0xff8000009e9e7808 */ /* 0x000fe40004800000 */
[----:B------:R-:W-:Y:S02]  /*6ab0*/  ISETP.GT.AND P1, PT, R20, 0x49, !P6 ;  /* 0x000000491400780c */ /* 0x000fe40007724270 */
[----:B------:R-:W-:Y:S02]  /*6ac0*/  LOP3.LUT P6, RZ, R16, 0x2, RZ, 0xc0, !PT ;  /* 0x0000000210ff7812 */ /* 0x000fe400078cc0ff */
[----:B------:R-:W-:-:S04]  /*6ad0*/  ISETP.LT.OR P1, PT, R0, 0x4a, P1 ;  /* 0x0000004a0000780c */ /* 0x000fc80000f21670 */
[----:B------:R-:W-:Y:S02]  /*6ae0*/  FSEL R159, R159, -INF , !P1 ;  /* 0xff8000009f9f7808 */ /* 0x000fe40004800000 */
[----:B------:R-:W-:Y:S02]  /*6af0*/  ISETP.GT.AND P1, PT, R20, RZ, !P6 ;  /* 0x000000ff1400720c */ /* 0x000fe40007724270 */
[----:B------:R-:W-:Y:S02]  /*6b00*/  LOP3.LUT P6, RZ, R16, 0x1, RZ, 0xc0, !PT ;  /* 0x0000000110ff7812 */ /* 0x000fe400078cc0ff */
[----:B------:R-:W-:Y:S02]  /*6b10*/  ISETP.LT.OR P1, PT, R0, 0x1, P1 ;  /* 0x000000010000780c */ /* 0x000fe40000f21670 */
[----:B------:R-:W-:Y:S02]  /*6b20*/  ISETP.GT.AND P2, PT, R20, 0x59, !P6 ;  /* 0x000000591400780c */ /* 0x000fe40007744270 */
[----:B------:R-:W-:-:S02]  /*6b30*/  FSEL R122, R122, -INF , !P1 ;  /* 0xff8000007a7a7808 */ /* 0x000fc40004800000 */
[----:B------:R-:W-:Y:S02]  /*6b40*/  ISETP.LT.OR P2, PT, R0, 0x5a, P2 ;  /* 0x0000005a0000780c */ /* 0x000fe40001741670 */
[----:B------:R-:W-:Y:S02]  /*6b50*/  FMNMX.FTZ R120, R122, R13, !PT ;  /* 0x0000000d7a787209 */ /* 0x000fe40007810000 */
[----:B------:R-:W-:Y:S02]  /*6b60*/  FSEL R167, R167, -INF , !P2 ;  /* 0xff800000a7a77808 */ /* 0x000fe40005000000 */
[----:B------:R-:W-:Y:S02]  /*6b70*/  FMNMX.FTZ R3, R123, R120, !PT ;  /* 0x000000787b037209 */ /* 0x000fe40007810000 */
[----:B------:R-:W-:Y:S02]  /*6b80*/  FSETP.NEU.FTZ.AND P1, PT, R4, -INF , PT ;  /* 0xff8000000400780b */ /* 0x000fe40003f3d000 */
[----:B------:R-:W-:-:S02]  /*6b90*/  FMNMX.FTZ R120, R126, R3, !PT ;  /* 0x000000037e787209 */ /* 0x000fc40007810000 */
[----:B------:R-:W-:Y:S02]  /*6ba0*/  FSEL R2, R2, RZ, P1 ;  /* 0x000000ff02027208 */ /* 0x000fe40000800000 */
[----:B------:R-:W-:-:S03]  /*6bb0*/  FMNMX.FTZ R3, R127, R120, !PT ;  /* 0x000000787f037209 */ /* 0x000fc60007810000 */
[--C-:B------:R-:W-:Y:S01]  /*6bc0*/  FFMA.FTZ R169, R125, UR10, -R2.reuse ;  /* 0x0000000a7da97c23 */ /* 0x100fe20008010802 */
[----:B------:R-:W-:Y:S01]  /*6bd0*/  FMNMX.FTZ R120, R130, R3, !PT ;  /* 0x0000000382787209 */ /* 0x000fe20007810000 */
[--C-:B------:R-:W-:Y:S01]  /*6be0*/  FFMA.FTZ R125, R129, UR10, -R2.reuse ;  /* 0x0000000a817d7c23 */ /* 0x100fe20008010802 */
[--C-:B------:R-:W-:Y:S01]  /*6bf0*/  FFMA.FTZ R188, R121, UR10, -R2.reuse ;  /* 0x0000000a79bc7c23 */ /* 0x100fe20008010802 */
        /* <DEDUP_REMOVED lines=8> */
[----:B------:R-:W-:Y:S01]  /*6c80*/  FSEL R153, R4, RZ, P1 ;  /* 0x000000ff04997208 */ /* 0x000fe20000800000 */
        /* <DEDUP_REMOVED lines=19> */
[----:B------:R-:W-:Y:S01]  /*6dc0*/  FFMA.FTZ R2, R165, UR10, -R2 ;  /* 0x0000000aa5027c23 */ /* 0x000fe20008010802 */
[----:B------:R-:W-:Y:S01]  /*6dd0*/  MUFU.EX2 R15, R15 ;  /* 0x0000000f000f7308 */ /* 0x000fe20000000800 */
[----:B------:R-:W-:-:S04]  /*6de0*/  FMNMX.FTZ R120, R146, R3, !PT ;  /* 0x0000000392787209 */ /* 0x000fc80007810000 */
[----:B------:R-:W-:-:S03]  /*6df0*/  FMNMX.FTZ R3, R147, R120, !PT ;  /* 0x0000007893037209 */ /* 0x000fc60007810000 */
        /* <DEDUP_REMOVED lines=15> */
[----:B------:R-:W-:Y:S02]  /*6ef0*/  MUFU.EX2 R186, R186 ;  /* 0x000000ba00ba7308 */ /* 0x000fe40000000800 */
[----:B------:R-:W0:Y:S06]  /*6f00*/  SHFL.BFLY PT, R3, R0, 0x2, 0x1f ;  /* 0x0c401f0000037f89 */ /* 0x000e2c00000e0000 */
[----:B------:R-:W-:Y:S08]  /*6f10*/  MUFU.EX2 R121, R121 ;  /* 0x0000007900797308 */ /* 0x000ff00000000800 */
[----:B------:R-:W-:Y:S08]  /*6f20*/  MUFU.EX2 R180, R180 ;  /* 0x000000b400b47308 */ /* 0x000ff00000000800 */
[----:B------:R-:W-:Y:S01]  /*6f30*/  MUFU.EX2 R21, R21 ;  /* 0x0000001500157308 */ /* 0x000fe20000000800 */
[----:B0-----:R-:W-:-:S05]  /*6f40*/  FMNMX.FTZ R3, R0, R3, !PT ;  /* 0x0000000300037209 */ /* 0x001fca0007810000 */
[----:B------:R-:W0:Y:S02]  /*6f50*/  SHFL.BFLY PT, R0, R3, 0x1, 0x1f ;  /* 0x0c201f0003007f89 */ /* 0x000e2400000e0000 */
[----:B------:R-:W-:Y:S08]  /*6f60*/  MUFU.EX2 R182, R182 ;  /* 0x000000b600b67308 */ /* 0x000ff00000000800 */
[----:B------:R-:W-:Y:S08]  /*6f70*/  MUFU.EX2 R129, R129 ;  /* 0x0000008100817308 */ /* 0x000ff00000000800 */
[----:B------:R-:W-:Y:S01]  /*6f80*/  MUFU.EX2 R176, R176 ;  /* 0x000000b000b07308 */ /* 0x000fe20000000800 */
[----:B0-----:R-:W-:Y:S01]  /*6f90*/  FMNMX.FTZ R3, R3, R0, !PT ;  /* 0x0000000003037209 */ /* 0x001fe20007810000 */
[----:B------:R-:W-:-:S06]  /*6fa0*/  FADD.FTZ R0, -R153, R12 ;  /* 0x0000000c99007221 */ /* 0x000fcc0000010100 */
[----:B------:R-:W-:Y:S01]  /*6fb0*/  MUFU.EX2 R133, R133 ;  /* 0x0000008500857308 */ /* 0x000fe20000000800 */
[C---:B------:R-:W-:Y:S01]  /*6fc0*/  FSETP.NEU.FTZ.AND P1, PT, R3.reuse, -INF , PT ;  /* 0xff8000000300780b */ /* 0x040fe20003f3d000 */
[----:B------:R-:W-:Y:S01]  /*6fd0*/  FMUL.FTZ R12, R3, UR10 ;  /* 0x0000000a030c7c20 */ /* 0x000fe20008410000 */
[----:B------:R-:W-:-:S05]  /*6fe0*/  FMUL.FTZ R0, R0, UR10 ;  /* 0x0000000a00007c20 */ /* 0x000fca0008410000 */
[----:B------:R0:W-:Y:S01]  /*6ff0*/  MUFU.EX2 R153, R2 ;  /* 0x0000000200997308 */ /* 0x0001e20000000800 */
[----:B------:R-:W-:-:S05]  /*7000*/  FSEL R12, R12, RZ, P1 ;  /* 0x000000ff0c0c7208 */ /* 0x000fca0000800000 */
[--C-:B------:R-:W-:Y:S01]  /*7010*/  FFMA.FTZ R189, R122, UR10, -R12.reuse ;  /* 0x0000000a7abd7c23 */ /* 0x100fe2000801080c */
[--C-:B------:R-:W-:Y:S01]  /*7020*/  FFMA.FTZ R20, R123, UR10, -R12.reuse ;  /* 0x0000000a7b147c23 */ /* 0x100fe2000801080c */
[----:B------:R-:W1:Y:S01]  /*7030*/  MUFU.EX2 R0, R0 ;  /* 0x0000000000007308 */ /* 0x000e620000000800 */
[----:B0-----:R-:W-:Y:S01]  /*7040*/  FSEL R2, R3, RZ, P1 ;  /* 0x000000ff03027208 */ /* 0x001fe20000800000 */
[--C-:B------:R-:W-:Y:S01]  /*7050*/  FFMA.FTZ R191, R126, UR10, -R12.reuse ;  /* 0x0000000a7ebf7c23 */ /* 0x100fe2000801080c */
[--C-:B------:R-:W-:Y:S01]  /*7060*/  FFMA.FTZ R120, R127, UR10, -R12.reuse ;  /* 0x0000000a7f787c23 */ /* 0x100fe2000801080c */
[--C-:B------:R-:W-:Y:S01]  /*7070*/  FFMA.FTZ R185, R130, UR10, -R12.reuse ;  /* 0x0000000a82b97c23 */ /* 0x100fe2000801080c */
[--C-:B------:R-:W-:Y:S01]  /*7080*/  FFMA.FTZ R122, R131, UR10, -R12.reuse ;  /* 0x0000000a837a7c23 */ /* 0x100fe2000801080c */
[----:B------:R-:W-:Y:S01]  /*7090*/  FADD.FTZ R2, -R2, R13 ;  /* 0x0000000d02027221 */ /* 0x000fe20000010100 */
[--C-:B------:R-:W-:Y:S01]  /*70a0*/  FFMA.FTZ R187, R134, UR10, -R12.reuse ;  /* 0x0000000a86bb7c23 */ /* 0x100fe2000801080c */
[----:B------:R-:W-:Y:S01]  /*70b0*/  MUFU.EX2 R189, R189 ;  /* 0x000000bd00bd7308 */ /* 0x000fe20000000800 */
[--C-:B------:R-:W-:Y:S01]  /*70c0*/  FFMA.FTZ R124, R135, UR10, -R12.reuse ;  /* 0x0000000a877c7c23 */ /* 0x100fe2000801080c */
[----:B------:R-:W-:Y:S01]  /*70d0*/  FMUL.FTZ R2, R2, UR10 ;  /* 0x0000000a02027c20 */ /* 0x000fe20008410000 */
[--C-:B------:R-:W-:Y:S01]  /*70e0*/  FFMA.FTZ R181, R138, UR10, -R12.reuse ;  /* 0x0000000a8ab57c23 */ /* 0x100fe2000801080c */
[--C-:B------:R-:W-:Y:S01]  /*70f0*/  FFMA.FTZ R126, R139, UR10, -R12.reuse ;  /* 0x0000000a8b7e7c23 */ /* 0x100fe2000801080c */
[--C-:B------:R-:W-:Y:S01]  /*7100*/  FFMA.FTZ R183, R142, UR10, -R12.reuse ;  /* 0x0000000a8eb77c23 */ /* 0x100fe2000801080c */
[--C-:B------:R-:W-:Y:S01]  /*7110*/  FFMA.FTZ R128, R143, UR10, -R12.reuse ;  /* 0x0000000a8f807c23 */ /* 0x100fe2000801080c */
[--C-:B------:R-:W-:Y:S01]  /*7120*/  FFMA.FTZ R177, R146, UR10, -R12.reuse ;  /* 0x0000000a92b17c23 */ /* 0x100fe2000801080c */
[----:B------:R-:W0:Y:S01]  /*7130*/  MUFU.EX2 R2, R2 ;  /* 0x0000000200027308 */ /* 0x000e220000000800 */
[----:B-1----:R-:W-:Y:S01]  /*7140*/  FFMA.FTZ R13, R0, R10, R15 ;  /* 0x0000000a000d7223 */ /* 0x002fe2000001000f */
[--C-:B------:R-:W-:Y:S01]  /*7150*/  FFMA.FTZ R130, R147, UR10, -R12.reuse ;  /* 0x0000000a93827c23 */ /* 0x100fe2000801080c */
[--C-:B------:R-:W-:Y:S01]  /*7160*/  FFMA.FTZ R179, R150, UR10, -R12.reuse ;  /* 0x0000000a96b37c23 */ /* 0x100fe2000801080c */
[--C-:B------:R-:W-:Y:S01]  /*7170*/  FFMA.FTZ R132, R151, UR10, -R12.reuse ;  /* 0x0000000a97847c23 */ /* 0x100fe2000801080c */
[----:B------:R-:W-:Y:S01]  /*7180*/  FADD.FTZ R13, R188, R13 ;  /* 0x0000000dbc0d7221 */ /* 0x000fe20000010000 */
[--C-:B------:R-:W-:Y:S01]  /*7190*/  FFMA.FTZ R173, R154, UR10, -R12.reuse ;  /* 0x0000000a9aad7c23 */ /* 0x100fe2000801080c */
[--C-:B------:R-:W-:Y:S01]  /*71a0*/  FFMA.FTZ R175, R158, UR10, -R12.reuse ;  /* 0x0000000a9eaf7c23 */ /* 0x100fe2000801080c */
[----:B------:R-:W1:Y:S01]  /*71b0*/  MUFU.EX2 R20, R20 ;  /* 0x0000001400147308 */ /* 0x000e620000000800 */
[----:B------:R-:W-:Y:S01]  /*71c0*/  FADD.FTZ R134, R190, R13 ;  /* 0x0000000dbe867221 */ /* 0x000fe20000010000 */
[--C-:B------:R-:W-:Y:S01]  /*71d0*/  FFMA.FTZ R162, R162, UR10, -R12.reuse ;  /* 0x0000000aa2a27c23 */ /* 0x100fe2000801080c */
[--C-:B------:R-:W-:Y:S01]  /*71e0*/  FFMA.FTZ R163, R163, UR10, -R12.reuse ;  /* 0x0000000aa3a37c23 */ /* 0x100fe2000801080c */
[----:B------:R-:W-:Y:S01]  /*71f0*/  FFMA.FTZ R166, R166, UR10, -R12 ;  /* 0x0000000aa6a67c23 */ /* 0x000fe2000801080c */
[----:B------:R-:W-:-:S03]  /*7200*/  FADD.FTZ R13, R169, R134 ;  /* 0x00000086a90d7221 */ /* 0x000fc60000010000 */
[----:B------:R-:W2:Y:S01]  /*7210*/  MUFU.EX2 R191, R191 ;  /* 0x000000bf00bf7308 */ /* 0x000ea20000000800 */
[----:B0-----:R-:W-:Y:S01]  /*7220*/  FFMA.FTZ R5, R2, R5, R189 ;  /* 0x0000000502057223 */ /* 0x001fe200000100bd */
[----:B------:R-:W-:-:S04]  /*7230*/  FADD.FTZ R134, R184, R13 ;  /* 0x0000000db8867221 */ /* 0x000fc80000010000 */
[----:B------:R-:W-:Y:S01]  /*7240*/  FADD.FTZ R13, R125, R134 ;  /* 0x000000867d0d7221 */ /* 0x000fe20000010000 */
[----:B------:R-:W-:Y:S01]  /*7250*/  FFMA.FTZ R134, R155, UR10, -R12 ;  /* 0x0000000a9b867c23 */ /* 0x000fe2000801080c */
[----:B------:R-:W0:Y:S01]  /*7260*/  MUFU.EX2 R120, R120 ;  /* 0x0000007800787308 */ /* 0x000e220000000800 */
[----:B-1----:R-:W-:Y:S01]  /*7270*/  FADD.FTZ R10, R20, R5 ;  /* 0x00000005140a7221 */ /* 0x002fe20000010000 */
[----:B------:R-:W-:-:S04]  /*7280*/  FADD.FTZ R136, R186, R13 ;  /* 0x0000000dba887221 */ /* 0x000fc80000010000 */
[----:B------:R-:W-:Y:S02]  /*7290*/  FADD.FTZ R13, R121, R136 ;  /* 0x00000088790d7221 */ /* 0x000fe40000010000 */
[----:B------:R-:W1:Y:S01]  /*72a0*/  MUFU.EX2 R185, R185 ;  /* 0x000000b900b97308 */ /* 0x000e620000000800 */
[----:B--2---:R-:W-:Y:S01]  /*72b0*/  FADD.FTZ R5, R191, R10 ;  /* 0x0000000abf057221 */ /* 0x004fe20000010000 */
[----:B------:R-:W-:-:S04]  /*72c0*/  FADD.FTZ R136, R180, R13 ;  /* 0x0000000db4887221 */ /* 0x000fc80000010000 */
[----:B------:R-:W-:Y:S01]  /*72d0*/  FADD.FTZ R13, R21, R136 ;  /* 0x00000088150d7221 */ /* 0x000fe20000010000 */
[--C-:B------:R-:W-:Y:S01]  /*72e0*/  FFMA.FTZ R136, R159, UR10, -R12.reuse ;  /* 0x0000000a9f887c23 */ /* 0x100fe2000801080c */
[----:B------:R-:W2:Y:S01]  /*72f0*/  MUFU.EX2 R122, R122 ;  /* 0x0000007a007a7308 */ /* 0x000ea20000000800 */
[----:B0-----:R-:W-:Y:S01]  /*7300*/  FADD.FTZ R10, R120, R5 ;  /* 0x00000005780a7221 */ /* 0x001fe20000010000 */
[----:B------:R-:W-:Y:S01]  /*7310*/  FADD.FTZ R138, R182, R13 ;  /* 0x0000000db68a7221 */ /* 0x000fe20000010000 */
[----:B------:R-:W-:-:S03]  /*7320*/  FFMA.FTZ R12, R167, UR10, -R12 ;  /* 0x0000000aa70c7c23 */ /* 0x000fc6000801080c */
[----:B------:R-:W-:Y:S02]  /*7330*/  FADD.FTZ R13, R129, R138 ;  /* 0x0000008a810d7221 */ /* 0x000fe40000010000 */
[----:B------:R-:W0:Y:S01]  /*7340*/  MUFU.EX2 R187, R187 ;  /* 0x000000bb00bb7308 */ /* 0x000e220000000800 */
[----:B-1----:R-:W-:Y:S01]  /*7350*/  FADD.FTZ R5, R185, R10 ;  /* 0x0000000ab9057221 */ /* 0x002fe20000010000 */
[----:B------:R-:W-:-:S04]  /*7360*/  FADD.FTZ R138, R176, R13 ;  /* 0x0000000db08a7221 */ /* 0x000fc80000010000 */
[----:B------:R-:W-:Y:S02]  /*7370*/  FADD.FTZ R13, R133, R138 ;  /* 0x0000008a850d7221 */ /* 0x000fe40000010000 */
        /* <DEDUP_REMOVED lines=51> */
[----:B0-----:R-:W-:-:S04]  /*76b0*/  FADD.FTZ R10, R170, R13 ;  /* 0x0000000daa0a7221 */ /* 0x001fc80000010000 */
[----:B------:R-:W-:Y:S01]  /*76c0*/  FADD.FTZ R10, R153, R10 ;  /* 0x0000000a990a7221 */ /* 0x000fe20000010000 */
[----:B-1----:R-:W-:-:S04]  /*76d0*/  FADD.FTZ R5, R166, R5 ;  /* 0x00000005a6057221 */ /* 0x002fc80000010000 */
[----:B--2---:R-:W-:Y:S01]  /*76e0*/  FADD.FTZ R5, R12, R5 ;  /* 0x000000050c057221 */ /* 0x004fe20000010000 */
[----:B------:R-:W-:Y:S06]  /*76f0*/  @!P0 BRA `(.L_x_1008) ;  /* 0x0000000000048947 */ /* 0x000fec0003800000 */
[----:B------:R-:W-:Y:S01]  /*7700*/  BPT.TRAP 0x1 ;  /* 0x000000040000795c */ /* 0x000fe20000300000 */
.L_x_1008:
[----:B------:R-:W-:Y:S01]  /*7710*/  UIADD3 UR5, UR5, 0x30860, URZ ;  /* 0x0003086005057890 */ /* 0x000fe2000fffe03f */
[C---:B------:R-:W-:Y:S01]  /*7720*/  ISETP.GT.AND P1, PT, R14.reuse, UR43, PT ;  /* 0x0000002b0e007c0c */ /* 0x040fe2000bf24270 */
[----:B------:R-:W-:Y:S01]  /*7730*/  UMOV UR7, UR38 ;  /* 0x0000002600077c82 */ /* 0x000fe20008000000 */
[----:B------:R-:W-:Y:S01]  /*7740*/  UMOV UR4, UR39 ;  /* 0x0000002700047c82 */ /* 0x000fe20008000000 */
[----:B------:R-:W-:Y:S01]  /*7750*/  UPRMT UR5, UR61, 0x654, UR5 ;  /* 0x000006543d057896 */ /* 0x000fe20008000005 */
[----:B------:R-:W-:Y:S01]  /*7760*/  F2FP.BF16.F32.PACK_AB R190, R169, R190 ;  /* 0x000000bea9be723e */ /* 0x000fe200000010ff */
[----:B------:R-:W-:Y:S01]  /*7770*/  VIADD R14, R14, 0xffffffff ;  /* 0xffffffff0e0e7836 */ /* 0x000fe20000000000 */
[----:B------:R-:W-:Y:S01]  /*7780*/  F2FP.BF16.F32.PACK_AB R171, R12, R166 ;  /* 0x000000a60cab723e */ /* 0x000fe200000010ff */
[----:B------:R-:W-:Y:S01]  /*7790*/  IMAD.MOV.U32 R13, RZ, RZ, R3 ;  /* 0x000000ffff0d7224 */ /* 0x000fe200078e0003 */
[----:B------:R-:W-:Y:S01]  /*77a0*/  F2FP.BF16.F32.PACK_AB R188, R188, R15 ;  /* 0x0000000fbcbc723e */ /* 0x000fe200000010ff */
[----:B------:R-:W-:Y:S01]  /*77b0*/  IMAD.MOV.U32 R12, RZ, RZ, R4 ;  /* 0x000000ffff0c7224 */ /* 0x000fe200078e0004 */
[----:B------:R-:W-:-:S02]  /*77c0*/  F2FP.BF16.F32.PACK_AB R189, R20, R189 ;  /* 0x000000bd14bd723e */ /* 0x000fc400000010ff */
[----:B------:R-:W-:Y:S01]  /*77d0*/  SYNCS.ARRIVE.TRANS64.RED.A1T0 RZ, [UR5], RZ ;  /* 0x000000ffffff79a7 */ /* 0x000fe20008100405 */
        /* <DEDUP_REMOVED lines=19> */
[----:B------:R-:W-:Y:S01]  /*7910*/  F2FP.BF16.F32.PACK_AB R170, R153, R170 ;  /* 0x000000aa99aa723e */ /* 0x000fe200000010ff */
[----:B------:R-:W-:Y:S06]  /*7920*/  @P1 BRA `(.L_x_1009) ;  /* 0xffffffcc00e01947 */ /* 0x000fec000383ffff */
.L_x_990:
[----:B------:R-:W-:Y:S01]  /*7930*/  ISETP.NE.AND P2, PT, R199, 0x1, PT ;  /* 0x00000001c700780c */ /* 0x000fe20003f45270 */
[----:B------:R-:W-:Y:S01]  /*7940*/  UIADD3 UR4, UR41, 0x7f, URZ ;  /* 0x0000007f29047890 */ /* 0x000fe2000fffe03f */
[----:B------:R-:W-:Y:S02]  /*7950*/  IADD3 R11, R17, 0x1, -R11 ;  /* 0x00000001110b7810 */ /* 0x000fe40007ffe80b */
[----:B------:R-:W-:-:S09]  /*7960*/  LOP3.LUT P1, RZ, R16, 0x80000, RZ, 0xc0, !PT ;  /* 0x0008000010ff7812 */ /* 0x000fd2000782c0ff */
[----:B------:R-:W0:Y:S08]  /*7970*/  @P2 LDC R12, c[0x0][0x44c] ;  /* 0x00011300ff0c2b82 */ /* 0x000e300000000800 */
[----:B------:R-:W1:Y:S01]  /*7980*/  @P2 LDC R20, c[0x0][0x450] ;  /* 0x00011400ff142b82 */ /* 0x000e620000000800 */
[----:B0-----:R-:W-:-:S04]  /*7990*/  @P2 IMAD.HI.U32 R13, R12, UR4, RZ ;  /* 0x000000040c0d2c27 */ /* 0x001fc8000f8e00ff */
[----:B------:R-:W-:Y:S01]  /*79a0*/  IMAD.U32 R12, RZ, RZ, UR4 ;  /* 0x00000004ff0c7e24 */ /* 0x000fe2000f8e00ff */
[----:B-1----:R-:W-:-:S05]  /*79b0*/  @P2 SHF.R.U32.HI R12, RZ, R20, R13 ;  /* 0x00000014ff0c2219 */ /* 0x002fca000001160d */
[----:B------:R-:W-:-:S04]  /*79c0*/  IMAD.IADD R11, R11, 0x1, R12 ;  /* 0x000000010b0b7824 */ /* 0x000fc800078e020c */
[----:B------:R-:W-:-:S05]  /*79d0*/  VIADD R12, R11, -UR58 ;  /* 0x8000003a0b0c7c36 */ /* 0x000fca0008000000 */
[----:B------:R-:W-:Y:S01]  /*79e0*/  R2UR UR14, R12 ;  /* 0x000000000c0e72ca */ /* 0x000fe200000e0000 */
[----:B------:R-:W-:-:S14]  /*79f0*/  @!P1 BRA `(.L_x_1010) ;  /* 0x0000000000509947 */ /* 0x000fdc0003800000 */
[----:B------:R-:W-:-:S13]  /*7a00*/  R2UR UR11, R11 ;  /* 0x000000000b0b72ca */ /* 0x000fda00000e0000 */
[----:B------:R-:W-:-:S06]  /*7a10*/  UISETP.GT.AND UP0, UPT, UR11, -0x1, UPT ;  /* 0xffffffff0b00788c */ /* 0x000fcc000bf04270 */
[----:B------:R-:W-:-:S13]  /*7a20*/  PLOP3.LUT P1, PT, PT, PT, UP0, 0x80, 0x0 ;  /* 0x000000000000781c */ /* 0x000fda0003f2f008 */
[----:B------:R-:W-:Y:S05]  /*7a30*/  @P1 BRA `(.L_x_1011) ;  /* 0x0000000000201947 */ /* 0x000fea0003800000 */
[----:B------:R-:W-:Y:S01]  /*7a40*/  ULDC UR15, c[0x0][0x9e4] ;  /* 0x00027900000f7ab9 */ /* 0x000fe20000000800 */
[----:B------:R-:W-:Y:S02]  /*7a50*/  ULOP3.LUT UR11, URZ, UR11, URZ, 0x33, !UPT ;  /* 0x0000000b3f0b7292 */ /* 0x000fe4000f8e333f */
[----:B------:R-:W-:-:S11]  /*7a60*/  UISETP.NE.AND UP0, UPT, UR15, 0x1, UPT ;  /* 0x000000010f00788c */ /* 0x000fd6000bf05270 */
[----:B------:R-:W-:Y:S02]  /*7a70*/  @UP0 ULDC.64 UR4, c[0x0][0x9e8] ;  /* 0x00027a0000040ab9 */ /* 0x000fe40000000a00 */
[----:B------:R-:W-:-:S04]  /*7a80*/  UIMAD.WIDE.U32 UR6, UR11, UR4, URZ ;  /* 0x000000040b0672a5 */ /* 0x000fc8000f8e003f */
[----:B------:R-:W-:-:S04]  /*7a90*/  @UP0 USHF.R.U32.HI UR11, URZ, UR5, UR7 ;  /* 0x000000053f0b0299 */ /* 0x000fc80008011607 */
[----:B------:R-:W-:Y:S01]  /*7aa0*/  ULOP3.LUT UR11, URZ, UR11, URZ, 0x33, !UPT ;  /* 0x0000000b3f0b7292 */ /* 0x000fe2000f8e333f */
[----:B------:R-:W-:Y:S11]  /*7ab0*/  BRA `(.L_x_1012) ;  /* 0x0000000000147947 */ /* 0x000ff60003800000 */
.L_x_1011:
[----:B------:R-:W-:Y:S02]  /*7ac0*/  ULDC UR15, c[0x0][0x9e4] ;  /* 0x00027900000f7ab9 */ /* 0x000fe40000000800 */
[----:B------:R-:W-:-:S11]  /*7ad0*/  UISETP.NE.AND UP0, UPT, UR15, 0x1, UPT ;  /* 0x000000010f00788c */ /* 0x000fd6000bf05270 */
[----:B------:R-:W-:Y:S02]  /*7ae0*/  @UP0 ULDC.64 UR4, c[0x0][0x9e8] ;  /* 0x00027a0000040ab9 */ /* 0x000fe40000000a00 */
[----:B------:R-:W-:-:S04]  /*7af0*/  UIMAD.WIDE.U32 UR6, UR11, UR4, URZ ;  /* 0x000000040b0672a5 */ /* 0x000fc8000f8e003f */
[----:B------:R-:W-:-:S12]  /*7b00*/  @UP0 USHF.R.U32.HI UR11, URZ, UR5, UR7 ;  /* 0x000000053f0b0299 */ /* 0x000fd80008011607 */
.L_x_1012:
[----:B------:R-:W-:-:S04]  /*7b10*/  UIMAD UR11, UR11, UR15, URZ ;  /* 0x0000000f0b0b72a4 */ /* 0x000fc8000f8e023f */
[----:B------:R-:W-:-:S04]  /*7b20*/  UISETP.LT.AND UP0, UPT, UR14, UR11, UPT ;  /* 0x0000000b0e00728c */ /* 0x000fc8000bf01270 */
[----:B------:R-:W-:-:S12]  /*7b30*/  USEL UR14, UR14, UR11, !UP0 ;  /* 0x0000000b0e0e7287 */ /* 0x000fd8000c000000 */
.L_x_1010:
[----:B------:R-:W-:-:S04]  /*7b40*/  UIADD3 UR4, UR14, 0x5f, URZ ;  /* 0x0000005f0e047890 */ /* 0x000fc8000fffe03f */
[----:B------:R-:W-:-:S04]  /*7b50*/  UIMAD.WIDE UR4, UR4, 0x2aaaaaab, URZ ;  /* 0x2aaaaaab040478a5 */ /* 0x000fc8000f8e023f */
[----:B------:R-:W-:-:S04]  /*7b60*/  USHF.R.U32.HI UR4, URZ, 0x1f, UR5 ;  /* 0x0000001f3f047899 */ /* 0x000fc80008011605 */
[----:B------:R-:W-:-:S04]  /*7b70*/  ULEA.HI.SX32 UR4, UR5, UR4, 0x1c ;  /* 0x0000000405047291 */ /* 0x000fc8000f8fe23f */
[----:B------:R-:W-:-:S04]  /*7b80*/  UISETP.LT.AND UP0, UPT, UR60, UR4, UPT ;  /* 0x000000043c00728c */ /* 0x000fc8000bf01270 */
[----:B------:R-:W-:-:S06]  /*7b90*/  USEL UR43, UR60, UR4, !UP0 ;  /* 0x000000043c2b7287 */ /* 0x000fcc000c000000 */
[----:B------:R-:W-:-:S13]  /*7ba0*/  ISETP.GE.AND P1, PT, R14, UR43, PT ;  /* 0x0000002b0e007c0c */ /* 0x000fda000bf26270 */
[----:B------:R-:W-:Y:S05]  /*7bb0*/  @!P1 BRA `(.L_x_1013) ;  /* 0x0000001c008c9947 */ /* 0x000fea0003800000 */
[----:B------:R-:W-:Y:S01]  /*7bc0*/  IMAD.MOV.U32 R12, RZ, RZ, R3 ;  /* 0x000000ffff0c7224 */ /* 0x000fe200078e0003 */
[----:B------:R-:W-:Y:S01]  /*7bd0*/  UMOV UR7, UR38 ;  /* 0x0000002600077c82 */ /* 0x000fe20008000000 */
[----:B------:R-:W-:Y:S01]  /*7be0*/  IMAD.MOV.U32 R11, RZ, RZ, R4 ;  /* 0x000000ffff0b7224 */ /* 0x000fe200078e0004 */
[----:B------:R-:W-:Y:S01]  /*7bf0*/  UMOV UR4, UR39 ;  /* 0x0000002700047c82 */ /* 0x000fe20008000000 */
[----:B------:R-:W-:-:S05]  /*7c00*/  ULDC UR54, c[0x0][0x988] ;  /* 0x0002620000367ab9 */ /* 0x000fca0000000800 */
.L_x_1024:
[----:B------:R-:W-:-:S04]  /*7c10*/  UISETP.NE.AND UP0, UPT, UR4, 0x1, UPT ;  /* 0x000000010400788c */ /* 0x000fc8000bf05270 */
[----:B------:R-:W-:-:S04]  /*7c20*/  USEL UR38, URZ, 0x1, UP0 ;  /* 0x000000013f267887 */ /* 0x000fc80008000000 */
[----:B------:R-:W-:Y:S01]  /*7c30*/  ULOP3.LUT UR38, UR7, UR38, URZ, 0x3c, !UPT ;  /* 0x0000002607267292 */ /* 0x000fe2000f8e3c3f */
[----:B------:R-:W-:Y:S11]  /*7c40*/  @!P0 BRA `(.L_x_1014) ;  /* 0x0000000000048947 */ /* 0x000ff60003800000 */
[----:B------:R-:W-:Y:S01]  /*7c50*/  BPT.TRAP 0x1 ;  /* 0x000000040000795c */ /* 0x000fe20000300000 */
.L_x_1014:
        /* <DEDUP_REMOVED lines=9> */
.L_x_1015:
[----:B-1----:R-:W-:Y:S05]  /*7cf0*/  @P1 BRA `(.L_x_1016) ;  /* 0x0000000000081947 */ /* 0x002fea0003800000 */
[----:B------:R-:W1:Y:S02]  /*7d00*/  SYNCS.PHASECHK.TRANS64.TRYWAIT P1, [UR6+0x30830], R3 ;  /* 0x03083003ff0075a7 */ /* 0x000e640008020146 */
[----:B-1----:R-:W-:Y:S05]  /*7d10*/  @!P1 BRA `(.L_x_1017) ;  /* 0x000000c800a89947 */ /* 0x002fea0003800000 */
.L_x_1016:
        /* <DEDUP_REMOVED lines=167> */
.L_x_1018:
[----:B------:R-:W-:Y:S01]  /*8790*/  ULEA UR5, UR4, UR40, 0x3 ;  /* 0x0000002804057291 */ /* 0x000fe2000f8e183f */
[----:B------:R-:W-:-:S05]  /*87a0*/  IMAD.U32 R0, RZ, RZ, UR7 ;  /* 0x00000007ff007e24 */ /* 0x000fca000f8e00ff */
[----:B------:R-:W-:-:S04]  /*87b0*/  SHF.L.U32 R0, R0, 0x1f, RZ ;  /* 0x0000001f00007819 */ /* 0x000fc800000006ff */
[----:B------:R2:W3:Y:S01]  /*87c0*/  SYNCS.PHASECHK.TRANS64.TRYWAIT P1, [UR5+0x30850], R0 ;  /* 0x03085000ff0075a7 */ /* 0x0004e20008020145 */
[----:B------:R-:W-:Y:S05]  /*87d0*/  @!P0 BRA `(.L_x_1019) ;  /* 0x0000000000048947 */ /* 0x000fea0003800000 */
[----:B------:R-:W-:Y:S01]  /*87e0*/  BPT.TRAP 0x1 ;  /* 0x000000040000795c */ /* 0x000fe20000300000 */
.L_x_1019:
[----:B---3--:R-:W-:Y:S05]  /*87f0*/  @P1 BRA `(.L_x_1020) ;  /* 0x0000000000081947 */ /* 0x008fea0003800000 */
[----:B------:R-:W3:Y:S02]  /*8800*/  SYNCS.PHASECHK.TRANS64.TRYWAIT P1, [UR5+0x30850], R0 ;  /* 0x03085000ff0075a7 */ /* 0x000ee40008020145 */
[----:B---3--:R-:W-:Y:S05]  /*8810*/  @!P1 BRA `(.L_x_1021) ;  /* 0x000000c000009947 */ /* 0x008fea0003800000 */
.L_x_1020:
        /* <DEDUP_REMOVED lines=37> */
.L_x_1022:
[----:B0-2---:R-:W-:Y:S01]  /*8a70*/  FMNMX.FTZ R0, R120, R11, !PT ;  /* 0x0000000b78007209 */ /* 0x005fe20007810000 */
[----:B------:R-:W-:Y:S01]  /*8a80*/  UMOV UR10, UR54 ;  /* 0x00000036000a7c82 */ /* 0x000fe20008000000 */
[----:B------:R-:W-:Y:S01]  /*8a90*/  FMNMX.FTZ R2, R122, R12, !PT ;  /* 0x0000000c7a027209 */ /* 0x000fe20007810000 */
[----:B------:R-:W-:Y:S01]  /*8aa0*/  UIADD3 UR6, UR6, 0x30840, URZ ;  /* 0x0003084006067890 */ /* 0x000fe2000fffe03f */
[----:B-1----:R-:W-:Y:S02]  /*8ab0*/  FMNMX.FTZ R3, R121, R0, !PT ;  /* 0x0000000079037209 */ /* 0x002fe40007810000 */
[----:B------:R-:W-:Y:S01]  /*8ac0*/  FMNMX.FTZ R13, R123, R2, !PT ;  /* 0x000000027b0d7209 */ /* 0x000fe20007810000 */
[----:B------:R-:W-:Y:S01]  /*8ad0*/  UPRMT UR6, UR61, 0x654, UR6 ;  /* 0x000006543d067896 */ /* 0x000fe20008000006 */
[----:B------:R-:W-:Y:S02]  /*8ae0*/  FMNMX.FTZ R0, R124, R3, !PT ;  /* 0x000000037c007209 */ /* 0x000fe40007810000 */
[----:B------:R-:W-:-:S02]  /*8af0*/  FMNMX.FTZ R2, R126, R13, !PT ;  /* 0x0000000d7e027209 */ /* 0x000fc40007810000 */
[----:B------:R-:W-:Y:S02]  /*8b00*/  FMNMX.FTZ R3, R125, R0, !PT ;  /* 0x000000007d037209 */ /* 0x000fe40007810000 */
[----:B------:R-:W-:Y:S02]  /*8b10*/  FMNMX.FTZ R13, R127, R2, !PT ;  /* 0x000000027f0d7209 */ /* 0x000fe40007810000 */
[----:B------:R-:W-:Y:S01]  /*8b20*/  FMNMX.FTZ R0, R128, R3, !PT ;  /* 0x0000000380007209 */ /* 0x000fe20007810000 */
[----:B------:R-:W-:Y:S01]  /*8b30*/  SYNCS.ARRIVE.TRANS64.RED.A1T0 RZ, [UR6], RZ ;  /* 0x000000ffffff79a7 */ /* 0x000fe20008100406 */
        /* <DEDUP_REMOVED lines=46> */
[----:B-1----:R-:W-:-:S03]  /*8e20*/  FMNMX.FTZ R3, R15, R20, !PT ;  /* 0x000000140f037209 */ /* 0x002fc60007810000 */
[----:B------:R-:W-:-:S04]  /*8e30*/  FADD.FTZ R11, -R4, R11 ;  /* 0x0000000b040b7221 */ /* 0x000fc80000010100 */
[----:B------:R-:W-:Y:S01]  /*8e40*/  FMUL.FTZ R20, R11, UR10 ;  /* 0x0000000a0b147c20 */ /* 0x000fe20008410000 */
[----:B------:R-:W-:Y:S01]  /*8e50*/  FADD.FTZ R11, -R3, R12 ;  /* 0x0000000c030b7221 */ /* 0x000fe20000010100 */
[----:B------:R-:W-:Y:S02]  /*8e60*/  FMUL.FTZ R12, R4, UR10 ;  /* 0x0000000a040c7c20 */ /* 0x000fe40008410000 */
[----:B------:R0:W-:Y:S01]  /*8e70*/  MUFU.EX2 R0, R20 ;  /* 0x0000001400007308 */ /* 0x0001e20000000800 */
[----:B------:R-:W-:Y:S01]  /*8e80*/  FMUL.FTZ R2, R11, UR10 ;  /* 0x0000000a0b027c20 */ /* 0x000fe20008410000 */
[--C-:B------:R-:W-:Y:S01]  /*8e90*/  FFMA.FTZ R188, R121, UR10, -R12.reuse ;  /* 0x0000000a79bc7c23 */ /* 0x100fe2000801080c */
        /* <DEDUP_REMOVED lines=22> */
[----:B------:R-:W-:Y:S01]  /*9000*/  FFMA.FTZ R149, R165, UR10, -R12 ;  /* 0x0000000aa5957c23 */ /* 0x000fe2000801080c */
[----:B------:R-:W-:Y:S01]  /*9010*/  FMUL.FTZ R12, R3, UR10 ;  /* 0x0000000a030c7c20 */ /* 0x000fe20008410000 */
[----:B------:R-:W-:Y:S03]  /*9020*/  MUFU.EX2 R2, R2 ;  /* 0x0000000200027308 */ /* 0x000fe60000000800 */
[--C-:B------:R-:W-:Y:S01]  /*9030*/  FFMA.FTZ R189, R122, UR10, -R12.reuse ;  /* 0x0000000a7abd7c23 */ /* 0x100fe2000801080c */
[--C-:B0-----:R-:W-:Y:S01]  /*9040*/  FFMA.FTZ R20, R123, UR10, -R12.reuse ;  /* 0x0000000a7b147c23 */ /* 0x101fe2000801080c */
[--C-:B------:R-:W-:Y:S01]  /*9050*/  FFMA.FTZ R191, R126, UR10, -R12.reuse ;  /* 0x0000000a7ebf7c23 */ /* 0x100fe2000801080c */
[--C-:B------:R-:W-:Y:S01]  /*9060*/  FFMA.FTZ R120, R127, UR10, -R12.reuse ;  /* 0x0000000a7f787c23 */ /* 0x100fe2000801080c */
[--C-:B------:R-:W-:Y:S01]  /*9070*/  FFMA.FTZ R185, R130, UR10, -R12.reuse ;  /* 0x0000000a82b97c23 */ /* 0x100fe2000801080c */
[----:B------:R-:W0:Y:S01]  /*9080*/  MUFU.EX2 R11, R11 ;  /* 0x0000000b000b7308 */ /* 0x000e220000000800 */
[--C-:B------:R-:W-:Y:S01]  /*9090*/  FFMA.FTZ R122, R131, UR10, -R12.reuse ;  /* 0x0000000a837a7c23 */ /* 0x100fe2000801080c */
[--C-:B------:R-:W-:Y:S01]  /*90a0*/  FFMA.FTZ R187, R134, UR10, -R12.reuse ;  /* 0x0000000a86bb7c23 */ /* 0x100fe2000801080c */
[--C-:B------:R-:W-:Y:S01]  /*90b0*/  FFMA.FTZ R124, R135, UR10, -R12.reuse ;  /* 0x0000000a877c7c23 */ /* 0x100fe2000801080c */
[--C-:B------:R-:W-:Y:S01]  /*90c0*/  FFMA.FTZ R181, R138, UR10, -R12.reuse ;  /* 0x0000000a8ab57c23 */ /* 0x100fe2000801080c */
[--C-:B------:R-:W-:Y:S01]  /*90d0*/  FFMA.FTZ R126, R139, UR10, -R12.reuse ;  /* 0x0000000a8b7e7c23 */ /* 0x100fe2000801080c */
[--C-:B------:R-:W-:Y:S01]  /*90e0*/  FFMA.FTZ R183, R142, UR10, -R12.reuse ;  /* 0x0000000a8eb77c23 */ /* 0x100fe2000801080c */
[--C-:B------:R-:W-:Y:S01]  /*90f0*/  FFMA.FTZ R128, R143, UR10, -R12.reuse ;  /* 0x0000000a8f807c23 */ /* 0x100fe2000801080c */
[----:B------:R-:W1:Y:S01]  /*9100*/  MUFU.EX2 R189, R189 ;  /* 0x000000bd00bd7308 */ /* 0x000e620000000800 */
[--C-:B------:R-:W-:Y:S01]  /*9110*/  FFMA.FTZ R177, R146, UR10, -R12.reuse ;  /* 0x0000000a92b17c23 */ /* 0x100fe2000801080c */
[--C-:B------:R-:W-:Y:S01]  /*9120*/  FFMA.FTZ R130, R147, UR10, -R12.reuse ;  /* 0x0000000a93827c23 */ /* 0x100fe2000801080c */
[--C-:B------:R-:W-:Y:S01]  /*9130*/  FFMA.FTZ R179, R150, UR10, -R12.reuse ;  /* 0x0000000a96b37c23 */ /* 0x100fe2000801080c */
[--C-:B------:R-:W-:Y:S01]  /*9140*/  FFMA.FTZ R132, R151, UR10, -R12.reuse ;  /* 0x0000000a97847c23 */ /* 0x100fe2000801080c */
[--C-:B------:R-:W-:Y:S01]  /*9150*/  FFMA.FTZ R173, R154, UR10, -R12.reuse ;  /* 0x0000000a9aad7c23 */ /* 0x100fe2000801080c */
[--C-:B------:R-:W-:Y:S01]  /*9160*/  FFMA.FTZ R175, R158, UR10, -R12.reuse ;  /* 0x0000000a9eaf7c23 */ /* 0x100fe2000801080c */
[--C-:B------:R-:W-:Y:S01]  /*9170*/  FFMA.FTZ R162, R162, UR10, -R12.reuse ;  /* 0x0000000aa2a27c23 */ /* 0x100fe2000801080c */
[----:B------:R-:W2:Y:S01]  /*9180*/  MUFU.EX2 R188, R188 ;  /* 0x000000bc00bc7308 */ /* 0x000ea20000000800 */
[----:B0-----:R-:W-:Y:S01]  /*9190*/  FFMA.FTZ R123, R0, R10, R11 ;  /* 0x0000000a007b7223 */ /* 0x001fe2000001000b */
[--C-:B------:R-:W-:Y:S01]  /*91a0*/  FFMA.FTZ R163, R163, UR10, -R12.reuse ;  /* 0x0000000aa3a37c23 */ /* 0x100fe2000801080c */
[----:B------:R-:W-:-:S05]  /*91b0*/  FFMA.FTZ R166, R166, UR10, -R12 ;  /* 0x0000000aa6a67c23 */ /* 0x000fca000801080c */
[----:B------:R-:W0:Y:S01]  /*91c0*/  MUFU.EX2 R20, R20 ;  /* 0x0000001400147308 */ /* 0x000e220000000800 */
[----:B-1----:R-:W-:-:S07]  /*91d0*/  FFMA.FTZ R5, R2, R5, R189 ;  /* 0x0000000502057223 */ /* 0x002fce00000100bd */
        /* <DEDUP_REMOVED lines=18> */
[----:B------:R-:W-:-:S06]  /*9300*/  FFMA.FTZ R134, R155, UR10, -R12 ;  /* 0x0000000a9b867c23 */ /* 0x000fcc000801080c */
        /* <DEDUP_REMOVED lines=16> */
[--C-:B------:R-:W-:Y:S01]  /*9410*/  FFMA.FTZ R136, R159, UR10, -R12.reuse ;  /* 0x0000000a9f887c23 */ /* 0x100fe2000801080c */
[----:B------:R-:W-:-:S05]  /*9420*/  FFMA.FTZ R12, R167, UR10, -R12 ;  /* 0x0000000aa70c7c23 */ /* 0x000fca000801080c */
        /* <DEDUP_REMOVED lines=54> */
[----:B-1----:R-:W-:-:S03]  /*9790*/  FADD.FTZ R10, R149, R10 ;  /* 0x0000000a950a7221 */ /* 0x002fc60000010000 */
[----:B--2---:R-:W-:Y:S01]  /*97a0*/  FADD.FTZ R5, R12, R5 ;  /* 0x000000050c057221 */ /* 0x004fe20000010000 */
[----:B------:R-:W-:Y:S06]  /*97b0*/  @!P0 BRA `(.L_x_1023) ;  /* 0x0000000000048947 */ /* 0x000fec0003800000 */
[----:B------:R-:W-:Y:S01]  /*97c0*/  BPT.TRAP 0x1 ;  /* 0x000000040000795c */ /* 0x000fe20000300000 */
.L_x_1023:
[----:B------:R-:W-:Y:S01]  /*97d0*/  UIADD3 UR5, UR5, 0x30860, URZ ;  /* 0x0003086005057890 */ /* 0x000fe2000fffe03f */
[----:B------:R-:W-:Y:S01]  /*97e0*/  ISETP.GT.AND P1, PT, R14, UR43, PT ;  /* 0x0000002b0e007c0c */ /* 0x000fe2000bf24270 */
        /* <DEDUP_REMOVED lines=32> */
.L_x_1013:
[----:B------:R-:W-:-:S13]  /*99f0*/  ISETP.GE.AND P1, PT, R14, UR60, PT ;  /* 0x0000003c0e007c0c */ /* 0x000fda000bf26270 */
[----:B------:R-:W-:Y:S05]  /*9a00*/  @!P1 BRA `(.L_x_1025) ;  /* 0x0000003000449947 */ /* 0x000fea0003800000 */
[----:B------:R-:W-:Y:S01]  /*9a10*/  IMAD.MOV.U32 R12, RZ, RZ, R3 ;  /* 0x000000ffff0c7224 */ /* 0x000fe200078e0003 */
[----:B------:R-:W-:Y:S01]  /*9a20*/  UMOV UR6, UR38 ;  /* 0x0000002600067c82 */ /* 0x000fe20008000000 */
[----:B------:R-:W-:Y:S01]  /*9a30*/  IMAD.MOV.U32 R11, RZ, RZ, R4 ;  /* 0x000000ffff0b7224 */ /* 0x000fe200078e0004 */
[----:B------:R-:W-:Y:S01]  /*9a40*/  UMOV UR4, UR39 ;  /* 0x0000002700047c82 */ /* 0x000fe20008000000 */
[----:B------:R-:W-:Y:S01]  /*9a50*/  ULDC UR43, c[0x0][0x9e4] ;  /* 0x00027900002b7ab9 */ /* 0x000fe20000000800 */
[----:B------:R-:W-:Y:S01]  /*9a60*/  ULDC UR55, c[0x0][0x9dc] ;  /* 0x0002770000377ab9 */ /* 0x000fe20000000800 */
[----:B------:R-:W-:Y:S01]  /*9a70*/  ULDC UR54, c[0x0][0x288] ;  /* 0x0000a20000367ab9 */ /* 0x000fe20000000800 */
[----:B------:R-:W-:Y:S01]  /*9a80*/  ULDC UR58, c[0x0][0x988] ;  /* 0x00026200003a7ab9 */ /* 0x000fe20000000800 */
[----:B------:R-:W-:-:S05]  /*9a90*/  ULDC UR59, c[0x0][0x9e0] ;  /* 0x00027800003b7ab9 */ /* 0x000fca0000000800 */
.L_x_1044:
[----:B------:R-:W-:-:S04]  /*9aa0*/  UIADD3 UR7, UR4, 0x1, URZ ;  /* 0x0000000104077890 */ /* 0x000fc8000fffe03f */
[----:B------:R-:W-:-:S04]  /*9ab0*/  UISETP.NE.AND UP0, UPT, UR7, 0x2, UPT ;  /* 0x000000020700788c */ /* 0x000fc8000bf05270 */
[----:B------:R-:W-:Y:S02]  /*9ac0*/  USEL UR7, UR7, URZ, UP0 ;  /* 0x0000003f07077287 */ /* 0x000fe40008000000 */
[----:B------:R-:W-:-:S04]  /*9ad0*/  USEL UR38, URZ, 0x1, UP0 ;  /* 0x000000013f267887 */ /* 0x000fc80008000000 */
[----:B------:R-:W-:Y:S01]  /*9ae0*/  ULOP3.LUT UR38, UR6, UR38, URZ, 0x3c, !UPT ;  /* 0x0000002606267292 */ /* 0x000fe2000f8e3c3f */
[----:B------:R-:W-:Y:S01]  /*9af0*/  UMOV UR39, UR7 ;  /* 0x0000000700277c82 */ /* 0x000fe20008000000 */
[----:B------:R-:W-:Y:S10]  /*9b00*/  @!P0 BRA `(.L_x_1026) ;  /* 0x0000000000048947 */ /* 0x000ff40003800000 */
[----:B------:R-:W-:Y:S01]  /*9b10*/  BPT.TRAP 0x1 ;  /* 0x000000040000795c */ /* 0x000fe20000300000 */
.L_x_1026:
[----:B------:R-:W-:Y:S01]  /*9b20*/  ULEA UR5, UR39, UR40, 0x3 ;  /* 0x0000002827057291 */ /* 0x000fe2000f8e183f */
[----:B------:R-:W-:-:S05]  /*9b30*/  IMAD.U32 R3, RZ, RZ, UR38 ;  /* 0x00000026ff037e24 */ /* 0x000fca000f8e00ff */
[----:B------:R-:W-:-:S04]  /*9b40*/  SHF.L.U32 R3, R3, 0x1f, RZ ;  /* 0x0000001f03037819 */ /* 0x000fc800000006ff */
[----:B------:R0:W1:Y:S01]  /*9b50*/  SYNCS.PHASECHK.TRANS64.TRYWAIT P1, [UR5+0x30830], R3 ;  /* 0x03083003ff0075a7 */ /* 0x0000620008020145 */
[----:B------:R-:W-:Y:S05]  /*9b60*/  @!P0 BRA `(.L_x_1027) ;  /* 0x0000000000048947 */ /* 0x000fea0003800000 */
[----:B------:R-:W-:Y:S01]  /*9b70*/  BPT.TRAP 0x1 ;  /* 0x000000040000795c */ /* 0x000fe20000300000 */
.L_x_1027:
[----:B-1----:R-:W-:Y:S05]  /*9b80*/  @P1 BRA `(.L_x_1028) ;  /* 0x0000000000081947 */ /* 0x002fea0003800000 */
[----:B------:R-:W1:Y:S02]  /*9b90*/  SYNCS.PHASECHK.TRANS64.TRYWAIT P1, [UR5+0x30830], R3 ;  /* 0x03083003ff0075a7 */ /* 0x000e640008020145 */
[----:B-1----:R-:W-:Y:S05]  /*9ba0*/  @!P1 BRA `(.L_x_1029) ;  /* 0x000000ac00349947 */ /* 0x002fea0003800000 */
.L_x_1028:
        /* <DEDUP_REMOVED lines=167> */
.L_x_1030:
[----:B------:R-:W-:Y:S01]  /*a620*/  ULEA UR5, UR4, UR40, 0x3 ;  /* 0x0000002804057291 */ /* 0x000fe2000f8e183f */
[----:B------:R-:W-:-:S05]  /*a630*/  IMAD.U32 R0, RZ, RZ, UR6 ;  /* 0x00000006ff007e24 */ /* 0x000fca000f8e00ff */
[----:B------:R-:W-:-:S04]  /*a640*/  SHF.L.U32 R0, R0, 0x1f, RZ ;  /* 0x0000001f00007819 */ /* 0x000fc800000006ff */
[----:B------:R2:W3:Y:S01]  /*a650*/  SYNCS.PHASECHK.TRANS64.TRYWAIT P1, [UR5+0x30850], R0 ;  /* 0x03085000ff0075a7 */ /* 0x0004e20008020145 */
[----:B------:R-:W-:Y:S05]  /*a660*/  @!P0 BRA `(.L_x_1031) ;  /* 0x0000000000048947 */ /* 0x000fea0003800000 */
[----:B------:R-:W-:Y:S01]  /*a670*/  BPT.TRAP 0x1 ;  /* 0x000000040000795c */ /* 0x000fe20000300000 */
.L_x_1031:
[----:B---3--:R-:W-:Y:S05]  /*a680*/  @P1 BRA `(.L_x_1032) ;  /* 0x0000000000081947 */ /* 0x008fea0003800000 */
[----:B------:R-:W3:Y:S02]  /*a690*/  SYNCS.PHASECHK.TRANS64.TRYWAIT P1, [UR5+0x30850], R0 ;  /* 0x03085000ff0075a7 */ /* 0x000ee40008020145 */
[----:B---3--:R-:W-:Y:S05]  /*a6a0*/  @!P1 BRA `(.L_x_1033) ;  /* 0x000000a0008c9947 */ /* 0x008fea0003800000 */
.L_x_1032:
        /* <DEDUP_REMOVED lines=37> */
.L_x_1034:
[----:B------:R-:W-:Y:S01]  /*a900*/  ISETP.NE.AND P2, PT, R199, 0x1, PT ;  /* 0x00000001c700780c */ /* 0x000fe20003f45270 */
[----:B------:R-:W-:Y:S01]  /*a910*/  VIADD R2, R19, UR41 ;  /* 0x0000002913027c36 */ /* 0x000fe20008000000 */
[----:B------:R-:W-:Y:S01]  /*a920*/  ULEA UR4, UR7, UR40, 0x3 ;  /* 0x0000002807047291 */ /* 0x000fe2000f8e183f */
[----:B------:R-:W-:Y:S01]  /*a930*/  IMAD R15, R14, -0x60, RZ ;  /* 0xffffffa00e0f7824 */ /* 0x000fe200078e02ff */
[----:B------:R-:W-:Y:S02]  /*a940*/  LOP3.LUT P1, RZ, R16, 0x80000, RZ, 0xc0, !PT ;  /* 0x0008000010ff7812 */ /* 0x000fe4000782c0ff */
[----:B------:R-:W-:-:S04]  /*a950*/  UIADD3 UR4, UR4, 0x30840, URZ ;  /* 0x0003084004047890 */ /* 0x000fc8000fffe03f */
[----:B------:R-:W-:-:S03]  /*a960*/  UPRMT UR4, UR61, 0x654, UR4 ;  /* 0x000006543d047896 */ /* 0x000fc60008000004 */
[----:B01----:R-:W0:Y:S08]  /*a970*/  @P2 LDC R3, c[0x0][0x44c] ;  /* 0x00011300ff032b82 */ /* 0x003e300000000800 */
[----:B--2---:R-:W1:Y:S01]  /*a980*/  @P2 LDC R0, c[0x0][0x450] ;  /* 0x00011400ff002b82 */ /* 0x004e620000000800 */
[----:B------:R-:W-:Y:S01]  /*a990*/  SYNCS.ARRIVE.TRANS64.RED.A1T0 RZ, [UR4], RZ ;  /* 0x000000ffffff79a7 */ /* 0x000fe20008100404 */
[----:B------:R-:W-:Y:S01]  /*a9a0*/  ULOP3.LUT UR4, URZ, UR55, URZ, 0x33, !UPT ;  /* 0x000000373f047292 */ /* 0x000fe2000f8e333f */
[----:B0-----:R-:W-:-:S05]  /*a9b0*/  @P2 IMAD.HI.U32 R3, R2, R3, RZ ;  /* 0x0000000302032227 */ /* 0x001fca00078e00ff */
[----:B-1----:R-:W-:Y:S01]  /*a9c0*/  @P2 SHF.R.U32.HI R2, RZ, R0, R3 ;  /* 0x00000000ff022219 */ /* 0x002fe20000011603 */
[----:B------:R-:W-:-:S04]  /*a9d0*/  VIADD R3, R15, 0x1 ;  /* 0x000000010f037836 */ /* 0x000fc80000000000 */
[----:B------:R-:W0:Y:S01]  /*a9e0*/  SHFL.IDX PT, R20, R2, RZ, 0x1c1f ;  /* 0x001c1fff02147589 */ /* 0x000e2200000e0000 */
[----:B------:R-:W-:-:S05]  /*a9f0*/  IMAD R4, R18, -0x2, R3 ;  /* 0xfffffffe12047824 */ /* 0x000fca00078e0203 */
[C---:B------:R-:W-:Y:S01]  /*aa00*/  IADD3 R0, R4.reuse, -UR54, R17 ;  /* 0x8000003604007c10 */ /* 0x040fe2000fffe011 */
[----:B------:R-:W-:-:S04]  /*aa10*/  VIADD R4, R4, 0xffffffff ;  /* 0xffffffff04047836 */ /* 0x000fc80000000000 */
[C---:B------:R-:W-:Y:S02]  /*aa20*/  VIADD R21, R0.reuse, UR59 ;  /* 0x0000003b00157c36 */ /* 0x040fe40008000000 */
[----:B------:R-:W-:Y:S02]  /*aa30*/  VIADD R168, R0, UR4 ;  /* 0x0000000400a87c36 */ /* 0x000fe40008000000 */
[--C-:B0-----:R-:W-:Y:S02]  /*aa40*/  IMAD.IADD R0, R21, 0x1, R20.reuse ;  /* 0x0000000115007824 */ /* 0x101fe400078e0214 */
[----:B------:R-:W-:Y:S01]  /*aa50*/  IMAD.IADD R3, R168, 0x1, R20 ;  /* 0x00000001a8037824 */ /* 0x000fe200078e0214 */
[----:B------:R-:W-:Y:S06]  /*aa60*/  @!P1 BRA `(.L_x_1035) ;  /* 0x0000000000549947 */ /* 0x000fec0003800000 */
[----:B------:R-:W-:Y:S01]  /*aa70*/  IADD3 R13, R17, -UR54, R20 ;  /* 0x80000036110d7c10 */ /* 0x000fe2000fffe014 */
        /* <DEDUP_REMOVED lines=11> */
.L_x_1037:
[----:B------:R-:W-:-:S05]  /*ab30*/  IMAD.U32 R169, RZ, RZ, UR43 ;  /* 0x0000002bffa97e24 */ /* 0x000fca000f8e00ff */
[----:B------:R-:W-:-:S13]  /*ab40*/  ISETP.NE.AND P1, PT, R169, 0x1, PT ;  /* 0x00000001a900780c */ /* 0x000fda0003f25270 */
[----:B------:R-:W0:Y:S02]  /*ab50*/  @P1 LDC.64 R170, c[0x0][0x9e8] ;  /* 0x00027a00ffaa1b82 */ /* 0x000e240000000a00 */
[----:B0-----:R-:W-:-:S05]  /*ab60*/  @P1 IMAD.HI.U32 R20, R13, R170, RZ ;  /* 0x000000aa0d141227 */ /* 0x001fca00078e00ff */
[----:B------:R-:W-:-:S07]  /*ab70*/  @P1 SHF.R.U32.HI R13, RZ, R171, R20 ;  /* 0x000000abff0d1219 */ /* 0x000fce0000011614 */
.L_x_1038:
[----:B------:R-:W-:Y:S05]  /*ab80*/  BSYNC B0 ;  /* 0x0000000000007941 */ /* 0x000fea0003800000 */
.L_x_1036:
[----:B------:R-:W-:-:S05]  /*ab90*/  IMAD R13, R13, R169, R4 ;  /* 0x000000a90d0d7224 */ /* 0x000fca00078e0204 */
[----:B------:R-:W-:Y:S02]  /*aba0*/  VIADDMNMX R0, R13, R169, R0, PT ;  /* 0x000000a90d007246 */ /* 0x000fe40003800100 */
[----:B------:R-:W-:-:S07]  /*abb0*/  VIMNMX R3, R3, R13, !PT ;  /* 0x0000000d03037248 */ /* 0x000fce0007fe0100 */
.L_x_1035:
        /* <DEDUP_REMOVED lines=130> */
[----:B------:R-:W-:Y:S01]  /*b3e0*/  ISETP.GE.AND P6, PT, R15, 0x5a, PT ;  /* 0x0000005a0f00780c */ /* 0x000fe20003fc6270 */
[----:B0-----:R-:W-:-:S12]  /*b3f0*/  IMAD.IADD R15, R168, 0x1, R2 ;  /* 0x00000001a80f7824 */ /* 0x001fd800078e0202 */
[----:B------:R-:W-:Y:S02]  /*b400*/  @P6 LOP3.LUT R16, R16, 0x1, RZ, 0xfc, !PT ;  /* 0x0000000110106812 */ /* 0x000fe400078efcff */
[----:B------:R-:W-:-:S04]  /*b410*/  ISETP.GT.AND P6, PT, R3, 0x59, !P6 ;  /* 0x000000590300780c */ /* 0x000fc800077c4270 */
[----:B------:R-:W-:Y:S01]  /*b420*/  ISETP.LT.OR P6, PT, R0, 0x5a, P6 ;  /* 0x0000005a0000780c */ /* 0x000fe200037c1670 */
[----:B------:R-:W-:-:S03]  /*b430*/  IMAD.IADD R0, R21, 0x1, R2 ;  /* 0x0000000115007824 */ /* 0x000fc600078e0202 */
[----:B------:R-:W-:Y:S02]  /*b440*/  FSEL R165, R165, -INF , !P6 ;  /* 0xff800000a5a57808 */ /* 0x000fe40007000000 */
[----:B------:R-:W-:-:S13]  /*b450*/  LOP3.LUT P6, RZ, R16, 0x80000, RZ, 0xc0, !PT ;  /* 0x0008000010ff7812 */ /* 0x000fda00078cc0ff */
[----:B------:R-:W-:Y:S05]  /*b460*/  @!P6 BRA `(.L_x_1039) ;  /* 0x000000000054e947 */ /* 0x000fea0003800000 */
        /* <DEDUP_REMOVED lines=12> */
.L_x_1041:
[----:B------:R-:W-:-:S05]  /*b530*/  IMAD.U32 R21, RZ, RZ, UR43 ;  /* 0x0000002bff157e24 */ /* 0x000fca000f8e00ff */
[----:B------:R-:W-:-:S13]  /*b540*/  ISETP.NE.AND P6, PT, R21, 0x1, PT ;  /* 0x000000011500780c */ /* 0x000fda0003fc5270 */
[----:B------:R-:W0:Y:S02]  /*b550*/  @P6 LDC.64 R2, c[0x0][0x9e8] ;  /* 0x00027a00ff026b82 */ /* 0x000e240000000a00 */
[----:B0-----:R-:W-:-:S05]  /*b560*/  @P6 IMAD.HI.U32 R2, R13, R2, RZ ;  /* 0x000000020d026227 */ /* 0x001fca00078e00ff */
[----:B------:R-:W-:-:S07]  /*b570*/  @P6 SHF.R.U32.HI R13, RZ, R3, R2 ;  /* 0x00000003ff0d6219 */ /* 0x000fce0000011602 */
.L_x_1042:
[----:B------:R-:W-:Y:S05]  /*b580*/  BSYNC B0 ;  /* 0x0000000000007941 */ /* 0x000fea0003800000 */
.L_x_1040:
[----:B------:R-:W-:-:S05]  /*b590*/  IMAD R4, R13, R21, R4 ;  /* 0x000000150d047224 */ /* 0x000fca00078e0204 */
[----:B------:R-:W-:Y:S02]  /*b5a0*/  VIADDMNMX R0, R4, R21, R0, PT ;  /* 0x0000001504007246 */ /* 0x000fe40003800100 */
[----:B------:R-:W-:-:S07]  /*b5b0*/  VIMNMX R15, R15, R4, !PT ;  /* 0x000000040f0f7248 */ /* 0x000fce0007fe0100 */
.L_x_1039:
        /* <DEDUP_REMOVED lines=63> */
[----:B------:R-:W-:Y:S02]  /*b9b0*/  FMNMX.FTZ R3, R161, R2, !PT ;  /* 0x00000002a1037209 */ /* 0x000fe40007810000 */
[----:B------:R-:W-:Y:S02]  /*b9c0*/  FSEL R143, R143, -INF , !P1 ;  /* 0xff8000008f8f7808 */ /* 0x000fe40004800000 */
[----:B------:R-:W-:Y:S02]  /*b9d0*/  LOP3.LUT P1, RZ, R16, 0x1000, RZ, 0xc0, !PT ;  /* 0x0000100010ff7812 */ /* 0x000fe4000782c0ff */
[----:B------:R-:W-:-:S02]  /*b9e0*/  FMNMX.FTZ R2, R164, R3, !PT ;  /* 0x00000003a4027209 */ /* 0x000fc40007810000 */
[----:B------:R-:W-:Y:S02]  /*b9f0*/  ISETP.GT.AND P1, PT, R15, 0x30, !P1 ;  /* 0x000000300f00780c */ /* 0x000fe40004f24270 */
[----:B------:R-:W-:Y:S02]  /*ba00*/  FMNMX.FTZ R3, R165, R2, !PT ;  /* 0x00000002a5037209 */ /* 0x000fe40007810000 */
[----:B------:R-:W-:Y:S02]  /*ba10*/  ISETP.LT.OR P1, PT, R0, 0x31, P1 ;  /* 0x000000310000780c */ /* 0x000fe40000f21670 */
[----:B------:R-:W-:Y:S01]  /*ba20*/  LOP3.LUT P2, RZ, R16, 0x40, RZ, 0xc0, !PT ;  /* 0x0000004010ff7812 */ /* 0x000fe2000784c0ff */
[----:B------:R-:W0:Y:S01]  /*ba30*/  SHFL.BFLY PT, R2, R3, 0x2, 0x1f ;  /* 0x0c401f0003027f89 */ /* 0x000e2200000e0000 */
[----:B------:R-:W-:Y:S02]  /*ba40*/  FSEL R146, R146, -INF , !P1 ;  /* 0xff80000092927808 */ /* 0x000fe40004800000 */
[----:B------:R-:W-:-:S02]  /*ba50*/  LOP3.LUT P1, RZ, R16, 0x800, RZ, 0xc0, !PT ;  /* 0x0000080010ff7812 */ /* 0x000fc4000782c0ff */
[----:B------:R-:W-:Y:S02]  /*ba60*/  LOP3.LUT P6, RZ, R16, 0x20, RZ, 0xc0, !PT ;  /* 0x0000002010ff7812 */ /* 0x000fe400078cc0ff */
[C---:B------:R-:W-:Y:S02]  /*ba70*/  ISETP.GT.AND P1, PT, R15.reuse, 0x31, !P1 ;  /* 0x000000310f00780c */ /* 0x040fe40004f24270 */
[----:B------:R-:W-:Y:S02]  /*ba80*/  ISETP.GT.AND P3, PT, R15, 0x50, !P3 ;  /* 0x000000500f00780c */ /* 0x000fe40005f64270 */
[C---:B------:R-:W-:Y:S02]  /*ba90*/  ISETP.LT.OR P1, PT, R0.reuse, 0x32, P1 ;  /* 0x000000320000780c */ /* 0x040fe40000f21670 */
[----:B------:R-:W-:Y:S02]  /*baa0*/  ISETP.LT.OR P3, PT, R0, 0x51, P3 ;  /* 0x000000510000780c */ /* 0x000fe40001f61670 */
[----:B------:R-:W-:-:S02]  /*bab0*/  FSEL R147, R147, -INF , !P1 ;  /* 0xff80000093937808 */ /* 0x000fc40004800000 */
[----:B------:R-:W-:Y:S02]  /*bac0*/  LOP3.LUT P1, RZ, R16, 0x400, RZ, 0xc0, !PT ;  /* 0x0000040010ff7812 */ /* 0x000fe4000782c0ff */
[C---:B------:R-:W-:Y:S02]  /*bad0*/  ISETP.GT.AND P4, PT, R15.reuse, 0x51, !P4 ;  /* 0x000000510f00780c */ /* 0x040fe40006784270 */
[----:B------:R-:W-:Y:S02]  /*bae0*/  ISETP.GT.AND P1, PT, R15, 0x38, !P1 ;  /* 0x000000380f00780c */ /* 0x000fe40004f24270 */
[----:B------:R-:W-:Y:S02]  /*baf0*/  FSEL R162, R162, -INF , !P3 ;  /* 0xff800000a2a27808 */ /* 0x000fe40005800000 */
[----:B------:R-:W-:Y:S02]  /*bb00*/  ISETP.LT.OR P1, PT, R0, 0x39, P1 ;  /* 0x000000390000780c */ /* 0x000fe40000f21670 */
[----:B0-----:R-:W-:-:S02]  /*bb10*/  FMNMX.FTZ R20, R3, R2, !PT ;  /* 0x0000000203147209 */ /* 0x001fc40007810000 */
[----:B------:R-:W-:Y:S02]  /*bb20*/  FSEL R150, R150, -INF , !P1 ;  /* 0xff80000096967808 */ /* 0x000fe40004800000 */
[----:B------:R-:W-:Y:S01]  /*bb30*/  LOP3.LUT P1, RZ, R16, 0x200, RZ, 0xc0, !PT ;  /* 0x0000020010ff7812 */ /* 0x000fe2000782c0ff */
[----:B------:R-:W0:Y:S01]  /*bb40*/  SHFL.BFLY PT, R13, R20, 0x1, 0x1f ;  /* 0x0c201f00140d7f89 */ /* 0x000e2200000e0000 */
[C---:B------:R-:W-:Y:S02]  /*bb50*/  ISETP.GT.AND P5, PT, R15.reuse, 0x58, !P5 ;  /* 0x000000580f00780c */ /* 0x040fe40006fa4270 */
[----:B------:R-:W-:Y:S02]  /*bb60*/  ISETP.GT.AND P1, PT, R15, 0x39, !P1 ;  /* 0x000000390f00780c */ /* 0x000fe40004f24270 */
[C---:B------:R-:W-:Y:S02]  /*bb70*/  ISETP.LT.OR P4, PT, R0.reuse, 0x52, P4 ;  /* 0x000000520000780c */ /* 0x040fe40002781670 */
[----:B------:R-:W-:-:S02]  /*bb80*/  ISETP.LT.OR P1, PT, R0, 0x3a, P1 ;  /* 0x0000003a0000780c */ /* 0x000fc40000f21670 */
[----:B------:R-:W-:Y:S02]  /*bb90*/  ISETP.LT.OR P5, PT, R0, 0x59, P5 ;  /* 0x000000590000780c */ /* 0x000fe40002fa1670 */
[----:B------:R-:W-:Y:S02]  /*bba0*/  FSEL R151, R151, -INF , !P1 ;  /* 0xff80000097977808 */ /* 0x000fe40004800000 */
[----:B------:R-:W-:Y:S02]  /*bbb0*/  LOP3.LUT P1, RZ, R16, 0x100, RZ, 0xc0, !PT ;  /* 0x0000010010ff7812 */ /* 0x000fe4000782c0ff */
[----:B------:R-:W-:Y:S02]  /*bbc0*/  FSEL R163, R163, -INF , !P4 ;  /* 0xff800000a3a37808 */ /* 0x000fe40006000000 */
[----:B------:R-:W-:Y:S02]  /*bbd0*/  ISETP.GT.AND P1, PT, R15, 0x40, !P1 ;  /* 0x000000400f00780c */ /* 0x000fe40004f24270 */
[----:B------:R-:W-:-:S02]  /*bbe0*/  FSEL R166, R166, -INF , !P5 ;  /* 0xff800000a6a67808 */ /* 0x000fc40006800000 */
[----:B------:R-:W-:Y:S02]  /*bbf0*/  ISETP.LT.OR P1, PT, R0, 0x41, P1 ;  /* 0x000000410000780c */ /* 0x000fe40000f21670 */
[----:B0-----:R-:W-:Y:S02]  /*bc00*/  FMNMX.FTZ R4, R20, R13, !PT ;  /* 0x0000000d14047209 */ /* 0x001fe40007810000 */
[----:B------:R-:W-:Y:S02]  /*bc10*/  FSEL R154, R154, -INF , !P1 ;  /* 0xff8000009a9a7808 */ /* 0x000fe40004800000 */
[----:B------:R-:W-:Y:S01]  /*bc20*/  LOP3.LUT P1, RZ, R16, 0x80, RZ, 0xc0, !PT ;  /* 0x0000008010ff7812 */ /* 0x000fe2000782c0ff */
[----:B------:R-:W-:-:S03]  /*bc30*/  FMUL.FTZ R2, R4, UR10 ;  /* 0x0000000a04027c20 */ /* 0x000fc60008410000 */
[----:B------:R-:W-:-:S04]  /*bc40*/  ISETP.GT.AND P1, PT, R15, 0x41, !P1 ;  /* 0x000000410f00780c */ /* 0x000fc80004f24270 */
        /* <DEDUP_REMOVED lines=9> */
[C---:B------:R-:W-:Y:S02]  /*bce0*/  ISETP.GT.AND P1, PT, R15.reuse, RZ, !P6 ;  /* 0x000000ff0f00720c */ /* 0x040fe40007724270 */
        /* <DEDUP_REMOVED lines=58> */
[----:B------:R-:W-:Y:S02]  /*c090*/  FMNMX.FTZ R3, R163, R20, !PT ;  /* 0x00000014a3037209 */ /* 0x000fe40007810000 */
[----:B------:R-:W-:Y:S01]  /*c0a0*/  FSEL R20, R4, RZ, P1 ;  /* 0x000000ff04147208 */ /* 0x000fe20000800000 */
[----:B------:R-:W-:Y:S01]  /*c0b0*/  MUFU.EX2 R121, R121 ;  /* 0x0000007900797308 */ /* 0x000fe20000000800 */
[----:B------:R-:W-:-:S03]  /*c0c0*/  FMNMX.FTZ R0, R166, R3, !PT ;  /* 0x00000003a6007209 */ /* 0x000fc60007810000 */
[----:B------:R-:W-:Y:S01]  /*c0d0*/  FADD.FTZ R20, -R20, R11 ;  /* 0x0000000b14147221 */ /* 0x000fe20000010100 */
        /* <DEDUP_REMOVED lines=12> */
[----:B------:R-:W-:-:S06]  /*c1a0*/  FMUL.FTZ R0, R20, UR10 ;  /* 0x0000000a14007c20 */ /* 0x000fcc0008410000 */
[----:B------:R-:W-:Y:S01]  /*c1b0*/  MUFU.EX2 R176, R176 ;  /* 0x000000b000b07308 */ /* 0x000fe20000000800 */
[C---:B------:R-:W-:Y:S01]  /*c1c0*/  FSETP.NEU.FTZ.AND P1, PT, R3.reuse, -INF , PT ;  /* 0xff8000000300780b */ /* 0x040fe20003f3d000 */
[----:B------:R-:W-:-:S05]  /*c1d0*/  FMUL.FTZ R120, R3, UR10 ;  /* 0x0000000a03787c20 */ /* 0x000fca0008410000 */
[----:B------:R-:W-:Y:S01]  /*c1e0*/  FSEL R20, R120, RZ, P1 ;  /* 0x000000ff78147208 */ /* 0x000fe20000800000 */
[----:B------:R-:W0:Y:S04]  /*c1f0*/  MUFU.EX2 R0, R0 ;  /* 0x0000000000007308 */ /* 0x000e280000000800 */
[--C-:B------:R-:W-:Y:S01]  /*c200*/  FFMA.FTZ R120, R123, UR10, -R20.reuse ;  /* 0x0000000a7b787c23 */ /* 0x100fe20008010814 */
[----:B------:R-:W-:Y:S01]  /*c210*/  FSEL R123, R3, RZ, P1 ;  /* 0x000000ff037b7208 */ /* 0x000fe20000800000 */
[--C-:B------:R-:W-:Y:S01]  /*c220*/  FFMA.FTZ R189, R169, UR10, -R20.reuse ;  /* 0x0000000aa9bd7c23 */ /* 0x100fe20008010814 */
[--C-:B------:R-:W-:Y:S01]  /*c230*/  FFMA.FTZ R191, R126, UR10, -R20.reuse ;  /* 0x0000000a7ebf7c23 */ /* 0x100fe20008010814 */
[--C-:B------:R-:W-:Y:S01]  /*c240*/  FFMA.FTZ R122, R127, UR10, -R20.reuse ;  /* 0x0000000a7f7a7c23 */ /* 0x100fe20008010814 */
[----:B------:R-:W-:Y:S01]  /*c250*/  FFMA.FTZ R185, R130, UR10, -R20 ;  /* 0x0000000a82b97c23 */ /* 0x000fe20008010814 */
[----:B------:R-:W-:Y:S01]  /*c260*/  FADD.FTZ R123, -R123, R12 ;  /* 0x0000000c7b7b7221 */ /* 0x000fe20000010100 */
[----:B------:R-:W-:Y:S01]  /*c270*/  MUFU.EX2 R120, R120 ;  /* 0x0000007800787308 */ /* 0x000fe20000000800 */
[--C-:B------:R-:W-:Y:S01]  /*c280*/  FFMA.FTZ R124, R131, UR10, -R20.reuse ;  /* 0x0000000a837c7c23 */ /* 0x100fe20008010814 */
[--C-:B------:R-:W-:Y:S01]  /*c290*/  FFMA.FTZ R187, R134, UR10, -R20.reuse ;  /* 0x0000000a86bb7c23 */ /* 0x100fe20008010814 */
[----:B------:R-:W-:Y:S01]  /*c2a0*/  FMUL.FTZ R123, R123, UR10 ;  /* 0x0000000a7b7b7c20 */ /* 0x000fe20008410000 */
[--C-:B------:R-:W-:Y:S01]  /*c2b0*/  FFMA.FTZ R126, R135, UR10, -R20.reuse ;  /* 0x0000000a877e7c23 */ /* 0x100fe20008010814 */
[--C-:B------:R-:W-:Y:S01]  /*c2c0*/  FFMA.FTZ R181, R138, UR10, -R20.reuse ;  /* 0x0000000a8ab57c23 */ /* 0x100fe20008010814 */
[----:B0-----:R-:W-:Y:S01]  /*c2d0*/  FFMA.FTZ R127, R0, R10, R13 ;  /* 0x0000000a007f7223 */ /* 0x001fe2000001000d */
[--C-:B------:R-:W-:Y:S01]  /*c2e0*/  FFMA.FTZ R128, R139, UR10, -R20.reuse ;  /* 0x0000000a8b807c23 */ /* 0x100fe20008010814 */
[----:B------:R-:W-:Y:S01]  /*c2f0*/  MUFU.EX2 R189, R189 ;  /* 0x000000bd00bd7308 */ /* 0x000fe20000000800 */
[--C-:B------:R-:W-:Y:S01]  /*c300*/  FFMA.FTZ R183, R142, UR10, -R20.reuse ;  /* 0x0000000a8eb77c23 */ /* 0x100fe20008010814 */
[----:B------:R-:W-:Y:S01]  /*c310*/  FADD.FTZ R127, R188, R127 ;  /* 0x0000007fbc7f7221 */ /* 0x000fe20000010000 */
[--C-:B------:R-:W-:Y:S01]  /*c320*/  FFMA.FTZ R12, R143, UR10, -R20.reuse ;  /* 0x0000000a8f0c7c23 */ /* 0x100fe20008010814 */
[--C-:B------:R-:W-:Y:S01]  /*c330*/  FFMA.FTZ R177, R146, UR10, -R20.reuse ;  /* 0x0000000a92b17c23 */ /* 0x100fe20008010814 */
[--C-:B------:R-:W-:Y:S01]  /*c340*/  FFMA.FTZ R130, R147, UR10, -R20.reuse ;  /* 0x0000000a93827c23 */ /* 0x100fe20008010814 */
[----:B------:R-:W-:Y:S01]  /*c350*/  FADD.FTZ R134, R190, R127 ;  /* 0x0000007fbe867221 */ /* 0x000fe20000010000 */
[--C-:B------:R-:W-:Y:S01]  /*c360*/  FFMA.FTZ R179, R150, UR10, -R20.reuse ;  /* 0x0000000a96b37c23 */ /* 0x100fe20008010814 */
[----:B------:R0:W1:Y:S01]  /*c370*/  MUFU.EX2 R2, R123 ;  /* 0x0000007b00027308 */ /* 0x0000620000000800 */
[--C-:B------:R-:W-:Y:S01]  /*c380*/  FFMA.FTZ R132, R151, UR10, -R20.reuse ;  /* 0x0000000a97847c23 */ /* 0x100fe20008010814 */
[--C-:B------:R-:W-:Y:S01]  /*c390*/  FFMA.FTZ R173, R154, UR10, -R20.reuse ;  /* 0x0000000a9aad7c23 */ /* 0x100fe20008010814 */
[--C-:B------:R-:W-:Y:S01]  /*c3a0*/  FFMA.FTZ R175, R158, UR10, -R20.reuse ;  /* 0x0000000a9eaf7c23 */ /* 0x100fe20008010814 */
[--C-:B------:R-:W-:Y:S01]  /*c3b0*/  FFMA.FTZ R162, R162, UR10, -R20.reuse ;  /* 0x0000000aa2a27c23 */ /* 0x100fe20008010814 */
[--C-:B------:R-:W-:Y:S01]  /*c3c0*/  FFMA.FTZ R163, R163, UR10, -R20.reuse ;  /* 0x0000000aa3a37c23 */ /* 0x100fe20008010814 */
[----:B------:R-:W-:-:S02]  /*c3d0*/  FFMA.FTZ R166, R166, UR10, -R20 ;  /* 0x0000000aa6a67c23 */ /* 0x000fc40008010814 */
[----:B------:R-:W2:Y:S01]  /*c3e0*/  MUFU.EX2 R191, R191 ;  /* 0x000000bf00bf7308 */ /* 0x000ea20000000800 */
[----:B0-----:R-:W-:-:S04]  /*c3f0*/  FADD.FTZ R123, R21, R134 ;  /* 0x00000086157b7221 */ /* 0x001fc80000010000 */
[----:B------:R-:W-:-:S03]  /*c400*/  FADD.FTZ R134, R184, R123 ;  /* 0x0000007bb8867221 */ /* 0x000fc60000010000 */
[----:B------:R-:W0:Y:S01]  /*c410*/  MUFU.EX2 R122, R122 ;  /* 0x0000007a007a7308 */ /* 0x000e220000000800 */
[----:B-1----:R-:W-:Y:S01]  /*c420*/  FFMA.FTZ R5, R2, R5, R189 ;  /* 0x0000000502057223 */ /* 0x002fe200000100bd */
[----:B------:R-:W-:Y:S01]  /*c430*/  FADD.FTZ R123, R121, R134 ;  /* 0x00000086797b7221 */ /* 0x000fe20000010000 */
[----:B------:R-:W-:Y:S02]  /*c440*/  FFMA.FTZ R134, R155, UR10, -R20 ;  /* 0x0000000a9b867c23 */ /* 0x000fe40008010814 */
[----:B------:R-:W-:Y:S01]  /*c450*/  FADD.FTZ R10, R120, R5 ;  /* 0x00000005780a7221 */ /* 0x000fe20000010000 */
[----:B------:R-:W-:Y:S02]  /*c460*/  FADD.FTZ R136, R186, R123 ;  /* 0x0000007bba887221 */ /* 0x000fe40000010000 */
[----:B------:R-:W1:Y:S01]  /*c470*/  MUFU.EX2 R185, R185 ;  /* 0x000000b900b97308 */ /* 0x000e620000000800 */
[----:B--2---:R-:W-:Y:S01]  /*c480*/  FADD.FTZ R5, R191, R10 ;  /* 0x0000000abf057221 */ /* 0x004fe20000010000 */
[----:B------:R-:W-:-:S04]  /*c490*/  FADD.FTZ R123, R125, R136 ;  /* 0x000000887d7b7221 */ /* 0x000fc80000010000 */
[----:B------:R-:W-:Y:S02]  /*c4a0*/  FADD.FTZ R136, R180, R123 ;  /* 0x0000007bb4887221 */ /* 0x000fe40000010000 */
[----:B------:R-:W2:Y:S01]  /*c4b0*/  MUFU.EX2 R124, R124 ;  /* 0x0000007c007c7308 */ /* 0x000ea20000000800 */
[----:B0-----:R-:W-:Y:S01]  /*c4c0*/  FADD.FTZ R10, R122, R5 ;  /* 0x000000057a0a7221 */ /* 0x001fe20000010000 */
[----:B------:R-:W-:Y:S01]  /*c4d0*/  FADD.FTZ R123, R129, R136 ;  /* 0x00000088817b7221 */ /* 0x000fe20000010000 */
[--C-:B------:R-:W-:Y:S01]  /*c4e0*/  FFMA.FTZ R136, R159, UR10, -R20.reuse ;  /* 0x0000000a9f887c23 */ /* 0x100fe20008010814 */
[----:B------:R-:W-:Y:S02]  /*c4f0*/  FFMA.FTZ R20, R167, UR10, -R20 ;  /* 0x0000000aa7147c23 */ /* 0x000fe40008010814 */
        /* <DEDUP_REMOVED lines=58> */
[----:B-1----:R-:W-:-:S04]  /*c8a0*/  FADD.FTZ R10, R170, R123 ;  /* 0x0000007baa0a7221 */ /* 0x002fc80000010000 */
[----:B------:R-:W-:Y:S01]  /*c8b0*/  FADD.FTZ R10, R11, R10 ;  /* 0x0000000a0b0a7221 */ /* 0x000fe20000010000 */
[----:B--2---:R-:W-:-:S04]  /*c8c0*/  FADD.FTZ R5, R166, R5 ;  /* 0x00000005a6057221 */ /* 0x004fc80000010000 */
[----:B0-----:R-:W-:Y:S01]  /*c8d0*/  FADD.FTZ R5, R20, R5 ;  /* 0x0000000514057221 */ /* 0x001fe20000010000 */
[----:B------:R-:W-:Y:S06]  /*c8e0*/  @!P0 BRA `(.L_x_1043) ;  /* 0x0000000000048947 */ /* 0x000fec0003800000 */
[----:B------:R-:W-:Y:S01]  /*c8f0*/  BPT.TRAP 0x1 ;  /* 0x000000040000795c */ /* 0x000fe20000300000 */
.L_x_1043:
        /* <DEDUP_REMOVED lines=34> */
.L_x_1025:
        /* <DEDUP_REMOVED lines=99> */
.L_x_1045:
[----:B------:R-:W-:Y:S01]  /*d150*/  ULEA UR5, UR39, UR40, 0x3 ;  /* 0x0000002827057291 */ /* 0x000fe2000f8e183f */
[----:B------:R-:W-:-:S05]  /*d160*/  IMAD.U32 R0, RZ, RZ, UR38 ;  /* 0x00000026ff007e24 */ /* 0x000fca000f8e00ff */
[----:B------:R-:W-:-:S04]  /*d170*/  SHF.L.U32 R0, R0, 0x1f, RZ ;  /* 0x0000001f00007819 */ /* 0x000fc800000006ff */
[----:B------:R0:W1:Y:S01]  /*d180*/  SYNCS.PHASECHK.TRANS64.TRYWAIT P1, [UR5+0x30850], R0 ;  /* 0x03085000ff0075a7 */ /* 0x0000620008020145 */
[----:B------:R-:W-:Y:S05]  /*d190*/  @!P0 BRA `(.L_x_1046) ;  /* 0x0000000000048947 */ /* 0x000fea0003800000 */
[----:B------:R-:W-:Y:S01]  /*d1a0*/  BPT.TRAP 0x1 ;  /* 0x000000040000795c */ /* 0x000fe20000300000 */
.L_x_1046:
[----:B-1----:R-:W-:Y:S05]  /*d1b0*/  @P1 BRA `(.L_x_1047) ;  /* 0x0000000000081947 */ /* 0x002fea0003800000 */
[----:B------:R-:W1:Y:S02]  /*d1c0*/  SYNCS.PHASECHK.TRANS64.TRYWAIT P1, [UR5+0x30850], R0 ;  /* 0x03085000ff0075a7 */ /* 0x000e640008020145 */
[----:B-1----:R-:W-:Y:S05]  /*d1d0*/  @!P1 BRA `(.L_x_1048) ;  /* 0x0000007400d89947 */ /* 0x002fea0003800000 */
.L_x_1047:
[----:B------:R-:W-:Y:S01]  /*d1e0*/  UIADD3 UR40, UR40, 0x400, URZ ;  /* 0x0000040028287890 */ /* 0x000fe2000fffe03f */
[----:B------:R-:W-:Y:S01]  /*d1f0*/  WARPGROUP.ARRIVE ;  /* 0x00000000000079c5 */ /* 0x000fe20000000000 */
[----:B------:R-:W-:Y:S01]  /*d200*/  UMOV UR7, 0x40000040 ;  /* 0x4000004000077882 */ /* 0x000fe20000000000 */
[----:B-1----:R-:W1:Y:S01]  /*d210*/  SHFL.BFLY PT, R7, R10, 0x2, 0x1f ;  /* 0x0c401f000a077f89 */ /* 0x002e6200000e0000 */
[----:B------:R-:W-:Y:S01]  /*d220*/  USHF.R.U32.HI UR40, URZ, 0x4, UR40 ;  /* 0x000000043f287899 */ /* 0x000fe20008011628 */
[----:B------:R-:W-:Y:S02]  /*d230*/  IMAD.MOV.U32 R17, RZ, RZ, RZ ;  /* 0x000000ffff117224 */ /* 0x000fe400078e00ff */
[----:B0-----:R-:W0:Y:S01]  /*d240*/  SHFL.BFLY PT, R0, R5, 0x2, 0x1f ;  /* 0x0c401f0005007f89 */ /* 0x001e2200000e0000 */
[----:B------:R-:W-:Y:S01]  /*d250*/  ULOP3.LUT UR40, UR40, 0x3fff, URZ, 0xc0, !UPT ;  /* 0x00003fff28287892 */ /* 0x000fe2000f8ec03f */
[----:B------:R-:W-:-:S03]  /*d260*/  IMAD.U32 R13, RZ, RZ, UR10 ;  /* 0x0000000aff0d7e24 */ /* 0x000fc6000f8e00ff */
[----:B------:R-:W-:-:S04]  /*d270*/  ULOP3.LUT UR4, UR40, 0x3000000, URZ, 0xfc, !UPT ;  /* 0x0300000028047892 */ /* 0x000fc8000f8efc3f */
[----:B------:R-:W-:-:S07]  /*d280*/  UIMAD UR4, UR39, 0x900, UR4 ;  /* 0x00000900270478a4 */ /* 0x000fce000f8e0204 */
[----:B------:R-:W-:Y:S02]  /*d290*/  UMOV UR6, UR4 ;  /* 0x0000000400067c82 */ /* 0x000fe40008000000 */
[----:B------:R-:W-:Y:S01]  /*d2a0*/  HGMMA.64x192x16.F32.BF16 R24, R188, gdesc[UR4].tnspB, R24, gsb0 ;  /* 0x42e00004bc187df0 */ /* 0x000fe20008001818 */
[----:B------:R-:W-:Y:S01]  /*d2b0*/  UIADD3 UR6, UR4, 0x80, URZ ;  /* 0x0000008004067890 */ /* 0x000fe2000fffe03f */
[----:B-1----:R-:W-:Y:S01]  /*d2c0*/  FADD.FTZ R7, R7, R10 ;  /* 0x0000000a07077221 */ /* 0x002fe20000010000 */
[----:B------:R-:W-:Y:S01]  /*d2d0*/  UMOV UR7, 0x40000040 ;  /* 0x4000004000077882 */ /* 0x000fe20000000000 */
[----:B0-----:R-:W-:Y:S01]  /*d2e0*/  FADD.FTZ R2, R0, R5 ;  /* 0x0000000500027221 */ /* 0x001fe20000010000 */
[----:B------:R-:W-:Y:S02]  /*d2f0*/  IMAD.MOV.U32 R5, RZ, RZ, RZ ;  /* 0x000000ffff057224 */ /* 0x000fe400078e00ff */
[----:B------:R-:W0:Y:S04]  /*d300*/  SHFL.BFLY PT, R0, R7, 0x1, 0x1f ;  /* 0x0c201f0007007f89 */ /* 0x000e2800000e0000 */
[----:B------:R-:W1:Y:S01]  /*d310*/  SHFL.BFLY PT, R9, R2, 0x1, 0x1f ;  /* 0x0c201f0002097f89 */ /* 0x000e6200000e0000 */
[----:B0-----:R-:W-:Y:S01]  /*d320*/  FADD.FTZ R11, R7, R0 ;  /* 0x00000000070b7221 */ /* 0x001fe20000010000 */
[----:B------:R-:W-:-:S02]  /*d330*/  IMAD.U32 R7, RZ, RZ, UR10 ;  /* 0x0000000aff077e24 */ /* 0x000fc4000f8e00ff */
[----:B------:R-:W-:Y:S02]  /*d340*/  IMAD.MOV.U32 R0, RZ, RZ, -0x800000 ;  /* 0xff800000ff007424 */ /* 0x000fe400078e00ff */
[----:B-1----:R-:W-:Y:S01]  /*d350*/  FADD.FTZ R9, R2, R9 ;  /* 0x0000000902097221 */ /* 0x002fe20000010000 */
[----:B------:R-:W-:Y:S01]  /*d360*/  FSETP.NE.FTZ.AND P1, PT, R11, RZ, PT ;  /* 0x000000ff0b00720b */ /* 0x000fe20003f35000 */
[----:B------:R-:W-:-:S03]  /*d370*/  IMAD.MOV.U32 R2, RZ, RZ, -0x800000 ;  /* 0xff800000ff027424 */ /* 0x000fc600078e00ff */
[----:B------:R-:W-:-:S09]  /*d380*/  FSETP.NE.FTZ.AND P2, PT, R9, RZ, PT ;  /* 0x000000ff0900720b */ /* 0x000fd20003f55000 */
[----:B------:R-:W0:Y:S01]  /*d390*/  @P1 MUFU.LG2 R6, R11 ;  /* 0x0000000b00061308 */ /* 0x000e220000000c00 */
[----:B------:R-:W-:-:S03]  /*d3a0*/  @P1 FMUL.FTZ R7, R7, 0.69314718246459960938 ;  /* 0x3f31721807071820 */ /* 0x000fc60000410000 */
[----:B------:R-:W-:-:S04]  /*d3b0*/  @P2 FMUL.FTZ R13, R13, 0.69314718246459960938 ;  /* 0x3f3172180d0d2820 */ /* 0x000fc80000410000 */
        /* <DEDUP_REMOVED lines=22> */
[----:B------:R-:W-:Y:S01]  /*d520*/  UIADD3 UR4, UR4, 0x280, URZ ;  /* 0x0000028004047890 */ /* 0x000fe2000fffe03f */
[----:B------:R-:W-:Y:S02]  /*d530*/  WARPGROUP.DEPBAR.LE gsb0, 0x0 ;  /* 0x00008000000079c5 */ /* 0x000fe40000010000 */
[----:B------:R-:W-:-:S14]  /*d540*/  WARPGROUP.ARRIVE ;  /* 0x00000000000079c5 */ /* 0x000fdc0000000000 */
        /* <DEDUP_REMOVED lines=9> */
.L_x_1049:
[----:B------:R-:W-:Y:S01]  /*d5e0*/  R2UR UR6, R197 ;  /* 0x00000000c50672ca */ /* 0x000fe200000e0000 */
[----:B------:R-:W-:Y:S01]  /*d5f0*/  UIADD3 UR4, UR5, 0x30860, URZ ;  /* 0x0003086005047890 */ /* 0x000fe2000fffe03f */
[-C--:B------:R-:W-:Y:S01]  /*d600*/  FMUL.FTZ R137, R91, R17.reuse ;  /* 0x000000115b897220 */ /* 0x080fe20000410000 */
[----:B------:R-:W-:Y:S01]  /*d610*/  UIADD3 UR39, UR39, 0x1, URZ ;  /* 0x0000000127277890 */ /* 0x000fe2000fffe03f */
[-C--:B------:R-:W-:Y:S01]  /*d620*/  FMUL.FTZ R91, R94, R17.reuse ;  /* 0x000000115e5b7220 */ /* 0x080fe20000410000 */
[----:B------:R-:W-:Y:S01]  /*d630*/  UPRMT UR4, UR61, 0x654, UR4 ;  /* 0x000006543d047896 */ /* 0x000fe20008000004 */
[----:B------:R-:W-:Y:S01]  /*d640*/  FMUL.FTZ R94, R95, R17 ;  /* 0x000000115f5e7220 */ /* 0x000fe20000410000 */
[----:B------:R-:W-:Y:S01]  /*d650*/  UISETP.NE.AND UP0, UPT, UR39, 0x2, UPT ;  /* 0x000000022700788c */ /* 0x000fe2000bf05270 */
[----:B------:R-:W-:Y:S01]  /*d660*/  FMUL.FTZ R4, R24, R5 ;  /* 0x0000000518047220 */ /* 0x000fe20000410000 */
[----:B------:R-:W-:Y:S01]  /*d670*/  FMUL.FTZ R95, R99, R17 ;  /* 0x00000011635f7220 */ /* 0x000fe20000410000 */
[-C--:B------:R-:W-:Y:S01]  /*d680*/  FMUL.FTZ R25, R25, R5.reuse ;  /* 0x0000000519197220 */ /* 0x080fe20000410000 */
[-C--:B------:R-:W-:Y:S01]  /*d690*/  FMUL.FTZ R6, R28, R5.reuse ;  /* 0x000000051c067220 */ /* 0x080fe20000410000 */
[-C--:B------:R-:W-:Y:S01]  /*d6a0*/  FMUL.FTZ R7, R29, R5.reuse ;  /* 0x000000051d077220 */ /* 0x080fe20000410000 */
[----:B------:R-:W-:Y:S01]  /*d6b0*/  UIADD3 UR6, UR6, 0x1, URZ ;  /* 0x0000000106067890 */ /* 0x000fe2000fffe03f */
[----:B------:R-:W-:Y:S01]  /*d6c0*/  SYNCS.ARRIVE.TRANS64.RED.A1T0 RZ, [UR4], RZ ;  /* 0x000000ffffff79a7 */ /* 0x000fe20008100404 */
        /* <DEDUP_REMOVED lines=93> */
.L_x_971:
[----:B------:R-:W0:Y:S01]  /*dca0*/  S2R R20, SR_CgaCtaId ;  /* 0x0000000000147919 */ /* 0x000e220000008800 */
[----:B------:R-:W-:Y:S01]  /*dcb0*/  MOV R17, 0x400 ;  /* 0x0000040000117802 */ /* 0x000fe20000000f00 */
[----:B------:R-:W-:Y:S01]  /*dcc0*/  BSSY B0, `(.L_x_1050) ;  /* 0x0000231000007945 */ /* 0x000fe20003800000 */
[----:B------:R-:W-:Y:S02]  /*dcd0*/  BAR.SYNC.DEFER_BLOCKING 0x5, 0x180 ;  /* 0x0146000000007b1d */ /* 0x000fe40000010000 */
[----:B0-----:R-:W-:-:S05]  /*dce0*/  LEA R17, R20, R17, 0x18 ;  /* 0x0000001114117211 */ /* 0x001fca00078ec0ff */
[----:B------:R-:W0:Y:S02]  /*dcf0*/  LDS R20, [R17+0x308d0] ;  /* 0x0308d00011147984 */ /* 0x000e240000000800 */
[----:B0-----:R-:W-:Y:S01]  /*dd00*/  R2UR UR4, R20 ;  /* 0x00000000140472ca */ /* 0x001fe200000e0000 */
[----:B------:R-:W-:Y:S06]  /*dd10*/  BAR.ARV 0x4, 0x180 ;  /* 0x0106000000007b1d */ /* 0x000fec0000002000 */
[----:B------:R-:W-:Y:S08]  /*dd20*/  @P0 BRA `(.L_x_1051) ;  /* 0x0000001400fc0947 */ /* 0x000ff00003800000 */
[----:B------:R-:W0:Y:S01]  /*dd30*/  S2R R20, SR_SWINHI ;  /* 0x0000000000147919 */ /* 0x000e220000002f00 */
[----:B------:R-:W-:Y:S01]  /*dd40*/  IMAD R21, R196, 0x40, R22 ;  /* 0x00000040c4157824 */ /* 0x000fe200078e0216 */
[----:B------:R-:W1:Y:S01]  /*dd50*/  LDC R52, c[0x0][0xbe8] ;  /* 0x0002fa00ff347b82 */ /* 0x000e620000000800 */
[----:B------:R-:W-:Y:S01]  /*dd60*/  F2FP.BF16.F32.PACK_AB R6, R7, R6 ;  /* 0x000000060706723e */ /* 0x000fe200000010ff */
[----:B------:R-:W-:Y:S01]  /*dd70*/  ULDC.64 UR8, c[0x0][0xb90] ;  /* 0x0002e40000087ab9 */ /* 0x000fe20000000a00 */
[----:B------:R-:W-:Y:S02]  /*dd80*/  F2FP.BF16.F32.PACK_AB R7, R152, R33 ;  /* 0x000000219807723e */ /* 0x000fe400000010ff */
[----:B------:R-:W-:Y:S02]  /*dd90*/  F2FP.BF16.F32.PACK_AB R4, R25, R4 ;  /* 0x000000041904723e */ /* 0x000fe400000010ff */
[----:B------:R-:W-:Y:S02]  /*dda0*/  R2UR UR11, R194 ;  /* 0x00000000c20b72ca */ /* 0x000fe400000e0000 */
[----:B------:R-:W-:-:S02]  /*ddb0*/  R2UR UR13, R195 ;  /* 0x00000000c30d72ca */ /* 0x000fc400000e0000 */
[----:B------:R-:W-:Y:S02]  /*ddc0*/  F2FP.BF16.F32.PACK_AB R5, R150, R5 ;  /* 0x000000059605723e */ /* 0x000fe400000010ff */
[----:B------:R-:W-:Y:S02]  /*ddd0*/  F2FP.BF16.F32.PACK_AB R10, R11, R10 ;  /* 0x0000000a0b0a723e */ /* 0x000fe400000010ff */
[----:B------:R-:W-:Y:S02]  /*dde0*/  F2FP.BF16.F32.PACK_AB R8, R15, R8 ;  /* 0x000000080f08723e */ /* 0x000fe400000010ff */
[----:B------:R-:W-:Y:S02]  /*ddf0*/  F2FP.BF16.F32.PACK_AB R11, R146, R131 ;  /* 0x00000083920b723e */ /* 0x000fe400000010ff */
[----:B------:R-:W-:Y:S01]  /*de00*/  F2FP.BF16.F32.PACK_AB R12, R13, R12 ;  /* 0x0000000c0d0c723e */ /* 0x000fe200000010ff */
[----:B------:R-:W-:Y:S01]  /*de10*/  USHF.R.S32.HI UR10, URZ, 0x1f, UR11 ;  /* 0x0000001f3f0a7899 */ /* 0x000fe2000801140b */
[----:B------:R-:W-:Y:S01]  /*de20*/  F2FP.BF16.F32.PACK_AB R13, R145, R130 ;  /* 0x00000082910d723e */ /* 0x000fe200000010ff */
[----:B------:R-:W-:Y:S01]  /*de30*/  UIMAD.WIDE.U32 UR6, UR11, UR8, URZ ;  /* 0x000000080b0672a5 */ /* 0x000fe2000f8e003f */
[----:B------:R-:W-:Y:S01]  /*de40*/  F2FP.BF16.F32.PACK_AB R14, R53, R14 ;  /* 0x0000000e350e723e */ /* 0x000fe200000010ff */
[----:B------:R-:W-:Y:S01]  /*de50*/  UIMAD UR5, UR10, UR8, URZ ;  /* 0x000000080a0572a4 */ /* 0x000fe2000f8e023f */
[----:B------:R-:W-:Y:S01]  /*de60*/  F2FP.BF16.F32.PACK_AB R15, R144, R129 ;  /* 0x00000081900f723e */ /* 0x000fe200000010ff */
[----:B------:R-:W-:Y:S01]  /*de70*/  USHF.R.S32.HI UR12, URZ, 0x1f, UR13 ;  /* 0x0000001f3f0c7899 */ /* 0x000fe2000801140d */
[----:B------:R-:W-:Y:S01]  /*de80*/  F2FP.BF16.F32.PACK_AB R24, R57, R24 ;  /* 0x000000183918723e */ /* 0x000fe200000010ff */
[----:B------:R-:W-:Y:S01]  /*de90*/  UIMAD UR5, UR11, UR9, UR5 ;  /* 0x000000090b0572a4 */ /* 0x000fe2000f8e0205 */
[----:B------:R-:W-:-:S02]  /*dea0*/  F2FP.BF16.F32.PACK_AB R88, R89, R88 ;  /* 0x000000585958723e */ /* 0x000fc400000010ff */
[----:B------:R-:W-:Y:S02]  /*deb0*/  MOV R48, R17 ;  /* 0x0000001100307202 */ /* 0x000fe40000000f00 */
[----:B0-----:R-:W-:Y:S01]  /*dec0*/  MOV R49, R20 ;  /* 0x0000001400317202 */ /* 0x001fe20000000f00 */
[----:B------:R-:W-:Y:S01]  /*ded0*/  ULDC.64 UR8, c[0x0][0xb98] ;  /* 0x0002e60000087ab9 */ /* 0x000fe20000000a00 */
[----:B------:R-:W-:Y:S01]  /*dee0*/  UIADD3 UR7, UR7, UR5, URZ ;  /* 0x0000000507077290 */ /* 0x000fe2000fffe03f */
[----:B------:R-:W-:Y:S01]  /*def0*/  F2FP.BF16.F32.PACK_AB R89, R137, R90 ;  /* 0x0000005a8959723e */ /* 0x000fe200000010ff */
[----:B------:R-:W-:Y:S01]  /*df00*/  UIMAD UR5, UR12, UR8, URZ ;  /* 0x000000080c0572a4 */ /* 0x000fe2000f8e023f */
[--C-:B------:R-:W-:Y:S01]  /*df10*/  IMAD.WIDE R46, R202, 0x2, R48.reuse ;  /* 0x00000002ca2e7825 */ /* 0x100fe200078e0230 */
[----:B------:R-:W-:Y:S01]  /*df20*/  UIMAD.WIDE.U32 UR6, UR13, UR8, UR6 ;  /* 0x000000080d0672a5 */ /* 0x000fe2000f8e0006 */
[----:B------:R-:W-:Y:S01]  /*df30*/  F2FP.BF16.F32.PACK_AB R96, R97, R96 ;  /* 0x000000606160723e */ /* 0x000fe200000010ff */
[----:B------:R-:W-:Y:S01]  /*df40*/  UIMAD UR5, UR13, UR9, UR5 ;  /* 0x000000090d0572a4 */ /* 0x000fe2000f8e0205 */
[----:B------:R-:W-:Y:S01]  /*df50*/  IMAD.WIDE R48, R21, 0x2, R48 ;  /* 0x0000000215307825 */ /* 0x000fe200078e0230 */
[C---:B------:R-:W-:Y:S01]  /*df60*/  IADD3 R27, P5, R46.reuse, 0x8060, RZ ;  /* 0x000080602e1b7810 */ /* 0x040fe20007fbe0ff */
[----:B------:R-:W-:Y:S01]  /*df70*/  ULDC.64 UR8, c[0x0][0xae8] ;  /* 0x0002ba0000087ab9 */ /* 0x000fe20000000a00 */
[----:B------:R-:W-:-:S02]  /*df80*/  LOP3.LUT R21, R46, 0x380, RZ, 0xc0, !PT ;  /* 0x000003802e157812 */ /* 0x000fc400078ec0ff */
[----:B------:R-:W-:Y:S02]  /*df90*/  LOP3.LUT R26, R27, 0x380, RZ, 0xc0, !PT ;  /* 0x000003801b1a7812 */ /* 0x000fe400078ec0ff */
[----:B------:R-:W-:Y:S02]  /*dfa0*/  IADD3 R43, P0, R46, 0x8020, RZ ;  /* 0x000080202e2b7810 */ /* 0x000fe40007f1e0ff */
[----:B------:R-:W-:Y:S02]  /*dfb0*/  SHF.R.U64 R26, R26, 0x3, RZ ;  /* 0x000000031a1a7819 */ /* 0x000fe400000012ff */
[C---:B------:R-:W-:Y:S01]  /*dfc0*/  IADD3 R45, P6, R46.reuse, 0x8040, RZ ;  /* 0x000080402e2d7810 */ /* 0x040fe20007fde0ff */
[--C-:B------:R-:W-:Y:S01]  /*dfd0*/  IMAD.X R55, RZ, RZ, R47.reuse, P0 ;  /* 0x000000ffff377224 */ /* 0x100fe200000e062f */
[----:B------:R-:W-:Y:S02]  /*dfe0*/  IADD3 R30, P1, R46, 0x8000, RZ ;  /* 0x000080002e1e7810 */ /* 0x000fe40007f3e0ff */
[----:B------:R-:W-:Y:S01]  /*dff0*/  SHF.R.U64 R21, R21, 0x3, RZ ;  /* 0x0000000315157819 */ /* 0x000fe200000012ff */
[--C-:B------:R-:W-:Y:S01]  /*e000*/  IMAD.X R51, RZ, RZ, R47.reuse, P6 ;  /* 0x000000ffff337224 */ /* 0x100fe200030e062f */
[----:B------:R-:W-:Y:S01]  /*e010*/  LOP3.LUT R32, R43, 0x380, RZ, 0xc0, !PT ;  /* 0x000003802b207812 */ /* 0x000fe200078ec0ff */
[--C-:B------:R-:W-:Y:S01]  /*e020*/  IMAD.X R59, RZ, RZ, R47.reuse, P1 ;  /* 0x000000ffff3b7224 */ /* 0x100fe200008e062f */
[----:B------:R-:W-:Y:S01]  /*e030*/  LOP3.LUT R26, R26, R27, RZ, 0x3c, !PT ;  /* 0x0000001b1a1a7212 */ /* 0x000fe200078e3cff */
[----:B------:R-:W-:Y:S01]  /*e040*/  IMAD.X R27, RZ, RZ, R47, P5 ;  /* 0x000000ffff1b7224 */ /* 0x000fe200028e062f */
[----:B------:R-:W-:-:S02]  /*e050*/  IADD3 R41, P2, R46, 0x4060, RZ ;  /* 0x000040602e297810 */ /* 0x000fc40007f5e0ff */
[C---:B------:R-:W-:Y:S02]  /*e060*/  IADD3 R29, P3, R46.reuse, 0x20, RZ ;  /* 0x000000202e1d7810 */ /* 0x040fe40007f7e0ff */
[C---:B------:R-:W-:Y:S01]  /*e070*/  IADD3 R39, P4, R46.reuse, 0x4040, RZ ;  /* 0x000040402e277810 */ /* 0x040fe20007f9e0ff */
[--C-:B------:R-:W-:Y:S01]  /*e080*/  IMAD.X R63, RZ, RZ, R47.reuse, P2 ;  /* 0x000000ffff3f7224 */ /* 0x100fe200010e062f */
        /* <DEDUP_REMOVED lines=9> */
[--C-:B------:R-:W-:Y:S01]  /*e120*/  IMAD.X R83, RZ, RZ, R47.reuse, P0 ;  /* 0x000000ffff537224 */ /* 0x100fe200000e062f */
[----:B------:R-:W-:Y:S01]  /*e130*/  SHF.R.U64 R32, R32, 0x3, RZ ;  /* 0x0000000320207819 */ /* 0x000fe200000012ff */
[----:B------:R-:W-:Y:S01]  /*e140*/  IMAD.X R87, RZ, RZ, R47, P1 ;  /* 0x000000ffff577224 */ /* 0x000fe200008e062f */
[----:B------:R-:W-:-:S02]  /*e150*/  LOP3.LUT R21, R30, 0x380, RZ, 0xc0, !PT ;  /* 0x000003801e157812 */ /* 0x000fc400078ec0ff */
[----:B------:R-:W-:Y:S02]  /*e160*/  LOP3.LUT R54, R32, R43, RZ, 0x3c, !PT ;  /* 0x0000002b20367212 */ /* 0x000fe400078e3cff */
[----:B------:R-:W-:Y:S02]  /*e170*/  LOP3.LUT R20, R41, 0x380, RZ, 0xc0, !PT ;  /* 0x0000038029147812 */ /* 0x000fe400078ec0ff */
[----:B------:R-:W-:Y:S02]  /*e180*/  SHF.R.U64 R21, R21, 0x3, RZ ;  /* 0x0000000315157819 */ /* 0x000fe400000012ff */
[----:B------:R-:W-:Y:S02]  /*e190*/  LOP3.LUT R32, R39, 0x380, RZ, 0xc0, !PT ;  /* 0x0000038027207812 */ /* 0x000fe400078ec0ff */
[----:B------:R-:W-:Y:S02]  /*e1a0*/  SHF.R.U64 R20, R20, 0x3, RZ ;  /* 0x0000000314147819 */ /* 0x000fe400000012ff */
[----:B------:R-:W-:-:S02]  /*e1b0*/  LOP3.LUT R58, R21, R30, RZ, 0x3c, !PT ;  /* 0x0000001e153a7212 */ /* 0x000fc400078e3cff */
[----:B------:R-:W-:Y:S02]  /*e1c0*/  SHF.R.U64 R32, R32, 0x3, RZ ;  /* 0x0000000320207819 */ /* 0x000fe400000012ff */
[----:B------:R-:W-:Y:S02]  /*e1d0*/  LOP3.LUT R21, R28, 0x380, RZ, 0xc0, !PT ;  /* 0x000003801c157812 */ /* 0x000fe400078ec0ff */
[----:B------:R-:W-:Y:S02]  /*e1e0*/  LOP3.LUT R62, R20, R41, RZ, 0x3c, !PT ;  /* 0x00000029143e7212 */ /* 0x000fe400078e3cff */
[----:B------:R-:W-:Y:S02]  /*e1f0*/  LOP3.LUT R70, R32, R39, RZ, 0x3c, !PT ;  /* 0x0000002720467212 */ /* 0x000fe400078e3cff */
[----:B------:R-:W-:Y:S02]  /*e200*/  LOP3.LUT R20, R29, 0x380, RZ, 0xc0, !PT ;  /* 0x000003801d147812 */ /* 0x000fe400078ec0ff */
[----:B------:R-:W-:-:S02]  /*e210*/  SHF.R.U64 R21, R21, 0x3, RZ ;  /* 0x0000000315157819 */ /* 0x000fc400000012ff */
[----:B------:R-:W-:Y:S02]  /*e220*/  LOP3.LUT R32, R35, 0x380, RZ, 0xc0, !PT ;  /* 0x0000038023207812 */ /* 0x000fe400078ec0ff */
[----:B------:R-:W-:Y:S02]  /*e230*/  LOP3.LUT R34, R45, 0x380, RZ, 0xc0, !PT ;  /* 0x000003802d227812 */ /* 0x000fe400078ec0ff */
[----:B------:R-:W-:Y:S02]  /*e240*/  SHF.R.U64 R20, R20, 0x3, RZ ;  /* 0x0000000314147819 */ /* 0x000fe400000012ff */
[----:B------:R-:W-:Y:S02]  /*e250*/  LOP3.LUT R78, R21, R28, RZ, 0x3c, !PT ;  /* 0x0000001c154e7212 */ /* 0x000fe400078e3cff */
[----:B------:R-:W-:Y:S02]  /*e260*/  SHF.R.U64 R32, R32, 0x3, RZ ;  /* 0x0000000320207819 */ /* 0x000fe400000012ff */
[----:B------:R-:W-:-:S02]  /*e270*/  IADD3 R21, P4, R48, 0x1000, RZ ;  /* 0x0000100030157810 */ /* 0x000fc40007f9e0ff */
[----:B------:R-:W-:Y:S02]  /*e280*/  SHF.R.U64 R34, R34, 0x3, RZ ;  /* 0x0000000322227819 */ /* 0x000fe400000012ff */
[----:B------:R-:W-:Y:S02]  /*e290*/  LOP3.LUT R66, R20, R29, RZ, 0x3c, !PT ;  /* 0x0000001d14427212 */ /* 0x000fe400078e3cff */
[----:B------:R-:W-:Y:S02]  /*e2a0*/  LOP3.LUT R82, R32, R35, RZ, 0x3c, !PT ;  /* 0x0000002320527212 */ /* 0x000fe400078e3cff */
[----:B------:R-:W-:Y:S02]  /*e2b0*/  LOP3.LUT R20, R21, 0x380, RZ, 0xc0, !PT ;  /* 0x0000038015147812 */ /* 0x000fe400078ec0ff */
[----:B------:R-:W-:Y:S02]  /*e2c0*/  IADD3 R35, P0, R48, 0x5000, RZ ;  /* 0x0000500030237810 */ /* 0x000fe40007f1e0ff */
[----:B------:R-:W-:-:S02]  /*e2d0*/  LOP3.LUT R50, R34, R45, RZ, 0x3c, !PT ;  /* 0x0000002d22327212 */ /* 0x000fc400078e3cff */
[----:B------:R-:W-:Y:S02]  /*e2e0*/  SHF.R.U64 R20, R20, 0x3, RZ ;  /* 0x0000000314147819 */ /* 0x000fe400000012ff */
[----:B------:R-:W-:Y:S02]  /*e2f0*/  LOP3.LUT R34, R35, 0x380, RZ, 0xc0, !PT ;  /* 0x0000038023227812 */ /* 0x000fe400078ec0ff */
[----:B------:R-:W-:Y:S02]  /*e300*/  LOP3.LUT R20, R20, R21, RZ, 0x3c, !PT ;  /* 0x0000001514147212 */ /* 0x000fe400078e3cff */
[----:B------:R-:W-:Y:S02]  /*e310*/  SHF.R.U64 R34, R34, 0x3, RZ ;  /* 0x0000000322227819 */ /* 0x000fe400000012ff */
[----:B------:R-:W-:Y:S02]  /*e320*/  IADD3 R21, P1, R48, 0x4000, RZ ;  /* 0x0000400030157810 */ /* 0x000fe40007f3e0ff */
[----:B------:R-:W-:Y:S01]  /*e330*/  LOP3.LUT R34, R34, R35, RZ, 0x3c, !PT ;  /* 0x0000002322227212 */ /* 0x000fe200078e3cff */
[--C-:B------:R-:W-:Y:S01]  /*e340*/  IMAD.X R35, RZ, RZ, R49.reuse, P0 ;  /* 0x000000ffff237224 */ /* 0x100fe200000e0631 */
[----:B------:R-:W-:Y:S01]  /*e350*/  MOV R151, R46 ;  /* 0x0000002e00977202 */ /* 0x000fe20000000f00 */
[----:B------:R-:W-:Y:S01]  /*e360*/  IMAD.X R33, RZ, RZ, R49, P1 ;  /* 0x000000ffff217224 */ /* 0x000fe200008e0631 */
[----:B------:R-:W-:Y:S01]  /*e370*/  IADD3 R46, P0, R48, 0xb000, RZ ;  /* 0x0000b000302e7810 */ /* 0x000fe20007f1e0ff */
[----:B------:R-:W-:Y:S01]  /*e380*/  BAR.SYNC.DEFER_BLOCKING 0x1, 0x100 ;  /* 0x0044000000007b1d */ /* 0x000fe20000010000 */
[----:B-1----:R-:W-:-:S02]  /*e390*/  ISETP.NE.AND P1, PT, R52, 0x1, PT ;  /* 0x000000013400780c */ /* 0x002fc40003f25270 */
[----:B------:R-:W-:Y:S01]  /*e3a0*/  LOP3.LUT R25, R46, 0x380, RZ, 0xc0, !PT ;  /* 0x000003802e197812 */ /* 0x000fe200078ec0ff */
[----:B------:R-:W-:Y:S01]  /*e3b0*/  IMAD.X R47, RZ, RZ, R49, P0 ;  /* 0x000000ffff2f7224 */ /* 0x000fe200000e0631 */
[----:B------:R-:W-:Y:S01]  /*e3c0*/  MOV R103, R26 ;  /* 0x0000001a00677202 */ /* 0x000fe20000000f00 */
[----:B------:R-:W-:Y:S01]  /*e3d0*/  VIADD R26, R19, UR41 ;  /* 0x00000029131a7c36 */ /* 0x000fe20008000000 */
[----:B------:R-:W-:Y:S02]  /*e3e0*/  SHF.R.U64 R25, R25, 0x3, RZ ;  /* 0x0000000319197819 */ /* 0x000fe400000012ff */
[----:B------:R-:W-:Y:S02]  /*e3f0*/  LOP3.LUT R30, R37, 0x380, RZ, 0xc0, !PT ;  /* 0x00000380251e7812 */ /* 0x000fe400078ec0ff */
[----:B------:R-:W-:Y:S02]  /*e400*/  LOP3.LUT R46, R25, R46, RZ, 0x3c, !PT ;  /* 0x0000002e192e7212 */ /* 0x000fe400078e3cff */
[----:B------:R-:W-:Y:S01]  /*e410*/  SHF.R.U64 R30, R30, 0x3, RZ ;  /* 0x000000031e1e7819 */ /* 0x000fe200000012ff */
[----:B------:R-:W0:Y:S01]  /*e420*/  @P1 LDC R25, c[0x0][0xbec] ;  /* 0x0002fb00ff191b82 */ /* 0x000e220000000800 */
[----:B------:R-:W-:Y:S01]  /*e430*/  MOV R150, R50 ;  /* 0x0000003200967202 */ /* 0x000fe20000000f00 */
[----:B------:R-:W-:Y:S01]  /*e440*/  IMAD.MOV.U32 R50, RZ, RZ, R26 ;  /* 0x000000ffff327224 */ /* 0x000fe200078e001a */
[----:B------:R-:W-:-:S02]  /*e450*/  LOP3.LUT R74, R30, R37, RZ, 0x3c, !PT ;  /* 0x000000251e4a7212 */ /* 0x000fc400078e3cff */
[----:B------:R-:W-:Y:S02]  /*e460*/  LOP3.LUT R30, R31, 0x380, RZ, 0xc0, !PT ;  /* 0x000003801f1e7812 */ /* 0x000fe400078ec0ff */
[----:B------:R-:W-:Y:S01]  /*e470*/  MOV R66, R66 ;  /* 0x0000004200427202 */ /* 0x000fe20000000f00 */
[----:B------:R-:W1:Y:S01]  /*e480*/  @P1 LDC R27, c[0x0][0xbf0] ;  /* 0x0002fc00ff1b1b82 */ /* 0x000e620000000800 */
[----:B------:R-:W-:Y:S01]  /*e490*/  SHF.R.U64 R30, R30, 0x3, RZ ;  /* 0x000000031e1e7819 */ /* 0x000fe200000012ff */
[----:B------:R0:W-:Y:S01]  /*e4a0*/  STSM.16.M88.4 [R151], R4 ;  /* 0x0000000497007844 */ /* 0x0001e20000000200 */
[----:B------:R-:W-:Y:S02]  /*e4b0*/  MOV R82, R82 ;  /* 0x0000005200527202 */ /* 0x000fe40000000f00 */
[----:B------:R-:W-:Y:S02]  /*e4c0*/  LOP3.LUT R86, R30, R31, RZ, 0x3c, !PT ;  /* 0x0000001f1e567212 */ /* 0x000fe400078e3cff */
[----:B------:R-:W-:Y:S01]  /*e4d0*/  IADD3 R39, P3, R48, 0x7000, RZ ;  /* 0x0000700030277810 */ /* 0x000fe20007f7e0ff */
[----:B------:R-:W2:Y:S01]  /*e4e0*/  @P1 LDC R53, c[0x0][0xbf0] ;  /* 0x0002fc00ff351b82 */ /* 0x000ea20000000800 */
[----:B------:R-:W-:-:S02]  /*e4f0*/  MOV R86, R86 ;  /* 0x0000005600567202 */ /* 0x000fc40000000f00 */
[----:B------:R-:W-:Y:S02]  /*e500*/  IADD3 R37, P2, R48, 0x6000, RZ ;  /* 0x0000600030257810 */ /* 0x000fe40007f5e0ff */
[----:B------:R-:W-:Y:S02]  /*e510*/  LOP3.LUT R38, R39, 0x380, RZ, 0xc0, !PT ;  /* 0x0000038027267812 */ /* 0x000fe400078ec0ff */
[----:B------:R-:W-:Y:S02]  /*e520*/  MOV R78, R78 ;  /* 0x0000004e004e7202 */ /* 0x000fe40000000f00 */
[----:B------:R-:W-:Y:S01]  /*e530*/  LOP3.LUT R36, R37, 0x380, RZ, 0xc0, !PT ;  /* 0x0000038025247812 */ /* 0x000fe200078ec0ff */
[----:B0-----:R-:W-:Y:S01]  /*e540*/  @P1 IMAD.HI.U32 R4, R26, R25, RZ ;  /* 0x000000191a041227 */ /* 0x001fe200078e00ff */
[----:B------:R-:W-:Y:S02]  /*e550*/  F2FP.BF16.F32.PACK_AB R5, R149, R134 ;  /* 0x000000869505723e */ /* 0x000fe400000010ff */
[----:B------:R-:W-:-:S02]  /*e560*/  F2FP.BF16.F32.PACK_AB R6, R120, R3 ;  /* 0x000000037806723e */ /* 0x000fc400000010ff */
[----:B------:R-:W-:Y:S02]  /*e570*/  F2FP.BF16.F32.PACK_AB R7, R148, R133 ;  /* 0x000000859407723e */ /* 0x000fe400000010ff */
[----:B-1----:R-:W-:Y:S02]  /*e580*/  @P1 SHF.R.U32.HI R50, RZ, R27, R4 ;  /* 0x0000001bff321219 */ /* 0x002fe40000011604 */
[----:B------:R-:W-:Y:S02]  /*e590*/  F2FP.BF16.F32.PACK_AB R4, R122, R9 ;  /* 0x000000097a04723e */ /* 0x000fe400000010ff */
[----:B------:R-:W-:Y:S01]  /*e5a0*/  F2FP.BF16.F32.PACK_AB R9, R147, R132 ;  /* 0x000000849309723e */ /* 0x000fe200000010ff */
[----:B------:R-:W-:Y:S01]  /*e5b0*/  IMAD.MOV R3, RZ, RZ, -R50 ;  /* 0x000000ffff037224 */ /* 0x000fe200078e0a32 */
[----:B------:R-:W-:Y:S01]  /*e5c0*/  F2FP.BF16.F32.PACK_AB R25, R143, R128 ;  /* 0x000000808f19723e */ /* 0x000fe200000010ff */
[----:B------:R0:W-:Y:S01]  /*e5d0*/  STSM.16.M88.4 [R66], R4 ;  /* 0x0000000442007844 */ /* 0x0001e20000000200 */
[----:B------:R-:W-:Y:S01]  /*e5e0*/  F2FP.BF16.F32.PACK_AB R27, R142, R127 ;  /* 0x0000007f8e1b723e */ /* 0x000fe200000010ff */
[----:B------:R-:W-:Y:S01]  /*e5f0*/  IMAD R3, R52, R3, R26 ;  /* 0x0000000334037224 */ /* 0x000fe200078e021a */
[----:B------:R-:W-:Y:S01]  /*e600*/  F2FP.BF16.F32.PACK_AB R26, R61, R60 ;  /* 0x0000003c3d1a723e */ /* 0x000fe200000010ff */
[----:B------:R1:W-:Y:S01]  /*e610*/  STSM.16.M88.4 [R86], R8 ;  /* 0x0000000856007844 */ /* 0x0003e20000000200 */
[----:B------:R-:W-:-:S02]  /*e620*/  MOV R74, R74 ;  /* 0x0000004a004a7202 */ /* 0x000fc40000000f00 */
[----:B------:R-:W-:Y:S01]  /*e630*/  SHF.R.U64 R38, R38, 0x3, RZ ;  /* 0x0000000326267819 */ /* 0x000fe200000012ff */
[----:B------:R3:W-:Y:S01]  /*e640*/  STSM.16.M88.4 [R82], R12 ;  /* 0x0000000c52007844 */ /* 0x0007e20000000200 */
[----:B------:R-:W-:Y:S02]  /*e650*/  SHF.R.U64 R36, R36, 0x3, RZ ;  /* 0x0000000324247819 */ /* 0x000fe400000012ff */
[----:B------:R-:W-:Y:S01]  /*e660*/  LOP3.LUT R38, R38, R39, RZ, 0x3c, !PT ;  /* 0x0000002726267212 */ /* 0x000fe200078e3cff */
[----:B------:R-:W-:Y:S01]  /*e670*/  STSM.16.M88.4 [R78], R24 ;  /* 0x000000184e007844 */ /* 0x000fe20000000200 */
[--C-:B------:R-:W-:Y:S01]  /*e680*/  IMAD.X R39, RZ, RZ, R49.reuse, P3 ;  /* 0x000000ffff277224 */ /* 0x100fe200018e0631 */
[----:B------:R-:W-:Y:S01]  /*e690*/  LOP3.LUT R36, R36, R37, RZ, 0x3c, !PT ;  /* 0x0000002524247212 */ /* 0x000fe200078e3cff */
[----:B------:R-:W-:Y:S01]  /*e6a0*/  IMAD.X R37, RZ, RZ, R49, P2 ;  /* 0x000000ffff257224 */ /* 0x000fe200010e0631 */
[----:B0-----:R-:W-:Y:S02]  /*e6b0*/  F2FP.BF16.F32.PACK_AB R4, R65, R64 ;  /* 0x000000404104723e */ /* 0x001fe400000010ff */
[----:B------:R-:W-:Y:S01]  /*e6c0*/  F2FP.BF16.F32.PACK_AB R5, R141, R126 ;  /* 0x0000007e8d05723e */ /* 0x000fe200000010ff */
[----:B-1----:R-:W-:Y:S01]  /*e6d0*/  IMAD.U32 R10, RZ, RZ, UR5 ;  /* 0x00000005ff0a7e24 */ /* 0x002fe2000f8e00ff */
[----:B------:R-:W-:Y:S01]  /*e6e0*/  SHF.R.S32.HI R9, RZ, 0x1f, R50 ;  /* 0x0000001fff097819 */ /* 0x000fe20000011432 */
[----:B------:R-:W-:Y:S01]  /*e6f0*/  ULDC UR5, c[0x0][0xa88] ;  /* 0x0002a20000057ab9 */ /* 0x000fe20000000800 */
[----:B------:R-:W-:Y:S01]  /*e700*/  SHF.R.S32.HI R8, RZ, 0x1f, R3 ;  /* 0x0000001fff087819 */ /* 0x000fe20000011403 */
[----:B---3--:R-:W-:Y:S01]  /*e710*/  VIADD R14, R201, UR41 ;  /* 0x00000029c90e7c36 */ /* 0x008fe20008000000 */
[----:B------:R-:W-:-:S02]  /*e720*/  IADD3 R12, P0, R50, UR6, RZ ;  /* 0x00000006320c7c10 */ /* 0x000fc4000ff1e0ff */
[----:B------:R-:W-:Y:S02]  /*e730*/  F2FP.BF16.F32.PACK_AB R6, R69, R68 ;  /* 0x000000444506723e */ /* 0x000fe400000010ff */
[----:B------:R-:W-:Y:S01]  /*e740*/  IADD3.X R13, R9, UR7, R10, P0, !PT ;  /* 0x00000007090d7c10 */ /* 0x000fe200087fe40a */
[----:B------:R-:W-:Y:S01]  /*e750*/  ULDC.64 UR6, c[0x0][0xb88] ;  /* 0x0002e20000067ab9 */ /* 0x000fe20000000a00 */
[----:B------:R-:W-:Y:S01]  /*e760*/  F2FP.BF16.F32.PACK_AB R7, R140, R125 ;  /* 0x0000007d8c07723e */ /* 0x000fe200000010ff */
[----:B------:R-:W-:Y:S01]  /*e770*/  IMAD R8, R8, UR6, RZ ;  /* 0x0000000608087c24 */ /* 0x000fe2000f8e02ff */
[----:B------:R-:W-:Y:S01]  /*e780*/  LOP3.LUT P0, RZ, R198, 0x3, RZ, 0xc0, !PT ;  /* 0x00000003c6ff7812 */ /* 0x000fe2000780c0ff */
[----:B------:R-:W-:Y:S01]  /*e790*/  IMAD.WIDE.U32 R12, R3, UR6, R12 ;  /* 0x00000006030c7c25 */ /* 0x000fe2000f8e000c */
[----:B------:R-:W-:Y:S01]  /*e7a0*/  MOV R70, R70 ;  /* 0x0000004600467202 */ /* 0x000fe20000000f00 */
[----:B------:R0:W-:Y:S01]  /*e7b0*/  STSM.16.M88.4 [R74], R4 ;  /* 0x000000044a007844 */ /* 0x0001e20000000200 */
[----:B------:R-:W-:Y:S01]  /*e7c0*/  F2FP.BF16.F32.PACK_AB R9, R139, R124 ;  /* 0x0000007c8b09723e */ /* 0x000fe200000010ff */
[----:B------:R-:W-:Y:S01]  /*e7d0*/  IMAD R15, R3, UR7, R8 ;  /* 0x00000007030f7c24 */ /* 0x000fe2000f8e0208 */
[----:B------:R-:W-:Y:S01]  /*e7e0*/  ULDC.64 UR6, c[0x0][0xb50] ;  /* 0x0002d40000067ab9 */ /* 0x000fe20000000a00 */
[----:B------:R-:W-:Y:S01]  /*e7f0*/  IMAD R3, R52, UR5, RZ ;  /* 0x0000000534037c24 */ /* 0x000fe2000f8e02ff */
[----:B------:R-:W-:-:S02]  /*e800*/  F2FP.BF16.F32.PACK_AB R8, R73, R72 ;  /* 0x000000484908723e */ /* 0x000fc400000010ff */
[----:B------:R-:W-:Y:S02]  /*e810*/  F2FP.BF16.F32.PACK_AB R10, R77, R76 ;  /* 0x0000004c4d0a723e */ /* 0x000fe400000010ff */
[----:B------:R-:W-:Y:S02]  /*e820*/  ISETP.GE.OR P2, PT, R14, R3, P0 ;  /* 0x000000030e00720c */ /* 0x000fe40000746670 */
[----:B------:R-:W-:Y:S02]  /*e830*/  F2FP.BF16.F32.PACK_AB R11, R138, R123 ;  /* 0x0000007b8a0b723e */ /* 0x000fe400000010ff */
[----:B------:R-:W-:Y:S02]  /*e840*/  MOV R62, R62 ;  /* 0x0000003e003e7202 */ /* 0x000fe40000000f00 */
[----:B------:R-:W-:Y:S01]  /*e850*/  MOV R58, R58 ;  /* 0x0000003a003a7202 */ /* 0x000fe20000000f00 */
[----:B0-----:R-:W-:Y:S01]  /*e860*/  VIADD R4, R14, 0x8 ;  /* 0x000000080e047836 */ /* 0x001fe20000000000 */
[----:B------:R-:W-:Y:S01]  /*e870*/  F2FP.BF16.F32.PACK_AB R6, R85, R84 ;  /* 0x000000545506723e */ /* 0x000fe200000010ff */
[----:B------:R-:W-:Y:S01]  /*e880*/  IMAD.IADD R5, R13, 0x1, R15 ;  /* 0x000000010d057824 */ /* 0x000fe200078e020f */
[----:B------:R-:W-:Y:S01]  /*e890*/  LEA R13, P3, R12, UR6, 0x2 ;  /* 0x000000060c0d7c11 */ /* 0x000fe2000f8610ff */
[----:B------:R-:W-:Y:S01]  /*e8a0*/  STSM.16.M88.4 [R70], R8 ;  /* 0x0000000846007844 */ /* 0x000fe20000000200 */
[----:B------:R-:W-:-:S02]  /*e8b0*/  ISETP.GE.OR P0, PT, R4, R3, P0 ;  /* 0x000000030400720c */ /* 0x000fc40000706670 */
[----:B------:R-:W-:Y:S01]  /*e8c0*/  LEA.HI.X R12, R12, UR7, R5, 0x2, P3 ;  /* 0x000000070c0c7c11 */ /* 0x000fe200098f1405 */
[----:B------:R-:W-:Y:S01]  /*e8d0*/  SHFL.IDX PT, R64, R13, RZ, 0x1c1f ;  /* 0x001c1fff0d407589 */ /* 0x000fe200000e0000 */
[----:B------:R-:W-:Y:S02]  /*e8e0*/  F2FP.BF16.F32.PACK_AB R4, R81, R80 ;  /* 0x000000505104723e */ /* 0x000fe400000010ff */
[----:B------:R-:W-:Y:S01]  /*e8f0*/  F2FP.BF16.F32.PACK_AB R5, R136, R121 ;  /* 0x000000798805723e */ /* 0x000fe200000010ff */
[----:B------:R-:W0:Y:S01]  /*e900*/  SHFL.IDX PT, R65, R12, RZ, 0x1c1f ;  /* 0x001c1fff0c417589 */ /* 0x000e2200000e0000 */
[----:B------:R-:W-:Y:S02]  /*e910*/  F2FP.BF16.F32.PACK_AB R7, R135, R56 ;  /* 0x000000388707723e */ /* 0x000fe400000010ff */
[----:B------:R-:W-:Y:S01]  /*e920*/  F2FP.BF16.F32.PACK_AB R90, R93, R92 ;  /* 0x0000005c5d5a723e */ /* 0x000fe200000010ff */
[----:B------:R-:W-:Y:S01]  /*e930*/  SHFL.IDX PT, R66, R13, 0x1, 0x1c1f ;  /* 0x003c1f000d427f89 */ /* 0x000fe200000e0000 */
[----:B------:R-:W-:-:S02]  /*e940*/  F2FP.BF16.F32.PACK_AB R91, R94, R91 ;  /* 0x0000005b5e5b723e */ /* 0x000fc400000010ff */
[----:B------:R-:W-:Y:S01]  /*e950*/  F2FP.BF16.F32.PACK_AB R97, R95, R98 ;  /* 0x000000625f61723e */ /* 0x000fe200000010ff */
[----:B------:R-:W-:Y:S01]  /*e960*/  STSM.16.M88.4 [R62], R4 ;  /* 0x000000043e007844 */ /* 0x000fe20000000200 */
[----:B------:R-:W-:Y:S02]  /*e970*/  F2FP.BF16.F32.PACK_AB R104, R105, R104 ;  /* 0x000000686968723e */ /* 0x000fe400000010ff */
[----:B------:R-:W-:Y:S01]  /*e980*/  MOV R54, R54 ;  /* 0x0000003600367202 */ /* 0x000fe20000000f00 */
[----:B------:R-:W-:Y:S01]  /*e990*/  STSM.16.M88.4 [R58], R88 ;  /* 0x000000583a007844 */ /* 0x000fe20000000200 */
[----:B------:R-:W-:Y:S02]  /*e9a0*/  F2FP.BF16.F32.PACK_AB R98, R101, R100 ;  /* 0x000000646562723e */ /* 0x000fe400000010ff */
[----:B------:R-:W-:Y:S01]  /*e9b0*/  F2FP.BF16.F32.PACK_AB R99, R102, R99 ;  /* 0x000000636663723e */ /* 0x000fe200000010ff */
[----:B------:R-:W1:Y:S01]  /*e9c0*/  SHFL.IDX PT, R67, R12, 0x1, 0x1c1f ;  /* 0x003c1f000c437f89 */ /* 0x000e6200000e0000 */
        /* <DEDUP_REMOVED lines=10> */
[----:B------:R-:W-:Y:S01]  /*ea70*/  IADD3 R29, P5, R48, 0x2000, RZ ;  /* 0x00002000301d7810 */ /* 0x000fe20007fbe0ff */
[----:B------:R-:W-:Y:S01]  /*ea80*/  STSM.16.M88.4 [R103], R112 ;  /* 0x0000007067007844 */ /* 0x000fe20000000200 */
[----:B------:R-:W-:Y:S02]  /*ea90*/  SHF.R.U64 R32, R32, 0x3, RZ ;  /* 0x0000000320207819 */ /* 0x000fe400000012ff */
[----:B------:R-:W-:Y:S01]  /*eaa0*/  LOP3.LUT R28, R29, 0x380, RZ, 0xc0, !PT ;  /* 0x000003801d1c7812 */ /* 0x000fe200078ec0ff */
[----:B------:R-:W-:Y:S01]  /*eab0*/  BAR.SYNC.DEFER_BLOCKING 0x1, 0x100 ;  /* 0x0044000000007b1d */ /* 0x000fe20000010000 */
[----:B------:R-:W-:Y:S01]  /*eac0*/  LOP3.LUT R32, R32, R21, RZ, 0x3c, !PT ;  /* 0x0000001520207212 */ /* 0x000fe200078e3cff */
[----:B------:R-:W-:Y:S01]  /*ead0*/  IMAD.X R21, RZ, RZ, R49, P4 ;  /* 0x000000ffff157224 */ /* 0x000fe200020e0631 */
[----:B------:R-:W-:-:S02]  /*eae0*/  SHF.R.U64 R28, R28, 0x3, RZ ;  /* 0x000000031c1c7819 */ /* 0x000fc400000012ff */
[----:B------:R-:W-:Y:S02]  /*eaf0*/  IADD3 R31, P6, R48, 0x3000, RZ ;  /* 0x00003000301f7810 */ /* 0x000fe40007fde0ff */
[----:B------:R-:W-:Y:S01]  /*eb00*/  LOP3.LUT R28, R28, R29, RZ, 0x3c, !PT ;  /* 0x0000001d1c1c7212 */ /* 0x000fe200078e3cff */
[----:B------:R-:W-:Y:S01]  /*eb10*/  IMAD.X R29, RZ, RZ, R49, P5 ;  /* 0x000000ffff1d7224 */ /* 0x000fe200028e0631 */
[----:B------:R-:W-:Y:S02]  /*eb20*/  LOP3.LUT R30, R31, 0x380, RZ, 0xc0, !PT ;  /* 0x000003801f1e7812 */ /* 0x000fe400078ec0ff */
[----:B------:R-:W-:Y:S02]  /*eb30*/  IADD3 R43, P5, R48, 0x9000, RZ ;  /* 0x00009000302b7810 */ /* 0x000fe40007fbe0ff */
[----:B------:R-:W-:Y:S01]  /*eb40*/  SHF.R.U64 R30, R30, 0x3, RZ ;  /* 0x000000031e1e7819 */ /* 0x000fe200000012ff */
[----:B------:R-:W-:Y:S01]  /*eb50*/  UIMAD UR5, UR10, UR8, URZ ;  /* 0x000000080a0572a4 */ /* 0x000fe2000f8e023f */
[----:B------:R-:W-:-:S02]  /*eb60*/  LOP3.LUT R42, R43, 0x380, RZ, 0xc0, !PT ;  /* 0x000003802b2a7812 */ /* 0x000fc400078ec0ff */
[----:B------:R-:W-:Y:S01]  /*eb70*/  LOP3.LUT R30, R30, R31, RZ, 0x3c, !PT ;  /* 0x0000001f1e1e7212 */ /* 0x000fe200078e3cff */
[--C-:B------:R-:W-:Y:S01]  /*eb80*/  IMAD.X R31, RZ, RZ, R49.reuse, P6 ;  /* 0x000000ffff1f7224 */ /* 0x100fe200030e0631 */
[----:B------:R-:W-:Y:S01]  /*eb90*/  SHF.R.U64 R42, R42, 0x3, RZ ;  /* 0x000000032a2a7819 */ /* 0x000fe200000012ff */
[----:B0-----:R0:W-:Y:S01]  /*eba0*/  @!P2 ST.E desc[UR36][R64.64], R0 ;  /* 0x000000004000a985 */ /* 0x0011e2000c101924 */
[C---:B------:R-:W-:Y:S01]  /*ebb0*/  IADD3 R41, P4, R48.reuse, 0x8000, RZ ;  /* 0x0000800030297810 */ /* 0x040fe20007f9e0ff */
[----:B------:R-:W-:Y:S01]  /*ebc0*/  UIMAD.WIDE.U32 UR6, UR11, UR8, URZ ;  /* 0x000000080b0672a5 */ /* 0x000fe2000f8e003f */
[----:B------:R-:W-:Y:S01]  /*ebd0*/  IADD3 R45, P6, R48, 0xa000, RZ ;  /* 0x0000a000302d7810 */ /* 0x000fe20007fde0ff */
[----:B-1----:R1:W-:Y:S01]  /*ebe0*/  @!P0 ST.E desc[UR36][R66.64], R2 ;  /* 0x0000000242008985 */ /* 0x0023e2000c101924 */
[----:B------:R-:W-:Y:S01]  /*ebf0*/  UIMAD UR5, UR11, UR9, UR5 ;  /* 0x000000090b0572a4 */ /* 0x000fe2000f8e0205 */
[----:B------:R-:W-:Y:S02]  /*ec00*/  LOP3.LUT R42, R42, R43, RZ, 0x3c, !PT ;  /* 0x0000002b2a2a7212 */ /* 0x000fe400078e3cff */
[----:B------:R3:W5:Y:S01]  /*ec10*/  LD.E.128 R12, desc[UR36][R20.64] ;  /* 0x00000024140c7980 */ /* 0x000762000c101d00 */
[----:B------:R-:W-:Y:S01]  /*ec20*/  ULDC.64 UR10, c[0x0][0xaf0] ;  /* 0x0002bc00000a7ab9 */ /* 0x000fe20000000a00 */
[----:B------:R-:W-:Y:S01]  /*ec30*/  LOP3.LUT R40, R41, 0x380, RZ, 0xc0, !PT ;  /* 0x0000038029287812 */ /* 0x000fe200078ec0ff */
[----:B0-----:R-:W-:Y:S01]  /*ec40*/  IMAD R0, R193, 0x20, R196 ;  /* 0x00000020c1007824 */ /* 0x001fe200078e02c4 */
[----:B------:R-:W-:Y:S01]  /*ec50*/  LOP3.LUT R44, R45, 0x380, RZ, 0xc0, !PT ;  /* 0x000003802d2c7812 */ /* 0x000fe200078ec0ff */
[----:B------:R-:W-:Y:S01]  /*ec60*/  UIADD3 UR7, UR7, UR5, URZ ;  /* 0x0000000507077290 */ /* 0x000fe2000fffe03f */
[----:B------:R-:W-:Y:S01]  /*ec70*/  LOP3.LUT R43, R48, 0x380, RZ, 0xc0, !PT ;  /* 0x00000380302b7812 */ /* 0x000fe200078ec0ff */
[----:B------:R0:W5:Y:S01]  /*ec80*/  LD.E.128 R8, desc[UR36][R28.64] ;  /* 0x000000241c087980 */ /* 0x000162000c101d00 */
[----:B---3--:R-:W3:Y:S01]  /*ec90*/  @P1 LDC R21, c[0x0][0xbec] ;  /* 0x0002fb00ff151b82 */ /* 0x008ee20000000800 */
[----:B-1----:R-:W-:Y:S01]  /*eca0*/  VIADD R2, R0, UR41 ;  /* 0x0000002900027c36 */ /* 0x002fe20008000000 */
[----:B------:R-:W-:Y:S01]  /*ecb0*/  UIMAD UR8, UR12, UR10, URZ ;  /* 0x0000000a0c0872a4 */ /* 0x000fe2000f8e023f */
[----:B------:R-:W-:Y:S01]  /*ecc0*/  SHF.R.U64 R40, R40, 0x3, RZ ;  /* 0x0000000328287819 */ /* 0x000fe200000012ff */
[----:B------:R-:W-:Y:S01]  /*ecd0*/  UIMAD.WIDE.U32 UR6, UR13, UR10, UR6 ;  /* 0x0000000a0d0672a5 */ /* 0x000fe2000f8e0006 */
[----:B------:R-:W-:Y:S01]  /*ece0*/  SHF.R.U64 R44, R44, 0x3, RZ ;  /* 0x000000032c2c7819 */ /* 0x000fe200000012ff */
[----:B------:R-:W-:Y:S01]  /*ecf0*/  UIMAD UR5, UR13, UR11, UR8 ;  /* 0x0000000b0d0572a4 */ /* 0x000fe2000f8e0208 */
[----:B------:R-:W-:Y:S01]  /*ed00*/  SHF.R.U64 R43, R43, 0x3, RZ ;  /* 0x000000032b2b7819 */ /* 0x000fe200000012ff */
[----:B0-----:R-:W-:Y:S01]  /*ed10*/  IMAD.MOV.U32 R29, RZ, RZ, R2 ;  /* 0x000000ffff1d7224 */ /* 0x001fe200078e0002 */
[----:B------:R0:W5:Y:S01]  /*ed20*/  LD.E.128 R4, desc[UR36][R30.64] ;  /* 0x000000241e047980 */ /* 0x000162000c101d00 */
[----:B------:R-:W-:Y:S01]  /*ed30*/  LOP3.LUT R40, R40, R41, RZ, 0x3c, !PT ;  /* 0x0000002928287212 */ /* 0x000fe200078e3cff */
[----:B------:R-:W-:Y:S01]  /*ed40*/  UIADD3 UR5, UR7, UR5, URZ ;  /* 0x0000000507057290 */ /* 0x000fe2000fffe03f */
[----:B------:R-:W-:Y:S01]  /*ed50*/  LOP3.LUT R44, R44, R45, RZ, 0x3c, !PT ;  /* 0x0000002d2c2c7212 */ /* 0x000fe200078e3cff */
[--C-:B------:R-:W-:Y:S01]  /*ed60*/  IMAD.X R41, RZ, RZ, R49.reuse, P4 ;  /* 0x000000ffff297224 */ /* 0x100fe200020e0631 */
[----:B------:R-:W-:Y:S01]  /*ed70*/  LOP3.LUT R48, R43, R48, RZ, 0x3c, !PT ;  /* 0x000000302b307212 */ /* 0x000fe200078e3cff */
[--C-:B------:R-:W-:Y:S01]  /*ed80*/  IMAD.X R43, RZ, RZ, R49.reuse, P5 ;  /* 0x000000ffff2b7224 */ /* 0x100fe200028e0631 */
[----:B------:R-:W-:Y:S01]  /*ed90*/  ULDC.64 UR8, c[0x0][0xae0] ;  /* 0x0002b80000087ab9 */ /* 0x000fe20000000a00 */
[----:B------:R-:W-:Y:S01]  /*eda0*/  IMAD.X R45, RZ, RZ, R49, P6 ;  /* 0x000000ffff2d7224 */ /* 0x000fe200030e0631 */
[----:B------:R1:W5:Y:S04]  /*edb0*/  LD.E.128 R68, desc[UR36][R32.64] ;  /* 0x0000002420447980 */ /* 0x000368000c101d00 */
[----:B------:R4:W5:Y:S01]  /*edc0*/  LD.E.128 R60, desc[UR36][R34.64] ;  /* 0x00000024223c7980 */ /* 0x000962000c101d00 */
[----:B---3--:R-:W-:-:S03]  /*edd0*/  @P1 IMAD.HI.U32 R0, R2, R21, RZ ;  /* 0x0000001502001227 */ /* 0x008fc600078e00ff */
[----:B------:R-:W5:Y:S02]  /*ede0*/  LD.E.128 R48, desc[UR36][R48.64] ;  /* 0x0000002430307980 */ /* 0x000f64000c101d00 */
[----:B--2---:R-:W-:Y:S02]  /*edf0*/  @P1 SHF.R.U32.HI R29, RZ, R53, R0 ;  /* 0x00000035ff1d1219 */ /* 0x004fe40000011600 */
[----:B------:R2:W5:Y:S02]  /*ee00*/  LD.E.128 R56, desc[UR36][R36.64] ;  /* 0x0000002424387980 */ /* 0x000564000c101d00 */
[--C-:B------:R-:W-:Y:S01]  /*ee10*/  SHF.R.S32.HI R0, RZ, 0x1f, R29.reuse ;  /* 0x0000001fff007819 */ /* 0x100fe2000001141d */
[----:B0-----:R-:W-:Y:S01]  /*ee20*/  IMAD.MOV R31, RZ, RZ, -R29 ;  /* 0x000000ffff1f7224 */ /* 0x001fe200078e0a1d */
[----:B------:R2:W5:Y:S01]  /*ee30*/  LD.E.128 R24, desc[UR36][R38.64] ;  /* 0x0000002426187980 */ /* 0x000562000c101d00 */
[----:B------:R-:W-:Y:S02]  /*ee40*/  IMAD.U32 R21, RZ, RZ, UR7 ;  /* 0x00000007ff157e24 */ /* 0x000fe4000f8e00ff */
[----:B------:R-:W-:Y:S01]  /*ee50*/  IMAD R0, R0, UR8, RZ ;  /* 0x0000000800007c24 */ /* 0x000fe2000f8e02ff */
[----:B------:R2:W5:Y:S01]  /*ee60*/  LD.E.128 R80, desc[UR36][R40.64] ;  /* 0x0000002428507980 */ /* 0x000562000c101d00 */
[----:B------:R-:W-:-:S02]  /*ee70*/  IMAD R31, R52, R31, R2 ;  /* 0x0000001f341f7224 */ /* 0x000fc400078e0202 */
[----:B------:R-:W-:Y:S01]  /*ee80*/  IMAD.U32 R20, RZ, RZ, UR6 ;  /* 0x00000006ff147e24 */ /* 0x000fe2000f8e00ff */
[----:B------:R2:W5:Y:S01]  /*ee90*/  LD.E.128 R76, desc[UR36][R42.64] ;  /* 0x000000242a4c7980 */ /* 0x000562000c101d00 */
[----:B------:R-:W-:Y:S01]  /*eea0*/  IMAD.U32 R21, RZ, RZ, UR5 ;  /* 0x00000005ff157e24 */ /* 0x000fe2000f8e00ff */
[----:B------:R-:W-:Y:S02]  /*eeb0*/  ULDC.64 UR6, c[0x0][0xad8] ;  /* 0x0002b60000067ab9 */ /* 0x000fe40000000a00 */
[----:B------:R2:W5:Y:S01]  /*eec0*/  LD.E.128 R72, desc[UR36][R44.64] ;  /* 0x000000242c487980 */ /* 0x000562000c101d00 */
[----:B-1----:R-:W-:-:S03]  /*eed0*/  IMAD R33, R29, UR9, R0 ;  /* 0x000000091d217c24 */ /* 0x002fc6000f8e0200 */
[----:B------:R2:W5:Y:S01]  /*eee0*/  LD.E.128 R64, desc[UR36][R46.64] ;  /* 0x000000242e407980 */ /* 0x000562000c101d00 */
[----:B------:R-:W-:Y:S01]  /*eef0*/  SHF.R.S32.HI R0, RZ, 0x1f, R31 ;  /* 0x0000001fff007819 */ /* 0x000fe2000001141f */
[----:B------:R-:W-:Y:S01]  /*ef00*/  @!PT LDS RZ, [RZ] ;  /* 0x00000000fffff984 */ /* 0x000fe20000000800 */
[----:B------:R-:W-:Y:S01]  /*ef10*/  @!PT LDS RZ, [RZ] ;  /* 0x00000000fffff984 */ /* 0x000fe20000000800 */
[----:B------:R-:W-:Y:S01]  /*ef20*/  @!PT LDS RZ, [RZ] ;  /* 0x00000000fffff984 */ /* 0x000fe20000000800 */
[----:B------:R-:W-:Y:S01]  /*ef30*/  @!PT LDS RZ, [RZ] ;  /* 0x00000000fffff984 */ /* 0x000fe20000000800 */
[----:B------:R0:W-:Y:S06]  /*ef40*/  MEMBAR.ALL.CTA ;  /* 0x0000000000007992 */ /* 0x0001ec0000008000 */
[----:B0-----:R-:W0:Y:S01]  /*ef50*/  FENCE.VIEW.ASYNC.S ;  /* 0x00000000000073c6 */ /* 0x001e220000000000 */
[----:B------:R-:W-:-:S04]  /*ef60*/  IMAD.WIDE.U32 R20, R29, UR8, R20 ;  /* 0x000000081d147c25 */ /* 0x000fc8000f8e0014 */
[----:B------:R-:W-:Y:S02]  /*ef70*/  IMAD.IADD R21, R21, 0x1, R33 ;  /* 0x0000000115157824 */ /* 0x000fe400078e0221 */
[----:B------:R-:W-:Y:S02]  /*ef80*/  IMAD R2, R0, UR6, RZ ;  /* 0x0000000600027c24 */ /* 0x000fe4000f8e02ff */
[----:B----4-:R-:W-:Y:S02]  /*ef90*/  VIADD R34, R196, UR41 ;  /* 0x00000029c4227c36 */ /* 0x010fe40008000000 */
[C---:B------:R-:W-:Y:S02]  /*efa0*/  IMAD R29, R31.reuse, UR7, R2 ;  /* 0x000000071f1d7c24 */ /* 0x040fe4000f8e0202 */
[----:B------:R-:W-:Y:S01]  /*efb0*/  IMAD.WIDE.U32 R20, R31, UR6, R20 ;  /* 0x000000061f147c25 */ /* 0x000fe2000f8e0014 */
[----:B------:R-:W-:Y:S01]  /*efc0*/  ISETP.GE.AND P2, PT, R34, R3, PT ;  /* 0x000000032200720c */ /* 0x000fe20003f46270 */
[----:B------:R-:W-:-:S02]  /*efd0*/  ULDC.64 UR6, c[0x0][0xa80] ;  /* 0x0002a00000067ab9 */ /* 0x000fc40000000a00 */
[----:B------:R-:W-:Y:S01]  /*efe0*/  VIADD R17, R17, 0x30820 ;  /* 0x0003082011117836 */ /* 0x000fe20000000000 */
[----:B------:R-:W-:Y:S01]  /*eff0*/  LEA R2, P3, R20, UR6, 0x1 ;  /* 0x0000000614027c11 */ /* 0x000fe2000f8608ff */
[----:B------:R-:W-:Y:S02]  /*f000*/  IMAD.IADD R21, R21, 0x1, R29 ;  /* 0x0000000115157824 */ /* 0x000fe400078e021d */
[----:B------:R-:W-:Y:S01]  /*f010*/  VIADD R0, R34, 0x20 ;  /* 0x0000002022007836 */ /* 0x000fe20000000000 */
[----:B------:R-:W-:Y:S02]  /*f020*/  PRMT R17, RZ, 0x654, R17 ;  /* 0x00000654ff117816 */ /* 0x000fe40000000011 */
[----:B------:R-:W-:Y:S02]  /*f030*/  LEA.HI.X R32, R20, UR7, R21, 0x1, P3 ;  /* 0x0000000714207c11 */ /* 0x000fe400098f0c15 */
[-C--:B------:R-:W-:Y:S01]  /*f040*/  ISETP.GE.AND P1, PT, R0, R3.reuse, PT ;  /* 0x000000030000720c */ /* 0x080fe20003f26270 */
[----:B------:R-:W-:Y:S01]  /*f050*/  VIADD R0, R34, 0x40 ;  /* 0x0000004022007836 */ /* 0x000fe20000000000 */
[----:B0-----:R0:W-:Y:S01]  /*f060*/  SYNCS.ARRIVE.TRANS64.RED.A1T0 RZ, [R17+URZ], RZ ;  /* 0x000000ff11ff79a7 */ /* 0x0011e2000810043f */
[----:B------:R2:W1:Y:S01]  /*f070*/  SHFL.IDX PT, R31, R2, RZ, 0x181f ;  /* 0x00181fff021f7589 */ /* 0x00046200000e0000 */
[----:B------:R-:W-:Y:S02]  /*f080*/  BSSY B1, `(.L_x_1052) ;  /* 0x0000011000017945 */ /* 0x000fe40003800000 */
[----:B------:R-:W-:Y:S01]  /*f090*/  ISETP.GE.AND P0, PT, R0, R3, PT ;  /* 0x000000030000720c */ /* 0x000fe20003f06270 */
[----:B0-----:R2:W0:Y:S01]  /*f0a0*/  SHFL.IDX PT, R17, R32, RZ, 0x181f ;  /* 0x00181fff20117589 */ /* 0x00142200000e0000 */
[----:B------:R-:W-:Y:S11]  /*f0b0*/  @P2 BRA `(.L_x_1053) ;  /* 0x0000000000342947 */ /* 0x000ff60003800000 */
[----:B------:R-:W-:Y:S02]  /*f0c0*/  ULDC UR5, c[0x0][0xac8] ;  /* 0x0002b20000057ab9 */ /* 0x000fe40000000800 */
[----:B------:R-:W-:Y:S02]  /*f0d0*/  ISETP.GE.AND P4, PT, R22, UR5, PT ;  /* 0x0000000516007c0c */ /* 0x000fe4000bf86270 */
[----:B------:R-:W-:Y:S02]  /*f0e0*/  ISETP.GE.AND P3, PT, R23, UR5, PT ;  /* 0x0000000517007c0c */ /* 0x000fe4000bf66270 */
[----:B------:R-:W-:-:S09]  /*f0f0*/  ISETP.GE.AND P2, PT, R192, UR5, PT ;  /* 0x00000005c0007c0c */ /* 0x000fd2000bf46270 */
[CC--:B-1----:R-:W-:Y:S02]  /*f100*/  @!P4 LEA R20, P6, R22.reuse, R31.reuse, 0x1 ;  /* 0x0000001f1614c211 */ /* 0x0c2fe400078c08ff */
[C---:B------:R-:W-:Y:S02]  /*f110*/  @!P3 LEA R28, P5, R23.reuse, R31, 0x1 ;  /* 0x0000001f171cb211 */ /* 0x040fe400078a08ff */
[----:B0-----:R-:W-:Y:S02]  /*f120*/  @!P4 LEA.HI.X R21, R22, R17, R206, 0x1, P6 ;  /* 0x000000111615c211 */ /* 0x001fe400030f0cce */
[C---:B------:R-:W-:Y:S02]  /*f130*/  @!P2 LEA R30, P6, R192.reuse, R31, 0x1 ;  /* 0x0000001fc01ea211 */ /* 0x040fe400078c08ff */
[-C--:B------:R-:W-:Y:S01]  /*f140*/  @!P3 LEA.HI.X R29, R23, R17.reuse, R205, 0x1, P5 ;  /* 0x00000011171db211 */ /* 0x080fe200028f0ccd */
[----:B-----5:R3:W-:Y:S01]  /*f150*/  @!P4 ST.E.128 desc[UR36][R20.64], R48 ;  /* 0x000000301400c985 */ /* 0x0207e2000c101d24 */
[----:B------:R-:W-:-:S03]  /*f160*/  @!P2 LEA.HI.X R31, R192, R17, R204, 0x1, P6 ;  /* 0x00000011c01fa211 */ /* 0x000fc600030f0ccc */
[----:B------:R3:W-:Y:S04]  /*f170*/  @!P3 ST.E.128 desc[UR36][R28.64], R68 ;  /* 0x000000441c00b985 */ /* 0x0007e8000c101d24 */
[----:B------:R3:W-:Y:S02]  /*f180*/  @!P2 ST.E.128 desc[UR36][R30.64], R80 ;  /* 0x000000501e00a985 */ /* 0x0007e4000c101d24 */
.L_x_1053:
[----:B------:R-:W-:Y:S05]  /*f190*/  BSYNC B1 ;  /* 0x0000000000017941 */ /* 0x000fea0003800000 */
.L_x_1052:
[----:B0-----:R0:W4:Y:S01]  /*f1a0*/  SHFL.IDX PT, R17, R32, 0x1, 0x181f ;  /* 0x00381f0020117f89 */ /* 0x00112200000e0000 */
        /* <DEDUP_REMOVED lines=13> */
[----:B-----5:R3:W-:Y:S04]  /*f280*/  @!P4 ST.E.128 desc[UR36][R20.64], R12 ;  /* 0x0000000c1400c985 */ /* 0x0207e8000c101d24 */
[----:B------:R3:W-:Y:S04]  /*f290*/  @!P5 ST.E.128 desc[UR36][R28.64], R60 ;  /* 0x0000003c1c00d985 */ /* 0x0007e8000c101d24 */
[----:B------:R3:W-:Y:S02]  /*f2a0*/  @!P6 ST.E.128 desc[UR36][R30.64], R76 ;  /* 0x0000004c1e00e985 */ /* 0x0007e4000c101d24 */
.L_x_1055:
[----:B------:R-:W-:Y:S05]  /*f2b0*/  BSYNC B1 ;  /* 0x0000000000017941 */ /* 0x000fea0003800000 */
.L_x_1054:
        /* <DEDUP_REMOVED lines=8> */
[-C--:B---3-5:R-:W-:Y:S02]  /*f340*/  @!P3 LEA R12, P0, R22, R21.reuse, 0x1 ;  /* 0x00000015160cb211 */ /* 0x0a8fe400078008ff */
        /* <DEDUP_REMOVED lines=8> */
.L_x_1057:
[----:B------:R-:W-:Y:S05]  /*f3d0*/  BSYNC B1 ;  /* 0x0000000000017941 */ /* 0x000fea0003800000 */
.L_x_1056:
[----:B------:R-:W-:Y:S01]  /*f3e0*/  VIADD R0, R34, 0x60 ;  /* 0x0000006022007836 */ /* 0x000fe20000000000 */
[----:B0----5:R0:W0:Y:S04]  /*f3f0*/  SHFL.IDX PT, R11, R32, 0x3, 0x181f ;  /* 0x00781f00200b7f89 */ /* 0x02102800000e0000 */
[----:B------:R-:W-:Y:S01]  /*f400*/  ISETP.GE.AND P0, PT, R0, R3, PT ;  /* 0x000000030000720c */ /* 0x000fe20003f06270 */
[----:B------:R0:W0:-:S12]  /*f410*/  SHFL.IDX PT, R13, R2, 0x3, 0x181f ;  /* 0x00781f00020d7f89 */ /* 0x00001800000e0000 */
[----:B------:R-:W-:Y:S05]  /*f420*/  @P0 BRA `(.L_x_1058) ;  /* 0x0000000800e80947 */ /* 0x000fea0003800000 */
[----:B------:R-:W-:Y:S02]  /*f430*/  ULDC UR5, c[0x0][0xac8] ;  /* 0x0002b20000057ab9 */ /* 0x000fe40000000800 */
[----:B------:R-:W-:Y:S02]  /*f440*/  ISETP.GE.AND P2, PT, R22, UR5, PT ;  /* 0x0000000516007c0c */ /* 0x000fe4000bf46270 */
[----:B------:R-:W-:-:S11]  /*f450*/  ISETP.GE.AND P3, PT, R23, UR5, PT ;  /* 0x0000000517007c0c */ /* 0x000fd6000bf66270 */
[CC--:B0-2-4-:R-:W-:Y:S02]  /*f460*/  @!P2 LEA R2, P0, R22.reuse, R13.reuse, 0x1 ;  /* 0x0000000d1602a211 */ /* 0x0d5fe400078008ff */
[C---:B------:R-:W-:Y:S02]  /*f470*/  @!P3 LEA R8, P1, R23.reuse, R13, 0x1 ;  /* 0x0000000d1708b211 */ /* 0x040fe400078208ff */
[-C--:B------:R-:W-:Y:S02]  /*f480*/  @!P2 LEA.HI.X R3, R22, R11.reuse, R206, 0x1, P0 ;  /* 0x0000000b1603a211 */ /* 0x080fe400000f0cce */
        /* <DEDUP_REMOVED lines=9> */
.L_x_1051:
[----:B------:R-:W0:Y:S01]  /*f520*/  LDC R8, c[0x0][0xbe8] ;  /* 0x0002fa00ff087b82 */ /* 0x000e220000000800 */
[----:B------:R-:W-:Y:S01]  /*f530*/  R2UR UR6, R194 ;  /* 0x00000000c20672ca */ /* 0x000fe200000e0000 */
[----:B------:R-:W-:Y:S01]  /*f540*/  BSSY B1, `(.L_x_1059) ;  /* 0x0000034000017945 */ /* 0x000fe20003800000 */
[----:B------:R-:W-:Y:S01]  /*f550*/  R2UR UR5, R195 ;  /* 0x00000000c30572ca */ /* 0x000fe200000e0000 */
[----:B------:R-:W-:Y:S01]  /*f560*/  IMAD R6, R193, 0x20, R196 ;  /* 0x00000020c1067824 */ /* 0x000fe200078e02c4 */
[----:B------:R-:W-:-:S09]  /*f570*/  ISETP.GE.AND P0, PT, R207, 0x80, PT ;  /* 0x00000080cf00780c */ /* 0x000fd20003f06270 */
[----:B------:R-:W-:Y:S02]  /*f580*/  USHF.R.S32.HI UR8, URZ, 0x1f, UR6 ;  /* 0x0000001f3f087899 */ /* 0x000fe40008011406 */
[----:B------:R-:W-:Y:S01]  /*f590*/  USHF.R.S32.HI UR9, URZ, 0x1f, UR5 ;  /* 0x0000001f3f097899 */ /* 0x000fe20008011405 */
[----:B0-----:R-:W-:-:S13]  /*f5a0*/  ISETP.NE.AND P1, PT, R8, 0x1, PT ;  /* 0x000000010800780c */ /* 0x001fda0003f25270 */
[----:B------:R-:W0:Y:S08]  /*f5b0*/  @P1 LDC R9, c[0x0][0xbec] ;  /* 0x0002fb00ff091b82 */ /* 0x000e300000000800 */
[----:B------:R-:W1:Y:S01]  /*f5c0*/  @P1 LDC R11, c[0x0][0xbf0] ;  /* 0x0002fc00ff0b1b82 */ /* 0x000e620000000800 */
[----:B------:R-:W-:Y:S05]  /*f5d0*/  @P0 BRA `(.L_x_1060) ;  /* 0x0000000000a80947 */ /* 0x000fea0003800000 */
[----:B------:R-:W2:Y:S01]  /*f5e0*/  S2R R4, SR_TID.X ;  /* 0x0000000000047919 */ /* 0x000ea20000002100 */
[----:B------:R-:W3:Y:S01]  /*f5f0*/  LDC R3, c[0x0][0xbe8] ;  /* 0x0002fa00ff037b82 */ /* 0x000ee20000000800 */
[----:B------:R-:W-:Y:S01]  /*f600*/  IMAD.U32 R7, RZ, RZ, UR41 ;  /* 0x00000029ff077e24 */ /* 0x000fe2000f8e00ff */
[----:B------:R-:W-:Y:S02]  /*f610*/  ULDC UR5, c[0x0][0xa88] ;  /* 0x0002a20000057ab9 */ /* 0x000fe40000000800 */
[----:B---3--:R-:W-:Y:S02]  /*f620*/  IMAD R5, R3, UR5, RZ ;  /* 0x0000000503057c24 */ /* 0x008fe4000f8e02ff */
[----:B--2---:R-:W-:-:S04]  /*f630*/  IADD3 R4, R7, -0x80, R4 ;  /* 0xffffff8007047810 */ /* 0x004fc80007ffe004 */
[----:B------:R-:W-:-:S13]  /*f640*/  ISETP.GE.AND P0, PT, R4, R5, PT ;  /* 0x000000050400720c */ /* 0x000fda0003f06270 */
[----:B------:R-:W-:Y:S05]  /*f650*/  @P0 BRA `(.L_x_1060) ;  /* 0x0000000000880947 */ /* 0x000fea0003800000 */
[----:B------:R-:W-:Y:S01]  /*f660*/  ISETP.NE.AND P0, PT, R3, 0x1, PT ;  /* 0x000000010300780c */ /* 0x000fe20003f05270 */
[----:B------:R-:W-:Y:S01]  /*f670*/  ULDC.64 UR10, c[0x0][0xb90] ;  /* 0x0002e400000a7ab9 */ /* 0x000fe20000000a00 */
[----:B------:R-:W-:Y:S01]  /*f680*/  R2UR UR13, R194 ;  /* 0x00000000c20d72ca */ /* 0x000fe200000e0000 */
[----:B------:R-:W-:Y:S01]  /*f690*/  UIMAD UR5, UR8, UR10, URZ ;  /* 0x0000000a080572a4 */ /* 0x000fe2000f8e023f */
[----:B------:R-:W-:Y:S01]  /*f6a0*/  R2UR UR12, R195 ;  /* 0x00000000c30c72ca */ /* 0x000fe200000e0000 */
[----:B------:R-:W-:-:S08]  /*f6b0*/  IMAD.MOV.U32 R2, RZ, RZ, R4 ;  /* 0x000000ffff027224 */ /* 0x000fd000078e0004 */
[----:B------:R-:W2:Y:S02]  /*f6c0*/  @P0 LDC R5, c[0x0][0xbec] ;  /* 0x0002fb00ff050b82 */ /* 0x000ea40000000800 */
[----:B------:R-:W-:Y:S02]  /*f6d0*/  UIMAD.WIDE.U32 UR6, UR13, UR10, URZ ;  /* 0x0000000a0d0672a5 */ /* 0x000fe4000f8e003f */
[----:B------:R-:W-:-:S03]  /*f6e0*/  UIMAD UR5, UR13, UR11, UR5 ;  /* 0x0000000b0d0572a4 */ /* 0x000fc6000f8e0205 */
[----:B------:R-:W-:Y:S01]  /*f6f0*/  ULDC.64 UR10, c[0x0][0xb98] ;  /* 0x0002e600000a7ab9 */ /* 0x000fe20000000a00 */
[----:B------:R-:W3:Y:S01]  /*f700*/  @P0 LDC R7, c[0x0][0xbf0] ;  /* 0x0002fc00ff070b82 */ /* 0x000ee20000000800 */
[----:B------:R-:W-:Y:S02]  /*f710*/  UIADD3 UR7, UR7, UR5, URZ ;  /* 0x0000000507077290 */ /* 0x000fe4000fffe03f */
[----:B------:R-:W-:Y:S02]  /*f720*/  UIMAD UR5, UR9, UR10, URZ ;  /* 0x0000000a090572a4 */ /* 0x000fe4000f8e023f */
[----:B------:R-:W-:Y:S02]  /*f730*/  UIMAD.WIDE.U32 UR6, UR12, UR10, UR6 ;  /* 0x0000000a0c0672a5 */ /* 0x000fe4000f8e0006 */
[----:B------:R-:W-:-:S03]  /*f740*/  UIMAD UR5, UR12, UR11, UR5 ;  /* 0x0000000b0c0572a4 */ /* 0x000fc6000f8e0205 */
[----:B------:R-:W-:Y:S01]  /*f750*/  ULDC.64 UR10, c[0x0][0xb88] ;  /* 0x0002e200000a7ab9 */ /* 0x000fe20000000a00 */
[----:B--2---:R-:W-:-:S05]  /*f760*/  @P0 IMAD.HI.U32 R0, R4, R5, RZ ;  /* 0x0000000504000227 */ /* 0x004fca00078e00ff */
[----:B---3--:R-:W-:-:S05]  /*f770*/  @P0 SHF.R.U32.HI R2, RZ, R7, R0 ;  /* 0x00000007ff020219 */ /* 0x008fca0000011600 */
[----:B------:R-:W-:-:S04]  /*f780*/  IMAD.MOV R5, RZ, RZ, -R2 ;  /* 0x000000ffff057224 */ /* 0x000fc800078e0a02 */
[----:B------:R-:W-:Y:S01]  /*f790*/  IMAD R5, R3, R5, R4 ;  /* 0x0000000503057224 */ /* 0x000fe200078e0204 */
[----:B------:R-:W-:Y:S01]  /*f7a0*/  SHF.R.S32.HI R3, RZ, 0x1f, R2 ;  /* 0x0000001fff037819 */ /* 0x000fe20000011402 */
[----:B------:R-:W-:Y:S01]  /*f7b0*/  IMAD.U32 R4, RZ, RZ, UR5 ;  /* 0x00000005ff047e24 */ /* 0x000fe2000f8e00ff */
[----:B------:R-:W-:Y:S02]  /*f7c0*/  IADD3 R2, P0, R2, UR6, RZ ;  /* 0x0000000602027c10 */ /* 0x000fe4000ff1e0ff */
[----:B------:R-:W-:Y:S02]  /*f7d0*/  SHF.R.S32.HI R0, RZ, 0x1f, R5 ;  /* 0x0000001fff007819 */ /* 0x000fe40000011405 */
[----:B------:R-:W-:Y:S01]  /*f7e0*/  IADD3.X R3, R3, UR7, R4, P0, !PT ;  /* 0x0000000703037c10 */ /* 0x000fe200087fe404 */
[----:B------:R-:W-:Y:S02]  /*f7f0*/  ULDC.64 UR6, c[0x0][0xb50] ;  /* 0x0002d40000067ab9 */ /* 0x000fe40000000a00 */
[----:B------:R-:W-:-:S02]  /*f800*/  IMAD R0, R0, UR10, RZ ;  /* 0x0000000a00007c24 */ /* 0x000fc4000f8e02ff */
[----:B------:R-:W-:-:S04]  /*f810*/  IMAD.WIDE.U32 R2, R5, UR10, R2 ;  /* 0x0000000a05027c25 */ /* 0x000fc8000f8e0002 */
[----:B------:R-:W-:Y:S01]  /*f820*/  IMAD R7, R5, UR11, R0 ;  /* 0x0000000b05077c24 */ /* 0x000fe2000f8e0200 */
[----:B------:R-:W-:-:S03]  /*f830*/  LEA R4, P0, R2, UR6, 0x2 ;  /* 0x0000000602047c11 */ /* 0x000fc6000f8010ff */
[----:B------:R-:W-:-:S05]  /*f840*/  IMAD.IADD R3, R3, 0x1, R7 ;  /* 0x0000000103037824 */ /* 0x000fca00078e0207 */
[----:B------:R-:W-:Y:S01]  /*f850*/  LEA.HI.X R5, R2, UR7, R3, 0x2, P0 ;  /* 0x0000000702057c11 */ /* 0x000fe200080f1403 */
[----:B------:R-:W-:-:S05]  /*f860*/  IMAD.MOV.U32 R3, RZ, RZ, -0x800000 ;  /* 0xff800000ff037424 */ /* 0x000fca00078e00ff */
[----:B------:R2:W-:Y:S02]  /*f870*/  STG.E desc[UR36][R4.64], R3 ;  /* 0x0000000304007986 */ /* 0x0005e4000c101924 */
.L_x_1060:
[----:B------:R-:W-:Y:S05]  /*f880*/  BSYNC B1 ;  /* 0x0000000000017941 */ /* 0x000fea0003800000 */
.L_x_1059:
[----:B------:R-:W-:Y:S01]  /*f890*/  R2UR UR13, R194 ;  /* 0x00000000c20d72ca */ /* 0x000fe200000e0000 */
[----:B------:R-:W-:Y:S01]  /*f8a0*/  ULDC.64 UR10, c[0x0][0xae8] ;  /* 0x0002ba00000a7ab9 */ /* 0x000fe20000000a00 */
[----:B------:R-:W-:Y:S01]  /*f8b0*/  R2UR UR12, R195 ;  /* 0x00000000c30c72ca */ /* 0x000fe200000e0000 */
[----:B------:R-:W-:Y:S01]  /*f8c0*/  UIMAD UR5, UR8, UR10, URZ ;  /* 0x0000000a080572a4 */ /* 0x000fe2000f8e023f */
[----:B------:R-:W-:Y:S01]  /*f8d0*/  VIADD R6, R6, UR41 ;  /* 0x0000002906067c36 */ /* 0x000fe20008000000 */
[----:B------:R-:W-:Y:S03]  /*f8e0*/  BSSY B1, `(.L_x_1061) ;  /* 0x0000038000017945 */ /* 0x000fe60003800000 */
[----:B0-----:R-:W-:-:S04]  /*f8f0*/  @P1 IMAD.HI.U32 R0, R6, R9, RZ ;  /* 0x0000000906001227 */ /* 0x001fc800078e00ff */
[----:B--2---:R-:W-:Y:S01]  /*f900*/  IMAD.MOV.U32 R5, RZ, RZ, R6 ;  /* 0x000000ffff057224 */ /* 0x004fe200078e0006 */
[----:B------:R-:W-:Y:S01]  /*f910*/  UIMAD.WIDE.U32 UR6, UR13, UR10, URZ ;  /* 0x0000000a0d0672a5 */ /* 0x000fe2000f8e003f */
[----:B-1----:R-:W-:Y:S01]  /*f920*/  @P1 SHF.R.U32.HI R5, RZ, R11, R0 ;  /* 0x0000000bff051219 */ /* 0x002fe20000011600 */
[----:B------:R-:W-:-:S03]  /*f930*/  UIMAD UR5, UR13, UR11, UR5 ;  /* 0x0000000b0d0572a4 */ /* 0x000fc6000f8e0205 */
[----:B------:R-:W-:Y:S01]  /*f940*/  ULDC.64 UR10, c[0x0][0xaf0] ;  /* 0x0002bc00000a7ab9 */ /* 0x000fe20000000a00 */
[----:B------:R-:W-:Y:S01]  /*f950*/  UIADD3 UR7, UR7, UR5, URZ ;  /* 0x0000000507077290 */ /* 0x000fe2000fffe03f */
[--C-:B------:R-:W-:Y:S01]  /*f960*/  SHF.R.S32.HI R0, RZ, 0x1f, R5.reuse ;  /* 0x0000001fff007819 */ /* 0x100fe20000011405 */
[----:B------:R-:W-:Y:S01]  /*f970*/  UIMAD UR5, UR9, UR10, URZ ;  /* 0x0000000a090572a4 */ /* 0x000fe2000f8e023f */
[----:B------:R-:W-:Y:S01]  /*f980*/  IMAD.MOV R7, RZ, RZ, -R5 ;  /* 0x000000ffff077224 */ /* 0x000fe200078e0a05 */
[----:B------:R-:W-:Y:S02]  /*f990*/  UIMAD.WIDE.U32 UR6, UR12, UR10, UR6 ;  /* 0x0000000a0c0672a5 */ /* 0x000fe4000f8e0006 */
[----:B------:R-:W-:Y:S01]  /*f9a0*/  UIMAD UR5, UR12, UR11, UR5 ;  /* 0x0000000b0c0572a4 */ /* 0x000fe2000f8e0205 */
[----:B------:R-:W-:Y:S01]  /*f9b0*/  IMAD R7, R8, R7, R6 ;  /* 0x0000000708077224 */ /* 0x000fe200078e0206 */
[----:B------:R-:W-:Y:S01]  /*f9c0*/  ULDC.64 UR8, c[0x0][0xae0] ;  /* 0x0002b80000087ab9 */ /* 0x000fe20000000a00 */
[----:B------:R-:W-:Y:S01]  /*f9d0*/  VIADD R6, R196, UR41 ;  /* 0x00000029c4067c36 */ /* 0x000fe20008000000 */
[----:B------:R-:W-:Y:S01]  /*f9e0*/  UIADD3 UR5, UR7, UR5, URZ ;  /* 0x0000000507057290 */ /* 0x000fe2000fffe03f */
[----:B------:R-:W-:-:S02]  /*f9f0*/  IMAD R0, R0, UR8, RZ ;  /* 0x0000000800007c24 */ /* 0x000fc4000f8e02ff */
[----:B------:R-:W-:Y:S02]  /*fa00*/  IMAD.U32 R3, RZ, RZ, UR7 ;  /* 0x00000007ff037e24 */ /* 0x000fe4000f8e00ff */
[----:B------:R-:W-:Y:S01]  /*fa10*/  IMAD.U32 R2, RZ, RZ, UR6 ;  /* 0x00000006ff027e24 */ /* 0x000fe2000f8e00ff */
[----:B------:R-:W-:Y:S01]  /*fa20*/  ULDC.64 UR6, c[0x0][0xad8] ;  /* 0x0002b60000067ab9 */ /* 0x000fe20000000a00 */
[----:B------:R-:W-:Y:S01]  /*fa30*/  IMAD.U32 R3, RZ, RZ, UR5 ;  /* 0x00000005ff037e24 */ /* 0x000fe2000f8e00ff */
[----:B------:R-:W-:Y:S01]  /*fa40*/  ULDC UR5, c[0x0][0xa88] ;  /* 0x0002a20000057ab9 */ /* 0x000fe20000000800 */
[C---:B------:R-:W-:Y:S01]  /*fa50*/  IMAD R9, R5.reuse, UR9, R0 ;  /* 0x0000000905097c24 */ /* 0x040fe2000f8e0200 */
[----:B------:R-:W-:Y:S01]  /*fa60*/  SHF.R.S32.HI R0, RZ, 0x1f, R7 ;  /* 0x0000001fff007819 */ /* 0x000fe20000011407 */
[----:B------:R-:W-:-:S04]  /*fa70*/  IMAD.WIDE.U32 R2, R5, UR8, R2 ;  /* 0x0000000805027c25 */ /* 0x000fc8000f8e0002 */
[----:B------:R-:W-:Y:S02]  /*fa80*/  IMAD.IADD R3, R3, 0x1, R9 ;  /* 0x0000000103037824 */ /* 0x000fe400078e0209 */
[----:B------:R-:W-:Y:S02]  /*fa90*/  IMAD R4, R0, UR6, RZ ;  /* 0x0000000600047c24 */ /* 0x000fe4000f8e02ff */
[----:B------:R-:W-:Y:S02]  /*faa0*/  IMAD R9, R8, UR5, RZ ;  /* 0x0000000508097c24 */ /* 0x000fe4000f8e02ff */
[C---:B------:R-:W-:Y:S02]  /*fab0*/  IMAD R5, R7.reuse, UR7, R4 ;  /* 0x0000000707057c24 */ /* 0x040fe4000f8e0204 */
[----:B------:R-:W-:Y:S01]  /*fac0*/  IMAD.WIDE.U32 R2, R7, UR6, R2 ;  /* 0x0000000607027c25 */ /* 0x000fe2000f8e0002 */
[----:B------:R-:W-:Y:S01]  /*fad0*/  ISETP.GE.AND P2, PT, R6, R9, PT ;  /* 0x000000090600720c */ /* 0x000fe20003f46270 */
[----:B------:R-:W-:-:S02]  /*fae0*/  ULDC.64 UR6, c[0x0][0xa80] ;  /* 0x0002a00000067ab9 */ /* 0x000fc40000000a00 */
[----:B------:R-:W-:Y:S01]  /*faf0*/  IMAD.IADD R3, R3, 0x1, R5 ;  /* 0x0000000103037824 */ /* 0x000fe200078e0205 */
[----:B------:R-:W-:Y:S01]  /*fb00*/  LEA R4, P3, R2, UR6, 0x1 ;  /* 0x0000000602047c11 */ /* 0x000fe2000f8608ff */
[----:B------:R-:W-:-:S03]  /*fb10*/  VIADD R0, R6, 0x20 ;  /* 0x0000002006007836 */ /* 0x000fc60000000000 */
[----:B------:R-:W-:Y:S01]  /*fb20*/  LEA.HI.X R5, R2, UR7, R3, 0x1, P3 ;  /* 0x0000000702057c11 */ /* 0x000fe200098f0c03 */
[----:B------:R0:W1:Y:S01]  /*fb30*/  SHFL.IDX PT, R7, R4, RZ, 0x181f ;  /* 0x00181fff04077589 */ /* 0x00006200000e0000 */
[-C--:B------:R-:W-:Y:S01]  /*fb40*/  ISETP.GE.AND P1, PT, R0, R9.reuse, PT ;  /* 0x000000090000720c */ /* 0x080fe20003f26270 */
[----:B------:R-:W-:Y:S02]  /*fb50*/  VIADD R0, R6, 0x40 ;  /* 0x0000004006007836 */ /* 0x000fe40000000000 */
[----:B------:R0:W2:Y:S03]  /*fb60*/  SHFL.IDX PT, R3, R5, RZ, 0x181f ;  /* 0x00181fff05037589 */ /* 0x0000a600000e0000 */
[----:B------:R-:W-:Y:S01]  /*fb70*/  ISETP.GE.AND P0, PT, R0, R9, PT ;  /* 0x000000090000720c */ /* 0x000fe20003f06270 */
[----:B------:R-:W-:-:S12]  /*fb80*/  @P2 BRA `(.L_x_1062) ;  /* 0x0000000000342947 */ /* 0x000fd80003800000 */
[----:B------:R-:W-:Y:S02]  /*fb90*/  ULDC UR5, c[0x0][0xac8] ;  /* 0x0002b20000057ab9 */ /* 0x000fe40000000800 */
[----:B------:R-:W-:Y:S02]  /*fba0*/  ISETP.GE.AND P4, PT, R22, UR5, PT ;  /* 0x0000000516007c0c */ /* 0x000fe4000bf86270 */
[----:B------:R-:W-:Y:S02]  /*fbb0*/  ISETP.GE.AND P3, PT, R23, UR5, PT ;  /* 0x0000000517007c0c */ /* 0x000fe4000bf66270 */
[----:B------:R-:W-:-:S09]  /*fbc0*/  ISETP.GE.AND P2, PT, R192, UR5, PT ;  /* 0x00000005c0007c0c */ /* 0x000fd2000bf46270 */
[CC--:B-1----:R-:W-:Y:S02]  /*fbd0*/  @!P4 LEA R10, P6, R22.reuse, R7.reuse, 0x1 ;  /* 0x00000007160ac211 */ /* 0x0c2fe400078c08ff */
[C---:B------:R-:W-:Y:S02]  /*fbe0*/  @!P3 LEA R12, P5, R23.reuse, R7, 0x1 ;  /* 0x00000007170cb211 */ /* 0x040fe400078a08ff */
[----:B--2---:R-:W-:Y:S02]  /*fbf0*/  @!P4 LEA.HI.X R11, R22, R3, R206, 0x1, P6 ;  /* 0x00000003160bc211 */ /* 0x004fe400030f0cce */
[C---:B------:R-:W-:Y:S02]  /*fc00*/  @!P2 LEA R2, P6, R192.reuse, R7, 0x1 ;  /* 0x00000007c002a211 */ /* 0x040fe400078c08ff */
[-C--:B------:R-:W-:Y:S01]  /*fc10*/  @!P3 LEA.HI.X R13, R23, R3.reuse, R205, 0x1, P5 ;  /* 0x00000003170db211 */ /* 0x080fe200028f0ccd */
[----:B------:R3:W-:Y:S01]  /*fc20*/  @!P4 ST.E.128 desc[UR36][R10.64], RZ ;  /* 0x000000ff0a00c985 */ /* 0x0007e2000c101d24 */
[----:B------:R-:W-:-:S03]  /*fc30*/  @!P2 LEA.HI.X R3, R192, R3, R204, 0x1, P6 ;  /* 0x00000003c003a211 */ /* 0x000fc600030f0ccc */
[----:B------:R3:W-:Y:S04]  /*fc40*/  @!P3 ST.E.128 desc[UR36][R12.64], RZ ;  /* 0x000000ff0c00b985 */ /* 0x0007e8000c101d24 */
[----:B------:R3:W-:Y:S02]  /*fc50*/  @!P2 ST.E.128 desc[UR36][R2.64], RZ ;  /* 0x000000ff0200a985 */ /* 0x0007e4000c101d24 */
.L_x_1062:
[----:B------:R-:W-:Y:S05]  /*fc60*/  BSYNC B1 ;  /* 0x0000000000017941 */ /* 0x000fea0003800000 */
.L_x_1061:
[----:B--23--:R2:W3:Y:S01]  /*fc70*/  SHFL.IDX PT, R3, R5, 0x1, 0x181f ;  /* 0x00381f0005037f89 */ /* 0x00c4e200000e0000 */
        /* <DEDUP_REMOVED lines=10> */
[-C--:B---3--:R-:W-:Y:S02]  /*fd20*/  @!P4 LEA.HI.X R11, R22, R3.reuse, R206, 0x1, P1 ;  /* 0x00000003160bc211 */ /* 0x088fe400008f0cce */
[-C--:B------:R-:W-:Y:S02]  /*fd30*/  @!P5 LEA.HI.X R13, R23, R3.reuse, R205, 0x1, P2 ;  /* 0x00000003170dd211 */ /* 0x080fe400010f0ccd */
[----:B------:R-:W-:Y:S01]  /*fd40*/  @!P6 LEA.HI.X R3, R192, R3, R204, 0x1, P3 ;  /* 0x00000003c003e211 */ /* 0x000fe200018f0ccc */
[----:B------:R4:W-:Y:S04]  /*fd50*/  @!P4 ST.E.128 desc[UR36][R10.64], RZ ;  /* 0x000000ff0a00c985 */ /* 0x0009e8000c101d24 */
[----:B------:R4:W-:Y:S04]  /*fd60*/  @!P5 ST.E.128 desc[UR36][R12.64], RZ ;  /* 0x000000ff0c00d985 */ /* 0x0009e8000c101d24 */
[----:B------:R4:W-:Y:S02]  /*fd70*/  @!P6 ST.E.128 desc[UR36][R2.64], RZ ;  /* 0x000000ff0200e985 */ /* 0x0009e4000c101d24 */
.L_x_1064:
[----:B------:R-:W-:Y:S05]  /*fd80*/  BSYNC B1 ;  /* 0x0000000000017941 */ /* 0x000fea0003800000 */
.L_x_1063:
        /* <DEDUP_REMOVED lines=17> */
.L_x_1066:
[----:B------:R-:W-:Y:S05]  /*fea0*/  BSYNC B1 ;  /* 0x0000000000017941 */ /* 0x000fea0003800000 */
.L_x_1065:
[----:B------:R-:W-:Y:S01]  /*feb0*/  VIADD R0, R6, 0x60 ;  /* 0x0000006006007836 */ /* 0x000fe20000000000 */
[----:B0-23--:R-:W0:Y:S04]  /*fec0*/  SHFL.IDX PT, R5, R5, 0x3, 0x181f ;  /* 0x00781f0005057f89 */ /* 0x00de2800000e0000 */
[----:B------:R-:W-:Y:S01]  /*fed0*/  ISETP.GE.AND P0, PT, R0, R9, PT ;  /* 0x000000090000720c */ /* 0x000fe20003f06270 */
[----:B-1--4-:R1:W2:-:S12]  /*fee0*/  SHFL.IDX PT, R3, R4, 0x3, 0x181f ;  /* 0x00781f0004037f89 */ /* 0x01229800000e0000 */
        /* <DEDUP_REMOVED lines=14> */
.L_x_1058:
[----:B------:R-:W-:Y:S05]  /*ffd0*/  BSYNC B0 ;  /* 0x0000000000007941 */ /* 0x000fea0003800000 */
.L_x_1050:
[----:B------:R-:W-:Y:S02]  /*ffe0*/  ULDC UR5, c[0x0][0xc38] ;  /* 0x00030e0000057ab9 */ /* 0x000fe40000000800 */
[----:B------:R-:W-:-:S06]  /*fff0*/  UISETP.GE.AND UP0, UPT, UR4, UR5, UPT ;  /* 0x000000050400728c */ /* 0x000fcc000bf06270 */
[----:B------:R-:W-:-:S13]  /*10000*/  PLOP3.LUT P0, PT, PT, PT, UP0, 0x80, 0x0 ;  /* 0x000000000000781c */ /* 0x000fda0003f0f008 */
[----:B------:R-:W-:Y:S05]  /*10010*/  @!P0 BRA `(.L_x_1067) ;  /* 0xffffff0c003c8947 */ /* 0x000fea000383ffff */
[----:B------:R-:W-:Y:S05]  /*10020*/  EXIT ;  /* 0x000000000000794d */ /* 0x000fea0003800000 */
.L_x_961:
[----:B------:R-:W-:-:S08]  /*10030*/  NOP ;  /* 0x0000000000007918 */ /* 0x000fd00000000000 */
[----:B0-----:R-:W0:-:S00]  /*10040*/  USETMAXREG.DEALLOC.CTAPOOL 0x28 ;  /* 0x00000028000079c8 */ /* 0x001e0000080e0500 */
[----:B0-----:R-:W-:-:S06]  /*10050*/  LOP3.LUT R0, R0, 0x3, RZ, 0xc0, !PT ;  /* 0x0000000300007812 */ /* 0x001fcc00078ec0ff */
[----:B------:R-:W0:Y:S01]  /*10060*/  S2UR UR10, SR_CTAID.X ;  /* 0x00000000000a79c3 */ /* 0x000e220000002500 */
[----:B------:R-:W-:Y:S01]  /*10070*/  LOP3.LUT R16, R16, 0xffffefff, RZ, 0xc0, !PT ;  /* 0xffffefff10107812 */ /* 0x000fe200078ec0ff */
[----:B------:R-:W-:Y:S01]  /*10080*/  STL [R1], RZ ;  /* 0x000000ff01007387 */ /* 0x000fe20000100800 */
[----:B------:R-:W-:Y:S02]  /*10090*/  IMAD.MOV.U32 R23, RZ, RZ, RZ ;  /* 0x000000ffff177224 */ /* 0x000fe400078e00ff */
[----:B------:R-:W-:Y:S01]  /*100a0*/  IMAD.MOV.U32 R26, RZ, RZ, 0x1 ;  /* 0x00000001ff1a7424 */ /* 0x000fe200078e00ff */
[----:B------:R1:W2:Y:S02]  /*100b0*/  SHFL.IDX PT, R2, R0, RZ, 0x1f ;  /* 0x00001fff00027589 */ /* 0x0002a400000e0000 */
[----:B-1----:R-:W0:Y:S01]  /*100c0*/  LDC R0, c[0x0][0xc38] ;  /* 0x00030e00ff007b82 */ /* 0x002e220000000800 */
[----:B--2---:R-:W-:-:S13]  /*100d0*/  ISETP.NE.AND P0, PT, R2, RZ, PT ;  /* 0x000000ff0200720c */ /* 0x004fda0003f05270 */
[----:B------:R-:W-:Y:S01]  /*100e0*/  @P0 LOP3.LUT R16, R16, 0x1000, RZ, 0xfc, !PT ;  /* 0x0000100010100812 */ /* 0x000fe200078efcff */
[----:B------:R-:W-:Y:S06]  /*100f0*/  @P0 BAR.ARV 0x4, 0x180 ;  /* 0x0106000000000b1d */ /* 0x000fec0000002000 */
[----:B0-----:R-:W-:-:S13]  /*10100*/  ISETP.LE.AND P0, PT, R0, UR10, PT ;  /* 0x0000000a00007c0c */ /* 0x001fda000bf03270 */
[----:B------:R-:W-:Y:S05]  /*10110*/  @P0 BRA `(.L_x_1068) ;  /* 0x00000040005c0947 */ /* 0x000fea0003800000 */
[----:B------:R-:W2:Y:S01]  /*10120*/  LDL R4, [R1+0x4] ;  /* 0x0000040001047983 */ /* 0x000ea20000100800 */
[----:B------:R-:W-:Y:S01]  /*10130*/  IMAD.SHL.U32 R37, R3, 0x8, RZ ;  /* 0x0000000803257824 */ /* 0x000fe200078e00ff */
[----:B------:R-:W-:Y:S01]  /*10140*/  ULDC UR9, c[0x0][0x2b8] ;  /* 0x0000ae0000097ab9 */ /* 0x000fe20000000800 */
[----:B------:R-:W-:Y:S01]  /*10150*/  LOP3.LUT R16, R16, 0xfffffffd, RZ, 0xc0, !PT ;  /* 0xfffffffd10107812 */ /* 0x000fe200078ec0ff */
[----:B------:R-:W0:Y:S01]  /*10160*/  S2UR UR8, SR_CgaCtaId ;  /* 0x00000000000879c3 */ /* 0x000e220000008800 */
[----:B------:R-:W-:Y:S01]  /*10170*/  ULDC.64 UR4, c[0x0][0x418] ;  /* 0x0001060000047ab9 */ /* 0x000fe20000000a00 */
[C---:B------:R-:W-:Y:S01]  /*10180*/  LOP3.LUT R0, R37.reuse, 0x1f8, RZ, 0xc0, !PT ;  /* 0x000001f825007812 */ /* 0x040fe200078ec0ff */
[----:B------:R-:W-:Y:S01]  /*10190*/  UISETP.NE.U32.AND UP0, UPT, UR4, URZ, UPT ;  /* 0x0000003f0400728c */ /* 0x000fe2000bf05070 */
[----:B------:R1:W-:Y:S01]  /*101a0*/  STL [R1], RZ ;  /* 0x000000ff01007387 */ /* 0x0003e20000100800 */
[----:B------:R-:W-:Y:S01]  /*101b0*/  ULDC UR40, c[0x0][0x288] ;  /* 0x0000a20000287ab9 */ /* 0x000fe20000000800 */
[----:B------:R-:W-:Y:S01]  /*101c0*/  LOP3.LUT R0, R0, 0x38, R3, 0x78, !PT ;  /* 0x0000003800007812 */ /* 0x000fe200078e7803 */
[----:B------:R-:W-:Y:S01]  /*101d0*/  UISETP.NE.AND.EX UP0, UPT, UR5, URZ, UPT, UP0 ;  /* 0x0000003f0500728c */ /* 0x000fe2000bf05300 */
[----:B------:R-:W-:Y:S01]  /*101e0*/  IMAD.U32 R34, RZ, RZ, UR10 ;  /* 0x0000000aff227e24 */ /* 0x000fe2000f8e00ff */
[----:B------:R-:W-:Y:S01]  /*101f0*/  ULDC UR4, c[0x0][0x424] ;  /* 0x0001090000047ab9 */ /* 0x000fe20000000800 */
[----:B------:R-:W-:Y:S01]  /*10200*/  LOP3.LUT R30, R0, 0x200, R37, 0xf8, !PT ;  /* 0x00000200001e7812 */ /* 0x000fe200078ef825 */
[----:B------:R-:W-:Y:S01]  /*10210*/  USEL UR4, UR4, 0x1, UP0 ;  /* 0x0000000104047887 */ /* 0x000fe20008000000 */
[----:B------:R-:W-:Y:S01]  /*10220*/  LOP3.LUT R37, R37, 0x38, RZ, 0xc0, !PT ;  /* 0x0000003825257812 */ /* 0x000fe200078ec0ff */
[----:B------:R-:W-:Y:S01]  /*10230*/  UMOV UR5, 0x400 ;  /* 0x0000040000057882 */ /* 0x000fe20000000000 */
[----:B------:R-:W-:Y:S01]  /*10240*/  ULDC UR39, c[0x0][0x448] ;  /* 0x0001120000277ab9 */ /* 0x000fe20000000800 */
[----:B------:R-:W-:Y:S01]  /*10250*/  IMAD.MOV.U32 R26, RZ, RZ, 0x1 ;  /* 0x00000001ff1a7424 */ /* 0x000fe200078e00ff */
[C---:B------:R-:W-:Y:S01]  /*10260*/  LOP3.LUT R0, R37.reuse, 0x40, RZ, 0xfc, !PT ;  /* 0x0000004025007812 */ /* 0x040fe200078efcff */
[----:B------:R-:W-:Y:S01]  /*10270*/  IMAD.MOV.U32 R23, RZ, RZ, RZ ;  /* 0x000000ffff177224 */ /* 0x000fe200078e00ff */
[----:B------:R-:W-:Y:S01]  /*10280*/  LOP3.LUT R2, R37, 0x80, RZ, 0xfc, !PT ;  /* 0x0000008025027812 */ /* 0x000fe200078efcff */
[----:B------:R-:W-:Y:S01]  /*10290*/  UIMAD UR39, UR39, UR40, URZ ;  /* 0x00000028272772a4 */ /* 0x000fe2000f8e023f */
[----:B------:R-:W-:Y:S01]  /*102a0*/  ISETP.GE.AND P1, PT, R0, UR9, PT ;  /* 0x0000000900007c0c */ /* 0x000fe2000bf26270 */
[----:B------:R-:W-:Y:S01]  /*102b0*/  ULDC UR47, c[0x0][0xc] ;  /* 0x00000300002f7ab9 */ /* 0x000fe20000000800 */
[----:B0-----:R-:W-:-:S06]  /*102c0*/  ULEA UR8, UR8, UR5, 0x18 ;  /* 0x0000000508087291 */ /* 0x001fcc000f8ec03f */
[----:B------:R-:W-:-:S04]  /*102d0*/  IMAD.U32 R17, RZ, RZ, UR8 ;  /* 0x00000008ff117e24 */ /* 0x000fc8000f8e00ff */
[----:B------:R-:W-:Y:S01]  /*102e0*/  IMAD R31, R30, 0x2, R17 ;  /* 0x000000021e1f7824 */ /* 0x000fe200078e0211 */
[----:B--2---:R-:W-:Y:S02]  /*102f0*/  R2UR UR6, R4 ;  /* 0x00000000040672ca */ /* 0x004fe400000e0000 */
[C---:B------:R-:W-:Y:S01]  /*10300*/  LOP3.LUT R4, R3.reuse, 0x7f, RZ, 0xc0, !PT ;  /* 0x0000007f03047812 */ /* 0x040fe200078ec0ff */
[----:B------:R-:W-:-:S03]  /*10310*/  IMAD.SHL.U32 R3, R3, 0x10, RZ ;  /* 0x0000001003037824 */ /* 0x000fc600078e00ff */
[----:B------:R-:W-:-:S07]  /*10320*/  SHF.R.U32.HI R36, RZ, 0x3, R4 ;  /* 0x00000003ff247819 */ /* 0x000fce0000011604 */
[----:B------:R-:W-:-:S03]  /*10330*/  ULOP3.LUT UR48, UR6, 0x2, URZ, 0xfc, !UPT ;  /* 0x0000000206307892 */ /* 0x000fc6000f8efc3f */
[----:B------:R-:W-:Y:S02]  /*10340*/  ULDC.64 UR6, c[0x0][0x2f0] ;  /* 0x0000bc0000067ab9 */ /* 0x000fe40000000a00 */
[----:B------:R-:W-:Y:S01]  /*10350*/  ISETP.GE.AND P0, PT, R0, UR7, PT ;  /* 0x0000000700007c0c */ /* 0x000fe2000bf06270 */
[----:B------:R-:W-:Y:S01]  /*10360*/  UIMAD UR38, UR4, UR6, URZ ;  /* 0x00000006042672a4 */ /* 0x000fe2000f8e023f */
[----:B------:R-:W-:-:S03]  /*10370*/  ISETP.GE.AND P2, PT, R2, UR7, PT ;  /* 0x0000000702007c0c */ /* 0x000fc6000bf46270 */
[----:B------:R-:W-:Y:S02]  /*10380*/  UIADD3 UR4, UR38, 0x5f, URZ ;  /* 0x0000005f26047890 */ /* 0x000fe4000fffe03f */
[----:B------:R-:W-:Y:S02]  /*10390*/  UIADD3 UR49, UR38, 0x1, -UR40 ;  /* 0x0000000126317890 */ /* 0x000fe4000fffe828 */
[----:B------:R-:W-:Y:S02]  /*103a0*/  UIMAD.WIDE UR4, UR4, 0x2aaaaaab, URZ ;  /* 0x2aaaaaab040478a5 */ /* 0x000fe4000f8e023f */
[----:B------:R-:W-:Y:S02]  /*103b0*/  UIADD3 UR40, UR38, -UR40, URZ ;  /* 0x8000002826287290 */ /* 0x000fe4000fffe03f */
[----:B------:R-:W-:Y:S01]  /*103c0*/  @P0 LOP3.LUT R16, R16, 0x2, RZ, 0xfc, !PT ;  /* 0x0000000210100812 */ /* 0x000fe200078efcff */
[----:B------:R-:W-:Y:S01]  /*103d0*/  USHF.R.U32.HI UR41, URZ, 0x1f, UR5 ;  /* 0x0000001f3f297899 */ /* 0x000fe20008011605 */
[----:B------:R-:W-:-:S02]  /*103e0*/  ISETP.GE.AND P0, PT, R0, UR7, PT ;  /* 0x0000000700007c0c */ /* 0x000fc4000bf06270 */
[----:B------:R-:W-:Y:S01]  /*103f0*/  LOP3.LUT R16, R16, 0xfffffbff, RZ, 0xc0, !PT ;  /* 0xfffffbff10107812 */ /* 0x000fe200078ec0ff */
[----:B------:R-:W-:Y:S01]  /*10400*/  ULEA.HI.SX32 UR41, UR5, UR41, 0x1c ;  /* 0x0000002905297291 */ /* 0x000fe2000f8fe23f */
[----:B------:R-:W-:Y:S02]  /*10410*/  LOP3.LUT R0, R36, 0x70, R3, 0xf8, !PT ;  /* 0x0000007024007812 */ /* 0x000fe400078ef803 */
[----:B------:R-:W-:Y:S02]  /*10420*/  @P1 LOP3.LUT R16, R16, 0x400, RZ, 0xfc, !PT ;  /* 0x0000040010101812 */ /* 0x000fe400078efcff */
[----:B------:R-:W-:Y:S02]  /*10430*/  ISETP.GE.AND P1, PT, R2, UR9, PT ;  /* 0x0000000902007c0c */ /* 0x000fe4000bf26270 */
[----:B------:R-:W-:-:S04]  /*10440*/  LOP3.LUT R16, R16, 0xffffffef, RZ, 0xc0, !PT ;  /* 0xffffffef10107812 */ /* 0x000fc800078ec0ff */
        /* <DEDUP_REMOVED lines=12> */
[----:B------:R-:W-:-:S04]  /*10510*/  @P2 LOP3.LUT R16, R16, 0x4, RZ, 0xfc, !PT ;  /* 0x0000000410102812 */ /* 0x000fc800078efcff */
[----:B------:R-:W-:-:S04]  /*10520*/  LOP3.LUT R16, R16, 0xfffff7ff, RZ, 0xc0, !PT ;  /* 0xfffff7ff10107812 */ /* 0x000fc800078ec0ff */
[----:B------:R-:W-:-:S04]  /*10530*/  LOP3.LUT R16, R16, 0xffffffdf, RZ, 0xc0, !PT ;  /* 0xffffffdf10107812 */ /* 0x000fc800078ec0ff */
[----:B------:R-:W-:-:S04]  /*10540*/  @P1 LOP3.LUT R16, R16, 0x20, RZ, 0xfc, !PT ;  /* 0x0000002010101812 */ /* 0x000fc800078efcff */
[----:B-1----:R-:W-:-:S07]  /*10550*/  @P0 LOP3.LUT R16, R16, 0x800, RZ, 0xfc, !PT ;  /* 0x0000080010100812 */ /* 0x002fce00078efcff */
.L_x_1123:
[----:B------:R-:W-:Y:S01]  /*10560*/  ULDC UR7, c[0x0][0xc60] ;  /* 0x0003180000077ab9 */ /* 0x000fe20000000800 */
[C---:B------:R-:W-:Y:S01]  /*10570*/  R2UR UR42, R34.reuse ;  /* 0x00000000222a72ca */ /* 0x040fe200000e0000 */
[----:B------:R-:W-:Y:S01]  /*10580*/  UISETP.NE.AND UP0, UPT, UR7, 0x1, UPT ;  /* 0x000000010700788c */ /* 0x000fe2000bf05270 */
[----:B------:R-:W-:-:S10]  /*10590*/  R2UR UR6, R34 ;  /* 0x00000000220672ca */ /* 0x000fd400000e0000 */
        /* <DEDUP_REMOVED lines=9> */
[----:B0----5:R-:W-:Y:S05]  /*10630*/  @P0 BRA `(.L_x_1069) ;  /* 0x0000000000200947 */ /* 0x021fea0003800000 */
        /* <DEDUP_REMOVED lines=8> */
.L_x_1069:
[----:B------:R-:W-:Y:S01]  /*106c0*/  ULDC UR8, c[0x0][0xc54] ;  /* 0x0003150000087ab9 */ /* 0x000fe20000000800 */
[----:B------:R-:W-:Y:S01]  /*106d0*/  UMOV UR6, UR7 ;  /* 0x0000000700067c82 */ /* 0x000fe20008000000 */
[----:B------:R-:W-:-:S11]  /*106e0*/  UISETP.NE.AND UP0, UPT, UR8, 0x1, UPT ;  /* 0x000000010800788c */ /* 0x000fd6000bf05270 */
[----:B------:R-:W-:Y:S02]  /*106f0*/  @UP0 ULDC.64 UR10, c[0x0][0xc58] ;  /* 0x00031600000a0ab9 */ /* 0x000fe40000000a00 */
[----:B------:R-:W-:-:S04]  /*10700*/  UIMAD.WIDE.U32 UR4, UR7, UR10, URZ ;  /* 0x0000000a070472a5 */ /* 0x000fc8000f8e003f */
[----:B------:R-:W-:-:S04]  /*10710*/  @UP0 USHF.R.U32.HI UR6, URZ, UR11, UR5 ;  /* 0x0000000b3f060299 */ /* 0x000fc80008011605 */
[----:B------:R-:W-:-:S12]  /*10720*/  UIMAD UR4, UR6, UR8, URZ ;  /* 0x00000008060472a4 */ /* 0x000fd8000f8e023f */
.L_x_1070:
[----:B------:R-:W-:Y:S01]  /*10730*/  ULDC UR5, c[0x0][0xc48] ;  /* 0x0003120000057ab9 */ /* 0x000fe20000000800 */
[----:B------:R-:W-:Y:S01]  /*10740*/  ULDC.64 UR8, c[0x0][0xa28] ;  /* 0x00028a0000087ab9 */ /* 0x000fe20000000a00 */
[----:B------:R-:W-:Y:S01]  /*10750*/  UISETP.NE.AND UP1, UPT, UR5, 0x1, UPT ;  /* 0x000000010500788c */ /* 0x000fe2000bf25270 */
[----:B------:R-:W-:Y:S01]  /*10760*/  IMAD.MOV.U32 R32, RZ, RZ, RZ ;  /* 0x000000ffff207224 */ /* 0x000fe200078e00ff */
[----:B------:R-:W-:Y:S02]  /*10770*/  UIADD3 UR4, UR7, -UR4, URZ ;  /* 0x8000000407047290 */ /* 0x000fe4000fffe03f */
[----:B------:R-:W-:Y:S01]  /*10780*/  UISETP.NE.U32.AND UP0, UPT, UR8, URZ, UPT ;  /* 0x0000003f0800728c */ /* 0x000fe2000bf05070 */
[----:B------:R-:W-:Y:S02]  /*10790*/  ULDC UR5, c[0x0][0xc54] ;  /* 0x0003150000057ab9 */ /* 0x000fe40000000800 */
[----:B------:R-:W-:Y:S02]  /*107a0*/  UIMAD UR42, UR42, UR5, UR4 ;  /* 0x000000052a2a72a4 */ /* 0x000fe4000f8e0204 */
[----:B------:R-:W-:-:S02]  /*107b0*/  UISETP.NE.AND.EX UP0, UPT, UR9, URZ, UPT, UP0 ;  /* 0x0000003f0900728c */ /* 0x000fc4000bf05300 */
[----:B------:R-:W-:Y:S01]  /*107c0*/  @UP1 ULDC UR4, c[0x0][0xc4c] ;  /* 0x0003130000041ab9 */ /* 0x000fe20000000800 */
[----:B------:R-:W-:Y:S01]  /*107d0*/  @UP1 ULDC UR7, c[0x0][0xc50] ;  /* 0x0003140000071ab9 */ /* 0x000fe20000000800 */
[----:B------:R-:W-:Y:S02]  /*107e0*/  UIMAD.WIDE.U32 UR4, UR42, UR4, URZ ;  /* 0x000000042a0472a5 */ /* 0x000fe4000f8e003f */
[----:B------:R-:W-:Y:S01]  /*107f0*/  UMOV UR43, UR42 ;  /* 0x0000002a002b7c82 */ /* 0x000fe20008000000 */
[----:B------:R-:W-:Y:S01]  /*10800*/  ULOP3.LUT UR6, UR6, 0x1ffffff, URZ, 0x3c, !UPT ;  /* 0x01ffffff06067892 */ /* 0x000fe2000f8e3c3f */
[----:B------:R-:W-:Y:S01]  /*10810*/  PLOP3.LUT P0, PT, PT, PT, UP0, 0x80, 0x0 ;  /* 0x000000000000781c */ /* 0x000fe20003f0f008 */
[----:B------:R-:W-:-:S03]  /*10820*/  @UP1 USHF.R.U32.HI UR43, URZ, UR7, UR5 ;  /* 0x000000073f2b1299 */ /* 0x000fc60008011605 */
[----:B------:R-:W-:Y:S02]  /*10830*/  @UP0 ULDC.64 UR4, c[0x0][0xa28] ;  /* 0x00028a0000040ab9 */ /* 0x000fe40000000a00 */
[----:B------:R-:W-:-:S06]  /*10840*/  @UP0 UIMAD.WIDE UR4, UR43, 0x4, UR4 ;  /* 0x000000042b0408a5 */ /* 0x000fcc000f8e0204 */
[----:B------:R-:W-:Y:S01]  /*10850*/  IMAD.U32 R3, RZ, RZ, UR5 ;  /* 0x00000005ff037e24 */ /* 0x000fe2000f8e00ff */
[----:B------:R-:W-:Y:S01]  /*10860*/  ULDC UR5, c[0x0][0x448] ;  /* 0x0001120000057ab9 */ /* 0x000fe20000000800 */
[----:B------:R-:W-:Y:S01]  /*10870*/  IMAD.U32 R2, RZ, RZ, UR4 ;  /* 0x00000004ff027e24 */ /* 0x000fe2000f8e00ff */
[----:B------:R-:W-:Y:S01]  /*10880*/  ULDC UR4, c[0x0][0xc3c] ;  /* 0x00030f0000047ab9 */ /* 0x000fe20000000800 */
[----:B------:R-:W-:Y:S02]  /*10890*/  UISETP.NE.AND UP2, UPT, UR5, 0x1, UPT ;  /* 0x000000010500788c */ /* 0x000fe4000bf45270 */
[----:B------:R-:W-:Y:S01]  /*108a0*/  UIADD3 UR6, UR6, UR4, URZ ;  /* 0x0000000406067290 */ /* 0x000fe2000fffe03f */
[----:B------:R0:W5:Y:S01]  /*108b0*/  @P0 LDG.E R32, desc[UR36][R2.64] ;  /* 0x0000002402200981 */ /* 0x000162000c1e1900 */
[----:B------:R-:W-:Y:S02]  /*108c0*/  UP2UR UR50, UPR, URZ, 0x4 ;  /* 0x000000043f327883 */ /* 0x000fe40008000000 */
[----:B------:R-:W-:-:S04]  /*108d0*/  USHF.L.U32 UR44, UR6, 0x7, URZ ;  /* 0x00000007062c7899 */ /* 0x000fc8000800063f */
[----:B------:R-:W-:Y:S01]  /*108e0*/  UIADD3 UR6, UR44, 0x7f, URZ ;  /* 0x0000007f2c067890 */ /* 0x000fe2000fffe03f */
[----:B------:R-:W-:Y:S01]  /*108f0*/  @UP2 ULDC UR4, c[0x0][0x44c] ;  /* 0x0001130000042ab9 */ /* 0x000fe20000000800 */
[----:B------:R-:W-:Y:S02]  /*10900*/  @UP2 ULDC UR7, c[0x0][0x450] ;  /* 0x0001140000072ab9 */ /* 0x000fe40000000800 */
[----:B------:R-:W-:-:S04]  /*10910*/  UIMAD.WIDE.U32 UR4, UR6, UR4, URZ ;  /* 0x00000004060472a5 */ /* 0x000fc8000f8e003f */
[----:B------:R-:W-:-:S03]  /*10920*/  @UP2 USHF.R.U32.HI UR6, URZ, UR7, UR5 ;  /* 0x000000073f062299 */ /* 0x000fc60008011605 */
[----:B------:R-:W-:Y:S01]  /*10930*/  ULDC.64 UR4, c[0x0][0x9e0] ;  /* 0x0002780000047ab9 */ /* 0x000fe20000000a00 */
[----:B------:R-:W-:Y:S02]  /*10940*/  UIADD3 UR6, UR49, UR6, URZ ;  /* 0x0000000631067290 */ /* 0x000fe4000fffe03f */
[----:B------:R-:W-:Y:S02]  /*10950*/  UISETP.GE.AND UP0, UPT, UR5, 0x1, UPT ;  /* 0x000000010500788c */ /* 0x000fe4000bf06270 */
[----:B------:R-:W-:-:S04]  /*10960*/  UIADD3 UR4, UR6, UR4, URZ ;  /* 0x0000000406047290 */ /* 0x000fc8000fffe03f */
[----:B------:R-:W-:-:S13]  /*10970*/  PLOP3.LUT P0, PT, PT, PT, UP0, 0x40, 0x0 ;  /* 0x000000000000781c */ /* 0x000fda0003f0e808 */
[----:B0-----:R-:W-:Y:S05]  /*10980*/  @P0 BRA `(.L_x_1071) ;  /* 0x0000000000440947 */ /* 0x001fea0003800000 */
[----:B------:R-:W-:Y:S01]  /*10990*/  ISETP.LT.AND P0, PT, RZ, UR6, PT ;  /* 0x00000006ff007c0c */ /* 0x000fe2000bf01270 */
[----:B------:R-:W-:-:S12]  /*109a0*/  UIADD3 UR8, UR6, -0x1, URZ ;  /* 0xffffffff06087890 */ /* 0x000fd8000fffe03f */
[----:B------:R-:W-:Y:S05]  /*109b0*/  @P0 BRA `(.L_x_1072) ;  /* 0x00000000001c0947 */ /* 0x000fea0003800000 */
[----:B------:R-:W-:Y:S02]  /*109c0*/  UISETP.NE.AND UP1, UPT, UR5, 0x1, UPT ;  /* 0x000000010500788c */ /* 0x000fe4000bf25270 */
[----:B------:R-:W-:-:S09]  /*109d0*/  UIADD3 UR8, -UR6, URZ, URZ ;  /* 0x0000003f06087290 */ /* 0x000fd2000fffe13f */
[----:B------:R-:W-:Y:S02]  /*109e0*/  @UP1 ULDC.64 UR10, c[0x0][0x9e8] ;  /* 0x00027a00000a1ab9 */ /* 0x000fe40000000a00 */
[----:B------:R-:W-:-:S04]  /*109f0*/  UIMAD.WIDE.U32 UR6, UR8, UR10, URZ ;  /* 0x0000000a080672a5 */ /* 0x000fc8000f8e003f */
[----:B------:R-:W-:-:S04]  /*10a00*/  @UP1 USHF.R.U32.HI UR8, URZ, UR11, UR7 ;  /* 0x0000000b3f081299 */ /* 0x000fc80008011607 */
[----:B------:R-:W-:Y:S01]  /*10a10*/  ULOP3.LUT UR8, URZ, UR8, URZ, 0x33, !UPT ;  /* 0x000000083f087292 */ /* 0x000fe2000f8e333f */
[----:B------:R-:W-:Y:S11]  /*10a20*/  BRA `(.L_x_1073) ;  /* 0x0000000000107947 */ /* 0x000ff60003800000 */
.L_x_1072:
[----:B------:R-:W-:-:S11]  /*10a30*/  UISETP.NE.AND UP1, UPT, UR5, 0x1, UPT ;  /* 0x000000010500788c */ /* 0x000fd6000bf25270 */
[----:B------:R-:W-:Y:S02]  /*10a40*/  @UP1 ULDC.64 UR10, c[0x0][0x9e8] ;  /* 0x00027a00000a1ab9 */ /* 0x000fe40000000a00 */
[----:B------:R-:W-:-:S04]  /*10a50*/  UIMAD.WIDE.U32 UR6, UR8, UR10, URZ ;  /* 0x0000000a080672a5 */ /* 0x000fc8000f8e003f */
[----:B------:R-:W-:-:S12]  /*10a60*/  @UP1 USHF.R.U32.HI UR8, URZ, UR11, UR7 ;  /* 0x0000000b3f081299 */ /* 0x000fd80008011607 */
.L_x_1073:
[----:B------:R-:W-:-:S04]  /*10a70*/  UIMAD UR8, UR8, UR5, UR5 ;  /* 0x00000005080872a4 */ /* 0x000fc8000f8e0205 */
[----:B------:R-:W-:-:S04]  /*10a80*/  UISETP.LT.AND UP1, UPT, UR4, UR8, UPT ;  /* 0x000000080400728c */ /* 0x000fc8000bf21270 */
[----:B------:R-:W-:-:S12]  /*10a90*/  USEL UR4, UR4, UR8, UP1 ;  /* 0x0000000804047287 */ /* 0x000fd80008800000 */
.L_x_1071:
[----:B------:R-:W-:Y:S01]  /*10aa0*/  UISETP.NE.AND UP1, UPT, UR50, URZ, UPT ;  /* 0x0000003f3200728c */ /* 0x000fe2000bf25270 */
[----:B------:R-:W-:Y:S01]  /*10ab0*/  PLOP3.LUT P0, PT, PT, PT, UP0, 0x40, 0x0 ;  /* 0x000000000000781c */ /* 0x000fe20003f0e808 */
[----:B------:R-:W-:Y:S01]  /*10ac0*/  UIADD3 UR6, UR4, 0x5f, URZ ;  /* 0x0000005f04067890 */ /* 0x000fe2000fffe03f */
[----:B------:R-:W-:-:S03]  /*10ad0*/  UMOV UR10, UR44 ;  /* 0x0000002c000a7c82 */ /* 0x000fc60008000000 */
[----:B------:R-:W-:-:S04]  /*10ae0*/  UIMAD.WIDE UR6, UR6, 0x2aaaaaab, URZ ;  /* 0x2aaaaaab060678a5 */ /* 0x000fc8000f8e023f */
[----:B------:R-:W-:Y:S01]  /*10af0*/  USHF.R.U32.HI UR4, URZ, 0x1f, UR7 ;  /* 0x0000001f3f047899 */ /* 0x000fe20008011607 */
[----:B------:R-:W-:Y:S02]  /*10b00*/  @UP1 ULDC UR8, c[0x0][0x44c] ;  /* 0x0001130000081ab9 */ /* 0x000fe40000000800 */
[----:B------:R-:W-:Y:S01]  /*10b10*/  @UP1 ULDC UR6, c[0x0][0x450] ;  /* 0x0001140000061ab9 */ /* 0x000fe20000000800 */
[----:B------:R-:W-:Y:S02]  /*10b20*/  UIMAD.WIDE.U32 UR8, UR44, UR8, URZ ;  /* 0x000000082c0872a5 */ /* 0x000fe4000f8e003f */
[----:B------:R-:W-:Y:S02]  /*10b30*/  ULEA.HI.SX32 UR4, UR7, UR4, 0x1c ;  /* 0x0000000407047291 */ /* 0x000fe4000f8fe23f */
[----:B------:R-:W-:Y:S02]  /*10b40*/  @UP1 USHF.R.U32.HI UR10, URZ, UR6, UR9 ;  /* 0x000000063f0a1299 */ /* 0x000fe40008011609 */
[----:B------:R-:W-:-:S02]  /*10b50*/  UISETP.LT.AND UP1, UPT, UR41, UR4, UPT ;  /* 0x000000042900728c */ /* 0x000fc4000bf21270 */
[----:B------:R-:W-:Y:S01]  /*10b60*/  UIADD3 UR6, UR40, UR10, URZ ;  /* 0x0000000a28067290 */ /* 0x000fe2000fffe03f */
[----:B------:R-:W-:Y:S01]  /*10b70*/  ULDC UR8, c[0x0][0x9dc] ;  /* 0x0002770000087ab9 */ /* 0x000fe20000000800 */
[----:B------:R-:W-:Y:S02]  /*10b80*/  USEL UR45, UR41, UR4, UP1 ;  /* 0x00000004292d7287 */ /* 0x000fe40008800000 */
[----:B------:R-:W-:Y:S01]  /*10b90*/  UIADD3 UR8, UR6, -UR8, URZ ;  /* 0x8000000806087290 */ /* 0x000fe2000fffe03f */
[----:B------:R-:W-:Y:S11]  /*10ba0*/  @P0 BRA `(.L_x_1074) ;  /* 0x0000000000480947 */ /* 0x000ff60003800000 */
[----:B------:R-:W-:Y:S02]  /*10bb0*/  UMOV UR4, UR6 ;  /* 0x0000000600047c82 */ /* 0x000fe40008000000 */
[----:B------:R-:W-:-:S06]  /*10bc0*/  UISETP.GT.AND UP0, UPT, UR4, -0x1, UPT ;  /* 0xffffffff0400788c */ /* 0x000fcc000bf04270 */
[----:B------:R-:W-:-:S13]  /*10bd0*/  PLOP3.LUT P0, PT, PT, PT, UP0, 0x80, 0x0 ;  /* 0x000000000000781c */ /* 0x000fda0003f0f008 */
[----:B------:R-:W-:Y:S05]  /*10be0*/  @P0 BRA `(.L_x_1075) ;  /* 0x00000000001c0947 */ /* 0x000fea0003800000 */
[----:B------:R-:W-:Y:S02]  /*10bf0*/  UISETP.NE.AND UP0, UPT, UR5, 0x1, UPT ;  /* 0x000000010500788c */ /* 0x000fe4000bf05270 */
[----:B------:R-:W-:-:S09]  /*10c00*/  ULOP3.LUT UR4, URZ, UR4, URZ, 0x33, !UPT ;  /* 0x000000043f047292 */ /* 0x000fd2000f8e333f */
[----:B------:R-:W-:Y:S02]  /*10c10*/  @UP0 ULDC.64 UR10, c[0x0][0x9e8] ;  /* 0x00027a00000a0ab9 */ /* 0x000fe40000000a00 */
[----:B------:R-:W-:-:S04]  /*10c20*/  UIMAD.WIDE.U32 UR6, UR4, UR10, URZ ;  /* 0x0000000a040672a5 */ /* 0x000fc8000f8e003f */
[----:B------:R-:W-:-:S04]  /*10c30*/  @UP0 USHF.R.U32.HI UR4, URZ, UR11, UR7 ;  /* 0x0000000b3f040299 */ /* 0x000fc80008011607 */
[----:B------:R-:W-:Y:S01]  /*10c40*/  ULOP3.LUT UR4, URZ, UR4, URZ, 0x33, !UPT ;  /* 0x000000043f047292 */ /* 0x000fe2000f8e333f */
[----:B------:R-:W-:Y:S11]  /*10c50*/  BRA `(.L_x_1076) ;  /* 0x0000000000107947 */ /* 0x000ff60003800000 */
.L_x_1075:
[----:B------:R-:W-:-:S11]  /*10c60*/  UISETP.NE.AND UP0, UPT, UR5, 0x1, UPT ;  /* 0x000000010500788c */ /* 0x000fd6000bf05270 */
[----:B------:R-:W-:Y:S02]  /*10c70*/  @UP0 ULDC.64 UR10, c[0x0][0x9e8] ;  /* 0x00027a00000a0ab9 */ /* 0x000fe40000000a00 */
[----:B------:R-:W-:-:S04]  /*10c80*/  UIMAD.WIDE.U32 UR6, UR4, UR10, URZ ;  /* 0x0000000a040672a5 */ /* 0x000fc8000f8e003f */
[----:B------:R-:W-:-:S12]  /*10c90*/  @UP0 USHF.R.U32.HI UR4, URZ, UR11, UR7 ;  /* 0x0000000b3f040299 */ /* 0x000fd80008011607 */
.L_x_1076:
[----:B------:R-:W-:-:S04]  /*10ca0*/  UIMAD UR4, UR4, UR5, URZ ;  /* 0x00000005040472a4 */ /* 0x000fc8000f8e023f */
[----:B------:R-:W-:-:S04]  /*10cb0*/  UISETP.LT.AND UP0, UPT, UR8, UR4, UPT ;  /* 0x000000040800728c */ /* 0x000fc8000bf01270 */
[----:B------:R-:W-:-:S12]  /*10cc0*/  USEL UR8, UR8, UR4, !UP0 ;  /* 0x0000000408087287 */ /* 0x000fd8000c000000 */
.L_x_1074:
[----:B------:R-:W-:Y:S01]  /*10cd0*/  UIMAD.WIDE UR4, UR8, 0x2aaaaaab, URZ ;  /* 0x2aaaaaab080478a5 */ /* 0x000fe2000f8e023f */
[----:B------:R-:W-:Y:S03]  /*10ce0*/  BSSY B7, `(.L_x_1077) ;  /* 0x0000341000077945 */ /* 0x000fe60003800000 */
[----:B------:R-:W-:-:S04]  /*10cf0*/  USHF.R.U32.HI UR4, URZ, 0x1f, UR5 ;  /* 0x0000001f3f047899 */ /* 0x000fc80008011605 */
[----:B------:R-:W-:-:S04]  /*10d00*/  ULEA.HI.SX32 UR4, UR5, UR4, 0x1c ;  /* 0x0000000405047291 */ /* 0x000fc8000f8fe23f */
[----:B------:R-:W-:-:S04]  /*10d10*/  UISETP.LT.AND UP0, UPT, URZ, UR4, UPT ;  /* 0x000000043f00728c */ /* 0x000fc8000bf01270 */
[----:B------:R-:W-:-:S04]  /*10d20*/  USEL UR46, URZ, UR4, !UP0 ;  /* 0x000000043f2e7287 */ /* 0x000fc8000c000000 */
[----:B------:R-:W-:-:S06]  /*10d30*/  UISETP.GT.AND UP0, UPT, UR45, UR46, UPT ;  /* 0x0000002e2d00728c */ /* 0x000fcc000bf04270 */
[----:B------:R-:W-:-:S13]  /*10d40*/  PLOP3.LUT P0, PT, PT, PT, UP0, 0x80, 0x0 ;  /* 0x000000000000781c */ /* 0x000fda0003f0f008 */
[----:B------:R-:W-:Y:S05]  /*10d50*/  @P0 BRA `(.L_x_1078) ;  /* 0x0000000000440947 */ /* 0x000fea0003800000 */
[----:B------:R-:W0:Y:S02]  /*10d60*/  S2R R0, SR_TID.X ;  /* 0x0000000000007919 */ /* 0x000e240000002100 */
[----:B0-----:R-:W-:-:S04]  /*10d70*/  LOP3.LUT R0, R0, 0x7f, RZ, 0xc0, !PT ;  /* 0x0000007f00007812 */ /* 0x001fc800078ec0ff */
[----:B------:R-:W-:-:S13]  /*10d80*/  ISETP.NE.AND P2, PT, R0, RZ, PT ;  /* 0x000000ff0000720c */ /* 0x000fda0003f45270 */
[----:B------:R-:W-:Y:S05]  /*10d90*/  @P2 BRA `(.L_x_1079) ;  /* 0x0000003000d42947 */ /* 0x000fea0003800000 */
[----:B------:R-:W0:Y:S01]  /*10da0*/  S2R R7, SR_LANEID ;  /* 0x0000000000077919 */ /* 0x000e220000000000 */
[----:B------:R-:W-:Y:S01]  /*10db0*/  VOTEU.ANY UR4, UPT, PT ;  /* 0x0000000000047886 */ /* 0x000fe200038e0100 */
[----:B------:R-:W1:Y:S01]  /*10dc0*/  LDC.64 R2, c[0x0][0xc80] ;  /* 0x00032000ff027b82 */ /* 0x000e620000000a00 */
[----:B------:R-:W0:Y:S08]  /*10dd0*/  FLO.U32 R0, UR4 ;  /* 0x0000000400007d00 */ /* 0x000e3000080e0000 */
[----:B------:R-:W1:Y:S01]  /*10de0*/  POPC R5, UR4 ;  /* 0x0000000400057d09 */ /* 0x000e620008000000 */
[----:B0-----:R-:W-:-:S13]  /*10df0*/  ISETP.EQ.U32.AND P0, PT, R0, R7, PT ;  /* 0x000000070000720c */ /* 0x001fda0003f02070 */
[----:B-1----:R-:W2:Y:S01]  /*10e00*/  @P0 ATOMG.E.ADD.STRONG.GPU PT, R3, desc[UR36][R2.64], R5 ;  /* 0x00000005020309a8 */ /* 0x002ea200081ee1e4 */
[----:B------:R-:W0:Y:S02]  /*10e10*/  S2R R4, SR_LTMASK ;  /* 0x0000000000047919 */ /* 0x000e240000003900 */
[----:B0-----:R-:W-:-:S04]  /*10e20*/  LOP3.LUT R4, R4, UR4, RZ, 0xc0, !PT ;  /* 0x0000000404047c12 */ /* 0x001fc8000f8ec0ff */
[----:B------:R-:W0:Y:S01]  /*10e30*/  POPC R7, R4 ;  /* 0x0000000400077309 */ /* 0x000e220000000000 */
[----:B--2---:R-:W0:Y:S02]  /*10e40*/  SHFL.IDX PT, R0, R3, R0, 0x1f ;  /* 0x00001f0003007589 */ /* 0x004e2400000e0000 */
[----:B0-----:R-:W-:Y:S01]  /*10e50*/  IADD3 R34, R0, UR47, R7 ;  /* 0x0000002f00227c10 */ /* 0x001fe2000fffe007 */
[----:B------:R-:W-:Y:S06]  /*10e60*/  BRA `(.L_x_1079) ;  /* 0x0000003000a07947 */ /* 0x000fec0003800000 */
.L_x_1078:
[----:B------:R-:W-:Y:S01]  /*10e70*/  VIADD R0, R17, 0x1e400 ;  /* 0x0001e40011007836 */ /* 0x000fe20000000000 */
[----:B------:R-:W-:Y:S04]  /*10e80*/  BSSY B6, `(.L_x_1080) ;  /* 0x0000013000067945 */ /* 0x000fe80003800000 */
[----:B------:R-:W-:-:S13]  /*10e90*/  LOP3.LUT P0, RZ, R0, 0x3ff, RZ, 0xc0, !PT ;  /* 0x000003ff00ff7812 */ /* 0x000fda000780c0ff */
[----:B------:R-:W-:Y:S05]  /*10ea0*/  @!P0 BRA `(.L_x_1081) ;  /* 0x0000000000408947 */ /* 0x000fea0003800000 */
[----:B------:R-:W-:Y:S01]  /*10eb0*/  MOV R2, 0x0 ;  /* 0x0000000000027802 */ /* 0x000fe20000000f00 */
[----:B------:R-:W-:Y:S01]  /*10ec0*/  ULDC.64 UR4, c[0x4][0x88] ;  /* 0x0100220000047ab9 */ /* 0x000fe20000000a00 */
[----:B------:R-:W-:Y:S01]  /*10ed0*/  ULDC.64 UR6, c[0x4][0x90] ;  /* 0x0100240000067ab9 */ /* 0x000fe20000000a00 */
[----:B------:R-:W-:Y:S02]  /*10ee0*/  IMAD.U32 R4, RZ, RZ, UR4 ;  /* 0x00000004ff047e24 */ /* 0x000fe4000f8e00ff */
[----:B------:R-:W-:Y:S01]  /*10ef0*/  IMAD.U32 R5, RZ, RZ, UR5 ;  /* 0x00000005ff057e24 */ /* 0x000fe2000f8e00ff */
[----:B------:R-:W0:Y:S01]  /*10f00*/  LDC.64 R2, c[0x4][R2] ;  /* 0x0100000002027b82 */ /* 0x000e220000000a00 */
[----:B------:R-:W-:Y:S01]  /*10f10*/  ULDC.64 UR4, c[0x4][0x8] ;  /* 0x0100020000047ab9 */ /* 0x000fe20000000a00 */
[----:B------:R-:W-:Y:S02]  /*10f20*/  IMAD.U32 R6, RZ, RZ, UR6 ;  /* 0x00000006ff067e24 */ /* 0x000fe4000f8e00ff */
[----:B------:R-:W-:-:S02]  /*10f30*/  IMAD.U32 R7, RZ, RZ, UR7 ;  /* 0x00000007ff077e24 */ /* 0x000fc4000f8e00ff */
[----:B------:R-:W-:Y:S02]  /*10f40*/  IMAD.U32 R10, RZ, RZ, UR4 ;  /* 0x00000004ff0a7e24 */ /* 0x000fe4000f8e00ff */
[----:B------:R-:W-:Y:S02]  /*10f50*/  IMAD.U32 R11, RZ, RZ, UR5 ;  /* 0x00000005ff0b7e24 */ /* 0x000fe4000f8e00ff */
[----:B------:R-:W-:Y:S02]  /*10f60*/  IMAD.MOV.U32 R8, RZ, RZ, 0x70 ;  /* 0x00000070ff087424 */ /* 0x000fe400078e00ff */
[----:B------:R-:W-:Y:S02]  /*10f70*/  IMAD.MOV.U32 R12, RZ, RZ, 0x1 ;  /* 0x00000001ff0c7424 */ /* 0x000fe400078e00ff */
[----:B------:R-:W-:-:S07]  /*10f80*/  IMAD.MOV.U32 R13, RZ, RZ, RZ ;  /* 0x000000ffff0d7224 */ /* 0x000fce00078e00ff */
[----:B------:R-:W-:-:S07]  /*10f90*/  LEPC R20, `(.L_x_1081) ;  /* 0x000000001014794e */ /* 0x000fce0000000000 */
[----:B0----5:R-:W-:Y:S05]  /*10fa0*/  CALL.ABS.NOINC R2 ;  /* 0x0000000002007343 */ /* 0x021fea0003c00000 */
.L_x_1081:
[----:B------:R-:W-:Y:S05]  /*10fb0*/  BSYNC B6 ;  /* 0x0000000000067941 */ /* 0x000fea0003800000 */
.L_x_1080:
        /* <DEDUP_REMOVED lines=20> */
.L_x_1084:
[----:B------:R0:W1:Y:S01]  /*11100*/  LDC.64 R2, c[0x4][R18] ;  /* 0x0100000012027b82 */ /* 0x0000620000000a00 */
[----:B------:R-:W-:Y:S01]  /*11110*/  ULDC.64 UR4, c[0x4][0x88] ;  /* 0x0100220000047ab9 */ /* 0x000fe20000000a00 */
[----:B------:R-:W-:Y:S01]  /*11120*/  ULDC.64 UR6, c[0x4][0x90] ;  /* 0x0100240000067ab9 */ /* 0x000fe20000000a00 */
[----:B------:R-:W-:Y:S02]  /*11130*/  IMAD.U32 R4, RZ, RZ, UR4 ;  /* 0x00000004ff047e24 */ /* 0x000fe4000f8e00ff */
        /* <DEDUP_REMOVED lines=11> */
.L_x_1083:
[----:B------:R-:W-:Y:S05]  /*111f0*/  BSYNC B6 ;  /* 0x0000000000067941 */ /* 0x000fea0003800000 */
.L_x_1082:
[----:B------:R-:W-:Y:S01]  /*11200*/  ULDC.64 UR4, c[0x0][0x9f8] ;  /* 0x00027e0000047ab9 */ /* 0x000fe20000000a00 */
[----:B------:R-:W-:Y:S01]  /*11210*/  IMAD.U32 R29, RZ, RZ, UR43 ;  /* 0x0000002bff1d7e24 */ /* 0x000fe2000f8e00ff */
[----:B------:R-:W-:Y:S01]  /*11220*/  UISETP.NE.U32.AND UP0, UPT, UR4, URZ, UPT ;  /* 0x0000003f0400728c */ /* 0x000fe2000bf05070 */
[----:B------:R-:W0:Y:S03]  /*11230*/  LDC R10, c[0x0][0x430] ;  /* 0x00010c00ff0a7b82 */ /* 0x000e260000000800 */
[----:B------:R-:W-:-:S06]  /*11240*/  UISETP.NE.AND.EX UP0, UPT, UR5, URZ, UPT, UP0 ;  /* 0x0000003f0500728c */ /* 0x000fcc000bf05300 */
[----:B------:R-:W-:-:S05]  /*11250*/  PLOP3.LUT P0, PT, PT, PT, UP0, 0x80, 0x0 ;  /* 0x000000000000781c */ /* 0x000fca0003f0f008 */
[----:B------:R-:W-:Y:S02]  /*11260*/  @UP0 ULDC.64 UR4, c[0x0][0x9f8] ;  /* 0x00027e0000040ab9 */ /* 0x000fe40000000a00 */
[----:B------:R-:W-:-:S06]  /*11270*/  @UP0 UIMAD.WIDE UR4, UR43, 0x4, UR4 ;  /* 0x000000042b0408a5 */ /* 0x000fcc000f8e0204 */
[----:B------:R-:W-:Y:S01]  /*11280*/  IMAD.U32 R2, RZ, RZ, UR4 ;  /* 0x00000004ff027e24 */ /* 0x000fe2000f8e00ff */
[----:B------:R-:W-:Y:S01]  /*11290*/  ULDC UR4, c[0x0][0xc48] ;  /* 0x0003120000047ab9 */ /* 0x000fe20000000800 */
[----:B------:R-:W-:-:S05]  /*112a0*/  IMAD.U32 R3, RZ, RZ, UR5 ;  /* 0x00000005ff037e24 */ /* 0x000fca000f8e00ff */
[----:B------:R1:W5:Y:S01]  /*112b0*/  @P0 LDG.E R29, desc[UR36][R2.64] ;  /* 0x00000024021d0981 */ /* 0x000362000c1e1900 */
[----:B------:R-:W-:Y:S01]  /*112c0*/  UMOV UR5, 0xffffffff ;  /* 0xffffffff00057882 */ /* 0x000fe20000000000 */
[----:B------:R-:W-:Y:S02]  /*112d0*/  IMAD.U32 R22, RZ, RZ, UR4 ;  /* 0x00000004ff167e24 */ /* 0x000fe4000f8e00ff */
[----:B------:R-:W-:Y:S05]  /*112e0*/  BRA.DIV UR5, `(.L_x_1085) ;  /* 0x0000003605ac7947 */ /* 0x000fea000b800000 */
.L_x_1139:
[----:B------:R-:W2:Y:S01]  /*112f0*/  S2R R8, SR_TID.X ;  /* 0x0000000000087919 */ /* 0x000ea20000002100 */
[----:B------:R-:W-:Y:S01]  /*11300*/  UIADD3 UR4, UR45, -0x1, URZ ;  /* 0xffffffff2d047890 */ /* 0x000fe2000fffe03f */
[----:B0-----:R-:W-:Y:S02]  /*11310*/  ISETP.NE.AND P1, PT, R10, 0x1, PT ;  /* 0x000000010a00780c */ /* 0x001fe40003f25270 */
[----:B-----5:R-:W-:Y:S02]  /*11320*/  SHF.R.S32.HI R33, RZ, 0x1f, R29 ;  /* 0x0000001fff217819 */ /* 0x020fe4000001141d */
[----:B------:R-:W-:Y:S01]  /*11330*/  LOP3.LUT R16, R16, 0xfffffeff, RZ, 0xc0, !PT ;  /* 0xfffffeff10107812 */ /* 0x000fe200078ec0ff */
[----:B------:R-:W-:-:S08]  /*11340*/  IMAD.U32 R7, RZ, RZ, UR4 ;  /* 0x00000004ff077e24 */ /* 0x000fd0000f8e00ff */
[----:B-1----:R-:W0:Y:S01]  /*11350*/  @P1 LDC R3, c[0x0][0x434] ;  /* 0x00010d00ff031b82 */ /* 0x002e220000000800 */
[----:B------:R-:W-:-:S07]  /*11360*/  @P1 LOP3.LUT R16, R16, 0x100, RZ, 0xfc, !PT ;  /* 0x0000010010101812 */ /* 0x000fce00078efcff */
[----:B------:R-:W1:Y:S01]  /*11370*/  @P1 LDC R5, c[0x0][0x438] ;  /* 0x00010e00ff051b82 */ /* 0x000e620000000800 */
[----:B--2---:R-:W-:-:S05]  /*11380*/  IMAD.SHL.U32 R8, R8, 0x10, RZ ;  /* 0x0000001008087824 */ /* 0x004fca00078e00ff */
[----:B------:R-:W-:-:S05]  /*11390*/  LOP3.LUT R8, R36, 0x70, R8, 0xf8, !PT ;  /* 0x0000007024087812 */ /* 0x000fca00078ef808 */
[----:B------:R-:W-:-:S04]  /*113a0*/  IMAD R7, R7, 0x60, R8 ;  /* 0x0000006007077824 */ /* 0x000fc800078e0208 */
[C---:B------:R-:W-:Y:S01]  /*113b0*/  IMAD.IADD R0, R7.reuse, 0x1, R32 ;  /* 0x0000000107007824 */ /* 0x040fe200078e0220 */
[----:B------:R-:W-:-:S03]  /*113c0*/  ISETP.GE.AND P0, PT, R7, UR38, PT ;  /* 0x0000002607007c0c */ /* 0x000fc6000bf06270 */
[----:B0-----:R-:W-:Y:S01]  /*113d0*/  @P1 IMAD.HI.U32 R2, R0, R3, RZ ;  /* 0x0000000300021227 */ /* 0x001fe200078e00ff */
[----:B------:R-:W-:-:S03]  /*113e0*/  ISETP.GT.U32.OR P0, PT, R8, 0x5f, P0 ;  /* 0x0000005f0800780c */ /* 0x000fc60000704470 */
[----:B------:R-:W-:Y:S01]  /*113f0*/  IMAD.MOV.U32 R9, RZ, RZ, R0 ;  /* 0x000000ffff097224 */ /* 0x000fe200078e0000 */
[----:B-1----:R-:W-:-:S09]  /*11400*/  @P1 SHF.R.U32.HI R9, RZ, R5, R2 ;  /* 0x00000005ff091219 */ /* 0x002fd20000011602 */
[----:B------:R-:W0:Y:S01]  /*11410*/  @!P0 LDC.64 R6, c[0x0][0x428] ;  /* 0x00010a00ff068b82 */ /* 0x000e220000000a00 */
[----:B------:R-:W-:-:S07]  /*11420*/  @!P0 SHF.R.S32.HI R3, RZ, 0x1f, R9 ;  /* 0x0000001fff038819 */ /* 0x000fce0000011409 */
[----:B------:R-:W1:Y:S01]  /*11430*/  @!P0 LDC.64 R4, c[0x0][0x418] ;  /* 0x00010600ff048b82 */ /* 0x000e620000000a00 */
[----:B0-----:R-:W-:-:S04]  /*11440*/  @!P0 IMAD R2, R33, R6, RZ ;  /* 0x0000000621028224 */ /* 0x001fc800078e02ff */
[----:B------:R-:W-:Y:S02]  /*11450*/  @!P0 IMAD R7, R29, R7, R2 ;  /* 0x000000071d078224 */ /* 0x000fe400078e0202 */
[----:B------:R-:W-:-:S04]  /*11460*/  @!P0 IMAD.MOV.U32 R2, RZ, RZ, R9 ;  /* 0x000000ffff028224 */ /* 0x000fc800078e0009 */
[----:B------:R-:W-:-:S04]  /*11470*/  @!P0 IMAD.WIDE.U32 R2, R29, R6, R2 ;  /* 0x000000061d028225 */ /* 0x000fc800078e0002 */
[----:B------:R-:W-:Y:S01]  /*11480*/  @!P0 IMAD.IADD R3, R3, 0x1, R7 ;  /* 0x0000000103038824 */ /* 0x000fe200078e0207 */
[----:B-1----:R-:W-:Y:S01]  /*11490*/  @!P0 LEA R4, P1, R2, R4, 0x2 ;  /* 0x0000000402048211 */ /* 0x002fe200078210ff */
[----:B------:R-:W-:-:S03]  /*114a0*/  IMAD.MOV.U32 R6, RZ, RZ, RZ ;  /* 0x000000ffff067224 */ /* 0x000fc600078e00ff */
[----:B------:R-:W-:Y:S01]  /*114b0*/  @!P0 LEA.HI.X R5, R2, R5, R3, 0x2, P1 ;  /* 0x0000000502058211 */ /* 0x000fe200008f1403 */
[----:B------:R-:W-:-:S04]  /*114c0*/  IMAD.MOV R7, RZ, RZ, -R9 ;  /* 0x000000ffff077224 */ /* 0x000fc800078e0a09 */
[----:B------:R0:W5:Y:S01]  /*114d0*/  @!P0 LDG.E R6, desc[UR36][R4.64] ;  /* 0x0000002404068981 */ /* 0x000162000c1e1900 */
[----:B------:R-:W-:Y:S01]  /*114e0*/  ISETP.GT.U32.AND P0, PT, R8, 0x5f, PT ;  /* 0x0000005f0800780c */ /* 0x000fe20003f04070 */
[----:B------:R-:W-:Y:S01]  /*114f0*/  IMAD R3, RZ, RZ, -UR43 ;  /* 0x8000002bff037e24 */ /* 0x000fe2000f8e02ff */
[----:B------:R-:W-:Y:S01]  /*11500*/  LOP3.LUT R16, R16, 0xffffff7f, RZ, 0xc0, !PT ;  /* 0xffffff7f10107812 */ /* 0x000fe200078ec0ff */
[----:B------:R-:W-:Y:S02]  /*11510*/  IMAD.U32 R24, RZ, RZ, UR4 ;  /* 0x00000004ff187e24 */ /* 0x000fe4000f8e00ff */
[----:B------:R-:W-:Y:S02]  /*11520*/  IMAD R22, R22, R3, UR42 ;  /* 0x0000002a16167e24 */ /* 0x000fe4000f8e0203 */
[----:B0-----:R-:W-:-:S03]  /*11530*/  IMAD R5, R10, R7, R0 ;  /* 0x000000070a057224 */ /* 0x001fc600078e0200 */
[----:B------:R-:W-:Y:S01]  /*11540*/  SHF.R.S32.HI R28, RZ, 0x1f, R22 ;  /* 0x0000001fff1c7819 */ /* 0x000fe20000011416 */
[----:B------:R-:W-:-:S05]  /*11550*/  IMAD.U32 R0, RZ, RZ, UR48 ;  /* 0x00000030ff007e24 */ /* 0x000fca000f8e00ff */
[----:B------:R-:W-:-:S13]  /*11560*/  ISETP.NE.AND P2, PT, R0, 0x3, PT ;  /* 0x000000030000780c */ /* 0x000fda0003f45270 */
[----:B------:R-:W-:-:S04]  /*11570*/  @P2 LOP3.LUT R16, R16, 0x80, RZ, 0xfc, !PT ;  /* 0x0000008010102812 */ /* 0x000fc800078efcff */
[----:B------:R-:W-:-:S04]  /*11580*/  LOP3.LUT R16, R16, 0xffffffbf, RZ, 0xc0, !PT ;  /* 0xffffffbf10107812 */ /* 0x000fc800078ec0ff */
[----:B------:R-:W-:Y:S01]  /*11590*/  @P0 LOP3.LUT R16, R16, 0x40, RZ, 0xfc, !PT ;  /* 0x0000004010100812 */ /* 0x000fe200078efcff */
[----:B------:R-:W-:Y:S06]  /*115a0*/  @!P2 BRA `(.L_x_1086) ;  /* 0x000000000004a947 */ /* 0x000fec0003800000 */
[----:B------:R-:W-:Y:S01]  /*115b0*/  BPT.TRAP 0x1 ;  /* 0x000000040000795c */ /* 0x000fe20000300000 */
.L_x_1086:
[----:B------:R-:W-:Y:S01]  /*115c0*/  SHF.R.S32.HI R7, RZ, 0x1f, R5 ;  /* 0x0000001fff077819 */ /* 0x000fe20000011405 */
[----:B------:R-:W-:Y:S01]  /*115d0*/  ULDC.64 UR4, c[0x0][0x328] ;  /* 0x0000ca0000047ab9 */ /* 0x000fe20000000a00 */
[----:B-----5:R-:W-:Y:S01]  /*115e0*/  SHF.R.S32.HI R4, RZ, 0x1f, R6 ;  /* 0x0000001fff047819 */ /* 0x020fe20000011406 */
[----:B------:R-:W-:Y:S01]  /*115f0*/  IMAD.WIDE.U32 R2, R5, UR4, RZ ;  /* 0x0000000405027c25 */ /* 0x000fe2000f8e00ff */
[----:B------:R-:W-:Y:S03]  /*11600*/  BSSY B0, `(.L_x_1087) ;  /* 0x0000015000007945 */ /* 0x000fe60003800000 */
[----:B------:R-:W-:-:S04]  /*11610*/  IMAD R0, R7, UR4, RZ ;  /* 0x0000000407007c24 */ /* 0x000fc8000f8e02ff */
[----:B------:R-:W-:Y:S01]  /*11620*/  IMAD R9, R5, UR5, R0 ;  /* 0x0000000505097c24 */ /* 0x000fe2000f8e0200 */
[----:B------:R-:W-:Y:S01]  /*11630*/  ULDC.64 UR4, c[0x0][0x338] ;  /* 0x0000ce0000047ab9 */ /* 0x000fe20000000a00 */
[----:B------:R-:W-:Y:S02]  /*11640*/  IMAD R0, R23, 0x8, R17 ;  /* 0x0000000817007824 */ /* 0x000fe400078e0211 */
        /* <DEDUP_REMOVED lines=12> */
[----:B------:R-:W-:-:S04]  /*11710*/  SHF.L.U32 R3, R26, 0x1f, RZ ;  /* 0x0000001f1a037819 */ /* 0x000fc800000006ff */
[----:B------:R-:W-:-:S06]  /*11720*/  LEA.HI.X R19, R2, UR5, R19, 0x1, P0 ;  /* 0x0000000502137c11 */ /* 0x000fcc00080f0c13 */
[----:B------:R-:W0:Y:S02]  /*11730*/  SYNCS.PHASECHK.TRANS64.TRYWAIT P0, [R0+URZ+0x30840], R3 ;  /* 0x03084003000075a7 */ /* 0x000e24000800017f */
[----:B0-----:R-:W-:Y:S05]  /*11740*/  @!P0 BRA `(.L_x_1088) ;  /* 0x0000003000c08947 */ /* 0x001fea0003800000 */
.L_x_1140:
[----:B------:R-:W-:Y:S05]  /*11750*/  BSYNC B0 ;  /* 0x0000000000007941 */ /* 0x000fea0003800000 */
.L_x_1087:
        /* <DEDUP_REMOVED lines=12> */
[----:B------:R-:W-:Y:S01]  /*11820*/  ULDC.64 UR4, c[0x0][0x308] ;  /* 0x0000c20000047ab9 */ /* 0x000fe20000000a00 */
[----:B------:R-:W-:Y:S02]  /*11830*/  IMAD.MOV.U32 R7, RZ, RZ, -0x60 ;  /* 0xffffffa0ff077424 */ /* 0x000fe400078e00ff */
[----:B------:R-:W-:Y:S02]  /*11840*/  IMAD.IADD R3, R3, 0x1, R5 ;  /* 0x0000000103037824 */ /* 0x000fe400078e0205 */
[----:B------:R-:W-:Y:S02]  /*11850*/  IMAD R5, R28, UR4, RZ ;  /* 0x000000041c057c24 */ /* 0x000fe4000f8e02ff */
[----:B------:R-:W-:-:S04]  /*11860*/  IMAD.WIDE.U32 R2, R22, UR4, R2 ;  /* 0x0000000416027c25 */ /* 0x000fc8000f8e0002 */
[----:B------:R-:W-:Y:S01]  /*11870*/  IMAD R5, R22, UR5, R5 ;  /* 0x0000000516057c24 */ /* 0x000fe2000f8e0205 */
[----:B------:R-:W-:Y:S01]  /*11880*/  ULDC.64 UR4, c[0x0][0x2e8] ;  /* 0x0000ba0000047ab9 */ /* 0x000fe20000000a00 */
[----:B------:R-:W-:Y:S01]  /*11890*/  IMAD R7, R24, R7, UR38 ;  /* 0x0000002618077e24 */ /* 0x000fe2000f8e0207 */
[C---:B------:R-:W-:Y:S01]  /*118a0*/  LEA R4, P0, R2.reuse, UR4, 0x1 ;  /* 0x0000000402047c11 */ /* 0x040fe2000f8008ff */
[----:B------:R-:W-:Y:S01]  /*118b0*/  IMAD.IADD R3, R3, 0x1, R5 ;  /* 0x0000000103037824 */ /* 0x000fe200078e0205 */
[----:B------:R-:W-:Y:S01]  /*118c0*/  UMOV UR4, 0xffffffff ;  /* 0xffffffff00047882 */ /* 0x000fe20000000000 */
[----:B------:R-:W-:Y:S02]  /*118d0*/  IMAD.IADD R7, R7, 0x1, -R36 ;  /* 0x0000000107077824 */ /* 0x000fe400078e0a24 */
[----:B------:R-:W-:Y:S01]  /*118e0*/  IMAD R5, R23, 0x4800, R30 ;  /* 0x0000480017057824 */ /* 0x000fe200078e021e */
[----:B------:R-:W-:Y:S02]  /*118f0*/  LEA.HI.X R6, R2, UR5, R3, 0x1, P0 ;  /* 0x0000000502067c11 */ /* 0x000fe400080f0c03 */
[----:B------:R-:W-:Y:S01]  /*11900*/  ISETP.GE.AND P0, PT, R7, 0x1, PT ;  /* 0x000000010700780c */ /* 0x000fe20003f06270 */
[----:B------:R-:W-:-:S12]  /*11910*/  BRA.DIV UR4, `(.L_x_1089) ;  /* 0x0000003204607947 */ /* 0x000fd8000b800000 */
[----:B------:R-:W0:Y:S01]  /*11920*/  SHFL.IDX PT, R14, R4, RZ, 0x181f ;  /* 0x00181fff040e7589 */ /* 0x000e2200000e0000 */
[----:B------:R-:W-:-:S03]  /*11930*/  @P0 IMAD R9, R5, 0x2, R17 ;  /* 0x0000000205090824 */ /* 0x000fc600078e0211 */
[----:B------:R-:W1:Y:S04]  /*11940*/  SHFL.IDX PT, R2, R6, RZ, 0x181f ;  /* 0x00181fff06027589 */ /* 0x000e6800000e0000 */
[----:B------:R-:W-:Y:S01]  /*11950*/  SHFL.IDX PT, R8, R6, 0x1, 0x181f ;  /* 0x00381f0006087f89 */ /* 0x000fe200000e0000 */
[----:B0-----:R-:W-:-:S05]  /*11960*/  @P0 LEA R14, P1, R37, R14, 0x1 ;  /* 0x0000000e250e0211 */ /* 0x001fca00078208ff */
[----:B-1----:R-:W-:Y:S02]  /*11970*/  @P0 IMAD.X R3, RZ, RZ, R2, P1 ;  /* 0x000000ffff030224 */ /* 0x002fe400008e0602 */
[----:B------:R-:W-:Y:S02]  /*11980*/  @P0 IMAD.MOV.U32 R2, RZ, RZ, R14 ;  /* 0x000000ffff020224 */ /* 0x000fe400078e000e */
[----:B------:R-:W0:Y:S04]  /*11990*/  SHFL.IDX PT, R14, R4, 0x1, 0x181f ;  /* 0x00381f00040e7f89 */ /* 0x000e2800000e0000 */
[----:B------:R-:W-:Y:S04]  /*119a0*/  @P0 LDGSTS.E.BYPASS.LTC128B.128 [R9+0x1e400], desc[UR36][R2.64], !P4 ;  /* 0x1e40000002090fae */ /* 0x000fe8000e101d64 */
[----:B------:R-:W-:Y:S04]  /*119b0*/  @P0 LDGSTS.E.BYPASS.LTC128B.128 [R9+0x21400], desc[UR36][R2.64+0x80], !P3 ;  /* 0x2140008002090fae */ /* 0x000fe8000d901d64 */
[----:B------:R1:W-:Y:S01]  /*119c0*/  @P0 LDGSTS.E.BYPASS.LTC128B.128 [R9+0x24400], desc[UR36][R2.64+0x100], !P2 ;  /* 0x2440010002090fae */ /* 0x0003e2000d101d64 */
[----:B------:R-:W-:-:S13]  /*119d0*/  ISETP.GE.AND P0, PT, R7, 0x11, PT ;  /* 0x000000110700780c */ /* 0x000fda0003f06270 */
[----:B0-----:R-:W-:Y:S01]  /*119e0*/  @P0 LEA R14, P1, R37, R14, 0x1 ;  /* 0x0000000e250e0211 */ /* 0x001fe200078208ff */
[----:B------:R-:W-:-:S04]  /*119f0*/  @P0 IMAD R25, R5, 0x2, R17 ;  /* 0x0000000205190824 */ /* 0x000fc800078e0211 */
[----:B------:R-:W-:Y:S02]  /*11a00*/  @P0 IMAD.X R21, RZ, RZ, R8, P1 ;  /* 0x000000ffff150224 */ /* 0x000fe400008e0608 */
[----:B-1----:R-:W-:Y:S01]  /*11a10*/  @P0 IMAD.MOV.U32 R2, RZ, RZ, R14 ;  /* 0x000000ffff020224 */ /* 0x002fe200078e000e */
[----:B------:R-:W-:Y:S01]  /*11a20*/  SHFL.IDX PT, R8, R6, 0x2, 0x181f ;  /* 0x00581f0006087f89 */ /* 0x000fe200000e0000 */
[----:B------:R-:W-:-:S03]  /*11a30*/  @P0 IMAD.MOV.U32 R3, RZ, RZ, R21 ;  /* 0x000000ffff030224 */ /* 0x000fc600078e0015 */
        /* <DEDUP_REMOVED lines=31> */
[----:B------:R0:W1:Y:S01]  /*11c30*/  SHFL.IDX PT, R8, R6, 0x5, 0x181f ;  /* 0x00b81f0006087f89 */ /* 0x00006200000e0000 */
[----:B------:R-:W-:-:S03]  /*11c40*/  @P0 IMAD.MOV.U32 R3, RZ, RZ, R9 ;  /* 0x000000ffff030224 */ /* 0x000fc600078e0009 */
[----:B------:R0:W2:Y:S04]  /*11c50*/  SHFL.IDX PT, R14, R4, 0x5, 0x181f ;  /* 0x00b81f00040e7f89 */ /* 0x0000a800000e0000 */
[----:B------:R0:W-:Y:S04]  /*11c60*/  @P0 LDGSTS.E.BYPASS.LTC128B.128 [R21+0x20400], desc[UR36][R2.64], !P4 ;  /* 0x2040000002150fae */ /* 0x0001e8000e101d64 */
[----:B------:R0:W-:Y:S04]  /*11c70*/  @P0 LDGSTS.E.BYPASS.LTC128B.128 [R21+0x23400], desc[UR36][R2.64+0x80], !P3 ;  /* 0x2340008002150fae */ /* 0x0001e8000d901d64 */
[----:B------:R0:W-:Y:S02]  /*11c80*/  @P0 LDGSTS.E.BYPASS.LTC128B.128 [R21+0x26400], desc[UR36][R2.64+0x100], !P2 ;  /* 0x2640010002150fae */ /* 0x0001e4000d101d64 */
.L_x_1154:
[----:B------:R-:W-:-:S13]  /*11c90*/  ISETP.GE.AND P0, PT, R7, 0x51, PT ;  /* 0x000000510700780c */ /* 0x000fda0003f06270 */
[----:B0-2---:R-:W-:Y:S01]  /*11ca0*/  @P0 LEA R2, P1, R37, R14, 0x1 ;  /* 0x0000000e25020211 */ /* 0x005fe200078208ff */
[----:B------:R-:W-:-:S04]  /*11cb0*/  @P0 IMAD R5, R5, 0x2, R17 ;  /* 0x0000000205050824 */ /* 0x000fc800078e0211 */
[----:B-1----:R-:W-:-:S05]  /*11cc0*/  @P0 IMAD.X R3, RZ, RZ, R8, P1 ;  /* 0x000000ffff030224 */ /* 0x002fca00008e0608 */
        /* <DEDUP_REMOVED lines=8> */
.L_x_1090:
        /* <DEDUP_REMOVED lines=10> */
.L_x_1091:
[----:B------:R1:W-:Y:S02]  /*11df0*/  SYNCS.ARRIVE.TRANS64.A1T0 RZ, [R0+URZ+0x30830], RZ ;  /* 0x030830ff00ff79a7 */ /* 0x0003e4000810003f */
[----:B------:R-:W-:Y:S05]  /*11e00*/  WARPSYNC.ALL ;  /* 0x0000000000007948 */ /* 0x000fea0003800000 */
[----:B------:R-:W-:Y:S01]  /*11e10*/  BSSY B6, `(.L_x_1092) ;  /* 0x0000015000067945 */ /* 0x000fe20003800000 */
[----:B-1----:R-:W-:Y:S01]  /*11e20*/  VIADD R0, R17, 0x12400 ;  /* 0x0001240011007836 */ /* 0x002fe20000000000 */
[----:B------:R-:W-:Y:S04]  /*11e30*/  BAR.SYNC.DEFER_BLOCKING 0x8, 0x180 ;  /* 0x0206000000007b1d */ /* 0x000fe80000010000 */
[----:B------:R-:W-:-:S13]  /*11e40*/  LOP3.LUT P0, RZ, R0, 0x3ff, RZ, 0xc0, !PT ;  /* 0x000003ff00ff7812 */ /* 0x000fda000780c0ff */
[----:B------:R-:W-:Y:S05]  /*11e50*/  @!P0 BRA `(.L_x_1093) ;  /* 0x0000000000408947 */ /* 0x000fea0003800000 */
[----:B0-----:R-:W-:Y:S01]  /*11e60*/  MOV R2, 0x0 ;  /* 0x0000000000027802 */ /* 0x001fe20000000f00 */
[----:B------:R-:W-:Y:S01]  /*11e70*/  ULDC.64 UR6, c[0x4][0x88] ;  /* 0x0100220000067ab9 */ /* 0x000fe20000000a00 */
[----:B------:R-:W-:Y:S01]  /*11e80*/  ULDC.64 UR8, c[0x4][0x90] ;  /* 0x0100240000087ab9 */ /* 0x000fe20000000a00 */
[----:B------:R-:W-:Y:S01]  /*11e90*/  ULDC.64 UR4, c[0x4][0x20] ;  /* 0x0100080000047ab9 */ /* 0x000fe20000000a00 */
[----:B------:R-:W-:Y:S02]  /*11ea0*/  IMAD.U32 R4, RZ, RZ, UR6 ;  /* 0x00000006ff047e24 */ /* 0x000fe4000f8e00ff */
[----:B------:R-:W0:Y:S01]  /*11eb0*/  LDC.64 R2, c[0x4][R2] ;  /* 0x0100000002027b82 */ /* 0x000e220000000a00 */
[----:B------:R-:W-:Y:S02]  /*11ec0*/  IMAD.U32 R5, RZ, RZ, UR7 ;  /* 0x00000007ff057e24 */ /* 0x000fe4000f8e00ff */
        /* <DEDUP_REMOVED lines=8> */
[----:B0-----:R-:W-:Y:S05]  /*11f50*/  CALL.ABS.NOINC R2 ;  /* 0x0000000002007343 */ /* 0x001fea0003c00000 */
.L_x_1093:
[----:B------:R-:W-:Y:S05]  /*11f60*/  BSYNC B6 ;  /* 0x0000000000067941 */ /* 0x000fea0003800000 */
.L_x_1092:
[----:B0-----:R-:W0:Y:S01]  /*11f70*/  S2R R2, SR_TID.X ;  /* 0x0000000000027919 */ /* 0x001e220000002100 */
[----:B------:R-:W-:Y:S01]  /*11f80*/  UISETP.NE.AND UP0, UPT, UR50, URZ, UPT ;  /* 0x0000003f3200728c */ /* 0x000fe2000bf05270 */
[----:B------:R-:W-:Y:S01]  /*11f90*/  R2UR UR6, R28 ;  /* 0x000000001c0672ca */ /* 0x000fe200000e0000 */
[----:B------:R-:W-:Y:S01]  /*11fa0*/  ULDC.64 UR8, c[0x0][0x2d8] ;  /* 0x0000b60000087ab9 */ /* 0x000fe20000000a00 */
[----:B------:R-:W-:Y:S02]  /*11fb0*/  R2UR UR7, R22 ;  /* 0x00000000160772ca */ /* 0x000fe400000e0000 */
[C---:B------:R-:W-:Y:S02]  /*11fc0*/  LOP3.LUT P3, RZ, R16.reuse, 0x800, RZ, 0xc0, !PT ;  /* 0x0000080010ff7812 */ /* 0x040fe4000786c0ff */
[----:B------:R-:W-:Y:S02]  /*11fd0*/  PLOP3.LUT P0, PT, PT, PT, UP0, 0x80, 0x0 ;  /* 0x000000000000781c */ /* 0x000fe40003f0f008 */
[----:B------:R-:W-:-:S02]  /*11fe0*/  LOP3.LUT P4, RZ, R16, 0x400, RZ, 0xc0, !PT ;  /* 0x0000040010ff7812 */ /* 0x000fc4000788c0ff */
[----:B------:R-:W-:Y:S01]  /*11ff0*/  @UP0 ULDC UR4, c[0x0][0x44c] ;  /* 0x0001130000040ab9 */ /* 0x000fe20000000800 */
[----:B------:R-:W-:Y:S02]  /*12000*/  LOP3.LUT P5, RZ, R16, 0x200, RZ, 0xc0, !PT ;  /* 0x0000020010ff7812 */ /* 0x000fe400078ac0ff */
[----:B------:R-:W-:-:S04]  /*12010*/  UIMAD UR6, UR6, UR8, URZ ;  /* 0x00000008060672a4 */ /* 0x000fc8000f8e023f */
[----:B------:R-:W-:Y:S02]  /*12020*/  UIMAD UR7, UR7, UR9, UR6 ;  /* 0x00000009070772a4 */ /* 0x000fe4000f8e0206 */
[----:B------:R-:W-:Y:S01]  /*12030*/  USHF.R.S32.HI UR6, URZ, 0x1f, UR43 ;  /* 0x0000001f3f067899 */ /* 0x000fe2000801142b */
[----:B0-----:R-:W-:-:S05]  /*12040*/  IMAD.SHL.U32 R2, R2, 0x10, RZ ;  /* 0x0000001002027824 */ /* 0x001fca00078e00ff */
[----:B------:R-:W-:-:S05]  /*12050*/  LOP3.LUT R2, R36, 0x70, R2, 0xf8, !PT ;  /* 0x0000007024027812 */ /* 0x000fca00078ef802 */
[----:B------:R-:W-:-:S04]  /*12060*/  VIADD R0, R2, UR44 ;  /* 0x0000002c02007c36 */ /* 0x000fc80008000000 */
[----:B------:R-:W-:Y:S01]  /*12070*/  @P0 IMAD.HI.U32 R3, R0, UR4, RZ ;  /* 0x0000000400030c27 */ /* 0x000fe2000f8e00ff */
[----:B------:R-:W-:Y:S01]  /*12080*/  PLOP3.LUT P0, PT, PT, PT, UP0, 0x80, 0x0 ;  /* 0x000000000000781c */ /* 0x000fe20003f0f008 */
[----:B------:R-:W-:Y:S02]  /*12090*/  @UP0 ULDC UR4, c[0x0][0x450] ;  /* 0x0001140000040ab9 */ /* 0x000fe40000000800 */
[----:B------:R-:W-:-:S10]  /*120a0*/  IMAD.MOV.U32 R2, RZ, RZ, R0 ;  /* 0x000000ffff027224 */ /* 0x000fd400078e0000 */
[----:B------:R-:W-:Y:S02]  /*120b0*/  @P0 SHF.R.U32.HI R2, RZ, UR4, R3 ;  /* 0x00000004ff020c19 */ /* 0x000fe40008011603 */
[----:B------:R-:W-:-:S03]  /*120c0*/  R2UR UR4, R22 ;  /* 0x00000000160472ca */ /* 0x000fc600000e0000 */
[----:B------:R-:W-:-:S10]  /*120d0*/  IMAD.MOV R5, RZ, RZ, -R2 ;  /* 0x000000ffff057224 */ /* 0x000fd400078e0a02 */
[----:B------:R-:W-:-:S03]  /*120e0*/  UIMAD.WIDE.U32 UR4, UR4, UR8, URZ ;  /* 0x00000008040472a5 */ /* 0x000fc6000f8e003f */
[----:B------:R-:W-:Y:S01]  /*120f0*/  ULDC.64 UR8, c[0x0][0x2e0] ;  /* 0x0000b80000087ab9 */ /* 0x000fe20000000a00 */
[----:B------:R-:W-:Y:S02]  /*12100*/  UIADD3 UR5, UR5, UR7, URZ ;  /* 0x0000000705057290 */ /* 0x000fe4000fffe03f */
[----:B------:R-:W-:Y:S01]  /*12110*/  UIMAD UR6, UR6, UR8, URZ ;  /* 0x00000008060672a4 */ /* 0x000fe2000f8e023f */
[----:B------:R-:W-:Y:S01]  /*12120*/  ULDC UR7, c[0x0][0x448] ;  /* 0x0001120000077ab9 */ /* 0x000fe20000000800 */
[----:B------:R-:W-:Y:S01]  /*12130*/  UIMAD.WIDE.U32 UR4, UR43, UR8, UR4 ;  /* 0x000000082b0472a5 */ /* 0x000fe2000f8e0004 */
[----:B------:R-:W-:Y:S01]  /*12140*/  IMAD R5, R5, UR7, R0 ;  /* 0x0000000705057c24 */ /* 0x000fe2000f8e0200 */
[----:B------:R-:W-:Y:S01]  /*12150*/  UIMAD UR6, UR43, UR9, UR6 ;  /* 0x000000092b0672a4 */ /* 0x000fe2000f8e0206 */
[----:B------:R-:W-:Y:S02]  /*12160*/  SHF.R.S32.HI R0, RZ, 0x1f, R2 ;  /* 0x0000001fff007819 */ /* 0x000fe40000011402 */
[----:B------:R-:W-:Y:S01]  /*12170*/  ULDC.64 UR8, c[0x0][0x2d0] ;  /* 0x0000b40000087ab9 */ /* 0x000fe20000000a00 */
[----:B------:R-:W-:Y:S01]  /*12180*/  UIADD3 UR5, UR5, UR6, URZ ;  /* 0x0000000605057290 */ /* 0x000fe2000fffe03f */
[----:B------:R-:W-:-:S02]  /*12190*/  IMAD.U32 R9, RZ, RZ, UR8 ;  /* 0x00000008ff097e24 */ /* 0x000fc4000f8e00ff */
[----:B------:R-:W-:Y:S01]  /*121a0*/  IMAD R3, R0, UR8, RZ ;  /* 0x0000000800037c24 */ /* 0x000fe2000f8e02ff */
[----:B------:R-:W-:-:S03]  /*121b0*/  SHF.R.S32.HI R0, RZ, 0x1f, R5 ;  /* 0x0000001fff007819 */ /* 0x000fc60000011405 */
[C---:B------:R-:W-:Y:S02]  /*121c0*/  IMAD R7, R2.reuse, UR9, R3 ;  /* 0x0000000902077c24 */ /* 0x040fe4000f8e0203 */
[----:B------:R-:W-:Y:S01]  /*121d0*/  IMAD.WIDE.U32 R2, R2, R9, UR4 ;  /* 0x0000000402027e25 */ /* 0x000fe2000f8e0009 */
        /* <DEDUP_REMOVED lines=12> */
[----:B------:R-:W-:-:S03]  /*122a0*/  VIADD R4, R36, UR44 ;  /* 0x0000002c24047c36 */ /* 0x000fc60008000000 */
[----:B------:R-:W1:Y:S01]  /*122b0*/  SHFL.IDX PT, R2, R5, RZ, 0x181f ;  /* 0x00181fff05027589 */ /* 0x000e6200000e0000 */
[C---:B------:R-:W-:Y:S01]  /*122c0*/  VIADD R7, R4.reuse, 0x10 ;  /* 0x0000001004077836 */ /* 0x040fe20000000000 */
[----:B------:R-:W-:Y:S02]  /*122d0*/  ISETP.GE.AND P0, PT, R4, UR39, PT ;  /* 0x0000002704007c0c */ /* 0x000fe4000bf06270 */
[----:B------:R-:W-:Y:S11]  /*122e0*/  SHFL.IDX PT, R6, R5, 0x1, 0x181f ;  /* 0x00381f0005067f89 */ /* 0x000ff600000e0000 */
[----:B0-----:R-:W-:-:S05]  /*122f0*/  @!P0 LEA R14, P1, R37, R14, 0x1 ;  /* 0x0000000e250e8211 */ /* 0x001fca00078208ff */
[----:B-1----:R-:W-:Y:S02]  /*12300*/  @!P0 IMAD.X R3, RZ, RZ, R2, P1 ;  /* 0x000000ffff038224 */ /* 0x002fe400008e0602 */
[----:B------:R-:W-:Y:S02]  /*12310*/  @!P0 IMAD.MOV.U32 R2, RZ, RZ, R14 ;  /* 0x000000ffff028224 */ /* 0x000fe400078e000e */
        /* <DEDUP_REMOVED lines=8> */
[----:B------:R-:W-:Y:S01]  /*123a0*/  SHFL.IDX PT, R6, R5, 0x2, 0x181f ;  /* 0x00581f0005067f89 */ /* 0x000fe200000e0000 */
[----:B------:R-:W-:Y:S02]  /*123b0*/  @!P0 IMAD.MOV.U32 R3, RZ, RZ, R7 ;  /* 0x000000ffff038224 */ /* 0x000fe400078e0007 */
        /* <DEDUP_REMOVED lines=53> */
[----:B------:R0:W1:Y:S01]  /*12710*/  SHFL.IDX PT, R6, R5, 0x7, 0x181f ;  /* 0x00f81f0005067f89 */ /* 0x00006200000e0000 */
[----:B------:R-:W-:-:S03]  /*12720*/  @!P0 IMAD.MOV.U32 R3, RZ, RZ, R7 ;  /* 0x000000ffff038224 */ /* 0x000fc600078e0007 */
[----:B------:R0:W2:Y:S04]  /*12730*/  SHFL.IDX PT, R14, R0, 0x7, 0x181f ;  /* 0x00f81f00000e7f89 */ /* 0x0000a800000e0000 */
[----:B------:R0:W-:Y:S04]  /*12740*/  @!P0 LDGSTS.E.BYPASS.LTC128B.128 [R31+0x15400], desc[UR36][R2.64], !P3 ;  /* 0x15400000021f8fae */ /* 0x0001e8000d901d64 */
[----:B------:R0:W-:Y:S04]  /*12750*/  @!P0 LDGSTS.E.BYPASS.LTC128B.128 [R31+0x19400], desc[UR36][R2.64+0x80], !P4 ;  /* 0x19400080021f8fae */ /* 0x0001e8000e101d64 */
[----:B------:R0:W-:Y:S02]  /*12760*/  @!P0 LDGSTS.E.BYPASS.LTC128B.128 [R31+0x1d400], desc[UR36][R2.64+0x100], !P5 ;  /* 0x1d400100021f8fae */ /* 0x0001e4000e901d64 */
.L_x_1171:
[----:B------:R-:W-:-:S05]  /*12770*/  VIADD R4, R4, 0x70 ;  /* 0x0000007004047836 */ /* 0x000fca0000000000 */
[----:B------:R-:W-:-:S13]  /*12780*/  ISETP.GE.AND P0, PT, R4, UR39, PT ;  /* 0x0000002704007c0c */ /* 0x000fda000bf06270 */
[----:B0-2---:R-:W-:-:S05]  /*12790*/  @!P0 LEA R2, P1, R37, R14, 0x1 ;  /* 0x0000000e25028211 */ /* 0x005fca00078208ff */
[----:B-1----:R-:W-:-:S05]  /*127a0*/  @!P0 IMAD.X R3, RZ, RZ, R6, P1 ;  /* 0x000000ffff038224 */ /* 0x002fca00008e0606 */
[----:B------:R-:W-:Y:S01]  /*127b0*/  @!PT LDS RZ, [RZ] ;  /* 0x00000000fffff984 */ /* 0x000fe20000000800 */
[----:B------:R-:W-:Y:S01]  /*127c0*/  @!PT LDS RZ, [RZ] ;  /* 0x00000000fffff984 */ /* 0x000fe20000000800 */
[----:B------:R-:W-:Y:S01]  /*127d0*/  @!PT LDS RZ, [RZ] ;  /* 0x00000000fffff984 */ /* 0x000fe20000000800 */
[----:B------:R0:W-:Y:S04]  /*127e0*/  @!P0 LDGSTS.E.BYPASS.LTC128B.128 [R31+0x15c00], desc[UR36][R2.64], !P3 ;  /* 0x15c00000021f8fae */ /* 0x0001e8000d901d64 */
[----:B------:R0:W-:Y:S04]  /*127f0*/  @!P0 LDGSTS.E.BYPASS.LTC128B.128 [R31+0x19c00], desc[UR36][R2.64+0x80], !P4 ;  /* 0x19c00080021f8fae */ /* 0x0001e8000e101d64 */
[----:B------:R0:W-:Y:S01]  /*12800*/  @!P0 LDGSTS.E.BYPASS.LTC128B.128 [R31+0x1dc00], desc[UR36][R2.64+0x100], !P5 ;  /* 0x1dc00100021f8fae */ /* 0x0001e2000e901d64 */
[----:B------:R-:W-:Y:S01]  /*12810*/  PLOP3.LUT P0, PT, PT, PT, PT, 0x80, 0x0 ;  /* 0x000000000000781c */ /* 0x000fe20003f0f070 */
[----:B------:R-:W-:-:S12]  /*12820*/  NOP ;  /* 0x0000000000007918 */ /* 0x000fd80000000000 */
.L_x_1095:
[----:B------:R-:W-:Y:S02]  /*12830*/  PLOP3.LUT P1, PT, P1, P0, PT, 0xa2, 0x0 ;  /* 0x000000000000781c */ /* 0x000fe40000f21472 */
[----:B------:R-:W-:-:S08]  /*12840*/  @P0 R2UR P1, UR4, R17 ;  /* 0x00000000110402ca */ /* 0x000fd00000020000 */
[----:B------:R-:W-:-:S05]  /*12850*/  @P0 PLOP3.LUT P0, PT, P1, PT, PT, 0x80, 0x0 ;  /* 0x000000000000081c */ /* 0x000fca0000f0f070 */
[----:B------:R-:W-:Y:S01]  /*12860*/  @!P1 SYNCS.ARRIVE.TRANS64.RED.A0T1 RZ, [UR4+0x30800], RZ ;  /* 0x030800ffffff99a7 */ /* 0x000fe20008200404 */
[----:B------:R-:W-:Y:S07]  /*12870*/  @!P1 ARRIVES.LDGSTSBAR.64.TRANSCNT [UR4+0x30800] ;  /* 0x03080000ff0099b0 */ /* 0x000fee0008000a84 */
[----:B------:R-:W-:Y:S05]  /*12880*/  @P0 BRA.U.ANY `(.L_x_1095) ;  /* 0xfffffffd00e80947 */ /* 0x000fea000393ffff */
[----:B0-----:R-:W2:Y:S02]  /*12890*/  LDL.LU R2, [R1] ;  /* 0x0000000001027983 */ /* 0x001ea40000300800 */
[----:B--2---:R-:W-:-:S05]  /*128a0*/  VIADD R2, R2, 0x1 ;  /* 0x0000000102027836 */ /* 0x004fca0000000000 */
[----:B------:R0:W-:Y:S01]  /*128b0*/  STL [R1], R2 ;  /* 0x0000000201007387 */ /* 0x0001e20000100800 */
        /* <DEDUP_REMOVED lines=9> */
.L_x_1172:
[----:B------:R-:W-:Y:S05]  /*12950*/  BSYNC B0 ;  /* 0x0000000000007941 */ /* 0x000fea0003800000 */
.L_x_1096:
[----:B------:R-:W-:-:S04]  /*12960*/  UIADD3 UR4, UR45, -0x2, URZ ;  /* 0xfffffffe2d047890 */ /* 0x000fc8000fffe03f */
[----:B------:R-:W-:-:S06]  /*12970*/  UISETP.GE.AND UP0, UPT, UR4, UR46, UPT ;  /* 0x0000002e0400728c */ /* 0x000fcc000bf06270 */
[----:B------:R-:W-:-:S13]  /*12980*/  PLOP3.LUT P0, PT, PT, PT, UP0, 0x40, 0x0 ;  /* 0x000000000000781c */ /* 0x000fda0003f0e808 */
[----:B------:R-:W-:Y:S05]  /*12990*/  @P0 BRA `(.L_x_1098) ;  /* 0x0000000c00f80947 */ /* 0x000fea0003800000 */
[----:B------:R-:W-:Y:S01]  /*129a0*/  BSSY B0, `(.L_x_1098) ;  /* 0x00000fd000007945 */ /* 0x000fe20003800000 */
[----:B------:R-:W-:Y:S02]  /*129b0*/  IMAD.MOV.U32 R9, RZ, RZ, R23 ;  /* 0x000000ffff097224 */ /* 0x000fe400078e0017 */
[----:B------:R-:W-:Y:S02]  /*129c0*/  IMAD.MOV.U32 R20, RZ, RZ, R26 ;  /* 0x000000ffff147224 */ /* 0x000fe400078e001a */
[----:B------:R-:W-:Y:S02]  /*129d0*/  IMAD.MOV.U32 R27, RZ, RZ, R24 ;  /* 0x000000ffff1b7224 */ /* 0x000fe400078e0018 */
[----:B------:R-:W-:-:S07]  /*129e0*/  IMAD.U32 R8, RZ, RZ, UR4 ;  /* 0x00000004ff087e24 */ /* 0x000fce000f8e00ff */
.L_x_1111:
[----:B------:R-:W1:Y:S01]  /*129f0*/  LDC R3, c[0x0][0x430] ;  /* 0x00010c00ff037b82 */ /* 0x000e620000000800 */
[----:B0-----:R-:W0:Y:S01]  /*12a00*/  S2R R0, SR_TID.X ;  /* 0x0000000000007919 */ /* 0x001e220000002100 */
[----:B------:R-:W-:Y:S01]  /*12a10*/  IMAD R10, R8, 0x60, R32 ;  /* 0x00000060080a7824 */ /* 0x000fe200078e0220 */
[----:B------:R-:W-:Y:S01]  /*12a20*/  LOP3.LUT P1, RZ, R16, 0x80, RZ, 0xc0, !PT ;  /* 0x0000008010ff7812 */ /* 0x000fe2000782c0ff */
[----:B------:R-:W-:Y:S01]  /*12a30*/  VIADD R23, R9, 0x1 ;  /* 0x0000000109177836 */ /* 0x000fe20000000000 */
[----:B-1----:R-:W-:Y:S01]  /*12a40*/  ISETP.NE.AND P0, PT, R3, 0x1, PT ;  /* 0x000000010300780c */ /* 0x002fe20003f05270 */
[----:B0-----:R-:W-:-:S12]  /*12a50*/  IMAD.SHL.U32 R0, R0, 0x10, RZ ;  /* 0x0000001000007824 */ /* 0x001fd800078e00ff */
[----:B------:R-:W0:Y:S01]  /*12a60*/  @P0 LDC R3, c[0x0][0x434] ;  /* 0x00010d00ff030b82 */ /* 0x000e220000000800 */
[----:B------:R-:W-:-:S04]  /*12a70*/  LOP3.LUT R0, R36, 0x70, R0, 0xf8, !PT ;  /* 0x0000007024007812 */ /* 0x000fc800078ef800 */
[C---:B------:R-:W-:Y:S01]  /*12a80*/  ISETP.GT.U32.AND P2, PT, R0.reuse, 0x5f, PT ;  /* 0x0000005f0000780c */ /* 0x040fe20003f44070 */
[----:B------:R-:W-:Y:S02]  /*12a90*/  IMAD.IADD R10, R0, 0x1, R10 ;  /* 0x00000001000a7824 */ /* 0x000fe400078e020a */
[----:B------:R-:W1:Y:S02]  /*12aa0*/  @P0 LDC R5, c[0x0][0x438] ;  /* 0x00010e00ff050b82 */ /* 0x000e640000000800 */
[----:B------:R-:W-:-:S08]  /*12ab0*/  IMAD.MOV.U32 R11, RZ, RZ, R10 ;  /* 0x000000ffff0b7224 */ /* 0x000fd000078e000a */
[----:B------:R-:W2:Y:S01]  /*12ac0*/  @!P2 LDC.64 R6, c[0x0][0x428] ;  /* 0x00010a00ff06ab82 */ /* 0x000ea20000000a00 */
[----:B0-----:R-:W-:-:S05]  /*12ad0*/  @P0 IMAD.HI.U32 R0, R10, R3, RZ ;  /* 0x000000030a000227 */ /* 0x001fca00078e00ff */
[----:B-1----:R-:W-:Y:S02]  /*12ae0*/  @P0 SHF.R.U32.HI R11, RZ, R5, R0 ;  /* 0x00000005ff0b0219 */ /* 0x002fe40000011600 */
[----:B------:R-:W0:Y:S02]  /*12af0*/  @!P2 LDC.64 R4, c[0x0][0x418] ;  /* 0x00010600ff04ab82 */ /* 0x000e240000000a00 */
[--C-:B------:R-:W-:Y:S01]  /*12b00*/  @!P2 SHF.R.S32.HI R3, RZ, 0x1f, R11.reuse ;  /* 0x0000001fff03a819 */ /* 0x100fe2000001140b */
[----:B------:R-:W-:Y:S02]  /*12b10*/  @!P2 IMAD.MOV.U32 R2, RZ, RZ, R11 ;  /* 0x000000ffff02a224 */ /* 0x000fe400078e000b */
[-C--:B--2---:R-:W-:Y:S02]  /*12b20*/  @!P2 IMAD R0, R33, R6.reuse, RZ ;  /* 0x000000062100a224 */ /* 0x084fe400078e02ff */
[----:B------:R-:W-:-:S04]  /*12b30*/  @!P2 IMAD.WIDE.U32 R2, R29, R6, R2 ;  /* 0x000000061d02a225 */ /* 0x000fc800078e0002 */
[----:B------:R-:W-:-:S04]  /*12b40*/  @!P2 IMAD R7, R29, R7, R0 ;  /* 0x000000071d07a224 */ /* 0x000fc800078e0200 */
[----:B------:R-:W-:Y:S01]  /*12b50*/  @!P2 IMAD.IADD R0, R7, 0x1, R3 ;  /* 0x000000010700a824 */ /* 0x000fe200078e0203 */
[----:B0-----:R-:W-:-:S04]  /*12b60*/  @!P2 LEA R4, P0, R2, R4, 0x2 ;  /* 0x000000040204a211 */ /* 0x001fc800078010ff */
[----:B------:R-:W-:Y:S01]  /*12b70*/  @!P2 LEA.HI.X R5, R2, R5, R0, 0x2, P0 ;  /* 0x000000050205a211 */ /* 0x000fe200000f1400 */
[----:B------:R-:W-:Y:S01]  /*12b80*/  IMAD.MOV.U32 R0, RZ, RZ, RZ ;  /* 0x000000ffff007224 */ /* 0x000fe200078e00ff */
[C---:B------:R-:W-:Y:S01]  /*12b90*/  ISETP.NE.AND P0, PT, R23.reuse, 0x2, PT ;  /* 0x000000021700780c */ /* 0x040fe20003f05270 */
[----:B------:R-:W-:Y:S01]  /*12ba0*/  IMAD.MOV R7, RZ, RZ, -R11 ;  /* 0x000000ffff077224 */ /* 0x000fe200078e0a0b */
[----:B------:R-:W-:Y:S05]  /*12bb0*/  YIELD ;  /* 0x0000000000007946 */ /* 0x000fea0003800000 */
[----:B------:R-:W-:Y:S01]  /*12bc0*/  ULDC UR4, c[0x0][0x430] ;  /* 0x00010c0000047ab9 */ /* 0x000fe20000000800 */
[----:B------:R-:W-:Y:S01]  /*12bd0*/  SEL R3, RZ, 0x1, P0 ;  /* 0x00000001ff037807 */ /* 0x000fe20000000000 */
[----:B------:R0:W5:Y:S01]  /*12be0*/  @!P2 LDG.E R0, desc[UR36][R4.64] ;  /* 0x000000240400a981 */ /* 0x000162000c1e1900 */
[----:B------:R-:W-:Y:S01]  /*12bf0*/  SEL R23, R23, RZ, P0 ;  /* 0x000000ff17177207 */ /* 0x000fe20000000000 */
[----:B------:R-:W-:Y:S01]  /*12c00*/  IMAD.MOV.U32 R24, RZ, RZ, R8 ;  /* 0x000000ffff187224 */ /* 0x000fe200078e0008 */
[----:B------:R-:W-:Y:S01]  /*12c10*/  LOP3.LUT R26, R20, R3, RZ, 0x3c, !PT ;  /* 0x00000003141a7212 */ /* 0x000fe200078e3cff */
[----:B0-----:R-:W-:Y:S01]  /*12c20*/  IMAD R5, R7, UR4, R10 ;  /* 0x0000000407057c24 */ /* 0x001fe2000f8e020a */
[----:B------:R-:W-:Y:S06]  /*12c30*/  @!P1 BRA `(.L_x_1099) ;  /* 0x0000000000049947 */ /* 0x000fec0003800000 */
[----:B------:R-:W-:Y:S01]  /*12c40*/  BPT.TRAP 0x1 ;  /* 0x000000040000795c */ /* 0x000fe20000300000 */
.L_x_1099:
[----:B------:R-:W-:Y:S01]  /*12c50*/  IMAD R6, R23, 0x8, R17 ;  /* 0x0000000817067824 */ /* 0x000fe200078e0211 */
[----:B------:R-:W-:Y:S01]  /*12c60*/  SHF.L.U32 R3, R26, 0x1f, RZ ;  /* 0x0000001f1a037819 */ /* 0x000fe200000006ff */
[----:B------:R-:W-:Y:S03]  /*12c70*/  BSSY B1, `(.L_x_1100) ;  /* 0x0000003000017945 */ /* 0x000fe60003800000 */
[----:B------:R-:W0:Y:S02]  /*12c80*/  SYNCS.PHASECHK.TRANS64.TRYWAIT P0, [R6+URZ+0x30840], R3 ;  /* 0x03084003060075a7 */ /* 0x000e24000800017f */
[----:B0-----:R-:W-:Y:S05]  /*12c90*/  @!P0 BRA `(.L_x_1101) ;  /* 0x0000003000248947 */ /* 0x001fea0003800000 */
.L_x_1173:
[----:B------:R-:W-:Y:S05]  /*12ca0*/  BSYNC B1 ;  /* 0x0000000000017941 */ /* 0x000fea0003800000 */
.L_x_1100:
[----:B------:R-:W-:Y:S01]  /*12cb0*/  SHF.R.S32.HI R21, RZ, 0x1f, R5 ;  /* 0x0000001fff157819 */ /* 0x000fe20000011405 */
[----:B------:R-:W-:Y:S01]  /*12cc0*/  ULDC.64 UR4, c[0x0][0x300] ;  /* 0x0000c00000047ab9 */ /* 0x000fe20000000a00 */
[----:B-----5:R-:W-:Y:S01]  /*12cd0*/  SHF.R.S32.HI R25, RZ, 0x1f, R0 ;  /* 0x0000001fff197819 */ /* 0x020fe20000011400 */
[----:B------:R-:W-:Y:S01]  /*12ce0*/  IMAD R8, R23, 0x4800, R30 ;  /* 0x0000480017087824 */ /* 0x000fe200078e021e */
        /* <DEDUP_REMOVED lines=16> */
[----:B------:R-:W-:-:S03]  /*12df0*/  ULDC.64 UR4, c[0x0][0x2e8] ;  /* 0x0000ba0000047ab9 */ /* 0x000fc60000000a00 */
[----:B------:R-:W-:Y:S01]  /*12e00*/  IMAD.IADD R3, R7, 0x1, R3 ;  /* 0x0000000107037824 */ /* 0x000fe200078e0203 */
[----:B------:R-:W-:Y:S01]  /*12e10*/  LEA R7, P0, R2, UR4, 0x1 ;  /* 0x0000000402077c11 */ /* 0x000fe2000f8008ff */
[----:B------:R-:W-:-:S03]  /*12e20*/  UMOV UR4, 0xffffffff ;  /* 0xffffffff00047882 */ /* 0x000fc60000000000 */
[----:B------:R-:W-:Y:S01]  /*12e30*/  LEA.HI.X R10, R2, UR5, R3, 0x1, P0 ;  /* 0x00000005020a7c11 */ /* 0x000fe200080f0c03 */
[----:B------:R-:W-:Y:S08]  /*12e40*/  BRA.DIV UR4, `(.L_x_1102) ;  /* 0x0000002e04cc7947 */ /* 0x000ff0000b800000 */
[----:B------:R-:W0:Y:S01]  /*12e50*/  SHFL.IDX PT, R14, R7, RZ, 0x181f ;  /* 0x00181fff070e7589 */ /* 0x000e2200000e0000 */
[----:B------:R-:W-:Y:S02]  /*12e60*/  IMAD.SHL.U32 R4, R37, 0x2, RZ ;  /* 0x0000000225047824 */ /* 0x000fe400078e00ff */
[----:B------:R-:W-:Y:S01]  /*12e70*/  IMAD R8, R8, 0x2, R17 ;  /* 0x0000000208087824 */ /* 0x000fe200078e0211 */
[----:B------:R-:W1:Y:S04]  /*12e80*/  SHFL.IDX PT, R3, R10, RZ, 0x181f ;  /* 0x00181fff0a037589 */ /* 0x000e6800000e0000 */
[----:B------:R-:W-:Y:S01]  /*12e90*/  SHFL.IDX PT, R35, R10, 0x2, 0x181f ;  /* 0x00581f000a237f89 */ /* 0x000fe200000e0000 */
[----:B0-----:R-:W-:-:S03]  /*12ea0*/  IADD3 R2, P0, R14, R4, RZ ;  /* 0x000000040e027210 */ /* 0x001fc60007f1e0ff */
[----:B------:R-:W0:Y:S02]  /*12eb0*/  SHFL.IDX PT, R14, R7, 0x1, 0x181f ;  /* 0x00381f00070e7f89 */ /* 0x000e2400000e0000 */
[----:B-1----:R-:W-:-:S05]  /*12ec0*/  IMAD.X R3, RZ, RZ, R3, P0 ;  /* 0x000000ffff037224 */ /* 0x002fca00000e0603 */
        /* <DEDUP_REMOVED lines=25> */
[----:B------:R0:W2:Y:S03]  /*13060*/  SHFL.IDX PT, R14, R7, 0x5, 0x181f ;  /* 0x00b81f00070e7f89 */ /* 0x0000a600000e0000 */
[----:B-1----:R-:W-:Y:S02]  /*13070*/  IMAD.X R3, RZ, RZ, R35, P0 ;  /* 0x000000ffff037224 */ /* 0x002fe400000e0623 */
[----:B------:R0:W1:Y:S04]  /*13080*/  SHFL.IDX PT, R35, R10, 0x5, 0x181f ;  /* 0x00b81f000a237f89 */ /* 0x00006800000e0000 */
[----:B------:R0:W-:Y:S04]  /*13090*/  LDGSTS.E.BYPASS.LTC128B.128 [R8+0x20400], desc[UR36][R2.64], !P3 ;  /* 0x2040000002087fae */ /* 0x0001e8000d901d64 */
[----:B------:R0:W-:Y:S04]  /*130a0*/  LDGSTS.E.BYPASS.LTC128B.128 [R8+0x23400], desc[UR36][R2.64+0x80], !P2 ;  /* 0x2340008002087fae */ /* 0x0001e8000d101d64 */
[----:B------:R0:W-:Y:S02]  /*130b0*/  LDGSTS.E.BYPASS.LTC128B.128 [R8+0x26400], desc[UR36][R2.64+0x100], !P1 ;  /* 0x2640010002087fae */ /* 0x0001e4000c901d64 */
.L_x_1187:
        /* <DEDUP_REMOVED lines=10> */
.L_x_1103:
        /* <DEDUP_REMOVED lines=10> */
.L_x_1104:
[----:B------:R1:W-:Y:S01]  /*13200*/  SYNCS.ARRIVE.TRANS64.A1T0 RZ, [R6+URZ+0x30830], RZ ;  /* 0x030830ff06ff79a7 */ /* 0x0003e2000810003f */
[----:B------:R-:W-:Y:S05]  /*13210*/  @!P2 BRA `(.L_x_1105) ;  /* 0x000000000004a947 */ /* 0x000fea0003800000 */
[----:B------:R-:W-:Y:S01]  /*13220*/  BPT.TRAP 0x1 ;  /* 0x000000040000795c */ /* 0x000fe20000300000 */
.L_x_1105:
[----:B0-----:R-:W-:Y:S01]  /*13230*/  SHF.L.U32 R3, R20, 0x1f, RZ ;  /* 0x0000001f14037819 */ /* 0x001fe200000006ff */
[----:B-1----:R-:W-:Y:S01]  /*13240*/  IMAD R6, R9, 0x8, R17 ;  /* 0x0000000809067824 */ /* 0x002fe200078e0211 */
[----:B------:R-:W-:Y:S03]  /*13250*/  BSSY B1, `(.L_x_1106) ;  /* 0x0000003000017945 */ /* 0x000fe60003800000 */
[----:B------:R-:W0:Y:S02]  /*13260*/  SYNCS.PHASECHK.TRANS64.TRYWAIT P0, [R6+URZ+0x30860], R3 ;  /* 0x03086003060075a7 */ /* 0x000e24000800017f */
[----:B0-----:R-:W-:Y:S05]  /*13270*/  @!P0 BRA `(.L_x_1107) ;  /* 0x0000003000788947 */ /* 0x001fea0003800000 */
.L_x_1188:
[----:B------:R-:W-:Y:S05]  /*13280*/  BSYNC B1 ;  /* 0x0000000000017941 */ /* 0x000fea0003800000 */
.L_x_1106:
[----:B------:R-:W-:Y:S01]  /*13290*/  IMAD.MOV.U32 R2, RZ, RZ, -0x60 ;  /* 0xffffffa0ff027424 */ /* 0x000fe200078e00ff */
[----:B------:R-:W-:Y:S01]  /*132a0*/  UMOV UR4, 0xffffffff ;  /* 0xffffffff00047882 */ /* 0x000fe20000000000 */
[C---:B------:R-:W-:Y:S01]  /*132b0*/  LOP3.LUT P3, RZ, R16.reuse, 0x20, RZ, 0xc0, !PT ;  /* 0x0000002010ff7812 */ /* 0x040fe2000786c0ff */
[----:B------:R-:W-:Y:S01]  /*132c0*/  IMAD R7, R9, 0x4800, R30 ;  /* 0x0000480009077824 */ /* 0x000fe200078e021e */
[C---:B------:R-:W-:Y:S01]  /*132d0*/  LOP3.LUT P2, RZ, R16.reuse, 0x10, RZ, 0xc0, !PT ;  /* 0x0000001010ff7812 */ /* 0x040fe2000784c0ff */
[----:B0-----:R-:W-:Y:S01]  /*132e0*/  IMAD R3, R27, R2, UR38 ;  /* 0x000000261b037e24 */ /* 0x001fe2000f8e0202 */
[----:B------:R-:W-:-:S03]  /*132f0*/  LOP3.LUT P1, RZ, R16, 0x8, RZ, 0xc0, !PT ;  /* 0x0000000810ff7812 */ /* 0x000fc6000782c0ff */
[----:B------:R-:W-:Y:S01]  /*13300*/  IMAD.IADD R8, R3, 0x1, -R36 ;  /* 0x0000000103087824 */ /* 0x000fe200078e0a24 */
[----:B------:R-:W-:Y:S09]  /*13310*/  BRA.DIV UR4, `(.L_x_1108) ;  /* 0x0000003204647947 */ /* 0x000ff2000b800000 */
[----:B------:R-:W0:Y:S01]  /*13320*/  SHFL.IDX PT, R14, R18, RZ, 0x181f ;  /* 0x00181fff120e7589 */ /* 0x000e2200000e0000 */
[----:B------:R-:W-:-:S03]  /*13330*/  IMAD R7, R7, 0x2, R17 ;  /* 0x0000000207077824 */ /* 0x000fc600078e0211 */
[----:B------:R-:W1:Y:S01]  /*13340*/  SHFL.IDX PT, R3, R19, RZ, 0x181f ;  /* 0x00181fff13037589 */ /* 0x000e6200000e0000 */
[----:B0-----:R-:W-:-:S03]  /*13350*/  IADD3 R2, P0, R14, R4, RZ ;  /* 0x000000040e027210 */ /* 0x001fc60007f1e0ff */
[----:B------:R-:W0:Y:S02]  /*13360*/  SHFL.IDX PT, R14, R18, 0x1, 0x181f ;  /* 0x00381f00120e7f89 */ /* 0x000e2400000e0000 */
[----:B-1----:R-:W-:Y:S01]  /*13370*/  IMAD.X R3, RZ, RZ, R3, P0 ;  /* 0x000000ffff037224 */ /* 0x002fe200000e0603 */
[----:B------:R-:W-:-:S13]  /*13380*/  ISETP.LT.OR P0, PT, R8, 0x1, P3 ;  /* 0x000000010800780c */ /* 0x000fda0001f01670 */
[----:B------:R-:W-:Y:S01]  /*13390*/  LDGSTS.E.BYPASS.LTC128B.128 [R7+0x400], desc[UR36][R2.64], !P0 ;  /* 0x0040000002077fae */ /* 0x000fe2000c101d64 */
[----:B------:R-:W-:-:S13]  /*133a0*/  ISETP.LT.OR P0, PT, R8, 0x1, P2 ;  /* 0x000000010800780c */ /* 0x000fda0001701670 */
[----:B------:R-:W-:Y:S01]  /*133b0*/  LDGSTS.E.BYPASS.LTC128B.128 [R7+0x3400], desc[UR36][R2.64+0x80], !P0 ;  /* 0x0340008002077fae */ /* 0x000fe2000c101d64 */
[----:B------:R-:W-:-:S13]  /*133c0*/  ISETP.LT.OR P0, PT, R8, 0x1, P1 ;  /* 0x000000010800780c */ /* 0x000fda0000f01670 */
[----:B------:R1:W-:Y:S04]  /*133d0*/  LDGSTS.E.BYPASS.LTC128B.128 [R7+0x6400], desc[UR36][R2.64+0x100], !P0 ;  /* 0x0640010002077fae */ /* 0x0003e8000c101d64 */
[----:B-1----:R-:W1:Y:S01]  /*133e0*/  SHFL.IDX PT, R3, R19, 0x1, 0x181f ;  /* 0x00381f0013037f89 */ /* 0x002e6200000e0000 */
        /* <DEDUP_REMOVED lines=31> */
[----:B------:R-:W2:Y:S04]  /*135e0*/  SHFL.IDX PT, R19, R19, 0x5, 0x181f ;  /* 0x00b81f0013137f89 */ /* 0x000ea800000e0000 */
[----:B------:R3:W4:Y:S01]  /*135f0*/  SHFL.IDX PT, R14, R18, 0x5, 0x181f ;  /* 0x00b81f00120e7f89 */ /* 0x00072200000e0000 */
[----:B-1----:R-:W-:Y:S01]  /*13600*/  IMAD.X R3, RZ, RZ, R3, P0 ;  /* 0x000000ffff037224 */ /* 0x002fe200000e0603 */
[----:B------:R-:W-:-:S13]  /*13610*/  ISETP.LT.OR P0, PT, R8, 0x41, P3 ;  /* 0x000000410800780c */ /* 0x000fda0001f01670 */
[----:B------:R3:W-:Y:S01]  /*13620*/  LDGSTS.E.BYPASS.LTC128B.128 [R7+0x2400], desc[UR36][R2.64], !P0 ;  /* 0x0240000002077fae */ /* 0x0007e2000c101d64 */
[----:B------:R-:W-:-:S13]  /*13630*/  ISETP.LT.OR P0, PT, R8, 0x41, P2 ;  /* 0x000000410800780c */ /* 0x000fda0001701670 */
[----:B------:R3:W-:Y:S01]  /*13640*/  LDGSTS.E.BYPASS.LTC128B.128 [R7+0x5400], desc[UR36][R2.64+0x80], !P0 ;  /* 0x0540008002077fae */ /* 0x0007e2000c101d64 */
[----:B------:R-:W-:-:S13]  /*13650*/  ISETP.LT.OR P0, PT, R8, 0x41, P1 ;  /* 0x000000410800780c */ /* 0x000fda0000f01670 */
[----:B--2-4-:R3:W-:Y:S02]  /*13660*/  LDGSTS.E.BYPASS.LTC128B.128 [R7+0x8400], desc[UR36][R2.64+0x100], !P0 ;  /* 0x0840010002077fae */ /* 0x0147e4000c101d64 */
.L_x_1202:
        /* <DEDUP_REMOVED lines=31> */
.L_x_1109:
        /* <DEDUP_REMOVED lines=10> */
.L_x_1110:
[C---:B------:R-:W-:Y:S01]  /*13900*/  ISETP.GT.AND P0, PT, R24.reuse, UR46, PT ;  /* 0x0000002e18007c0c */ /* 0x040fe2000bf04270 */
[----:B------:R1:W-:Y:S01]  /*13910*/  SYNCS.ARRIVE.TRANS64.A1T0 RZ, [R6+URZ+0x30850], RZ ;  /* 0x030850ff06ff79a7 */ /* 0x0003e2000810003f */
[----:B------:R-:W-:Y:S02]  /*13920*/  VIADD R8, R24, 0xffffffff ;  /* 0xffffffff18087836 */ /* 0x000fe40000000000 */
[----:B------:R-:W-:Y:S02]  /*13930*/  IMAD.MOV.U32 R9, RZ, RZ, R23 ;  /* 0x000000ffff097224 */ /* 0x000fe400078e0017 */
[----:B------:R-:W-:Y:S02]  /*13940*/  IMAD.MOV.U32 R20, RZ, RZ, R26 ;  /* 0x000000ffff147224 */ /* 0x000fe400078e001a */
[----:B------:R-:W-:-:S05]  /*13950*/  IMAD.MOV.U32 R27, RZ, RZ, R24 ;  /* 0x000000ffff1b7224 */ /* 0x000fca00078e0018 */
[----:B-1----:R-:W-:Y:S05]  /*13960*/  @P0 BRA `(.L_x_1111) ;  /* 0xfffffff000200947 */ /* 0x002fea000383ffff */
[----:B------:R-:W-:Y:S05]  /*13970*/  BSYNC B0 ;  /* 0x0000000000007941 */ /* 0x000fea0003800000 */
.L_x_1098:
[----:B0-----:R-:W0:Y:S01]  /*13980*/  S2R R0, SR_TID.X ;  /* 0x0000000000007919 */ /* 0x001e220000002100 */
[----:B------:R-:W-:Y:S01]  /*13990*/  BSSY B0, `(.L_x_1112) ;  /* 0x0000010000007945 */ /* 0x000fe20003800000 */
        /* <DEDUP_REMOVED lines=14> */
[----:B0-----:R-:W-:-:S07]  /*13a80*/  IADD3 R34, R0, UR47, R7 ;  /* 0x0000002f00227c10 */ /* 0x001fce000fffe007 */
.L_x_1113:
[----:B------:R-:W-:Y:S05]  /*13a90*/  BSYNC B0 ;  /* 0x0000000000007941 */ /* 0x000fea0003800000 */
.L_x_1112:
[----:B------:R-:W-:-:S13]  /*13aa0*/  LOP3.LUT P0, RZ, R16, 0x80, RZ, 0xc0, !PT ;  /* 0x0000008010ff7812 */ /* 0x000fda000780c0ff */
[----:B------:R-:W-:Y:S05]  /*13ab0*/  @!P0 BRA `(.L_x_1114) ;  /* 0x0000000000048947 */ /* 0x000fea0003800000 */
[----:B------:R-:W-:Y:S01]  /*13ac0*/  BPT.TRAP 0x1 ;  /* 0x000000040000795c */ /* 0x000fe20000300000 */
.L_x_1114:
[----:B------:R-:W-:Y:S01]  /*13ad0*/  IMAD R4, R23, 0x8, R17 ;  /* 0x0000000817047824 */ /* 0x000fe200078e0211 */
[----:B------:R-:W-:Y:S01]  /*13ae0*/  SHF.L.U32 R3, R26, 0x1f, RZ ;  /* 0x0000001f1a037819 */ /* 0x000fe200000006ff */
[----:B------:R-:W-:Y:S01]  /*13af0*/  IMAD.MOV.U32 R5, RZ, RZ, -0x60 ;  /* 0xffffffa0ff057424 */ /* 0x000fe200078e00ff */
[----:B------:R-:W-:Y:S02]  /*13b00*/  BSSY B0, `(.L_x_1115) ;  /* 0x0000004000007945 */ /* 0x000fe40003800000 */
[----:B------:R-:W0:Y:S01]  /*13b10*/  SYNCS.PHASECHK.TRANS64.TRYWAIT P0, [R4+URZ+0x30860], R3 ;  /* 0x03086003040075a7 */ /* 0x000e22000800017f */
[----:B------:R-:W-:Y:S01]  /*13b20*/  IMAD R5, R24, R5, UR38 ;  /* 0x0000002618057e24 */ /* 0x000fe2000f8e0205 */
[----:B0-----:R-:W-:Y:S06]  /*13b30*/  @!P0 BRA `(.L_x_1116) ;  /* 0x0000003000588947 */ /* 0x001fec0003800000 */
.L_x_1203:
[----:B------:R-:W-:Y:S05]  /*13b40*/  BSYNC B0 ;  /* 0x0000000000007941 */ /* 0x000fea0003800000 */
.L_x_1115:
        /* <DEDUP_REMOVED lines=8> */
[----:B------:R-:W-:-:S03]  /*13bd0*/  IMAD.SHL.U32 R6, R37, 0x2, RZ ;  /* 0x0000000225067824 */ /* 0x000fc600078e00ff */
[----:B------:R-:W0:Y:S04]  /*13be0*/  SHFL.IDX PT, R0, R19, RZ, 0x181f ;  /* 0x00181fff13007589 */ /* 0x000e2800000e0000 */
[----:B------:R-:W-:Y:S01]  /*13bf0*/  SHFL.IDX PT, R7, R19, 0x1, 0x181f ;  /* 0x00381f0013077f89 */ /* 0x000fe200000e0000 */
[----:B-1----:R-:W-:-:S03]  /*13c00*/  IADD3 R2, P0, R14, R6, RZ ;  /* 0x000000060e027210 */ /* 0x002fc60007f1e0ff */
[----:B------:R-:W1:Y:S02]  /*13c10*/  SHFL.IDX PT, R14, R18, 0x1, 0x181f ;  /* 0x00381f00120e7f89 */ /* 0x000e6400000e0000 */
[----:B0-----:R-:W-:Y:S01]  /*13c20*/  IMAD.X R3, RZ, RZ, R0, P0 ;  /* 0x000000ffff037224 */ /* 0x001fe200000e0600 */
[----:B------:R-:W-:Y:S01]  /*13c30*/  ISETP.LT.OR P0, PT, R5, 0x1, P4 ;  /* 0x000000010500780c */ /* 0x000fe20002701670 */
[----:B------:R-:W-:-:S12]  /*13c40*/  IMAD R0, R8, 0x2, R17 ;  /* 0x0000000208007824 */ /* 0x000fd800078e0211 */
[----:B------:R-:W-:Y:S01]  /*13c50*/  LDGSTS.E.BYPASS.LTC128B.128 [R0+0x400], desc[UR36][R2.64], !P0 ;  /* 0x0040000002007fae */ /* 0x000fe2000c101d64 */
[----:B------:R-:W-:-:S13]  /*13c60*/  ISETP.LT.OR P0, PT, R5, 0x1, P3 ;  /* 0x000000010500780c */ /* 0x000fda0001f01670 */
[----:B------:R-:W-:Y:S01]  /*13c70*/  LDGSTS.E.BYPASS.LTC128B.128 [R0+0x3400], desc[UR36][R2.64+0x80], !P0 ;  /* 0x0340008002007fae */ /* 0x000fe2000c101d64 */
[----:B------:R-:W-:-:S13]  /*13c80*/  ISETP.LT.OR P0, PT, R5, 0x1, P1 ;  /* 0x000000010500780c */ /* 0x000fda0000f01670 */
[----:B------:R1:W-:Y:S02]  /*13c90*/  LDGSTS.E.BYPASS.LTC128B.128 [R0+0x6400], desc[UR36][R2.64+0x100], !P0 ;  /* 0x0640010002007fae */ /* 0x0003e4000c101d64 */
[----:B-1----:R-:W-:Y:S02]  /*13ca0*/  IADD3 R2, P0, R14, R6, RZ ;  /* 0x000000060e027210 */ /* 0x002fe40007f1e0ff */
[----:B------:R-:W0:Y:S03]  /*13cb0*/  SHFL.IDX PT, R14, R18, 0x2, 0x181f ;  /* 0x00581f00120e7f89 */ /* 0x000e2600000e0000 */
[----:B------:R-:W-:Y:S01]  /*13cc0*/  IMAD.X R3, RZ, RZ, R7, P0 ;  /* 0x000000ffff037224 */ /* 0x000fe200000e0607 */
[----:B------:R-:W-:Y:S01]  /*13cd0*/  ISETP.LT.OR P0, PT, R5, 0x11, P4 ;  /* 0x000000110500780c */ /* 0x000fe20002701670 */
[----:B------:R-:W1:-:S12]  /*13ce0*/  SHFL.IDX PT, R7, R19, 0x2, 0x181f ;  /* 0x00581f0013077f89 */ /* 0x000e5800000e0000 */
[----:B------:R-:W-:Y:S01]  /*13cf0*/  LDGSTS.E.BYPASS.LTC128B.128 [R0+0xc00], desc[UR36][R2.64], !P0 ;  /* 0x00c0000002007fae */ /* 0x000fe2000c101d64 */
[----:B------:R-:W-:-:S13]  /*13d00*/  ISETP.LT.OR P0, PT, R5, 0x11, P3 ;  /* 0x000000110500780c */ /* 0x000fda0001f01670 */
[----:B------:R-:W-:Y:S01]  /*13d10*/  LDGSTS.E.BYPASS.LTC128B.128 [R0+0x3c00], desc[UR36][R2.64+0x80], !P0 ;  /* 0x03c0008002007fae */ /* 0x000fe2000c101d64 */
[----:B------:R-:W-:-:S13]  /*13d20*/  ISETP.LT.OR P0, PT, R5, 0x11, P1 ;  /* 0x000000110500780c */ /* 0x000fda0000f01670 */
[----:B------:R0:W-:Y:S02]  /*13d30*/  LDGSTS.E.BYPASS.LTC128B.128 [R0+0x6c00], desc[UR36][R2.64+0x100], !P0 ;  /* 0x06c0010002007fae */ /* 0x0001e4000c101d64 */
[----:B0-----:R-:W-:Y:S02]  /*13d40*/  IADD3 R2, P0, R14, R6, RZ ;  /* 0x000000060e027210 */ /* 0x001fe40007f1e0ff */
[----:B------:R-:W0:Y:S03]  /*13d50*/  SHFL.IDX PT, R14, R18, 0x3, 0x181f ;  /* 0x00781f00120e7f89 */ /* 0x000e2600000e0000 */
[----:B-1----:R-:W-:Y:S01]  /*13d60*/  IMAD.X R3, RZ, RZ, R7, P0 ;  /* 0x000000ffff037224 */ /* 0x002fe200000e0607 */
        /* <DEDUP_REMOVED lines=18> */
[----:B------:R2:W3:Y:S03]  /*13e90*/  SHFL.IDX PT, R14, R18, 0x5, 0x181f ;  /* 0x00b81f00120e7f89 */ /* 0x0004e600000e0000 */
[----:B-1----:R-:W-:Y:S01]  /*13ea0*/  IMAD.X R3, RZ, RZ, R7, P0 ;  /* 0x000000ffff037224 */ /* 0x002fe200000e0607 */
[----:B------:R-:W-:Y:S01]  /*13eb0*/  ISETP.LT.OR P0, PT, R5, 0x41, P4 ;  /* 0x000000410500780c */ /* 0x000fe20002701670 */
[----:B------:R2:W1:-:S12]  /*13ec0*/  SHFL.IDX PT, R7, R19, 0x5, 0x181f ;  /* 0x00b81f0013077f89 */ /* 0x00045800000e0000 */
[----:B------:R2:W-:Y:S01]  /*13ed0*/  LDGSTS.E.BYPASS.LTC128B.128 [R0+0x2400], desc[UR36][R2.64], !P0 ;  /* 0x0240000002007fae */ /* 0x0005e2000c101d64 */
[----:B------:R-:W-:-:S13]  /*13ee0*/  ISETP.LT.OR P0, PT, R5, 0x41, P3 ;  /* 0x000000410500780c */ /* 0x000fda0001f01670 */
[----:B------:R2:W-:Y:S01]  /*13ef0*/  LDGSTS.E.BYPASS.LTC128B.128 [R0+0x5400], desc[UR36][R2.64+0x80], !P0 ;  /* 0x0540008002007fae */ /* 0x0005e2000c101d64 */
[----:B------:R-:W-:-:S13]  /*13f00*/  ISETP.LT.OR P0, PT, R5, 0x41, P1 ;  /* 0x000000410500780c */ /* 0x000fda0000f01670 */
[----:B-1-3--:R2:W-:Y:S02]  /*13f10*/  LDGSTS.E.BYPASS.LTC128B.128 [R0+0x8400], desc[UR36][R2.64+0x100], !P0 ;  /* 0x0840010002007fae */ /* 0x00a5e4000c101d64 */
.L_x_1217:
[----:B0-2---:R-:W-:-:S05]  /*13f20*/  IADD3 R2, P0, R14, R6, RZ ;  /* 0x000000060e027210 */ /* 0x005fca0007f1e0ff */
        /* <DEDUP_REMOVED lines=12> */
.L_x_1118:
        /* <DEDUP_REMOVED lines=10> */
.L_x_1119:
[----:B------:R1:W-:Y:S01]  /*14090*/  SYNCS.ARRIVE.TRANS64.A1T0 RZ, [R4+URZ+0x30850], RZ ;  /* 0x030850ff04ff79a7 */ /* 0x0003e2000810003f */
[----:B------:R-:W-:-:S05]  /*140a0*/  VIADD R23, R23, 0x1 ;  /* 0x0000000117177836 */ /* 0x000fca0000000000 */
[----:B------:R-:W-:-:S04]  /*140b0*/  ISETP.NE.AND P0, PT, R23, 0x2, PT ;  /* 0x000000021700780c */ /* 0x000fc80003f05270 */
[----:B0-----:R-:W-:Y:S02]  /*140c0*/  SEL R3, RZ, 0x1, P0 ;  /* 0x00000001ff037807 */ /* 0x001fe40000000000 */
[----:B------:R-:W-:Y:S02]  /*140d0*/  SEL R23, R23, RZ, P0 ;  /* 0x000000ff17177207 */ /* 0x000fe40000000000 */
[----:B-1----:R-:W-:-:S07]  /*140e0*/  LOP3.LUT R26, R26, R3, RZ, 0x3c, !PT ;  /* 0x000000031a1a7212 */ /* 0x002fce00078e3cff */
.L_x_1079:
[----:B------:R-:W-:Y:S05]  /*140f0*/  BSYNC B7 ;  /* 0x0000000000077941 */ /* 0x000fea0003800000 */
.L_x_1077:
[----:B------:R-:W-:-:S13]  /*14100*/  LOP3.LUT P0, RZ, R16, 0x1000, RZ, 0xc0, !PT ;  /* 0x0000100010ff7812 */ /* 0x000fda000780c0ff */
[----:B------:R-:W-:Y:S05]  /*14110*/  @!P0 BRA `(.L_x_1120) ;  /* 0x0000000000248947 */ /* 0x000fea0003800000 */
[----:B------:R-:W-:Y:S05]  /*14120*/  WARPSYNC.ALL ;  /* 0x0000000000007948 */ /* 0x000fea0003800000 */
[----:B------:R-:W0:Y:S08]  /*14130*/  S2UR UR5, SR_CgaCtaId ;  /* 0x00000000000579c3 */ /* 0x000e300000008800 */
[----:B------:R-:W-:Y:S06]  /*14140*/  BAR.SYNC.DEFER_BLOCKING 0x5, 0x180 ;  /* 0x0146000000007b1d */ /* 0x000fec0000010000 */
[----:B------:R-:W-:-:S02]  /*14150*/  UMOV UR4, 0x400 ;  /* 0x0000040000047882 */ /* 0x000fc40000000000 */
[----:B0-----:R-:W-:-:S06]  /*14160*/  ULEA UR4, UR5, UR4, 0x18 ;  /* 0x0000000405047291 */ /* 0x001fcc000f8ec03f */
[----:B------:R-:W-:-:S05]  /*14170*/  IMAD.U32 R17, RZ, RZ, UR4 ;  /* 0x00000004ff117e24 */ /* 0x000fca000f8e00ff */
[----:B------:R0:W1:Y:S01]  /*14180*/  LDS R34, [R17+0x308d0] ;  /* 0x0308d00011227984 */ /* 0x0000620000000800 */
[----:B------:R-:W-:Y:S06]  /*14190*/  BAR.ARV 0x4, 0x180 ;  /* 0x0106000000007b1d */ /* 0x000fec0000002000 */
[----:B------:R-:W-:Y:S05]  /*141a0*/  BRA `(.L_x_1121) ;  /* 0x00000000002c7947 */ /* 0x000fea0003800000 */
.L_x_1120:
[----:B------:R-:W-:-:S03]  /*141b0*/  UMOV UR4, 0xffffffff ;  /* 0xffffffff00047882 */ /* 0x000fc60000000000 */
[----:B------:R-:W-:Y:S05]  /*141c0*/  BRA.DIV UR4, `(.L_x_1122) ;  /* 0x0000003204f87947 */ /* 0x000fea000b800000 */
[----:B------:R0:W1:Y:S02]  /*141d0*/  SHFL.IDX PT, R14, R34, RZ, 0x1f ;  /* 0x00001fff220e7589 */ /* 0x00006400000e0000 */
.L_x_1220:
[----:B------:R-:W2:Y:S01]  /*141e0*/  @!P2 S2R R3, SR_CgaCtaId ;  /* 0x000000000003a919 */ /* 0x000ea20000008800 */
[----:B------:R-:W-:Y:S05]  /*141f0*/  WARPSYNC.ALL ;  /* 0x0000000000007948 */ /* 0x000fea0003800000 */
[----:B------:R-:W-:Y:S01]  /*14200*/  BAR.SYNC.DEFER_BLOCKING 0x4, 0x180 ;  /* 0x0106000000007b1d */ /* 0x000fe20000010000 */
[----:B------:R-:W-:-:S04]  /*14210*/  @!P2 MOV R0, 0x400 ;  /* 0x000004000000a802 */ /* 0x000fc80000000f00 */
[----:B--2---:R-:W-:-:S05]  /*14220*/  @!P2 LEA R17, R3, R0, 0x18 ;  /* 0x000000000311a211 */ /* 0x004fca00078ec0ff */
[----:B------:R0:W-:Y:S02]  /*14230*/  @!P2 STS [R17+0x308d0], R34 ;  /* 0x0308d0221100a388 */ /* 0x0001e40000000800 */
[----:B01----:R-:W-:Y:S01]  /*14240*/  IMAD.MOV.U32 R34, RZ, RZ, R14 ;  /* 0x000000ffff227224 */ /* 0x003fe200078e000e */
[----:B------:R-:W-:Y:S06]  /*14250*/  BAR.ARV 0x5, 0x180 ;  /* 0x0146000000007b1d */ /* 0x000fec0000002000 */
.L_x_1121:
[----:B------:R-:W-:Y:S02]  /*14260*/  ULDC UR4, c[0x0][0xc38] ;  /* 0x00030e0000047ab9 */ /* 0x000fe40000000800 */
[----:B-1----:R-:W-:-:S13]  /*14270*/  ISETP.GE.AND P0, PT, R34, UR4, PT ;  /* 0x0000000422007c0c */ /* 0x002fda000bf06270 */
[----:B------:R-:W-:Y:S05]  /*14280*/  @!P0 BRA `(.L_x_1123) ;  /* 0xffffffc000b48947 */ /* 0x000fea000383ffff */
.L_x_1068:
[----:B------:R-:W2:Y:S01]  /*14290*/  LDL.LU R0, [R1] ;  /* 0x0000000001007983 */ /* 0x000ea20000300800 */
[----:B------:R-:W-:Y:S01]  /*142a0*/  BSSY B0, `(.L_x_1124) ;  /* 0x000000b000007945 */ /* 0x000fe20003800000 */
[----:B------:R-:W1:Y:S01]  /*142b0*/  S2R R5, SR_CgaCtaId ;  /* 0x0000000000057919 */ /* 0x000e620000008800 */
[----:B--2---:R-:W-:-:S05]  /*142c0*/  VIADD R0, R0, 0x1 ;  /* 0x0000000100007836 */ /* 0x004fca0000000000 */
[----:B------:R-:W-:-:S04]  /*142d0*/  LEA.HI R2, R0, R0, RZ, 0x1 ;  /* 0x0000000000027211 */ /* 0x000fc800078f08ff */
[----:B------:R-:W-:Y:S02]  /*142e0*/  LOP3.LUT R3, R2, 0xfffffffe, RZ, 0xc0, !PT ;  /* 0xfffffffe02037812 */ /* 0x000fe400078ec0ff */
[----:B------:R-:W-:-:S03]  /*142f0*/  MOV R2, 0x400 ;  /* 0x0000040000027802 */ /* 0x000fc60000000f00 */
[----:B------:R-:W-:Y:S01]  /*14300*/  IMAD.IADD R0, R0, 0x1, -R3 ;  /* 0x0000000100007824 */ /* 0x000fe200078e0a03 */
[----:B-1----:R-:W-:-:S04]  /*14310*/  LEA R4, R5, R2, 0x18 ;  /* 0x0000000205047211 */ /* 0x002fc800078ec0ff */
[----:B------:R-:W-:-:S04]  /*14320*/  SHF.L.U32 R0, R0, 0x1f, RZ ;  /* 0x0000001f00007819 */ /* 0x000fc800000006ff */
[----:B------:R-:W1:Y:S02]  /*14330*/  SYNCS.PHASECHK.TRANS64.TRYWAIT P0, [R4+URZ+0x30820], R0 ;  /* 0x03082000040075a7 */ /* 0x000e64000800017f */
[----:B-1----:R-:W-:Y:S05]  /*14340*/  @!P0 BRA `(.L_x_1125) ;  /* 0x0000003000c08947 */ /* 0x002fea0003800000 */
.L_x_1221:
[----:B------:R-:W-:Y:S05]  /*14350*/  BSYNC B0 ;  /* 0x0000000000007941 */ /* 0x000fea0003800000 */
.L_x_1124:
[----:B------:R-:W-:-:S03]  /*14360*/  UMOV UR4, 0xffffffff ;  /* 0xffffffff00047882 */ /* 0x000fc60000000000 */
[----:B------:R-:W-:Y:S05]  /*14370*/  BRA.DIV UR4, `(.L_x_1126) ;  /* 0x0000003204c87947 */ /* 0x000fea000b800000 */
[----:B-1----:R-:W1:Y:S02]  /*14380*/  S2R R0, SR_TID.X ;  /* 0x0000000000007919 */ /* 0x002e640000002100 */
[----:B-1----:R-:W-:-:S04]  /*14390*/  SHF.R.U32.HI R0, RZ, 0x5, R0 ;  /* 0x00000005ff007819 */ /* 0x002fc80000011600 */
[----:B------:R-:W-:-:S05]  /*143a0*/  LOP3.LUT R0, R0, 0x3, RZ, 0xc0, !PT ;  /* 0x0000000300007812 */ /* 0x000fca00078ec0ff */
[----:B------:R1:W2:Y:S02]  /*143b0*/  SHFL.IDX PT, R14, R0, RZ, 0x1f ;  /* 0x00001fff000e7589 */ /* 0x0002a400000e0000 */
.L_x_1224:
[----:B--2---:R-:W-:Y:S01]  /*143c0*/  ISETP.NE.AND P0, PT, R14, RZ, PT ;  /* 0x000000ff0e00720c */ /* 0x004fe20003f05270 */
[----:B------:R-:W-:-:S12]  /*143d0*/  BSSY B0, `(.L_x_1127) ;  /* 0x0000026000007945 */ /* 0x000fd80003800000 */
[----:B------:R-:W-:Y:S05]  /*143e0*/  @P0 BRA `(.L_x_1128) ;  /* 0x0000000000900947 */ /* 0x000fea0003800000 */
[----:B------:R-:W-:-:S03]  /*143f0*/  UMOV UR4, 0xffffffff ;  /* 0xffffffff00047882 */ /* 0x000fc60000000000 */
[----:B------:R-:W-:Y:S05]  /*14400*/  BRA.DIV UR4, `(.L_x_1129) ;  /* 0x0000003204d87947 */ /* 0x000fea000b800000 */
[----:B------:R-:W-:-:S13]  /*14410*/  ELECT P6, URZ, PT ;  /* 0x00000000003f782f */ /* 0x000fda00038c0000 */
.L_x_1227:
[----:B------:R-:W-:Y:S05]  /*14420*/  @!P6 BRA `(.L_x_1128) ;  /* 0x000000000080e947 */ /* 0x000fea0003800000 */
[----:B-1----:R-:W2:Y:S02]  /*14430*/  LDL R0, [R1+0x4] ;  /* 0x0000040001007983 */ /* 0x002ea40000100800 */
[----:B--2---:R-:W-:-:S13]  /*14440*/  R2UR UR4, R0 ;  /* 0x00000000000472ca */ /* 0x004fda00000e0000 */
[----:B------:R-:W-:-:S06]  /*14450*/  ULOP3.LUT UR4, UR4, 0x2, URZ, 0xfc, !UPT ;  /* 0x0000000204047892 */ /* 0x000fcc000f8efc3f */
[----:B------:R-:W-:-:S05]  /*14460*/  IMAD.U32 R0, RZ, RZ, UR4 ;  /* 0x00000004ff007e24 */ /* 0x000fca000f8e00ff */
[----:B------:R-:W-:-:S13]  /*14470*/  ISETP.NE.AND P0, PT, R0, 0x3, PT ;  /* 0x000000030000780c */ /* 0x000fda0003f05270 */
[----:B------:R-:W-:Y:S05]  /*14480*/  @!P0 BRA `(.L_x_1130) ;  /* 0x0000000000048947 */ /* 0x000fea0003800000 */
[----:B------:R-:W-:Y:S01]  /*14490*/  BPT.TRAP 0x1 ;  /* 0x000000040000795c */ /* 0x000fe20000300000 */
.L_x_1130:
[C---:B------:R-:W-:Y:S01]  /*144a0*/  IMAD R5, R23.reuse, 0x8, R4 ;  /* 0x0000000817057824 */ /* 0x040fe200078e0204 */
[----:B------:R-:W-:Y:S01]  /*144b0*/  SHF.L.U32 R0, R26, 0x1f, RZ ;  /* 0x0000001f1a007819 */ /* 0x000fe200000006ff */
[----:B------:R-:W-:-:S03]  /*144c0*/  VIADD R23, R23, 0x1 ;  /* 0x0000000117177836 */ /* 0x000fc60000000000 */
[----:B------:R-:W1:Y:S02]  /*144d0*/  SYNCS.PHASECHK.TRANS64.TRYWAIT P1, [R5+URZ+0x30840], R0 ;  /* 0x03084000050075a7 */ /* 0x000e64000802017f */
[----:B------:R-:W-:-:S04]  /*144e0*/  ISETP.NE.AND P2, PT, R23, 0x2, PT ;  /* 0x000000021700780c */ /* 0x000fc80003f45270 */
[----:B------:R-:W-:Y:S01]  /*144f0*/  SEL R3, RZ, 0x1, P2 ;  /* 0x00000001ff037807 */ /* 0x000fe20001000000 */
[----:B-1----:R-:W-:Y:S08]  /*14500*/  @!P1 BRA `(.L_x_1131) ;  /* 0x0000003000b89947 */ /* 0x002ff00003800000 */
.L_x_1228:
[----:B------:R-:W-:Y:S02]  /*14510*/  SEL R23, R23, RZ, P2 ;  /* 0x000000ff17177207 */ /* 0x000fe40001000000 */
[----:B------:R-:W-:Y:S01]  /*14520*/  LOP3.LUT R2, R26, R3, RZ, 0x3c, !PT ;  /* 0x000000031a027212 */ /* 0x000fe200078e3cff */
[----:B------:R-:W-:Y:S06]  /*14530*/  @!P0 BRA `(.L_x_1132) ;  /* 0x0000000000048947 */ /* 0x000fec0003800000 */
[----:B------:R-:W-:Y:S01]  /*14540*/  BPT.TRAP 0x1 ;  /* 0x000000040000795c */ /* 0x000fe20000300000 */
.L_x_1132:
[----:B------:R-:W-:Y:S01]  /*14550*/  IMAD R23, R23, 0x8, R4 ;  /* 0x0000000817177824 */ /* 0x000fe200078e0204 */
[----:B------:R-:W-:-:S04]  /*14560*/  SHF.L.U32 R2, R2, 0x1f, RZ ;  /* 0x0000001f02027819 */ /* 0x000fc800000006ff */
[----:B------:R-:W2:Y:S02]  /*14570*/  SYNCS.PHASECHK.TRANS64.TRYWAIT P1, [R23+URZ+0x30840], R2 ;  /* 0x03084002170075a7 */ /* 0x000ea4000802017f */
[----:B--2---:R-:W-:Y:S05]  /*14580*/  @!P1 BRA `(.L_x_1133) ;  /* 0x0000003000ac9947 */ /* 0x004fea0003800000 */
.L_x_1229:
[----:B------:R-:W-:Y:S05]  /*14590*/  @!P0 BRA `(.L_x_1134) ;  /* 0x0000000000048947 */ /* 0x000fea0003800000 */
[----:B------:R-:W-:Y:S01]  /*145a0*/  BPT.TRAP 0x1 ;  /* 0x000000040000795c */ /* 0x000fe20000300000 */
.L_x_1134:
[----:B------:R-:W3:Y:S02]  /*145b0*/  SYNCS.PHASECHK.TRANS64.TRYWAIT P1, [R5+URZ+0x30860], R0 ;  /* 0x03086000050075a7 */ /* 0x000ee4000802017f */
[----:B---3--:R-:W-:Y:S05]  /*145c0*/  @!P1 BRA `(.L_x_1135) ;  /* 0x0000003000b09947 */ /* 0x008fea0003800000 */
.L_x_1230:
[----:B------:R-:W-:Y:S05]  /*145d0*/  @!P0 BRA `(.L_x_1136) ;  /* 0x0000000000048947 */ /* 0x000fea0003800000 */
[----:B------:R-:W-:Y:S01]  /*145e0*/  BPT.TRAP 0x1 ;  /* 0x000000040000795c */ /* 0x000fe20000300000 */
.L_x_1136:
[----:B----4-:R4:W0:Y:S02]  /*145f0*/  SYNCS.PHASECHK.TRANS64.TRYWAIT P0, [R23+URZ+0x30860], R2 ;  /* 0x03086002170075a7 */ /* 0x010824000800017f */
[----:B0-----:R-:W-:Y:S05]  /*14600*/  @!P0 NANOSLEEP.SYNCS 0x989680 ;  /* 0x009896800000895d */ /* 0x001fea0003900000 */
[----:B------:R-:W0:Y:S02]  /*14610*/  @!P0 SYNCS.PHASECHK.TRANS64 P0, [R23+URZ+0x30860], R2 ;  /* 0x03086002170085a7 */ /* 0x000e24000800007f */
[----:B0-----:R-:W-:Y:S05]  /*14620*/  @!P0 BRA `(.L_x_1136) ;  /* 0xfffffffc00f08947 */ /* 0x001fea000383ffff */
.L_x_1128:
[----:B------:R-:W-:Y:S05]  /*14630*/  BSYNC B0 ;  /* 0x0000000000007941 */ /* 0x000fea0003800000 */
.L_x_1127:
[----:B------:R-:W-:Y:S05]  /*14640*/  EXIT ;  /* 0x000000000000794d */ /* 0x000fea0003800000 */
.L_x_973:
[----:B0-----:R-:W-:-:S04]  /*14650*/  IMAD.U32 R3, RZ, RZ, UR40 ;  /* 0x00000028ff037e24 */ /* 0x001fc8000f8e00ff */
[----:B------:R0:W1:Y:S03]  /*14660*/  SYNCS.PHASECHK.TRANS64.TRYWAIT P1, [R3+URZ+0x30800], R0 ;  /* 0x03080000030075a7 */ /* 0x000066000802017f */
[----:B-1----:R-:W-:Y:S05]  /*14670*/  @!P1 NANOSLEEP.SYNCS 0x989680 ;  /* 0x009896800000995d */ /* 0x002fea0003900000 */
[----:B------:R-:W1:Y:S02]  /*14680*/  @!P1 SYNCS.PHASECHK.TRANS64 P1, [R3+URZ+0x30800], R0 ;  /* 0x03080000030095a7 */ /* 0x000e64000802007f */
[----:B-1----:R-:W-:Y:S05]  /*14690*/  @!P1 BRA `(.L_x_973) ;  /* 0xfffffffc00ec9947 */ /* 0x002fea000383ffff */
[----:B------:R-:W-:Y:S05]  /*146a0*/  BRA `(.L_x_1137) ;  /* 0xfffffed400287947 */ /* 0x000fea000383ffff */
.L_x_977:
[----:B-1----:R1:W2:Y:S02]  /*146b0*/  SYNCS.PHASECHK.TRANS64.TRYWAIT P1, [R3+URZ+0x30830], R0 ;  /* 0x03083000030075a7 */ /* 0x0022a4000802017f */
[----:B--2---:R-:W-:Y:S05]  /*146c0*/  @!P1 NANOSLEEP.SYNCS 0x989680 ;  /* 0x009896800000995d */ /* 0x004fea0003900000 */
[----:B------:R-:W2:Y:S02]  /*146d0*/  @!P1 SYNCS.PHASECHK.TRANS64 P1, [R3+URZ+0x30830], R0 ;  /* 0x03083000030095a7 */ /* 0x000ea4000802007f */
[----:B--2---:R-:W-:Y:S05]  /*146e0*/  @!P1 BRA `(.L_x_977) ;  /* 0xfffffffc00f09947 */ /* 0x004fea000383ffff */
[----:B------:R-:W-:Y:S05]  /*146f0*/  BRA `(.L_x_976) ;  /* 0xfffffed400447947 */ /* 0x000fea000383ffff */
.L_x_994:
[----:B-1----:R-:W-:-:S04]  /*14700*/  IMAD.U32 R4, RZ, RZ, UR6 ;  /* 0x00000006ff047e24 */ /* 0x002fc8000f8e00ff */
[----:B------:R1:W2:Y:S03]  /*14710*/  SYNCS.PHASECHK.TRANS64.TRYWAIT P1, [R4+URZ+0x30830], R3 ;  /* 0x03083003040075a7 */ /* 0x0002a6000802017f */
[----:B--2---:R-:W-:Y:S05]  /*14720*/  @!P1 NANOSLEEP.SYNCS 0x989680 ;  /* 0x009896800000995d */ /* 0x004fea0003900000 */
[----:B------:R-:W2:Y:S02]  /*14730*/  @!P1 SYNCS.PHASECHK.TRANS64 P1, [R4+URZ+0x30830], R3 ;  /* 0x03083003040095a7 */ /* 0x000ea4000802007f */
[----:B--2---:R-:W-:Y:S05]  /*14740*/  @!P1 BRA `(.L_x_994) ;  /* 0xfffffffc00ec9947 */ /* 0x004fea000383ffff */
[----:B------:R-:W-:Y:S05]  /*14750*/  BRA `(.L_x_993) ;  /* 0xffffff0000987947 */ /* 0x000fea000383ffff */
.L_x_998:
[----:B01----:R-:W-:-:S04]  /*14760*/  IMAD.U32 R3, RZ, RZ, UR5 ;  /* 0x00000005ff037e24 */ /* 0x003fc8000f8e00ff */
[----:B------:R0:W1:Y:S03]  /*14770*/  SYNCS.PHASECHK.TRANS64.TRYWAIT P1, [R3+URZ+0x30850], R0 ;  /* 0x03085000030075a7 */ /* 0x000066000802017f */
[----:B-1----:R-:W-:Y:S05]  /*14780*/  @!P1 NANOSLEEP.SYNCS 0x989680 ;  /* 0x009896800000995d */ /* 0x002fea0003900000 */
[----:B------:R-:W1:Y:S02]  /*14790*/  @!P1 SYNCS.PHASECHK.TRANS64 P1, [R3+URZ+0x30850], R0 ;  /* 0x03085000030095a7 */ /* 0x000e64000802007f */
[----:B-1----:R-:W-:Y:S05]  /*147a0*/  @!P1 BRA `(.L_x_998) ;  /* 0xfffffffc00ec9947 */ /* 0x002fea000383ffff */
[----:B------:R-:W-:Y:S05]  /*147b0*/  BRA `(.L_x_997) ;  /* 0xffffff0c00407947 */ /* 0x000fea000383ffff */
.L_x_1017:
[----:B-1----:R-:W-:-:S04]  /*147c0*/  IMAD.U32 R4, RZ, RZ, UR6 ;  /* 0x00000006ff047e24 */ /* 0x002fc8000f8e00ff */
[----:B------:R1:W2:Y:S03]  /*147d0*/  SYNCS.PHASECHK.TRANS64.TRYWAIT P1, [R4+URZ+0x30830], R3 ;  /* 0x03083003040075a7 */ /* 0x0002a6000802017f */
[----:B--2---:R-:W-:Y:S05]  /*147e0*/  @!P1 NANOSLEEP.SYNCS 0x989680 ;  /* 0x009896800000995d */ /* 0x004fea0003900000 */
[----:B------:R-:W2:Y:S02]  /*147f0*/  @!P1 SYNCS.PHASECHK.TRANS64 P1, [R4+URZ+0x30830], R3 ;  /* 0x03083003040095a7 */ /* 0x000ea4000802007f */
[----:B--2---:R-:W-:Y:S05]  /*14800*/  @!P1 BRA `(.L_x_1017) ;  /* 0xfffffffc00ec9947 */ /* 0x004fea000383ffff */
[----:B------:R-:W-:Y:S05]  /*14810*/  BRA `(.L_x_1016) ;  /* 0xffffff3400407947 */ /* 0x000fea000383ffff */
.L_x_1021:
[----:B01----:R-:W-:-:S04]  /*14820*/  IMAD.U32 R3, RZ, RZ, UR5 ;  /* 0x00000005ff037e24 */ /* 0x003fc8000f8e00ff */
[----:B------:R0:W1:Y:S03]  /*14830*/  SYNCS.PHASECHK.TRANS64.TRYWAIT P1, [R3+URZ+0x30850], R0 ;  /* 0x03085000030075a7 */ /* 0x000066000802017f */
[----:B-1----:R-:W-:Y:S05]  /*14840*/  @!P1 NANOSLEEP.SYNCS 0x989680 ;  /* 0x009896800000995d */ /* 0x002fea0003900000 */
[----:B------:R-:W1:Y:S02]  /*14850*/  @!P1 SYNCS.PHASECHK.TRANS64 P1, [R3+URZ+0x30850], R0 ;  /* 0x03085000030095a7 */ /* 0x000e64000802007f */
[----:B-1----:R-:W-:Y:S05]  /*14860*/  @!P1 BRA `(.L_x_1021) ;  /* 0xfffffffc00ec9947 */ /* 0x002fea000383ffff */
[----:B------:R-:W-:Y:S05]  /*14870*/  BRA `(.L_x_1020) ;  /* 0xffffff3c00e87947 */ /* 0x000fea000383ffff */
.L_x_1029:
[----:B-1----:R-:W-:-:S04]  /*14880*/  IMAD.U32 R4, RZ, RZ, UR5 ;  /* 0x00000005ff047e24 */ /* 0x002fc8000f8e00ff */
[----:B------:R1:W2:Y:S03]  /*14890*/  SYNCS.PHASECHK.TRANS64.TRYWAIT P1, [R4+URZ+0x30830], R3 ;  /* 0x03083003040075a7 */ /* 0x0002a6000802017f */
[----:B--2---:R-:W-:Y:S05]  /*148a0*/  @!P1 NANOSLEEP.SYNCS 0x989680 ;  /* 0x009896800000995d */ /* 0x004fea0003900000 */
[----:B------:R-:W2:Y:S02]  /*148b0*/  @!P1 SYNCS.PHASECHK.TRANS64 P1, [R4+URZ+0x30830], R3 ;  /* 0x03083003040095a7 */ /* 0x000ea4000802007f */
[----:B--2---:R-:W-:Y:S05]  /*148c0*/  @!P1 BRA `(.L_x_1029) ;  /* 0xfffffffc00ec9947 */ /* 0x004fea000383ffff */
[----:B------:R-:W-:Y:S05]  /*148d0*/  BRA `(.L_x_1028) ;  /* 0xffffff5000b47947 */ /* 0x000fea000383ffff */
.L_x_1033:
[----:B01----:R-:W-:-:S04]  /*148e0*/  IMAD.U32 R3, RZ, RZ, UR5 ;  /* 0x00000005ff037e24 */ /* 0x003fc8000f8e00ff */
[----:B------:R0:W1:Y:S03]  /*148f0*/  SYNCS.PHASECHK.TRANS64.TRYWAIT P1, [R3+URZ+0x30850], R0 ;  /* 0x03085000030075a7 */ /* 0x000066000802017f */
[----:B-1----:R-:W-:Y:S05]  /*14900*/  @!P1 NANOSLEEP.SYNCS 0x989680 ;  /* 0x009896800000995d */ /* 0x002fea0003900000 */
[----:B------:R-:W1:Y:S02]  /*14910*/  @!P1 SYNCS.PHASECHK.TRANS64 P1, [R3+URZ+0x30850], R0 ;  /* 0x03085000030095a7 */ /* 0x000e64000802007f */
[----:B-1----:R-:W-:Y:S05]  /*14920*/  @!P1 BRA `(.L_x_1033) ;  /* 0xfffffffc00ec9947 */ /* 0x002fea000383ffff */
[----:B------:R-:W-:Y:S05]  /*14930*/  BRA `(.L_x_1032) ;  /* 0xffffff5c005c7947 */ /* 0x000fea000383ffff */
.L_x_1048:
[----:B-1----:R-:W-:-:S04]  /*14940*/  IMAD.U32 R7, RZ, RZ, UR5 ;  /* 0x00000005ff077e24 */ /* 0x002fc8000f8e00ff */
[----:B------:R1:W2:Y:S03]  /*14950*/  SYNCS.PHASECHK.TRANS64.TRYWAIT P1, [R7+URZ+0x30850], R0 ;  /* 0x03085000070075a7 */ /* 0x0002a6000802017f */
[----:B--2---:R-:W-:Y:S05]  /*14960*/  @!P1 NANOSLEEP.SYNCS 0x989680 ;  /* 0x009896800000995d */ /* 0x004fea0003900000 */
[----:B------:R-:W2:Y:S02]  /*14970*/  @!P1 SYNCS.PHASECHK.TRANS64 P1, [R7+URZ+0x30850], R0 ;  /* 0x03085000070095a7 */ /* 0x000ea4000802007f */
[----:B--2---:R-:W-:Y:S05]  /*14980*/  @!P1 BRA `(.L_x_1048) ;  /* 0xfffffffc00ec9947 */ /* 0x004fea000383ffff */
[----:B------:R-:W-:Y:S05]  /*14990*/  BRA `(.L_x_1047) ;  /* 0xffffff8800107947 */ /* 0x000fea000383ffff */
.L_x_1085:
[----:B------:R-:W2:Y:S01]  /*149a0*/  S2R R18, SR_TID.X ;  /* 0x0000000000127919 */ /* 0x000ea20000002100 */
[----:B------:R-:W-:Y:S02]  /*149b0*/  IMAD.MOV.U32 R12, RZ, RZ, RZ ;  /* 0x000000ffff0c7224 */ /* 0x000fe400078e00ff */
[----:B------:R-:W-:Y:S02]  /*149c0*/  IMAD.MOV.U32 R11, RZ, RZ, 0x1f ;  /* 0x0000001fff0b7424 */ /* 0x000fe400078e00ff */
[----:B------:R-:W-:Y:S01]  /*149d0*/  IMAD.MOV.U32 R15, RZ, RZ, -0x1 ;  /* 0xffffffffff0f7424 */ /* 0x000fe200078e00ff */
[----:B--2---:R-:W-:-:S04]  /*149e0*/  SHF.R.U32.HI R18, RZ, 0x5, R18 ;  /* 0x00000005ff127819 */ /* 0x004fc80000011612 */
[----:B------:R-:W-:-:S05]  /*149f0*/  LOP3.LUT R18, R18, 0x3, RZ, 0xc0, !PT ;  /* 0x0000000312127812 */ /* 0x000fca00078ec0ff */
[----:B------:R-:W-:-:S07]  /*14a00*/  IMAD.MOV.U32 R13, RZ, RZ, R18 ;  /* 0x000000ffff0d7224 */ /* 0x000fce00078e0012 */
[----:B01---5:R-:W-:Y:S05]  /*14a10*/  WARPSYNC.COLLECTIVE R15, `(.L_x_1138) ;  /* 0x000000000f087348 */ /* 0x023fea0003c00000 */
[----:B------:R2:W3:Y:S02]  /*14a20*/  SHFL.IDX P6, R14, R13, R12, R11 ;  /* 0x0000000c0d0e7389 */ /* 0x0004e400000c000b */
[----:B0123-5:R-:W-:Y:S01]  /*14a30*/  ENDCOLLECTIVE ;  /* 0x000000000000791b */ /* 0x02ffe20003800000 */
.L_x_1138:
[----:B------:R-:W-:Y:S05]  /*14a40*/  BRA `(.L_x_1139) ;  /* 0xffffffc800287947 */ /* 0x000fea000383ffff */
.L_x_1088:
[----:B0-----:R0:W1:Y:S02]  /*14a50*/  SYNCS.PHASECHK.TRANS64.TRYWAIT P0, [R0+URZ+0x30840], R3 ;  /* 0x03084003000075a7 */ /* 0x001064000800017f */
[----:B-1----:R-:W-:Y:S05]  /*14a60*/  @!P0 NANOSLEEP.SYNCS 0x989680 ;  /* 0x009896800000895d */ /* 0x002fea0003900000 */
[----:B------:R-:W1:Y:S02]  /*14a70*/  @!P0 SYNCS.PHASECHK.TRANS64 P0, [R0+URZ+0x30840], R3 ;  /* 0x03084003000085a7 */ /* 0x000e64000800007f */
[----:B-1----:R-:W-:Y:S05]  /*14a80*/  @!P0 BRA `(.L_x_1088) ;  /* 0xfffffffc00f08947 */ /* 0x002fea000383ffff */
[----:B------:R-:W-:Y:S05]  /*14a90*/  BRA `(.L_x_1140) ;  /* 0xffffffcc002c7947 */ /* 0x000fea000383ffff */
.L_x_1089:
        /* <DEDUP_REMOVED lines=8> */
.L_x_1142:
[----:B------:R-:W-:Y:S05]  /*14b20*/  BSYNC B0 ;  /* 0x0000000000007941 */ /* 0x000fea0003800000 */
.L_x_1141:
[----:B------:R-:W-:Y:S02]  /*14b30*/  IMAD.MOV.U32 R13, RZ, RZ, R4 ;  /* 0x000000ffff0d7224 */ /* 0x000fe400078e0004 */
[----:B------:R-:W-:Y:S02]  /*14b40*/  IMAD.MOV.U32 R12, RZ, RZ, RZ ;  /* 0x000000ffff0c7224 */ /* 0x000fe400078e00ff */
[----:B------:R-:W-:Y:S02]  /*14b50*/  IMAD.MOV.U32 R11, RZ, RZ, 0x181f ;  /* 0x0000181fff0b7424 */ /* 0x000fe400078e00ff */
[----:B------:R-:W-:Y:S02]  /*14b60*/  IMAD.MOV.U32 R15, RZ, RZ, -0x1 ;  /* 0xffffffffff0f7424 */ /* 0x000fe400078e00ff */
[----:B------:R-:W-:Y:S02]  /*14b70*/  IMAD.MOV.U32 R2, RZ, RZ, R14 ;  /* 0x000000ffff027224 */ /* 0x000fe400078e000e */
[----:B------:R-:W-:-:S07]  /*14b80*/  @P0 IMAD R9, R5, 0x2, R17 ;  /* 0x0000000205090824 */ /* 0x000fce00078e0211 */
[----:B------:R-:W-:Y:S05]  /*14b90*/  WARPSYNC.COLLECTIVE R15, `(.L_x_1143) ;  /* 0x000000000f087348 */ /* 0x000fea0003c00000 */
[----:B------:R0:W1:Y:S02]  /*14ba0*/  SHFL.IDX P6, R14, R13, R12, R11 ;  /* 0x0000000c0d0e7389 */ /* 0x00006400000c000b */
[----:B01----:R-:W-:Y:S01]  /*14bb0*/  ENDCOLLECTIVE ;  /* 0x000000000000791b */ /* 0x003fe20003800000 */
.L_x_1143:
[----:B------:R-:W-:Y:S02]  /*14bc0*/  IMAD.MOV.U32 R13, RZ, RZ, R6 ;  /* 0x000000ffff0d7224 */ /* 0x000fe400078e0006 */
[----:B------:R-:W-:Y:S01]  /*14bd0*/  IMAD.MOV.U32 R12, RZ, RZ, 0x1 ;  /* 0x00000001ff0c7424 */ /* 0x000fe200078e00ff */
[----:B------:R-:W-:-:S05]  /*14be0*/  @P0 LEA R14, P1, R37, R14, 0x1 ;  /* 0x0000000e250e0211 */ /* 0x000fca00078208ff */
[----:B------:R-:W-:Y:S02]  /*14bf0*/  @P0 IMAD.X R3, RZ, RZ, R2, P1 ;  /* 0x000000ffff030224 */ /* 0x000fe400008e0602 */
[----:B------:R-:W-:-:S07]  /*14c00*/  @P0 IMAD.MOV.U32 R2, RZ, RZ, R14 ;  /* 0x000000ffff020224 */ /* 0x000fce00078e000e */
[----:B------:R-:W-:Y:S05]  /*14c10*/  WARPSYNC.COLLECTIVE R15, `(.L_x_1144) ;  /* 0x000000000f087348 */ /* 0x000fea0003c00000 */
[----:B------:R0:W1:Y:S02]  /*14c20*/  SHFL.IDX P6, R14, R13, R12, R11 ;  /* 0x0000000c0d0e7389 */ /* 0x00006400000c000b */
[----:B01----:R-:W-:Y:S01]  /*14c30*/  ENDCOLLECTIVE ;  /* 0x000000000000791b */ /* 0x003fe20003800000 */
.L_x_1144:
        /* <DEDUP_REMOVED lines=12> */
.L_x_1145:
[----:B------:R-:W-:Y:S02]  /*14d00*/  @P0 IMAD R25, R5, 0x2, R17 ;  /* 0x0000000205190824 */ /* 0x000fe400078e0211 */
[----:B------:R-:W-:Y:S02]  /*14d10*/  IMAD.MOV.U32 R13, RZ, RZ, R6 ;  /* 0x000000ffff0d7224 */ /* 0x000fe400078e0006 */
[----:B------:R-:W-:Y:S01]  /*14d20*/  IMAD.MOV.U32 R12, RZ, RZ, 0x2 ;  /* 0x00000002ff0c7424 */ /* 0x000fe200078e00ff */
[----:B------:R-:W-:-:S05]  /*14d30*/  @P0 LEA R14, P1, R37, R14, 0x1 ;  /* 0x0000000e250e0211 */ /* 0x000fca00078208ff */
[----:B------:R-:W-:-:S08]  /*14d40*/  @P0 IMAD.MOV.U32 R2, RZ, RZ, R14 ;  /* 0x000000ffff020224 */ /* 0x000fd000078e000e */
[----:B------:R-:W-:Y:S05]  /*14d50*/  WARPSYNC.COLLECTIVE R15, `(.L_x_1146) ;  /* 0x000000000f087348 */ /* 0x000fea0003c00000 */
[----:B------:R0:W1:Y:S02]  /*14d60*/  SHFL.IDX P6, R14, R13, R12, R11 ;  /* 0x0000000c0d0e7389 */ /* 0x00006400000c000b */
[----:B01----:R-:W-:Y:S01]  /*14d70*/  ENDCOLLECTIVE ;  /* 0x000000000000791b */ /* 0x003fe20003800000 */
.L_x_1146:
        /* <DEDUP_REMOVED lines=9> */
[----:B------:R-:W-:Y:S01]  /*14e10*/  ISETP.GE.AND P0, PT, R7, 0x21, PT ;  /* 0x000000210700780c */ /* 0x000fe20003f06270 */
[----:B------:R-:W-:-:S12]  /*14e20*/  IMAD.MOV.U32 R8, RZ, RZ, R14 ;  /* 0x000000ffff087224 */ /* 0x000fd800078e000e */
[----:B0-----:R-:W-:Y:S05]  /*14e30*/  WARPSYNC.COLLECTIVE R15, `(.L_x_1147) ;  /* 0x000000000f087348 */ /* 0x001fea0003c00000 */
[----:B------:R1:W2:Y:S02]  /*14e40*/  SHFL.IDX P6, R14, R13, R12, R11 ;  /* 0x0000000c0d0e7389 */ /* 0x0002a400000c000b */
[----:B012---:R-:W-:Y:S01]  /*14e50*/  ENDCOLLECTIVE ;  /* 0x000000000000791b */ /* 0x007fe20003800000 */
.L_x_1147:
        /* <DEDUP_REMOVED lines=8> */
.L_x_1148:
        /* <DEDUP_REMOVED lines=14> */
.L_x_1149:
        /* <DEDUP_REMOVED lines=8> */
.L_x_1150:
        /* <DEDUP_REMOVED lines=14> */
.L_x_1151:
        /* <DEDUP_REMOVED lines=8> */
.L_x_1152:
        /* <DEDUP_REMOVED lines=13> */
.L_x_1153:
[----:B------:R-:W-:Y:S05]  /*15270*/  BRA `(.L_x_1154) ;  /* 0xffffffc800847947 */ /* 0x000fea000383ffff */
.L_x_1094:
[----:B------:R-:W-:Y:S02]  /*15280*/  IMAD.MOV.U32 R13, RZ, RZ, R5 ;  /* 0x000000ffff0d7224 */ /* 0x000fe400078e0005 */
[----:B------:R-:W-:Y:S02]  /*15290*/  IMAD.MOV.U32 R12, RZ, RZ, RZ ;  /* 0x000000ffff0c7224 */ /* 0x000fe400078e00ff */
[----:B------:R-:W-:Y:S02]  /*152a0*/  IMAD.MOV.U32 R11, RZ, RZ, 0x181f ;  /* 0x0000181fff0b7424 */ /* 0x000fe400078e00ff */
[----:B------:R-:W-:Y:S02]  /*152b0*/  IMAD.MOV.U32 R15, RZ, RZ, -0x1 ;  /* 0xffffffffff0f7424 */ /* 0x000fe400078e00ff */
[----:B------:R-:W-:-:S07]  /*152c0*/  VIADD R4, R36, UR44 ;  /* 0x0000002c24047c36 */ /* 0x000fce0008000000 */
[----:B------:R-:W-:Y:S05]  /*152d0*/  WARPSYNC.COLLECTIVE R15, `(.L_x_1155) ;  /* 0x000000000f087348 */ /* 0x000fea0003c00000 */
[----:B------:R0:W1:Y:S02]  /*152e0*/  SHFL.IDX P6, R14, R13, R12, R11 ;  /* 0x0000000c0d0e7389 */ /* 0x00006400000c000b */
[----:B01----:R-:W-:Y:S01]  /*152f0*/  ENDCOLLECTIVE ;  /* 0x000000000000791b */ /* 0x003fe20003800000 */
.L_x_1155:
[C---:B------:R-:W-:Y:S01]  /*15300*/  VIADD R6, R4.reuse, 0x10 ;  /* 0x0000001004067836 */ /* 0x040fe20000000000 */
[----:B------:R-:W-:Y:S01]  /*15310*/  ISETP.GE.AND P0, PT, R4, UR39, PT ;  /* 0x0000002704007c0c */ /* 0x000fe2000bf06270 */
[----:B------:R-:W-:Y:S02]  /*15320*/  IMAD.MOV.U32 R13, RZ, RZ, R0 ;  /* 0x000000ffff0d7224 */ /* 0x000fe400078e0000 */
[----:B------:R-:W-:-:S10]  /*15330*/  IMAD.MOV.U32 R2, RZ, RZ, R14 ;  /* 0x000000ffff027224 */ /* 0x000fd400078e000e */
[----:B------:R-:W-:Y:S05]  /*15340*/  WARPSYNC.COLLECTIVE R15, `(.L_x_1156) ;  /* 0x000000000f087348 */ /* 0x000fea0003c00000 */
[----:B------:R0:W1:Y:S02]  /*15350*/  SHFL.IDX P6, R14, R13, R12, R11 ;  /* 0x0000000c0d0e7389 */ /* 0x00006400000c000b */
[----:B01----:R-:W-:Y:S01]  /*15360*/  ENDCOLLECTIVE ;  /* 0x000000000000791b */ /* 0x003fe20003800000 */
.L_x_1156:
        /* <DEDUP_REMOVED lines=8> */
.L_x_1157:
[----:B------:R-:W-:Y:S01]  /*153f0*/  @!PT LDS RZ, [RZ] ;  /* 0x00000000fffff984 */ /* 0x000fe20000000800 */
[----:B------:R-:W-:Y:S01]  /*15400*/  @!PT LDS RZ, [RZ] ;  /* 0x00000000fffff984 */ /* 0x000fe20000000800 */
[----:B------:R-:W-:Y:S01]  /*15410*/  @!PT LDS RZ, [RZ] ;  /* 0x00000000fffff984 */ /* 0x000fe20000000800 */
[----:B------:R0:W-:Y:S04]  /*15420*/  @!P0 LDGSTS.E.BYPASS.LTC128B.128 [R31+0x12400], desc[UR36][R2.64], !P3 ;  /* 0x12400000021f8fae */ /* 0x0001e8000d901d64 */
[----:B------:R0:W-:Y:S04]  /*15430*/  @!P0 LDGSTS.E.BYPASS.LTC128B.128 [R31+0x16400], desc[UR36][R2.64+0x80], !P4 ;  /* 0x16400080021f8fae */ /* 0x0001e8000e101d64 */
[----:B------:R0:W-:Y:S01]  /*15440*/  @!P0 LDGSTS.E.BYPASS.LTC128B.128 [R31+0x1a400], desc[UR36][R2.64+0x100], !P5 ;  /* 0x1a400100021f8fae */ /* 0x0001e2000e901d64 */
[----:B------:R-:W-:Y:S01]  /*15450*/  ISETP.GE.AND P0, PT, R6, UR39, PT ;  /* 0x0000002706007c0c */ /* 0x000fe2000bf06270 */
[----:B------:R-:W-:-:S02]  /*15460*/  IMAD.MOV.U32 R13, RZ, RZ, R0 ;  /* 0x000000ffff0d7224 */ /* 0x000fc400078e0000 */
[----:B------:R-:W-:-:S10]  /*15470*/  IMAD.MOV.U32 R6, RZ, RZ, R14 ;  /* 0x000000ffff067224 */ /* 0x000fd400078e000e */
[----:B0-----:R-:W-:Y:S05]  /*15480*/  WARPSYNC.COLLECTIVE R15, `(.L_x_1158) ;  /* 0x000000000f087348 */ /* 0x001fea0003c00000 */
[----:B------:R1:W2:Y:S02]  /*15490*/  SHFL.IDX P6, R14, R13, R12, R11 ;  /* 0x0000000c0d0e7389 */ /* 0x0002a400000c000b */
[----:B012---:R-:W-:Y:S01]  /*154a0*/  ENDCOLLECTIVE ;  /* 0x000000000000791b */ /* 0x007fe20003800000 */
.L_x_1158:
[----:B------:R-:W-:Y:S02]  /*154b0*/  IMAD.MOV.U32 R13, RZ, RZ, R5 ;  /* 0x000000ffff0d7224 */ /* 0x000fe400078e0005 */
[----:B------:R-:W-:Y:S01]  /*154c0*/  IMAD.MOV.U32 R12, RZ, RZ, 0x2 ;  /* 0x00000002ff0c7424 */ /* 0x000fe200078e00ff */
[----:B------:R-:W-:-:S05]  /*154d0*/  @!P0 LEA R14, P1, R37, R14, 0x1 ;  /* 0x0000000e250e8211 */ /* 0x000fca00078208ff */
[----:B------:R-:W-:-:S08]  /*154e0*/  @!P0 IMAD.MOV.U32 R2, RZ, RZ, R14 ;  /* 0x000000ffff028224 */ /* 0x000fd000078e000e */
[----:B------:R-:W-:Y:S05]  /*154f0*/  WARPSYNC.COLLECTIVE R15, `(.L_x_1159) ;  /* 0x000000000f087348 */ /* 0x000fea0003c00000 */
[----:B------:R0:W1:Y:S02]  /*15500*/  SHFL.IDX P6, R14, R13, R12, R11 ;  /* 0x0000000c0d0e7389 */ /* 0x00006400000c000b */
[----:B01----:R-:W-:Y:S01]  /*15510*/  ENDCOLLECTIVE ;  /* 0x000000000000791b */ /* 0x003fe20003800000 */
.L_x_1159:
[----:B------:R-:W-:Y:S02]  /*15520*/  @!P0 IMAD.X R7, RZ, RZ, R6, P1 ;  /* 0x000000ffff078224 */ /* 0x000fe400008e0606 */
[----:B------:R-:W-:Y:S02]  /*15530*/  VIADD R6, R4, 0x20 ;  /* 0x0000002004067836 */ /* 0x000fe40000000000 */
[----:B------:R-:W-:-:S05]  /*15540*/  @!P0 IMAD.MOV.U32 R3, RZ, RZ, R7 ;  /* 0x000000ffff038224 */ /* 0x000fca00078e0007 */
[----:B------:R-:W-:Y:S01]  /*15550*/  @!PT LDS RZ, [RZ] ;  /* 0x00000000fffff984 */ /* 0x000fe20000000800 */
[----:B------:R-:W-:Y:S01]  /*15560*/  @!PT LDS RZ, [RZ] ;  /* 0x00000000fffff984 */ /* 0x000fe20000000800 */
[----:B------:R-:W-:Y:S01]  /*15570*/  @!PT LDS RZ, [RZ] ;  /* 0x00000000fffff984 */ /* 0x000fe20000000800 */
[----:B------:R0:W-:Y:S01]  /*15580*/  @!P0 LDGSTS.E.BYPASS.LTC128B.128 [R31+0x12c00], desc[UR36][R2.64], !P3 ;  /* 0x12c00000021f8fae */ /* 0x0001e2000d901d64 */
[----:B------:R-:W-:-:S03]  /*15590*/  IMAD.MOV.U32 R13, RZ, RZ, R0 ;  /* 0x000000ffff0d7224 */ /* 0x000fc600078e0000 */
[----:B------:R0:W-:Y:S04]  /*155a0*/  @!P0 LDGSTS.E.BYPASS.LTC128B.128 [R31+0x16c00], desc[UR36][R2.64+0x80], !P4 ;  /* 0x16c00080021f8fae */ /* 0x0001e8000e101d64 */
[----:B------:R0:W-:Y:S01]  /*155b0*/  @!P0 LDGSTS.E.BYPASS.LTC128B.128 [R31+0x1ac00], desc[UR36][R2.64+0x100], !P5 ;  /* 0x1ac00100021f8fae */ /* 0x0001e2000e901d64 */
[----:B------:R-:W-:Y:S01]  /*155c0*/  ISETP.GE.AND P0, PT, R6, UR39, PT ;  /* 0x0000002706007c0c */ /* 0x000fe2000bf06270 */
[----:B------:R-:W-:-:S12]  /*155d0*/  IMAD.MOV.U32 R6, RZ, RZ, R14 ;  /* 0x000000ffff067224 */ /* 0x000fd800078e000e */
[----:B0-----:R-:W-:Y:S05]  /*155e0*/  WARPSYNC.COLLECTIVE R15, `(.L_x_1160) ;  /* 0x000000000f087348 */ /* 0x001fea0003c00000 */
[----:B------:R1:W2:Y:S02]  /*155f0*/  SHFL.IDX P6, R14, R13, R12, R11 ;  /* 0x0000000c0d0e7389 */ /* 0x0002a400000c000b */
[----:B012---:R-:W-:Y:S01]  /*15600*/  ENDCOLLECTIVE ;  /* 0x000000000000791b */ /* 0x007fe20003800000 */
.L_x_1160:
[----:B------:R-:W-:Y:S02]  /*15610*/  IMAD.MOV.U32 R13, RZ, RZ, R5 ;  /* 0x000000ffff0d7224 */ /* 0x000fe400078e0005 */
[----:B------:R-:W-:Y:S01]  /*15620*/  IMAD.MOV.U32 R12, RZ, RZ, 0x3 ;  /* 0x00000003ff0c7424 */ /* 0x000fe200078e00ff */
[----:B------:R-:W-:-:S05]  /*15630*/  @!P0 LEA R14, P1, R37, R14, 0x1 ;  /* 0x0000000e250e8211 */ /* 0x000fca00078208ff */
[----:B------:R-:W-:-:S08]  /*15640*/  @!P0 IMAD.MOV.U32 R2, RZ, RZ, R14 ;  /* 0x000000ffff028224 */ /* 0x000fd000078e000e */
[----:B------:R-:W-:Y:S05]  /*15650*/  WARPSYNC.COLLECTIVE R15, `(.L_x_1161) ;  /* 0x000000000f087348 */ /* 0x000fea0003c00000 */
[----:B------:R0:W1:Y:S02]  /*15660*/  SHFL.IDX P6, R14, R13, R12, R11 ;  /* 0x0000000c0d0e7389 */ /* 0x00006400000c000b */
[----:B01----:R-:W-:Y:S01]  /*15670*/  ENDCOLLECTIVE ;  /* 0x000000000000791b */ /* 0x003fe20003800000 */
.L_x_1161:
        /* <DEDUP_REMOVED lines=15> */
.L_x_1162:
[----:B------:R-:W-:Y:S02]  /*15770*/  IMAD.MOV.U32 R13, RZ, RZ, R5 ;  /* 0x000000ffff0d7224 */ /* 0x000fe400078e0005 */
[----:B------:R-:W-:Y:S01]  /*15780*/  IMAD.MOV.U32 R12, RZ, RZ, 0x4 ;  /* 0x00000004ff0c7424 */ /* 0x000fe200078e00ff */
[----:B------:R-:W-:-:S05]  /*15790*/  @!P0 LEA R14, P1, R37, R14, 0x1 ;  /* 0x0000000e250e8211 */ /* 0x000fca00078208ff */
[----:B------:R-:W-:-:S08]  /*157a0*/  @!P0 IMAD.MOV.U32 R2, RZ, RZ, R14 ;  /* 0x000000ffff028224 */ /* 0x000fd000078e000e */
[----:B------:R-:W-:Y:S05]  /*157b0*/  WARPSYNC.COLLECTIVE R15, `(.L_x_1163) ;  /* 0x000000000f087348 */ /* 0x000fea0003c00000 */
[----:B------:R0:W1:Y:S02]  /*157c0*/  SHFL.IDX P6, R14, R13, R12, R11 ;  /* 0x0000000c0d0e7389 */ /* 0x00006400000c000b */
[----:B01----:R-:W-:Y:S01]  /*157d0*/  ENDCOLLECTIVE ;  /* 0x000000000000791b */ /* 0x003fe20003800000 */
.L_x_1163:
        /* <DEDUP_REMOVED lines=15> */
.L_x_1164:
[----:B------:R-:W-:Y:S02]  /*158d0*/  IMAD.MOV.U32 R13, RZ, RZ, R5 ;  /* 0x000000ffff0d7224 */ /* 0x000fe400078e0005 */
[----:B------:R-:W-:Y:S01]  /*158e0*/  IMAD.MOV.U32 R12, RZ, RZ, 0x5 ;  /* 0x00000005ff0c7424 */ /* 0x000fe200078e00ff */
[----:B------:R-:W-:-:S05]  /*158f0*/  @!P0 LEA R14, P1, R37, R14, 0x1 ;  /* 0x0000000e250e8211 */ /* 0x000fca00078208ff */
[----:B------:R-:W-:-:S08]  /*15900*/  @!P0 IMAD.MOV.U32 R2, RZ, RZ, R14 ;  /* 0x000000ffff028224 */ /* 0x000fd000078e000e */
[----:B------:R-:W-:Y:S05]  /*15910*/  WARPSYNC.COLLECTIVE R15, `(.L_x_1165) ;  /* 0x000000000f087348 */ /* 0x000fea0003c00000 */
[----:B------:R0:W1:Y:S02]  /*15920*/  SHFL.IDX P6, R14, R13, R12, R11 ;  /* 0x0000000c0d0e7389 */ /* 0x00006400000c000b */
[----:B01----:R-:W-:Y:S01]  /*15930*/  ENDCOLLECTIVE ;  /* 0x000000000000791b */ /* 0x003fe20003800000 */
.L_x_1165:
        /* <DEDUP_REMOVED lines=15> */
.L_x_1166:
[----:B------:R-:W-:Y:S02]  /*15a30*/  IMAD.MOV.U32 R13, RZ, RZ, R5 ;  /* 0x000000ffff0d7224 */ /* 0x000fe400078e0005 */
[----:B------:R-:W-:Y:S01]  /*15a40*/  IMAD.MOV.U32 R12, RZ, RZ, 0x6 ;  /* 0x00000006ff0c7424 */ /* 0x000fe200078e00ff */
[----:B------:R-:W-:-:S05]  /*15a50*/  @!P0 LEA R14, P1, R37, R14, 0x1 ;  /* 0x0000000e250e8211 */ /* 0x000fca00078208ff */
[----:B------:R-:W-:-:S08]  /*15a60*/  @!P0 IMAD.MOV.U32 R2, RZ, RZ, R14 ;  /* 0x000000ffff028224 */ /* 0x000fd000078e000e */
[----:B------:R-:W-:Y:S05]  /*15a70*/  WARPSYNC.COLLECTIVE R15, `(.L_x_1167) ;  /* 0x000000000f087348 */ /* 0x000fea0003c00000 */
[----:B------:R0:W1:Y:S02]  /*15a80*/  SHFL.IDX P6, R14, R13, R12, R11 ;  /* 0x0000000c0d0e7389 */ /* 0x00006400000c000b */
[----:B01----:R-:W-:Y:S01]  /*15a90*/  ENDCOLLECTIVE ;  /* 0x000000000000791b */ /* 0x003fe20003800000 */
.L_x_1167:
        /* <DEDUP_REMOVED lines=15> */
.L_x_1168:
[----:B------:R-:W-:Y:S02]  /*15b90*/  IMAD.MOV.U32 R13, RZ, RZ, R5 ;  /* 0x000000ffff0d7224 */ /* 0x000fe400078e0005 */
[----:B------:R-:W-:Y:S01]  /*15ba0*/  IMAD.MOV.U32 R12, RZ, RZ, 0x7 ;  /* 0x00000007ff0c7424 */ /* 0x000fe200078e00ff */
[----:B------:R-:W-:-:S05]  /*15bb0*/  @!P0 LEA R14, P1, R37, R14, 0x1 ;  /* 0x0000000e250e8211 */ /* 0x000fca00078208ff */
[----:B------:R-:W-:-:S08]  /*15bc0*/  @!P0 IMAD.MOV.U32 R2, RZ, RZ, R14 ;  /* 0x000000ffff028224 */ /* 0x000fd000078e000e */
[----:B------:R-:W-:Y:S05]  /*15bd0*/  WARPSYNC.COLLECTIVE R15, `(.L_x_1169) ;  /* 0x000000000f087348 */ /* 0x000fea0003c00000 */
[----:B------:R0:W1:Y:S02]  /*15be0*/  SHFL.IDX P6, R14, R13, R12, R11 ;  /* 0x0000000c0d0e7389 */ /* 0x00006400000c000b */
[----:B01----:R-:W-:Y:S01]  /*15bf0*/  ENDCOLLECTIVE ;  /* 0x000000000000791b */ /* 0x003fe20003800000 */
.L_x_1169:
[----:B------:R-:W-:-:S04]  /*15c00*/  @!P0 IMAD.X R7, RZ, RZ, R6, P1 ;  /* 0x000000ffff078224 */ /* 0x000fc800008e0606 */
        /* <DEDUP_REMOVED lines=8> */
[----:B------:R-:W-:-:S07]  /*15c90*/  IMAD.MOV.U32 R6, RZ, RZ, R14 ;  /* 0x000000ffff067224 */ /* 0x000fce00078e000e */
[----:B0-----:R-:W-:Y:S05]  /*15ca0*/  WARPSYNC.COLLECTIVE R15, `(.L_x_1170) ;  /* 0x000000000f087348 */ /* 0x001fea0003c00000 */
[----:B------:R1:W2:Y:S02]  /*15cb0*/  SHFL.IDX P6, R14, R13, R12, R11 ;  /* 0x0000000c0d0e7389 */ /* 0x0002a400000c000b */
[----:B012---:R-:W-:Y:S01]  /*15cc0*/  ENDCOLLECTIVE ;  /* 0x000000000000791b */ /* 0x007fe20003800000 */
.L_x_1170:
[----:B------:R-:W-:Y:S05]  /*15cd0*/  BRA `(.L_x_1171) ;  /* 0xffffffc800a47947 */ /* 0x000fea000383ffff */
.L_x_1097:
[----:B0-----:R0:W1:Y:S02]  /*15ce0*/  SYNCS.PHASECHK.TRANS64.TRYWAIT P0, [R17+URZ+0x30820], R0 ;  /* 0x03082000110075a7 */ /* 0x001064000800017f */
[----:B-1----:R-:W-:Y:S05]  /*15cf0*/  @!P0 NANOSLEEP.SYNCS 0x989680 ;  /* 0x009896800000895d */ /* 0x002fea0003900000 */
[----:B------:R-:W1:Y:S02]  /*15d00*/  @!P0 SYNCS.PHASECHK.TRANS64 P0, [R17+URZ+0x30820], R0 ;  /* 0x03082000110085a7 */ /* 0x000e64000800007f */
[----:B-1----:R-:W-:Y:S05]  /*15d10*/  @!P0 BRA `(.L_x_1097) ;  /* 0xfffffffc00f08947 */ /* 0x002fea000383ffff */
[----:B------:R-:W-:Y:S05]  /*15d20*/  BRA `(.L_x_1172) ;  /* 0xffffffcc00087947 */ /* 0x000fea000383ffff */
.L_x_1101:
[----:B0-----:R0:W1:Y:S02]  /*15d30*/  SYNCS.PHASECHK.TRANS64.TRYWAIT P0, [R6+URZ+0x30840], R3 ;  /* 0x03084003060075a7 */ /* 0x001064000800017f */
[----:B-1----:R-:W-:Y:S05]  /*15d40*/  @!P0 NANOSLEEP.SYNCS 0x989680 ;  /* 0x009896800000895d */ /* 0x002fea0003900000 */
[----:B------:R-:W1:Y:S02]  /*15d50*/  @!P0 SYNCS.PHASECHK.TRANS64 P0, [R6+URZ+0x30840], R3 ;  /* 0x03084003060085a7 */ /* 0x000e64000800007f */
[----:B-1----:R-:W-:Y:S05]  /*15d60*/  @!P0 BRA `(.L_x_1101) ;  /* 0xfffffffc00f08947 */ /* 0x002fea000383ffff */
[----:B------:R-:W-:Y:S05]  /*15d70*/  BRA `(.L_x_1173) ;  /* 0xffffffcc00c87947 */ /* 0x000fea000383ffff */
.L_x_1102:
        /* <DEDUP_REMOVED lines=8> */
.L_x_1175:
[----:B------:R-:W-:Y:S05]  /*15e00*/  BSYNC B1 ;  /* 0x0000000000017941 */ /* 0x000fea0003800000 */
.L_x_1174:
        /* <DEDUP_REMOVED lines=9> */
.L_x_1176:
[----:B------:R-:W-:Y:S02]  /*15ea0*/  IMAD R8, R8, 0x2, R17 ;  /* 0x0000000208087824 */ /* 0x000fe400078e0211 */
[----:B------:R-:W-:Y:S02]  /*15eb0*/  IMAD.MOV.U32 R13, RZ, RZ, R10 ;  /* 0x000000ffff0d7224 */ /* 0x000fe400078e000a */
[----:B------:R-:W-:Y:S01]  /*15ec0*/  IMAD.MOV.U32 R12, RZ, RZ, 0x1 ;  /* 0x00000001ff0c7424 */ /* 0x000fe200078e00ff */
[----:B------:R-:W-:-:S13]  /*15ed0*/  IADD3 R2, P0, R14, R4, RZ ;  /* 0x000000040e027210 */ /* 0x000fda0007f1e0ff */
[----:B------:R-:W-:Y:S05]  /*15ee0*/  WARPSYNC.COLLECTIVE R15, `(.L_x_1177) ;  /* 0x000000000f087348 */ /* 0x000fea0003c00000 */
[----:B------:R0:W1:Y:S02]  /*15ef0*/  SHFL.IDX P6, R14, R13, R12, R11 ;  /* 0x0000000c0d0e7389 */ /* 0x00006400000c000b */
[----:B01----:R-:W-:Y:S01]  /*15f00*/  ENDCOLLECTIVE ;  /* 0x000000000000791b */ /* 0x003fe20003800000 */
.L_x_1177:
[----:B------:R-:W-:-:S05]  /*15f10*/  IMAD.X R3, RZ, RZ, R3, P0 ;  /* 0x000000ffff037224 */ /* 0x000fca00000e0603 */
[----:B------:R-:W-:Y:S01]  /*15f20*/  @!PT LDS RZ, [RZ] ;  /* 0x00000000fffff984 */ /* 0x000fe20000000800 */
[----:B------:R-:W-:Y:S01]  /*15f30*/  @!PT LDS RZ, [RZ] ;  /* 0x00000000fffff984 */ /* 0x000fe20000000800 */
[----:B------:R-:W-:Y:S01]  /*15f40*/  @!PT LDS RZ, [RZ] ;  /* 0x00000000fffff984 */ /* 0x000fe20000000800 */
[----:B------:R-:W-:Y:S04]  /*15f50*/  LDGSTS.E.BYPASS.LTC128B.128 [R8+0x1e400], desc[UR36][R2.64], !P3 ;  /* 0x1e40000002087fae */ /* 0x000fe8000d901d64 */
[----:B------:R-:W-:Y:S01]  /*15f60*/  LDGSTS.E.BYPASS.LTC128B.128 [R8+0x21400], desc[UR36][R2.64+0x80], !P2 ;  /* 0x2140008002087fae */ /* 0x000fe2000d101d64 */
[----:B------:R-:W-:-:S03]  /*15f70*/  IMAD.MOV.U32 R13, RZ, RZ, R7 ;  /* 0x000000ffff0d7224 */ /* 0x000fc600078e0007 */
[----:B------:R0:W-:Y:S02]  /*15f80*/  LDGSTS.E.BYPASS.LTC128B.128 [R8+0x24400], desc[UR36][R2.64+0x100], !P1 ;  /* 0x2440010002087fae */ /* 0x0001e4000c901d64 */
[----:B0-----:R-:W-:-:S07]  /*15f90*/  IMAD.MOV.U32 R3, RZ, RZ, R14 ;  /* 0x000000ffff037224 */ /* 0x001fce00078e000e */
[----:B------:R-:W-:Y:S05]  /*15fa0*/  WARPSYNC.COLLECTIVE R15, `(.L_x_1178) ;  /* 0x000000000f087348 */ /* 0x000fea0003c00000 */
[----:B------:R0:W1:Y:S02]  /*15fb0*/  SHFL.IDX P6, R14, R13, R12, R11 ;  /* 0x0000000c0d0e7389 */ /* 0x00006400000c000b */
[----:B01----:R-:W-:Y:S01]  /*15fc0*/  ENDCOLLECTIVE ;  /* 0x000000000000791b */ /* 0x003fe20003800000 */
.L_x_1178:
[----:B------:R-:W-:Y:S02]  /*15fd0*/  IMAD.MOV.U32 R13, RZ, RZ, R10 ;  /* 0x000000ffff0d7224 */ /* 0x000fe400078e000a */
[----:B------:R-:W-:Y:S01]  /*15fe0*/  IMAD.MOV.U32 R12, RZ, RZ, 0x2 ;  /* 0x00000002ff0c7424 */ /* 0x000fe200078e00ff */
[----:B------:R-:W-:-:S13]  /*15ff0*/  IADD3 R2, P0, R14, R4, RZ ;  /* 0x000000040e027210 */ /* 0x000fda0007f1e0ff */
[----:B------:R-:W-:Y:S05]  /*16000*/  WARPSYNC.COLLECTIVE R15, `(.L_x_1179) ;  /* 0x000000000f087348 */ /* 0x000fea0003c00000 */
[----:B------:R0:W1:Y:S02]  /*16010*/  SHFL.IDX P6, R14, R13, R12, R11 ;  /* 0x0000000c0d0e7389 */ /* 0x00006400000c000b */
[----:B01----:R-:W-:Y:S01]  /*16020*/  ENDCOLLECTIVE ;  /* 0x000000000000791b */ /* 0x003fe20003800000 */
.L_x_1179:
        /* <DEDUP_REMOVED lines=12> */
.L_x_1180:
[----:B------:R-:W-:Y:S02]  /*160f0*/  IMAD.MOV.U32 R13, RZ, RZ, R10 ;  /* 0x000000ffff0d7224 */ /* 0x000fe400078e000a */
[----:B------:R-:W-:Y:S01]  /*16100*/  IMAD.MOV.U32 R12, RZ, RZ, 0x3 ;  /* 0x00000003ff0c7424 */ /* 0x000fe200078e00ff */
[----:B------:R-:W-:-:S13]  /*16110*/  IADD3 R2, P0, R14, R4, RZ ;  /* 0x000000040e027210 */ /* 0x000fda0007f1e0ff */
[----:B------:R-:W-:Y:S05]  /*16120*/  WARPSYNC.COLLECTIVE R15, `(.L_x_1181) ;  /* 0x000000000f087348 */ /* 0x000fea0003c00000 */
[----:B------:R0:W1:Y:S02]  /*16130*/  SHFL.IDX P6, R14, R13, R12, R11 ;  /* 0x0000000c0d0e7389 */ /* 0x00006400000c000b */
[----:B01----:R-:W-:Y:S01]  /*16140*/  ENDCOLLECTIVE ;  /* 0x000000000000791b */ /* 0x003fe20003800000 */
.L_x_1181:
        /* <DEDUP_REMOVED lines=12> */
.L_x_1182:
[----:B------:R-:W-:Y:S02]  /*16210*/  IMAD.MOV.U32 R13, RZ, RZ, R10 ;  /* 0x000000ffff0d7224 */ /* 0x000fe400078e000a */
[----:B------:R-:W-:Y:S01]  /*16220*/  IMAD.MOV.U32 R12, RZ, RZ, 0x4 ;  /* 0x00000004ff0c7424 */ /* 0x000fe200078e00ff */
[----:B------:R-:W-:-:S13]  /*16230*/  IADD3 R2, P0, R14, R4, RZ ;  /* 0x000000040e027210 */ /* 0x000fda0007f1e0ff */
[----:B------:R-:W-:Y:S05]  /*16240*/  WARPSYNC.COLLECTIVE R15, `(.L_x_1183) ;  /* 0x000000000f087348 */ /* 0x000fea0003c00000 */
[----:B------:R0:W1:Y:S02]  /*16250*/  SHFL.IDX P6, R14, R13, R12, R11 ;  /* 0x0000000c0d0e7389 */ /* 0x00006400000c000b */
[----:B01----:R-:W-:Y:S01]  /*16260*/  ENDCOLLECTIVE ;  /* 0x000000000000791b */ /* 0x003fe20003800000 */
.L_x_1183:
        /* <DEDUP_REMOVED lines=12> */
.L_x_1184:
[----:B------:R-:W-:Y:S02]  /*16330*/  IMAD.MOV.U32 R13, RZ, RZ, R10 ;  /* 0x000000ffff0d7224 */ /* 0x000fe400078e000a */
[----:B------:R-:W-:Y:S01]  /*16340*/  IMAD.MOV.U32 R12, RZ, RZ, 0x5 ;  /* 0x00000005ff0c7424 */ /* 0x000fe200078e00ff */
[----:B------:R-:W-:-:S13]  /*16350*/  IADD3 R2, P0, R14, R4, RZ ;  /* 0x000000040e027210 */ /* 0x000fda0007f1e0ff */
[----:B------:R-:W-:Y:S05]  /*16360*/  WARPSYNC.COLLECTIVE R15, `(.L_x_1185) ;  /* 0x000000000f087348 */ /* 0x000fea0003c00000 */
[----:B------:R0:W1:Y:S02]  /*16370*/  SHFL.IDX P6, R14, R13, R12, R11 ;  /* 0x0000000c0d0e7389 */ /* 0x00006400000c000b */
[----:B01----:R-:W-:Y:S01]  /*16380*/  ENDCOLLECTIVE ;  /* 0x000000000000791b */ /* 0x003fe20003800000 */
.L_x_1185:
        /* <DEDUP_REMOVED lines=12> */
.L_x_1186:
[----:B------:R-:W-:Y:S05]  /*16450*/  BRA `(.L_x_1187) ;  /* 0xffffffcc00187947 */ /* 0x000fea000383ffff */
.L_x_1107:
[----:B0-----:R0:W1:Y:S02]  /*16460*/  SYNCS.PHASECHK.TRANS64.TRYWAIT P0, [R6+URZ+0x30860], R3 ;  /* 0x03086003060075a7 */ /* 0x001064000800017f */
[----:B-1----:R-:W-:Y:S05]  /*16470*/  @!P0 NANOSLEEP.SYNCS 0x989680 ;  /* 0x009896800000895d */ /* 0x002fea0003900000 */
[----:B------:R-:W1:Y:S02]  /*16480*/  @!P0 SYNCS.PHASECHK.TRANS64 P0, [R6+URZ+0x30860], R3 ;  /* 0x03086003060085a7 */ /* 0x000e64000800007f */
[----:B-1----:R-:W-:Y:S05]  /*16490*/  @!P0 BRA `(.L_x_1107) ;  /* 0xfffffffc00f08947 */ /* 0x002fea000383ffff */
[----:B------:R-:W-:Y:S05]  /*164a0*/  BRA `(.L_x_1188) ;  /* 0xffffffcc00747947 */ /* 0x000fea000383ffff */
.L_x_1108:
        /* <DEDUP_REMOVED lines=8> */
.L_x_1190:
[----:B------:R-:W-:Y:S05]  /*16530*/  BSYNC B1 ;  /* 0x0000000000017941 */ /* 0x000fea0003800000 */
.L_x_1189:
        /* <DEDUP_REMOVED lines=9> */
.L_x_1191:
[----:B------:R-:W-:Y:S02]  /*165d0*/  IMAD.MOV.U32 R13, RZ, RZ, R19 ;  /* 0x000000ffff0d7224 */ /* 0x000fe400078e0013 */
[----:B------:R-:W-:Y:S01]  /*165e0*/  IMAD.MOV.U32 R12, RZ, RZ, 0x1 ;  /* 0x00000001ff0c7424 */ /* 0x000fe200078e00ff */
[----:B------:R-:W-:-:S13]  /*165f0*/  IADD3 R2, P0, R14, R4, RZ ;  /* 0x000000040e027210 */ /* 0x000fda0007f1e0ff */
[----:B------:R-:W-:Y:S05]  /*16600*/  WARPSYNC.COLLECTIVE R15, `(.L_x_1192) ;  /* 0x000000000f087348 */ /* 0x000fea0003c00000 */
[----:B------:R0:W1:Y:S02]  /*16610*/  SHFL.IDX P6, R14, R13, R12, R11 ;  /* 0x0000000c0d0e7389 */ /* 0x00006400000c000b */
[----:B01----:R-:W-:Y:S01]  /*16620*/  ENDCOLLECTIVE ;  /* 0x000000000000791b */ /* 0x003fe20003800000 */
.L_x_1192:
        /* <DEDUP_REMOVED lines=15> */
.L_x_1193:
[----:B------:R-:W-:Y:S02]  /*16720*/  IMAD.MOV.U32 R13, RZ, RZ, R19 ;  /* 0x000000ffff0d7224 */ /* 0x000fe400078e0013 */
[----:B------:R-:W-:Y:S01]  /*16730*/  IMAD.MOV.U32 R12, RZ, RZ, 0x2 ;  /* 0x00000002ff0c7424 */ /* 0x000fe200078e00ff */
[----:B------:R-:W-:-:S13]  /*16740*/  IADD3 R2, P0, R14, R4, RZ ;  /* 0x000000040e027210 */ /* 0x000fda0007f1e0ff */
[----:B------:R-:W-:Y:S05]  /*16750*/  WARPSYNC.COLLECTIVE R15, `(.L_x_1194) ;  /* 0x000000000f087348 */ /* 0x000fea0003c00000 */
[----:B------:R0:W1:Y:S02]  /*16760*/  SHFL.IDX P6, R14, R13, R12, R11 ;  /* 0x0000000c0d0e7389 */ /* 0x00006400000c000b */
[----:B01----:R-:W-:Y:S01]  /*16770*/  ENDCOLLECTIVE ;  /* 0x000000000000791b */ /* 0x003fe20003800000 */
.L_x_1194:
        /* <DEDUP_REMOVED lines=15> */
.L_x_1195:
[----:B------:R-:W-:Y:S02]  /*16870*/  IMAD.MOV.U32 R13, RZ, RZ, R19 ;  /* 0x000000ffff0d7224 */ /* 0x000fe400078e0013 */
[----:B------:R-:W-:Y:S01]  /*16880*/  IMAD.MOV.U32 R12, RZ, RZ, 0x3 ;  /* 0x00000003ff0c7424 */ /* 0x000fe200078e00ff */
[----:B------:R-:W-:-:S13]  /*16890*/  IADD3 R2, P0, R14, R4, RZ ;  /* 0x000000040e027210 */ /* 0x000fda0007f1e0ff */
[----:B------:R-:W-:Y:S05]  /*168a0*/  WARPSYNC.COLLECTIVE R15, `(.L_x_1196) ;  /* 0x000000000f087348 */ /* 0x000fea0003c00000 */
[----:B------:R0:W1:Y:S02]  /*168b0*/  SHFL.IDX P6, R14, R13, R12, R11 ;  /* 0x0000000c0d0e7389 */ /* 0x00006400000c000b */
[----:B01----:R-:W-:Y:S01]  /*168c0*/  ENDCOLLECTIVE ;  /* 0x000000000000791b */ /* 0x003fe20003800000 */
.L_x_1196:
        /* <DEDUP_REMOVED lines=15> */
.L_x_1197:
[----:B------:R-:W-:Y:S02]  /*169c0*/  IMAD.MOV.U32 R13, RZ, RZ, R19 ;  /* 0x000000ffff0d7224 */ /* 0x000fe400078e0013 */
[----:B------:R-:W-:Y:S01]  /*169d0*/  IMAD.MOV.U32 R12, RZ, RZ, 0x4 ;  /* 0x00000004ff0c7424 */ /* 0x000fe200078e00ff */
[----:B------:R-:W-:-:S13]  /*169e0*/  IADD3 R2, P0, R14, R4, RZ ;  /* 0x000000040e027210 */ /* 0x000fda0007f1e0ff */
[----:B------:R-:W-:Y:S05]  /*169f0*/  WARPSYNC.COLLECTIVE R15, `(.L_x_1198) ;  /* 0x000000000f087348 */ /* 0x000fea0003c00000 */
[----:B------:R0:W1:Y:S02]  /*16a00*/  SHFL.IDX P6, R14, R13, R12, R11 ;  /* 0x0000000c0d0e7389 */ /* 0x00006400000c000b */
[----:B01----:R-:W-:Y:S01]  /*16a10*/  ENDCOLLECTIVE ;  /* 0x000000000000791b */ /* 0x003fe20003800000 */
.L_x_1198:
        /* <DEDUP_REMOVED lines=15> */
.L_x_1199:
[----:B------:R-:W-:Y:S02]  /*16b10*/  IMAD.MOV.U32 R13, RZ, RZ, R19 ;  /* 0x000000ffff0d7224 */ /* 0x000fe400078e0013 */
[----:B------:R-:W-:Y:S01]  /*16b20*/  IMAD.MOV.U32 R12, RZ, RZ, 0x5 ;  /* 0x00000005ff0c7424 */ /* 0x000fe200078e00ff */
[----:B------:R-:W-:-:S13]  /*16b30*/  IADD3 R2, P0, R14, R4, RZ ;  /* 0x000000040e027210 */ /* 0x000fda0007f1e0ff */
[----:B------:R-:W-:Y:S05]  /*16b40*/  WARPSYNC.COLLECTIVE R15, `(.L_x_1200) ;  /* 0x000000000f087348 */ /* 0x000fea0003c00000 */
[----:B------:R0:W1:Y:S02]  /*16b50*/  SHFL.IDX P6, R14, R13, R12, R11 ;  /* 0x0000000c0d0e7389 */ /* 0x00006400000c000b */
[----:B01----:R-:W-:Y:S01]  /*16b60*/  ENDCOLLECTIVE ;  /* 0x000000000000791b */ /* 0x003fe20003800000 */
.L_x_1200:
        /* <DEDUP_REMOVED lines=12> */
.L_x_1201:
[----:B------:R-:W-:Y:S01]  /*16c30*/  @!PT LDS RZ, [RZ] ;  /* 0x00000000fffff984 */ /* 0x000fe20000000800 */
[----:B------:R-:W-:Y:S01]  /*16c40*/  @!PT LDS RZ, [RZ] ;  /* 0x00000000fffff984 */ /* 0x000fe20000000800 */
[----:B------:R-:W-:Y:S01]  /*16c50*/  @!PT LDS RZ, [RZ] ;  /* 0x00000000fffff984 */ /* 0x000fe20000000800 */
[----:B------:R0:W-:Y:S01]  /*16c60*/  LDGSTS.E.BYPASS.LTC128B.128 [R7+0x5400], desc[UR36][R2.64+0x80], !P0 ;  /* 0x0540008002077fae */ /* 0x0001e2000c101d64 */
[----:B------:R-:W-:-:S13]  /*16c70*/  ISETP.LT.OR P0, PT, R8, 0x41, P1 ;  /* 0x000000410800780c */ /* 0x000fda0000f01670 */
[----:B------:R0:W-:Y:S01]  /*16c80*/  LDGSTS.E.BYPASS.LTC128B.128 [R7+0x8400], desc[UR36][R2.64+0x100], !P0 ;  /* 0x0840010002077fae */ /* 0x0001e2000c101d64 */
[----:B------:R-:W-:Y:S05]  /*16c90*/  BRA `(.L_x_1202) ;  /* 0xffffffc800747947 */ /* 0x000fea000383ffff */
.L_x_1116:
[----:B0-----:R0:W1:Y:S02]  /*16ca0*/  SYNCS.PHASECHK.TRANS64.TRYWAIT P0, [R4+URZ+0x30860], R3 ;  /* 0x03086003040075a7 */ /* 0x001064000800017f */
[----:B-1----:R-:W-:Y:S05]  /*16cb0*/  @!P0 NANOSLEEP.SYNCS 0x989680 ;  /* 0x009896800000895d */ /* 0x002fea0003900000 */
[----:B------:R-:W1:Y:S02]  /*16cc0*/  @!P0 SYNCS.PHASECHK.TRANS64 P0, [R4+URZ+0x30860], R3 ;  /* 0x03086003040085a7 */ /* 0x000e64000800007f */
[----:B-1----:R-:W-:Y:S05]  /*16cd0*/  @!P0 BRA `(.L_x_1116) ;  /* 0xfffffffc00f08947 */ /* 0x002fea000383ffff */
[----:B------:R-:W-:Y:S05]  /*16ce0*/  BRA `(.L_x_1203) ;  /* 0xffffffcc00947947 */ /* 0x000fea000383ffff */
.L_x_1117:
        /* <DEDUP_REMOVED lines=8> */
.L_x_1205:
[----:B------:R-:W-:Y:S05]  /*16d70*/  BSYNC B0 ;  /* 0x0000000000007941 */ /* 0x000fea0003800000 */
.L_x_1204:
        /* <DEDUP_REMOVED lines=9> */
.L_x_1206:
[----:B------:R-:W-:Y:S02]  /*16e10*/  IMAD.MOV.U32 R13, RZ, RZ, R19 ;  /* 0x000000ffff0d7224 */ /* 0x000fe400078e0013 */
[----:B------:R-:W-:Y:S01]  /*16e20*/  IMAD.MOV.U32 R12, RZ, RZ, 0x1 ;  /* 0x00000001ff0c7424 */ /* 0x000fe200078e00ff */
[----:B------:R-:W-:-:S13]  /*16e30*/  IADD3 R2, P0, R14, R6, RZ ;  /* 0x000000060e027210 */ /* 0x000fda0007f1e0ff */
[----:B------:R-:W-:Y:S05]  /*16e40*/  WARPSYNC.COLLECTIVE R15, `(.L_x_1207) ;  /* 0x000000000f087348 */ /* 0x000fea0003c00000 */
[----:B------:R0:W1:Y:S02]  /*16e50*/  SHFL.IDX P6, R14, R13, R12, R11 ;  /* 0x0000000c0d0e7389 */ /* 0x00006400000c000b */
[----:B01----:R-:W-:Y:S01]  /*16e60*/  ENDCOLLECTIVE ;  /* 0x000000000000791b */ /* 0x003fe20003800000 */
.L_x_1207:
[----:B------:R-:W-:Y:S01]  /*16e70*/  IMAD.X R3, RZ, RZ, R0, P0 ;  /* 0x000000ffff037224 */ /* 0x000fe200000e0600 */
[----:B------:R-:W-:Y:S01]  /*16e80*/  ISETP.LT.OR P0, PT, R5, 0x1, P4 ;  /* 0x000000010500780c */ /* 0x000fe20002701670 */
[----:B------:R-:W-:Y:S02]  /*16e90*/  IMAD R0, R8, 0x2, R17 ;  /* 0x0000000208007824 */ /* 0x000fe400078e0211 */
[----:B------:R-:W-:-:S10]  /*16ea0*/  IMAD.MOV.U32 R13, RZ, RZ, R18 ;  /* 0x000000ffff0d7224 */ /* 0x000fd400078e0012 */
        /* <DEDUP_REMOVED lines=9> */
.L_x_1208:
        /* <DEDUP_REMOVED lines=12> */
.L_x_1209:
        /* <DEDUP_REMOVED lines=12> */
.L_x_1210:
        /* <DEDUP_REMOVED lines=12> */
.L_x_1211:
        /* <DEDUP_REMOVED lines=12> */
.L_x_1212:
        /* <DEDUP_REMOVED lines=12> */
.L_x_1213:
        /* <DEDUP_REMOVED lines=12> */
.L_x_1214:
        /* <DEDUP_REMOVED lines=12> */
.L_x_1215:
        /* <DEDUP_REMOVED lines=12> */
.L_x_1216:
[----:B------:R-:W-:Y:S01]  /*17540*/  @!PT LDS RZ, [RZ] ;  /* 0x00000000fffff984 */ /* 0x000fe20000000800 */
[----:B------:R-:W-:Y:S01]  /*17550*/  @!PT LDS RZ, [RZ] ;  /* 0x00000000fffff984 */ /* 0x000fe20000000800 */
[----:B------:R-:W-:Y:S01]  /*17560*/  @!PT LDS RZ, [RZ] ;  /* 0x00000000fffff984 */ /* 0x000fe20000000800 */
[----:B------:R0:W-:Y:S01]  /*17570*/  LDGSTS.E.BYPASS.LTC128B.128 [R0+0x5400], desc[UR36][R2.64+0x80], !P0 ;  /* 0x0540008002007fae */ /* 0x0001e2000c101d64 */
[----:B------:R-:W-:-:S13]  /*17580*/  ISETP.LT.OR P0, PT, R5, 0x41, P1 ;  /* 0x000000410500780c */ /* 0x000fda0000f01670 */
[----:B------:R0:W-:Y:S01]  /*17590*/  LDGSTS.E.BYPASS.LTC128B.128 [R0+0x8400], desc[UR36][R2.64+0x100], !P0 ;  /* 0x0840010002007fae */ /* 0x0001e2000c101d64 */
[----:B------:R-:W-:Y:S05]  /*175a0*/  BRA `(.L_x_1217) ;  /* 0xffffffc8005c7947 */ /* 0x000fea000383ffff */
.L_x_1122:
[----:B------:R-:W-:Y:S01]  /*175b0*/  BSSY B0, `(.L_x_1218) ;  /* 0x0000008000007945 */ /* 0x000fe20003800000 */
[----:B------:R-:W-:Y:S02]  /*175c0*/  IMAD.MOV.U32 R13, RZ, RZ, R34 ;  /* 0x000000ffff0d7224 */ /* 0x000fe400078e0022 */
[----:B------:R-:W-:Y:S02]  /*175d0*/  IMAD.MOV.U32 R12, RZ, RZ, RZ ;  /* 0x000000ffff0c7224 */ /* 0x000fe400078e00ff */
[----:B------:R-:W-:Y:S02]  /*175e0*/  IMAD.MOV.U32 R11, RZ, RZ, 0x1f ;  /* 0x0000001fff0b7424 */ /* 0x000fe400078e00ff */
[----:B------:R-:W-:-:S07]  /*175f0*/  IMAD.MOV.U32 R15, RZ, RZ, -0x1 ;  /* 0xffffffffff0f7424 */ /* 0x000fce00078e00ff */
[----:B-----5:R-:W-:Y:S05]  /*17600*/  WARPSYNC.COLLECTIVE R15, `(.L_x_1219) ;  /* 0x000000000f087348 */ /* 0x020fea0003c00000 */
[----:B------:R0:W1:Y:S02]  /*17610*/  SHFL.IDX P6, R14, R13, R12, R11 ;  /* 0x0000000c0d0e7389 */ /* 0x00006400000c000b */
[----:B01---5:R-:W-:Y:S01]  /*17620*/  ENDCOLLECTIVE ;  /* 0x000000000000791b */ /* 0x023fe20003800000 */
.L_x_1219:
[----:B------:R-:W-:Y:S05]  /*17630*/  BSYNC B0 ;  /* 0x0000000000007941 */ /* 0x000fea0003800000 */
.L_x_1218:
[----:B------:R-:W-:Y:S05]  /*17640*/  BRA `(.L_x_1220) ;  /* 0xffffffc800e47947 */ /* 0x000fea000383ffff */
.L_x_1125:
[----:B-1----:R1:W2:Y:S02]  /*17650*/  SYNCS.PHASECHK.TRANS64.TRYWAIT P0, [R4+URZ+0x30820], R0 ;  /* 0x03082000040075a7 */ /* 0x0022a4000800017f */
[----:B--2---:R-:W-:Y:S05]  /*17660*/  @!P0 NANOSLEEP.SYNCS 0x989680 ;  /* 0x009896800000895d */ /* 0x004fea0003900000 */
[----:B------:R-:W2:Y:S02]  /*17670*/  @!P0 SYNCS.PHASECHK.TRANS64 P0, [R4+URZ+0x30820], R0 ;  /* 0x03082000040085a7 */ /* 0x000ea4000800007f */
[----:B--2---:R-:W-:Y:S05]  /*17680*/  @!P0 BRA `(.L_x_1125) ;  /* 0xfffffffc00f08947 */ /* 0x004fea000383ffff */
[----:B------:R-:W-:Y:S05]  /*17690*/  BRA `(.L_x_1221) ;  /* 0xffffffcc002c7947 */ /* 0x000fea000383ffff */
.L_x_1126:
[----:B------:R-:W2:Y:S01]  /*176a0*/  S2R R2, SR_TID.X ;  /* 0x0000000000027919 */ /* 0x000ea20000002100 */
[----:B------:R-:W-:Y:S01]  /*176b0*/  BSSY B0, `(.L_x_1222) ;  /* 0x000000a000007945 */ /* 0x000fe20003800000 */
        /* <DEDUP_REMOVED lines=9> */
.L_x_1223:
[----:B------:R-:W-:Y:S05]  /*17750*/  BSYNC B0 ;  /* 0x0000000000007941 */ /* 0x000fea0003800000 */
.L_x_1222:
[----:B------:R-:W-:Y:S05]  /*17760*/  BRA `(.L_x_1224) ;  /* 0xffffffcc00147947 */ /* 0x000fea000383ffff */
.L_x_1129:
[----:B------:R-:W-:Y:S01]  /*17770*/  BSSY B1, `(.L_x_1225) ;  /* 0x0000006000017945 */ /* 0x000fe20003800000 */
[----:B------:R-:W-:-:S07]  /*17780*/  IMAD.MOV.U32 R15, RZ, RZ, -0x1 ;  /* 0xffffffffff0f7424 */ /* 0x000fce00078e00ff */
[----:B01---5:R-:W-:Y:S05]  /*17790*/  WARPSYNC.COLLECTIVE R15, `(.L_x_1226) ;  /* 0x000000000f0c7348 */ /* 0x023fea0003c00000 */
[----:B------:R-:W-:Y:S02]  /*177a0*/  ELECT P6, UR62, PT ;  /* 0x00000000003e782f */ /* 0x000fe400038c0000 */
[----:B------:R-:W-:Y:S01]  /*177b0*/  MOV R14, UR62 ;  /* 0x0000003e000e7c02 */ /* 0x000fe20008000f00 */
[----:B01---5:R-:W-:Y:S10]  /*177c0*/  ENDCOLLECTIVE ;  /* 0x000000000000791b */ /* 0x023ff40003800000 */
.L_x_1226:
[----:B------:R-:W-:Y:S05]  /*177d0*/  BSYNC B1 ;  /* 0x0000000000017941 */ /* 0x000fea0003800000 */
.L_x_1225:
[----:B------:R-:W-:Y:S05]  /*177e0*/  BRA `(.L_x_1227) ;  /* 0xffffffcc000c7947 */ /* 0x000fea000383ffff */
.L_x_1131:
[----:B-1----:R1:W2:Y:S02]  /*177f0*/  SYNCS.PHASECHK.TRANS64.TRYWAIT P1, [R5+URZ+0x30840], R0 ;  /* 0x03084000050075a7 */ /* 0x0022a4000802017f */
[----:B--2---:R-:W-:Y:S05]  /*17800*/  @!P1 NANOSLEEP.SYNCS 0x989680 ;  /* 0x009896800000995d */ /* 0x004fea0003900000 */
[----:B------:R-:W2:Y:S02]  /*17810*/  @!P1 SYNCS.PHASECHK.TRANS64 P1, [R5+URZ+0x30840], R0 ;  /* 0x03084000050095a7 */ /* 0x000ea4000802007f */
[----:B--2---:R-:W-:Y:S05]  /*17820*/  @!P1 BRA `(.L_x_1131) ;  /* 0xfffffffc00f09947 */ /* 0x004fea000383ffff */
[----:B------:R-:W-:Y:S05]  /*17830*/  BRA `(.L_x_1228) ;  /* 0xffffffcc00347947 */ /* 0x000fea000383ffff */
.L_x_1133:
[----:B--2---:R2:W3:Y:S02]  /*17840*/  SYNCS.PHASECHK.TRANS64.TRYWAIT P1, [R23+URZ+0x30840], R2 ;  /* 0x03084002170075a7 */ /* 0x0044e4000802017f */
[----:B---3--:R-:W-:Y:S05]  /*17850*/  @!P1 NANOSLEEP.SYNCS 0x989680 ;  /* 0x009896800000995d */ /* 0x008fea0003900000 */
[----:B------:R-:W3:Y:S02]  /*17860*/  @!P1 SYNCS.PHASECHK.TRANS64 P1, [R23+URZ+0x30840], R2 ;  /* 0x03084002170095a7 */ /* 0x000ee4000802007f */
[----:B---3--:R-:W-:Y:S05]  /*17870*/  @!P1 BRA `(.L_x_1133) ;  /* 0xfffffffc00f09947 */ /* 0x008fea000383ffff */
[----:B------:R-:W-:Y:S05]  /*17880*/  BRA `(.L_x_1229) ;  /* 0xffffffcc00407947 */ /* 0x000fea000383ffff */
.L_x_1135:
[----:B---3--:R3:W4:Y:S02]  /*17890*/  SYNCS.PHASECHK.TRANS64.TRYWAIT P1, [R5+URZ+0x30860], R0 ;  /* 0x03086000050075a7 */ /* 0x008724000802017f */
[----:B----4-:R-:W-:Y:S05]  /*178a0*/  @!P1 NANOSLEEP.SYNCS 0x989680 ;  /* 0x009896800000995d */ /* 0x010fea0003900000 */
[----:B------:R-:W4:Y:S02]  /*178b0*/  @!P1 SYNCS.PHASECHK.TRANS64 P1, [R5+URZ+0x30860], R0 ;  /* 0x03086000050095a7 */ /* 0x000f24000802007f */
[----:B----4-:R-:W-:Y:S05]  /*178c0*/  @!P1 BRA `(.L_x_1135) ;  /* 0xfffffffc00f09947 */ /* 0x010fea000383ffff */
[----:B------:R-:W-:Y:S05]  /*178d0*/  BRA `(.L_x_1230) ;  /* 0xffffffcc003c7947 */ /* 0x000fea000383ffff */
.L_x_1231:
        /* <DEDUP_REMOVED lines=10> */
.L_x_3235:


//--------------------- .text._ZN7cutlass13device_kernelIN5flash11enable_sm90INS1_16FlashAttnFwdSm90INS1_25CollectiveMainloopFwdSm90ILi2EN4cute5tupleIJNS5_1CILi1EEES8_S8_EEENS6_IJNS7_ILi128EEENS7_ILi96EEENS7_ILi192EEEEEELi192ENS_10bfloat16_tEfNS_4arch4Sm90ELb0ELb1ELb0ELb1ELb1ELb0ELb0ELb1ELb1ELb1ELb0ELb0EEENS1_21CollectiveEpilogueFwdINS6_IJSA_SC_SB_EEES9_SE_SG_Li256ELb1ELb1ELb0ELb0EEENS1_36VarlenDynamicPersistentTileSchedulerILi128ELi96ELi256ELi128ELb0ELb1ELb1ELb1ELb0ELb1EEEEEEEEEvNT_6ParamsE --------------------------
	.section	.text._ZN7cutlass13device_kernelIN5flash11enable_sm90INS1_16FlashAttnFwdSm90INS1_25CollectiveMainloopFwdSm90ILi2EN4cute5tupleIJNS5_1CILi1EEES8_S8_EEENS6_IJNS7_ILi128EEENS7_ILi96EEENS7_ILi192EEEEEELi192ENS_10bfloat16_tEfNS_4arch4Sm90ELb0ELb1ELb0ELb1ELb1ELb0ELb0ELb1ELb1ELb1ELb0ELb0EEENS1_21CollectiveEpilogueFwdINS6_IJSA_SC_SB_EEES9_SE_SG_Li256ELb1ELb1ELb0ELb0EEENS1_36VarlenDynamicPersistentTileSchedulerILi128ELi96ELi256ELi128ELb0ELb1ELb1ELb1ELb0ELb1EEEEEEEEEvNT_6ParamsE,"ax",@progbits
	.align	128
.text._ZN7cutlass13device_kernelIN5flash11enable_sm90INS1_16FlashAttnFwdSm90INS1_25CollectiveMainloopFwdSm90ILi2EN4cute5tupleIJNS5_1CILi1EEES8_S8_EEENS6_IJNS7_ILi128EEENS7_ILi96EEENS7_ILi192EEEEEELi192ENS_10bfloat16_tEfNS_4arch4Sm90ELb0ELb1ELb0ELb1ELb1ELb0ELb0ELb1ELb1ELb1ELb0ELb0EEENS1_21CollectiveEpilogueFwdINS6_IJSA_SC_SB_EEES9_SE_SG_Li256ELb1ELb1ELb0ELb0EEENS1_36VarlenDynamicPersistentTileSchedulerILi128ELi96ELi256ELi128ELb0ELb1ELb1ELb1ELb0ELb1EEEEEEEEEvNT_6ParamsE:
        .type           _ZN7cutlass13device_kernelIN5flash11enable_sm90INS1_16FlashAttnFwdSm90INS1_25CollectiveMainloopFwdSm90ILi2EN4cute5tupleIJNS5_1CILi1EEES8_S8_EEENS6_IJNS7_ILi128EEENS7_ILi96EEENS7_ILi192EEEEEELi192ENS_10bfloat16_tEfNS_4arch4Sm90ELb0ELb1ELb0ELb1ELb1ELb0ELb0ELb1ELb1ELb1ELb0ELb0EEENS1_21CollectiveEpilogueFwdINS6_IJSA_SC_SB_EEES9_SE_SG_Li256ELb1ELb1ELb0ELb0EEENS1_36VarlenDynamicPersistentTileSchedulerILi128ELi96ELi256ELi128ELb0ELb1ELb1ELb1ELb0ELb1EEEEEEEEEvNT_6ParamsE,@function
        .size           _ZN7cutlass13device_kernelIN5flash11enable_sm90INS1_16FlashAttnFwdSm90INS1_25CollectiveMainloopFwdSm90ILi2EN4cute5tupleIJNS5_1CILi1EEES8_S8_EEENS6_IJNS7_ILi128EEENS7_ILi96EEENS7_ILi192EEEEEELi192ENS_10bfloat16_tEfNS_4arch4Sm90ELb0ELb1ELb0ELb1ELb1ELb0ELb0ELb1ELb1ELb1ELb0ELb0EEENS1_21CollectiveEpilogueFwdINS6_IJSA_SC_SB_EEES9_SE_SG_Li256ELb1ELb1ELb0ELb0EEENS1_36VarlenDynamicPersistentTileSchedulerILi128ELi96ELi256ELi128ELb0ELb1ELb1ELb1ELb0ELb1EEEEEEEEEvNT_6ParamsE,(.L_x_3236 - _ZN7cutlass13device_kernelIN5flash11enable_sm90INS1_16FlashAttnFwdSm90INS1_25CollectiveMainloopFwdSm90ILi2EN4cute5tupleIJNS5_1CILi1EEES8_S8_EEENS6_IJNS7_ILi128EEENS7_ILi96EEENS7_ILi192EEEEEELi192ENS_10bfloat16_tEfNS_4arch4Sm90ELb0ELb1ELb0ELb1ELb1ELb0ELb0ELb1ELb1ELb1ELb0ELb0EEENS1_21CollectiveEpilogueFwdINS6_IJSA_SC_SB_EEES9_SE_SG_Li256ELb1ELb1ELb0ELb0EEENS1_36VarlenDynamicPersistentTileSchedulerILi128ELi96ELi256ELi128ELb0ELb1ELb1ELb1ELb0ELb1EEEEEEEEEvNT_6ParamsE)
        .other          _ZN7cutlass13device_kernelIN5flash11enable_sm90INS1_16FlashAttnFwdSm90INS1_25CollectiveMainloopFwdSm90ILi2EN4cute5tupleIJNS5_1CILi1EEES8_S8_EEENS6_IJNS7_ILi128EEENS7_ILi96EEENS7_ILi192EEEEEELi192ENS_10bfloat16_tEfNS_4arch4Sm90ELb0ELb1ELb0ELb1ELb1ELb0ELb0ELb1ELb1ELb1ELb0ELb0EEENS1_21CollectiveEpilogueFwdINS6_IJSA_SC_SB_EEES9_SE_SG_Li256ELb1ELb1ELb0ELb0EEENS1_36VarlenDynamicPersistentTileSchedulerILi128ELi96ELi256ELi128ELb0ELb1ELb1ELb1ELb0ELb1EEEEEEEEEvNT_6ParamsE,@"STO_CUDA_ENTRY STV_DEFAULT"
_ZN7cutlass13device_kernelIN5flash11enable_sm90INS1_16FlashAttnFwdSm90INS1_25CollectiveMainloopFwdSm90ILi2EN4cute5tupleIJNS5_1CILi1EEES8_S8_EEENS6_IJNS7_ILi128EEENS7_ILi96EEENS7_ILi192EEEEEELi192ENS_10bfloat16_tEfNS_4arch4Sm90ELb0ELb1ELb0ELb1ELb1ELb0ELb0ELb1ELb1ELb1ELb0ELb0EEENS1_21CollectiveEpilogueFwdINS6_IJSA_SC_SB_EEES9_SE_SG_Li256ELb1ELb1ELb0ELb0EEENS1_36VarlenDynamicPersistentTileSchedulerILi128ELi96ELi256ELi128ELb0ELb1ELb1ELb1ELb0ELb1EEEEEEEEEvNT_6ParamsE:
        /* <DEDUP_REMOVED lines=45> */
.L_x_1232:
        /* <DEDUP_REMOVED lines=22> */
.L_x_1233:
        /* <DEDUP_REMOVED lines=18> */
.L_x_1234:
        /* <DEDUP_REMOVED lines=22> */
.L_x_1235:
        /* <DEDUP_REMOVED lines=22> */
.L_x_1236:
[----:B------:R-:W-:Y:S01]  /*0810*/  ISETP.NE.AND P0, PT, R3, RZ, PT ;  /* 0x000000ff0300720c */ /* 0x000fe20003f05270 */
[----:B------:R-:W-:Y:S01]  /*0820*/  IMAD.MOV.U32 R3, RZ, RZ, 0x1 ;  /* 0x00000001ff037424 */ /* 0x000fe200078e00ff */
[----:B------:R-:W-:Y:S01]  /*0830*/  NOP ;  /* 0x0000000000007918 */ /* 0x000fe20000000000 */
[----:B------:R-:W-:-:S03]  /*0840*/  ULDC.64 UR36, c[0x0][0x208] ;  /* 0x0000820000247ab9 */ /* 0x000fc60000000a00 */
[----:B------:R-:W-:-:S05]  /*0850*/  SEL R3, R3, 0x2, !P0 ;  /* 0x0000000203037807 */ /* 0x000fca0004000000 */
[----:B------:R0:W-:Y:S02]  /*0860*/  STL [R1+0x10], R3 ;  /* 0x0000100301007387 */ /* 0x0001e40000100800 */
[----:B01234-:R-:W-:Y:S06]  /*0870*/  BAR.SYNC.DEFER_BLOCKING 0x0 ;  /* 0x0000000000007b1d */ /* 0x01ffec0000010000 */
[----:B------:R-:W-:Y:S05]  /*0880*/  @!P0 BRA `(.L_x_1237) ;  /* 0x000000f800108947 */ /* 0x000fea0003800000 */
.L_x_1238:
[----:B------:R-:W-:-:S08]  /*0890*/  NOP ;  /* 0x0000000000007918 */ /* 0x000fd00000000000 */
[----:B------:R-:W0:Y:S02]  /*08a0*/  USETMAXREG.TRY_ALLOC.CTAPOOL UP0, 0xe8 ;  /* 0x000000e8000079c8 */ /* 0x000e240008000600 */
[----:B0-----:R-:W-:-:S13]  /*08b0*/  PLOP3.LUT P0, PT, PT, PT, UP0, 0x80, 0x0 ;  /* 0x000000000000781c */ /* 0x001fda0003f0f008 */
[----:B------:R-:W-:Y:S05]  /*08c0*/  @!P0 BRA `(.L_x_1238) ;  /* 0xfffffffc00f08947 */ /* 0x000fea000383ffff */
[----:B------:R-:W0:Y:S08]  /*08d0*/  S2UR UR5, SR_CgaCtaId ;  /* 0x00000000000579c3 */ /* 0x000e300000008800 */
[----:B------:R-:W-:Y:S06]  /*08e0*/  BAR.ARV 0x8, 0x180 ;  /* 0x0206000000007b1d */ /* 0x000fec0000002000 */
[----:B------:R-:W-:-:S02]  /*08f0*/  UMOV UR4, 0x400 ;  /* 0x0000040000047882 */ /* 0x000fc40000000000 */
[----:B------:R-:W-:Y:S01]  /*0900*/  BAR.SYNC.DEFER_BLOCKING 0x5, 0x180 ;  /* 0x0146000000007b1d */ /* 0x000fe20000010000 */
[----:B0-----:R-:W-:-:S09]  /*0910*/  ULEA UR4, UR5, UR4, 0x18 ;  /* 0x0000000405047291 */ /* 0x001fd2000f8ec03f */
[----:B------:R-:W0:Y:S01]  /*0920*/  LDS.128 R40, [UR4+0x308d0] ;  /* 0x0308d004ff287984 */ /* 0x000e220008000c00 */
[----:B------:R-:W-:Y:S01]  /*0930*/  ULDC UR4, c[0x0][0xc3c] ;  /* 0x00030f0000047ab9 */ /* 0x000fe20000000800 */
[----:B------:R-:W-:Y:S06]  /*0940*/  BAR.ARV 0x4, 0x180 ;  /* 0x0106000000007b1d */ /* 0x000fec0000002000 */
[----:B0-----:R-:W-:-:S13]  /*0950*/  ISETP.GE.AND P0, PT, R43, UR4, PT ;  /* 0x000000042b007c0c */ /* 0x001fda000bf06270 */
[----:B------:R-:W-:Y:S05]  /*0960*/  @P0 EXIT ;  /* 0x000000000000094d */ /* 0x000fea0003800000 */
[----:B------:R-:W2:Y:S01]  /*0970*/  LDL.LU R10, [R1+0x10] ;  /* 0x00001000010a7983 */ /* 0x000ea20000300800 */
[----:B------:R-:W-:Y:S01]  /*0980*/  VIADD R210, R0, 0xffffff80 ;  /* 0xffffff8000d27836 */ /* 0x000fe20000000000 */
[----:B------:R-:W-:Y:S01]  /*0990*/  UMOV UR38, URZ ;  /* 0x0000003f00267c82 */ /* 0x000fe20008000000 */
[----:B------:R-:W-:Y:S01]  /*09a0*/  IMAD.MOV.U32 R201, RZ, RZ, RZ ;  /* 0x000000ffffc97224 */ /* 0x000fe200078e00ff */
[----:B------:R-:W-:Y:S02]  /*09b0*/  UMOV UR39, URZ ;  /* 0x0000003f00277c82 */ /* 0x000fe40008000000 */
[----:B------:R-:W-:-:S04]  /*09c0*/  SHF.R.S32.HI R3, RZ, 0x1f, R210 ;  /* 0x0000001fff037819 */ /* 0x000fc800000114d2 */
[CC--:B------:R-:W-:Y:S02]  /*09d0*/  LEA.HI R5, R3.reuse, R210.reuse, RZ, 0x7 ;  /* 0x000000d203057211 */ /* 0x0c0fe400078f38ff */
[-C--:B------:R-:W-:Y:S02]  /*09e0*/  LEA.HI R0, R3, R210.reuse, RZ, 0x4 ;  /* 0x000000d203007211 */ /* 0x080fe400078f20ff */
[----:B------:R-:W-:Y:S02]  /*09f0*/  LOP3.LUT R7, R5, 0xffffff80, RZ, 0xc0, !PT ;  /* 0xffffff8005077812 */ /* 0x000fe400078ec0ff */
[----:B------:R-:W-:Y:S02]  /*0a00*/  SHF.R.S32.HI R9, RZ, 0x4, R0 ;  /* 0x00000004ff097819 */ /* 0x000fe40000011400 */
[----:B------:R-:W-:Y:S01]  /*0a10*/  LEA.HI R2, R3, R210, RZ, 0x5 ;  /* 0x000000d203027211 */ /* 0x000fe200078f28ff */
[----:B------:R-:W-:Y:S01]  /*0a20*/  IMAD.IADD R202, R210, 0x1, -R7 ;  /* 0x00000001d2ca7824 */ /* 0x000fe200078e0a07 */
[----:B------:R-:W-:-:S02]  /*0a30*/  LOP3.LUT R7, R0, 0x3fffff0, RZ, 0xc0, !PT ;  /* 0x03fffff000077812 */ /* 0x000fc400078ec0ff */
[----:B------:R-:W-:Y:S01]  /*0a40*/  LEA.HI R0, R0, R9, RZ, 0x1 ;  /* 0x0000000900007211 */ /* 0x000fe200078f08ff */
[----:B------:R-:W-:Y:S01]  /*0a50*/  IMAD.SHL.U32 R2, R2, 0x20, RZ ;  /* 0x0000002002027824 */ /* 0x000fe200078e00ff */
[----:B------:R-:W-:Y:S01]  /*0a60*/  SHF.R.S32.HI R11, RZ, 0x1f, R202 ;  /* 0x0000001fff0b7819 */ /* 0x000fe200000114ca */
[----:B------:R-:W-:Y:S01]  /*0a70*/  IMAD.IADD R7, R210, 0x1, -R7 ;  /* 0x00000001d2077824 */ /* 0x000fe200078e0a07 */
[----:B------:R-:W-:Y:S02]  /*0a80*/  LOP3.LUT R0, R0, 0x1ffffffe, RZ, 0xc0, !PT ;  /* 0x1ffffffe00007812 */ /* 0x000fe400078ec0ff */
[----:B------:R-:W-:Y:S02]  /*0a90*/  LEA.HI R4, R11, R202, RZ, 0x2 ;  /* 0x000000ca0b047211 */ /* 0x000fe400078f10ff */
[----:B------:R-:W-:Y:S01]  /*0aa0*/  LEA.HI R8, R3, R210, RZ, 0x2 ;  /* 0x000000d203087211 */ /* 0x000fe200078f10ff */
[----:B------:R-:W-:Y:S01]  /*0ab0*/  IMAD.IADD R0, R9, 0x1, -R0 ;  /* 0x0000000109007824 */ /* 0x000fe200078e0a00 */
[----:B------:R-:W-:-:S02]  /*0ac0*/  SHF.R.S32.HI R6, RZ, 0x2, R4 ;  /* 0x00000002ff067819 */ /* 0x000fc40000011404 */
[----:B------:R-:W-:Y:S02]  /*0ad0*/  SHF.R.S32.HI R13, RZ, 0x1f, R4 ;  /* 0x0000001fff0d7819 */ /* 0x000fe40000011404 */
[----:B------:R-:W-:Y:S02]  /*0ae0*/  LOP3.LUT R9, R8, 0xfffffffc, RZ, 0xc0, !PT ;  /* 0xfffffffc08097812 */ /* 0x000fe400078ec0ff */
[----:B------:R-:W-:Y:S02]  /*0af0*/  LEA.HI R3, R3, R210, RZ, 0x3 ;  /* 0x000000d203037211 */ /* 0x000fe400078f18ff */
[----:B------:R-:W-:Y:S01]  /*0b00*/  LEA.HI R13, R13, R6, RZ, 0x3 ;  /* 0x000000060d0d7211 */ /* 0x000fe200078f18ff */
[----:B------:R-:W-:Y:S01]  /*0b10*/  IMAD.IADD R9, R210, 0x1, -R9 ;  /* 0x00000001d2097824 */ /* 0x000fe200078e0a09 */
[----:B------:R-:W-:Y:S02]  /*0b20*/  SHF.R.S32.HI R204, RZ, 0x7, R5 ;  /* 0x00000007ffcc7819 */ /* 0x000fe40000011405 */
[----:B------:R-:W-:-:S02]  /*0b30*/  LOP3.LUT R2, R2, 0xfffffc00, RZ, 0xc0, !PT ;  /* 0xfffffc0002027812 */ /* 0x000fc400078ec0ff */
[----:B------:R-:W-:Y:S02]  /*0b40*/  LOP3.LUT R197, R3, 0xfffffff8, RZ, 0xc0, !PT ;  /* 0xfffffff803c57812 */ /* 0x000fe400078ec0ff */
[----:B------:R-:W-:Y:S01]  /*0b50*/  LOP3.LUT R13, R13, 0xfffffff8, RZ, 0xc0, !PT ;  /* 0xfffffff80d0d7812 */ /* 0x000fe200078ec0ff */
[----:B------:R-:W-:Y:S01]  /*0b60*/  IMAD R7, R7, 0x40, R2 ;  /* 0x0000004007077824 */ /* 0x000fe200078e0202 */
[----:B------:R-:W-:Y:S01]  /*0b70*/  LEA.HI R11, R11, R202, RZ, 0x5 ;  /* 0x000000ca0b0b7211 */ /* 0x000fe200078f28ff */
[----:B------:R-:W-:Y:S01]  /*0b80*/  IMAD.IADD R197, R210, 0x1, -R197 ;  /* 0x00000001d2c57824 */ /* 0x000fe200078e0ac5 */
[----:B------:R-:W-:Y:S01]  /*0b90*/  LEA.HI R5, R5, R204, RZ, 0x1 ;  /* 0x000000cc05057211 */ /* 0x000fe200078f08ff */
[----:B------:R-:W-:Y:S01]  /*0ba0*/  IMAD.IADD R6, R6, 0x1, -R13 ;  /* 0x0000000106067824 */ /* 0x000fe200078e0a0d */
[----:B------:R-:W-:Y:S01]  /*0bb0*/  SHF.R.S32.HI R11, RZ, 0x5, R11 ;  /* 0x00000005ff0b7819 */ /* 0x000fe2000001140b */
[----:B------:R-:W-:Y:S01]  /*0bc0*/  IMAD.SHL.U32 R193, R197, 0x8, RZ ;  /* 0x00000008c5c17824 */ /* 0x000fe200078e00ff */
[----:B------:R-:W-:Y:S01]  /*0bd0*/  LEA.HI R2, R9, R9, RZ, 0x1 ;  /* 0x0000000909027211 */ /* 0x000fe200078f08ff */
[----:B------:R-:W-:Y:S01]  /*0be0*/  IMAD R206, R0, 0x8, R7 ;  /* 0x0000000800ce7824 */ /* 0x000fe200078e0207 */
[----:B------:R-:W-:Y:S01]  /*0bf0*/  LOP3.LUT R5, R5, 0x3fffffe, RZ, 0xc0, !PT ;  /* 0x03fffffe05057812 */ /* 0x000fe200078ec0ff */
[----:B------:R-:W-:Y:S01]  /*0c00*/  IMAD R6, R11, 0x10, R6 ;  /* 0x000000100b067824 */ /* 0x000fe200078e0206 */
[----:B------:R-:W-:Y:S01]  /*0c10*/  LOP3.LUT R2, R2, 0x1ffffffe, RZ, 0xc0, !PT ;  /* 0x1ffffffe02027812 */ /* 0x000fe200078ec0ff */
[C---:B------:R-:W-:Y:S01]  /*0c20*/  VIADD R195, R193.reuse, 0x40 ;  /* 0x00000040c1c37836 */ /* 0x040fe20000000000 */
[----:B------:R-:W-:Y:S01]  /*0c30*/  LOP3.LUT R23, R4, 0x7ffffffc, RZ, 0xc0, !PT ;  /* 0x7ffffffc04177812 */ /* 0x000fe200078ec0ff */
[----:B------:R-:W-:Y:S01]  /*0c40*/  IMAD.IADD R5, R204, 0x1, -R5 ;  /* 0x00000001cc057824 */ /* 0x000fe200078e0a05 */
[----:B------:R-:W-:Y:S01]  /*0c50*/  SHF.R.S32.HI R200, RZ, 0x3, R3 ;  /* 0x00000003ffc87819 */ /* 0x000fe20000011403 */
[----:B------:R-:W-:Y:S01]  /*0c60*/  VIADD R196, R193, 0x80 ;  /* 0x00000080c1c47836 */ /* 0x000fe20000000000 */
[----:B------:R-:W-:Y:S01]  /*0c70*/  SHF.R.S32.HI R209, RZ, 0x1f, R193 ;  /* 0x0000001fffd17819 */ /* 0x000fe200000114c1 */
[----:B------:R-:W-:Y:S01]  /*0c80*/  IMAD.IADD R2, R9, 0x1, -R2 ;  /* 0x0000000109027824 */ /* 0x000fe200078e0a02 */
[----:B------:R-:W-:Y:S01]  /*0c90*/  SHF.R.S32.HI R208, RZ, 0x1f, R195 ;  /* 0x0000001fffd07819 */ /* 0x000fe200000114c3 */
[----:B------:R-:W-:Y:S01]  /*0ca0*/  IMAD R205, R5, 0x40, R6 ;  /* 0x0000004005cd7824 */ /* 0x000fe200078e0206 */
[----:B------:R-:W-:Y:S01]  /*0cb0*/  SHF.R.S32.HI R207, RZ, 0x1f, R196 ;  /* 0x0000001fffcf7819 */ /* 0x000fe200000114c4 */
[----:B------:R-:W-:-:S02]  /*0cc0*/  IMAD.IADD R23, R202, 0x1, -R23 ;  /* 0x00000001ca177824 */ /* 0x000fc400078e0a17 */
[----:B------:R-:W-:Y:S01]  /*0cd0*/  IMAD R192, R2, 0x8, R205 ;  /* 0x0000000802c07824 */ /* 0x000fe200078e02cd */
[----:B--2---:R-:W-:-:S07]  /*0ce0*/  LOP3.LUT R19, R10, 0x1, RZ, 0xfc, !PT ;  /* 0x000000010a137812 */ /* 0x004fce00078efcff */
.L_x_1346:
[----:B0---4-:R-:W0:Y:S01]  /*0cf0*/  LDC.64 R2, c[0x0][0xa28] ;  /* 0x00028a00ff027b82 */ /* 0x011e220000000a00 */
[----:B------:R-:W-:Y:S01]  /*0d00*/  IMAD.MOV.U32 R0, RZ, RZ, RZ ;  /* 0x000000ffff007224 */ /* 0x000fe200078e00ff */
[----:B------:R-:W-:Y:S01]  /*0d10*/  ULDC.64 UR4, c[0x0][0x418] ;  /* 0x0001060000047ab9 */ /* 0x000fe20000000a00 */
[----:B------:R-:W-:-:S05]  /*0d20*/  ULDC.64 UR6, c[0x0][0xa20] ;  /* 0x0002880000067ab9 */ /* 0x000fca0000000a00 */
[----:B--23--:R-:W1:Y:S01]  /*0d30*/  LDC.64 R4, c[0x0][0xa18] ;  /* 0x00028600ff047b82 */ /* 0x00ce620000000a00 */
[----:B0-----:R-:W-:-:S04]  /*0d40*/  ISETP.NE.U32.AND P0, PT, R2, RZ, PT ;  /* 0x000000ff0200720c */ /* 0x001fc80003f05070 */
[----:B------:R-:W-:Y:S02]  /*0d50*/  ISETP.NE.AND.EX P0, PT, R3, RZ, PT, P0 ;  /* 0x000000ff0300720c */ /* 0x000fe40003f05300 */
[----:B-1----:R-:W-:-:S04]  /*0d60*/  ISETP.NE.U32.AND P1, PT, R4, RZ, PT ;  /* 0x000000ff0400720c */ /* 0x002fc80003f25070 */
[----:B------:R-:W-:-:S07]  /*0d70*/  ISETP.NE.AND.EX P1, PT, R5, RZ, PT, P1 ;  /* 0x000000ff0500720c */ /* 0x000fce0003f25310 */
[----:B------:R-:W0:Y:S08]  /*0d80*/  @P0 LDC.64 R2, c[0x0][0xa28] ;  /* 0x00028a00ff020b82 */ /* 0x000e300000000a00 */
[----:B------:R-:W1:Y:S01]  /*0d90*/  @P1 LDC.64 R4, c[0x0][0xa18] ;  /* 0x00028600ff041b82 */ /* 0x000e620000000a00 */
[----:B0-----:R-:W-:-:S05]  /*0da0*/  @P0 IMAD.WIDE R2, R43, 0x4, R2 ;  /* 0x000000042b020825 */ /* 0x001fca00078e0202 */
[----:B------:R0:W5:Y:S01]  /*0db0*/  @P0 LDG.E R0, desc[UR36][R2.64] ;  /* 0x0000002402000981 */ /* 0x000162000c1e1900 */
[----:B-1----:R-:W-:-:S05]  /*0dc0*/  @P1 IMAD.WIDE R4, R43, 0x4, R4 ;  /* 0x000000042b041825 */ /* 0x002fca00078e0204 */
[----:B------:R0:W5:Y:S01]  /*0dd0*/  @P1 LDG.E R18, desc[UR36][R4.64] ;  /* 0x0000002404121981 */ /* 0x000162000c1e1900 */
[----:B------:R-:W-:Y:S01]  /*0de0*/  UISETP.NE.U32.AND UP0, UPT, UR4, URZ, UPT ;  /* 0x0000003f0400728c */ /* 0x000fe2000bf05070 */
[----:B------:R-:W-:Y:S01]  /*0df0*/  ISETP.NE.U32.AND P2, PT, RZ, UR6, PT ;  /* 0x00000006ff007c0c */ /* 0x000fe2000bf45070 */
[----:B------:R-:W-:Y:S01]  /*0e00*/  IMAD.MOV.U32 R198, RZ, RZ, R42 ;  /* 0x000000ffffc67224 */ /* 0x000fe200078e002a */
[----:B------:R-:W-:Y:S01]  /*0e10*/  ULDC UR4, c[0x0][0x424] ;  /* 0x0001090000047ab9 */ /* 0x000fe20000000800 */
[----:B------:R-:W-:Y:S01]  /*0e20*/  UISETP.NE.AND.EX UP0, UPT, UR5, URZ, UPT, UP0 ;  /* 0x0000003f0500728c */ /* 0x000fe2000bf05300 */
[----:B------:R-:W-:Y:S02]  /*0e30*/  ISETP.NE.AND.EX P2, PT, RZ, UR7, PT, P2 ;  /* 0x00000007ff007c0c */ /* 0x000fe4000bf45320 */
[----:B------:R-:W-:Y:S01]  /*0e40*/  ULDC UR5, c[0x0][0x2f0] ;  /* 0x0000bc0000057ab9 */ /* 0x000fe20000000800 */
[----:B------:R-:W-:-:S04]  /*0e50*/  USEL UR4, UR4, 0x1, UP0 ;  /* 0x0000000104047887 */ /* 0x000fc80008000000 */
[----:B------:R-:W-:Y:S01]  /*0e60*/  UIMAD UR4, UR4, UR5, URZ ;  /* 0x00000005040472a4 */ /* 0x000fe2000f8e023f */
[----:B0-----:R-:W-:Y:S11]  /*0e70*/  @P1 BRA `(.L_x_1239) ;  /* 0x0000000000281947 */ /* 0x001ff60003800000 */
[----:B------:R-:W-:Y:S01]  /*0e80*/  ULDC.64 UR6, c[0x0][0xa00] ;  /* 0x0002800000067ab9 */ /* 0x000fe20000000a00 */
[----:B-----5:R-:W0:Y:S01]  /*0e90*/  LDC R18, c[0x0][0x288] ;  /* 0x0000a200ff127b82 */ /* 0x020e220000000800 */
[----:B------:R-:W-:-:S04]  /*0ea0*/  ISETP.NE.U32.AND P0, PT, RZ, UR6, PT ;  /* 0x00000006ff007c0c */ /* 0x000fc8000bf05070 */
[----:B------:R-:W-:-:S13]  /*0eb0*/  ISETP.NE.AND.EX P0, PT, RZ, UR7, PT, P0 ;  /* 0x00000007ff007c0c */ /* 0x000fda000bf05300 */
[----:B------:R-:W-:Y:S05]  /*0ec0*/  @!P0 BRA `(.L_x_1239) ;  /* 0x0000000000148947 */ /* 0x000fea0003800000 */
[----:B------:R-:W1:Y:S02]  /*0ed0*/  LDC.64 R2, c[0x0][0xa00] ;  /* 0x00028000ff027b82 */ /* 0x000e640000000a00 */
[----:B-1----:R-:W-:-:S05]  /*0ee0*/  IMAD.WIDE R2, R43, 0x4, R2 ;  /* 0x000000042b027825 */ /* 0x002fca00078e0202 */
[----:B0-----:R-:W2:Y:S04]  /*0ef0*/  LDG.E R18, desc[UR36][R2.64] ;  /* 0x0000002402127981 */ /* 0x001ea8000c1e1900 */
[----:B------:R-:W2:Y:S02]  /*0f00*/  LDG.E R5, desc[UR36][R2.64+0x4] ;  /* 0x0000042402057981 */ /* 0x000ea4000c1e1900 */
[----:B--2---:R-:W-:-:S07]  /*0f10*/  IMAD.IADD R18, R5, 0x1, -R18 ;  /* 0x0000000105127824 */ /* 0x004fce00078e0a12 */
.L_x_1239:
[----:B------:R-:W-:Y:S02]  /*0f20*/  IMAD.U32 R17, RZ, RZ, UR4 ;  /* 0x00000004ff117e24 */ /* 0x000fe4000f8e00ff */
[----:B------:R-:W-:Y:S01]  /*0f30*/  IMAD.MOV.U32 R199, RZ, RZ, R43 ;  /* 0x000000ffffc77224 */ /* 0x000fe200078e002b */
[----:B------:R-:W-:Y:S06]  /*0f40*/  @!P2 BRA `(.L_x_1240) ;  /* 0x000000000010a947 */ /* 0x000fec0003800000 */
[----:B------:R-:W1:Y:S02]  /*0f50*/  LDC.64 R2, c[0x0][0xa20] ;  /* 0x00028800ff027b82 */ /* 0x000e640000000a00 */
[----:B-1----:R-:W-:-:S05]  /*0f60*/  IMAD.WIDE R2, R43, 0x4, R2 ;  /* 0x000000042b027825 */ /* 0x002fca00078e0202 */
[----:B------:R1:W5:Y:S01]  /*0f70*/  LDG.E R17, desc[UR36][R2.64] ;  /* 0x0000002402117981 */ /* 0x000362000c1e1900 */
[----:B------:R-:W-:Y:S05]  /*0f80*/  BRA `(.L_x_1241) ;  /* 0x0000000000247947 */ /* 0x000fea0003800000 */
.L_x_1240:
[----:B------:R-:W-:Y:S02]  /*0f90*/  ULDC.64 UR4, c[0x0][0xa08] ;  /* 0x0002820000047ab9 */ /* 0x000fe40000000a00 */
[----:B------:R-:W-:-:S04]  /*0fa0*/  ISETP.NE.U32.AND P0, PT, RZ, UR4, PT ;  /* 0x00000004ff007c0c */ /* 0x000fc8000bf05070 */
[----:B------:R-:W-:-:S13]  /*0fb0*/  ISETP.NE.AND.EX P0, PT, RZ, UR5, PT, P0 ;  /* 0x00000005ff007c0c */ /* 0x000fda000bf05300 */
[----:B------:R-:W-:Y:S05]  /*0fc0*/  @!P0 BRA `(.L_x_1241) ;  /* 0x0000000000148947 */ /* 0x000fea0003800000 */
[----:B------:R-:W1:Y:S02]  /*0fd0*/  LDC.64 R2, c[0x0][0xa08] ;  /* 0x00028200ff027b82 */ /* 0x000e640000000a00 */
[----:B-1----:R-:W-:-:S05]  /*0fe0*/  IMAD.WIDE R2, R43, 0x4, R2 ;  /* 0x000000042b027825 */ /* 0x002fca00078e0202 */
[----:B------:R-:W2:Y:S04]  /*0ff0*/  LDG.E R17, desc[UR36][R2.64] ;  /* 0x0000002402117981 */ /* 0x000ea8000c1e1900 */
[----:B------:R-:W2:Y:S02]  /*1000*/  LDG.E R4, desc[UR36][R2.64+0x4] ;  /* 0x0000042402047981 */ /* 0x000ea4000c1e1900 */
[----:B--2---:R-:W-:-:S07]  /*1010*/  IMAD.IADD R17, R4, 0x1, -R17 ;  /* 0x0000000104117824 */ /* 0x004fce00078e0a11 */
.L_x_1241:
[----:B------:R-:W2:Y:S01]  /*1020*/  LDC R203, c[0x0][0x448] ;  /* 0x00011200ffcb7b82 */ /* 0x000ea20000000800 */
[----:B------:R-:W-:Y:S01]  /*1030*/  IMAD.SHL.U32 R22, R41, 0x80, RZ ;  /* 0x0000008029167824 */ /* 0x000fe200078e00ff */
[----:B------:R-:W-:Y:S01]  /*1040*/  LOP3.LUT R16, R16, 0xffefffff, RZ, 0xc0, !PT ;  /* 0xffefffff10107812 */ /* 0x000fe200078ec0ff */
[----:B-----5:R-:W-:Y:S02]  /*1050*/  IMAD.IADD R17, R17, 0x1, -R0 ;  /* 0x0000000111117824 */ /* 0x020fe400078e0a00 */
[----:B-1----:R-:W-:-:S03]  /*1060*/  VIADD R2, R22, 0x7f ;  /* 0x0000007f16027836 */ /* 0x002fc60000000000 */
[----:B------:R-:W1:Y:S01]  /*1070*/  LDC.64 R8, c[0x0][0x9e0] ;  /* 0x00027800ff087b82 */ /* 0x000e620000000a00 */
[----:B--2---:R-:W-:Y:S02]  /*1080*/  ISETP.NE.AND P2, PT, R203, 0x1, PT ;  /* 0x00000001cb00780c */ /* 0x004fe40003f45270 */
[----:B-1----:R-:W-:-:S11]  /*1090*/  ISETP.GE.AND P1, PT, R9, 0x1, PT ;  /* 0x000000010900780c */ /* 0x002fd60003f26270 */
[----:B------:R-:W1:Y:S01]  /*10a0*/  @P2 LDC R3, c[0x0][0x44c] ;  /* 0x00011300ff032b82 */ /* 0x000e620000000800 */
[----:B------:R-:W-:-:S04]  /*10b0*/  @P2 LOP3.LUT R16, R16, 0x100000, RZ, 0xfc, !PT ;  /* 0x0010000010102812 */ /* 0x000fc800078efcff */
[----:B------:R-:W-:-:S03]  /*10c0*/  LOP3.LUT R16, R16, 0xfff7ffff, RZ, 0xc0, !PT ;  /* 0xfff7ffff10107812 */ /* 0x000fc600078ec0ff */
[----:B------:R-:W2:Y:S01]  /*10d0*/  @P2 LDC R5, c[0x0][0x450] ;  /* 0x00011400ff052b82 */ /* 0x000ea20000000800 */
[----:B------:R-:W-:Y:S01]  /*10e0*/  @P1 LOP3.LUT R16, R16, 0x80000, RZ, 0xfc, !PT ;  /* 0x0008000010101812 */ /* 0x000fe200078efcff */
[----:B-1----:R-:W-:Y:S01]  /*10f0*/  @P2 IMAD.HI.U32 R0, R2, R3, RZ ;  /* 0x0000000302002227 */ /* 0x002fe200078e00ff */
[----:B0-----:R-:W-:-:S04]  /*1100*/  IADD3 R3, R17, 0x1, -R18 ;  /* 0x0000000111037810 */ /* 0x001fc80007ffe812 */
        /* <DEDUP_REMOVED lines=14> */
.L_x_1243:
[----:B------:R-:W-:-:S13]  /*11f0*/  ISETP.NE.AND P0, PT, R9, 0x1, PT ;  /* 0x000000010900780c */ /* 0x000fda0003f05270 */
[----:B------:R-:W0:Y:S02]  /*1200*/  @P0 LDC.64 R4, c[0x0][0x9e8] ;  /* 0x00027a00ff040b82 */ /* 0x000e240000000a00 */
[----:B0-----:R-:W-:-:S05]  /*1210*/  @P0 IMAD.HI.U32 R4, R2, R4, RZ ;  /* 0x0000000402040227 */ /* 0x001fca00078e00ff */
[----:B------:R-:W-:-:S07]  /*1220*/  @P0 SHF.R.U32.HI R2, RZ, R5, R4 ;  /* 0x00000005ff020219 */ /* 0x000fce0000011604 */
.L_x_1244:
[----:B------:R-:W-:-:S05]  /*1230*/  IMAD R3, R2, R9, R9 ;  /* 0x0000000902037224 */ /* 0x000fca00078e0209 */
[----:B------:R-:W-:-:S07]  /*1240*/  VIMNMX R0, R0, R3, PT ;  /* 0x0000000300007248 */ /* 0x000fce0003fe0100 */
.L_x_1242:
[----:B------:R-:W0:Y:S01]  /*1250*/  @P2 LDC R3, c[0x0][0x44c] ;  /* 0x00011300ff032b82 */ /* 0x000e220000000800 */
[----:B------:R-:W-:Y:S01]  /*1260*/  VIADD R2, R0, 0x5f ;  /* 0x0000005f00027836 */ /* 0x000fe20000000000 */
[----:B------:R-:W-:Y:S01]  /*1270*/  ULDC UR4, c[0x0][0x9dc] ;  /* 0x0002770000047ab9 */ /* 0x000fe20000000800 */
[----:B------:R-:W-:Y:S02]  /*1280*/  VIADD R0, R17, 0x5f ;  /* 0x0000005f11007836 */ /* 0x000fe40000000000 */
[----:B------:R-:W-:Y:S02]  /*1290*/  IMAD.MOV.U32 R7, RZ, RZ, R22 ;  /* 0x000000ffff077224 */ /* 0x000fe400078e0016 */
[----:B------:R-:W-:Y:S01]  /*12a0*/  IMAD.HI R0, R0, 0x2aaaaaab, RZ ;  /* 0x2aaaaaab00007827 */ /* 0x000fe200078e02ff */
[----:B------:R-:W1:Y:S03]  /*12b0*/  @P2 LDC R4, c[0x0][0x450] ;  /* 0x00011400ff042b82 */ /* 0x000e660000000800 */
[----:B------:R-:W-:-:S04]  /*12c0*/  IMAD.HI R2, R2, 0x2aaaaaab, RZ ;  /* 0x2aaaaaab02027827 */ /* 0x000fc800078e02ff */
[----:B------:R-:W-:Y:S01]  /*12d0*/  IMAD.IADD R74, R17, 0x1, -R18 ;  /* 0x00000001114a7824 */ /* 0x000fe200078e0a12 */
[----:B------:R-:W-:-:S04]  /*12e0*/  SHF.R.U32.HI R5, RZ, 0x1f, R2 ;  /* 0x0000001fff057819 */ /* 0x000fc80000011602 */
[----:B------:R-:W-:Y:S01]  /*12f0*/  LEA.HI.SX32 R72, R2, R5, 0x1c ;  /* 0x0000000502487211 */ /* 0x000fe200078fe2ff */
[----:B0-----:R-:W-:-:S05]  /*1300*/  @P2 IMAD.HI.U32 R3, R22, R3, RZ ;  /* 0x0000000316032227 */ /* 0x001fca00078e00ff */
[----:B-1----:R-:W-:Y:S02]  /*1310*/  @P2 SHF.R.U32.HI R7, RZ, R4, R3 ;  /* 0x00000004ff072219 */ /* 0x002fe40000011603 */
[----:B------:R-:W-:-:S04]  /*1320*/  SHF.R.U32.HI R3, RZ, 0x1f, R0 ;  /* 0x0000001fff037819 */ /* 0x000fc80000011600 */
[----:B------:R-:W-:Y:S01]  /*1330*/  LEA.HI.SX32 R3, R0, R3, 0x1c ;  /* 0x0000000300037211 */ /* 0x000fe200078fe2ff */
[----:B------:R-:W-:-:S03]  /*1340*/  IMAD.IADD R0, R74, 0x1, R7 ;  /* 0x000000014a007824 */ /* 0x000fc600078e0207 */
[----:B------:R-:W-:Y:S01]  /*1350*/  VIMNMX R72, R3, R72, PT ;  /* 0x0000004803487248 */ /* 0x000fe20003fe0100 */
[----:B------:R-:W-:Y:S01]  /*1360*/  VIADD R2, R0, -UR4 ;  /* 0x8000000400027c36 */ /* 0x000fe20008000000 */
[----:B------:R-:W-:Y:S06]  /*1370*/  @!P1 BRA `(.L_x_1245) ;  /* 0x00000000003c9947 */ /* 0x000fec0003800000 */
        /* <DEDUP_REMOVED lines=9> */
.L_x_1246:
[----:B------:R-:W-:-:S13]  /*1410*/  ISETP.NE.AND P0, PT, R9, 0x1, PT ;  /* 0x000000010900780c */ /* 0x000fda0003f05270 */
[----:B------:R-:W0:Y:S02]  /*1420*/  @P0 LDC.64 R4, c[0x0][0x9e8] ;  /* 0x00027a00ff040b82 */ /* 0x000e240000000a00 */
[----:B0-----:R-:W-:-:S05]  /*1430*/  @P0 IMAD.HI.U32 R4, R0, R4, RZ ;  /* 0x0000000400040227 */ /* 0x001fca00078e00ff */
[----:B------:R-:W-:-:S07]  /*1440*/  @P0 SHF.R.U32.HI R0, RZ, R5, R4 ;  /* 0x00000005ff000219 */ /* 0x000fce0000011604 */
.L_x_1247:
[----:B------:R-:W-:-:S05]  /*1450*/  IMAD R3, R0, R9, RZ ;  /* 0x0000000900037224 */ /* 0x000fca00078e02ff */
[----:B------:R-:W-:-:S07]  /*1460*/  VIMNMX R2, R2, R3, !PT ;  /* 0x0000000302027248 */ /* 0x000fce0007fe0100 */
.L_x_1245:
[----:B------:R-:W-:Y:S01]  /*1470*/  IMAD.HI R2, R2, 0x2aaaaaab, RZ ;  /* 0x2aaaaaab02027827 */ /* 0x000fe200078e02ff */
[----:B------:R-:W-:Y:S02]  /*1480*/  PLOP3.LUT P0, PT, PT, PT, PT, 0x80, 0x0 ;  /* 0x000000000000781c */ /* 0x000fe40003f0f070 */
[----:B------:R-:W-:Y:S02]  /*1490*/  CS2R R118, SRZ ;  /* 0x0000000000767805 */ /* 0x000fe4000001ff00 */
[----:B------:R-:W-:Y:S02]  /*14a0*/  CS2R R116, SRZ ;  /* 0x0000000000747805 */ /* 0x000fe4000001ff00 */
[----:B------:R-:W-:Y:S02]  /*14b0*/  CS2R R114, SRZ ;  /* 0x0000000000727805 */ /* 0x000fe4000001ff00 */
[----:B------:R-:W-:Y:S02]  /*14c0*/  SHF.R.U32.HI R5, RZ, 0x1f, R2 ;  /* 0x0000001fff057819 */ /* 0x000fe40000011602 */
[----:B------:R-:W-:-:S02]  /*14d0*/  CS2R R112, SRZ ;  /* 0x0000000000707805 */ /* 0x000fc4000001ff00 */
[----:B------:R-:W-:Y:S02]  /*14e0*/  CS2R R110, SRZ ;  /* 0x00000000006e7805 */ /* 0x000fe4000001ff00 */
[----:B------:R-:W-:Y:S02]  /*14f0*/  CS2R R108, SRZ ;  /* 0x00000000006c7805 */ /* 0x000fe4000001ff00 */
[----:B------:R-:W-:Y:S02]  /*1500*/  LEA.HI.SX32 R5, R2, R5, 0x1c ;  /* 0x0000000502057211 */ /* 0x000fe400078fe2ff */
[----:B------:R-:W-:Y:S02]  /*1510*/  CS2R R2, SRZ ;  /* 0x0000000000027805 */ /* 0x000fe4000001ff00 */
[----:B------:R-:W-:Y:S02]  /*1520*/  CS2R R106, SRZ ;  /* 0x00000000006a7805 */ /* 0x000fe4000001ff00 */
[----:B------:R-:W-:-:S02]  /*1530*/  CS2R R104, SRZ ;  /* 0x0000000000687805 */ /* 0x000fc4000001ff00 */
[----:B------:R-:W-:Y:S02]  /*1540*/  VIMNMX R194, RZ, R5, !PT ;  /* 0x00000005ffc27248 */ /* 0x000fe40007fe0100 */
[----:B------:R-:W-:Y:S02]  /*1550*/  CS2R R56, SRZ ;  /* 0x0000000000387805 */ /* 0x000fe4000001ff00 */
[----:B------:R-:W-:Y:S02]  /*1560*/  CS2R R98, SRZ ;  /* 0x0000000000627805 */ /* 0x000fe4000001ff00 */
[----:B------:R-:W-:Y:S02]  /*1570*/  CS2R R100, SRZ ;  /* 0x0000000000647805 */ /* 0x000fe4000001ff00 */
[----:B------:R-:W-:Y:S02]  /*1580*/  ISETP.GT.AND P1, PT, R72, R194, PT ;  /* 0x000000c24800720c */ /* 0x000fe40003f24270 */
        /* <DEDUP_REMOVED lines=11> */
[----:B------:R-:W-:Y:S01]  /*1640*/  CS2R R76, SRZ ;  /* 0x00000000004c7805 */ /* 0x000fe2000001ff00 */
[----:B------:R-:W-:Y:S01]  /*1650*/  IMAD.MOV.U32 R75, RZ, RZ, RZ ;  /* 0x000000ffff4b7224 */ /* 0x000fe200078e00ff */
[----:B------:R-:W-:Y:S01]  /*1660*/  CS2R R32, SRZ ;  /* 0x0000000000207805 */ /* 0x000fe2000001ff00 */
[----:B------:R-:W-:Y:S01]  /*1670*/  IMAD.MOV.U32 R73, RZ, RZ, RZ ;  /* 0x000000ffff497224 */ /* 0x000fe200078e00ff */
        /* <DEDUP_REMOVED lines=23> */
[----:B------:R-:W-:-:S02]  /*17f0*/  IMAD.MOV.U32 R28, RZ, RZ, RZ ;  /* 0x000000ffff1c7224 */ /* 0x000fc400078e00ff */
        /* <DEDUP_REMOVED lines=33> */
.L_x_1249:
[----:B------:R-:W-:Y:S02]  /*1a10*/  LEA.HI R0, R201, R201, RZ, 0x1 ;  /* 0x000000c9c9007211 */ /* 0x000fe400078f08ff */
[----:B------:R-:W-:Y:S02]  /*1a20*/  ISETP.NE.AND P0, PT, R19, 0x3, PT ;  /* 0x000000031300780c */ /* 0x000fe40003f05270 */
[----:B------:R-:W-:-:S05]  /*1a30*/  LOP3.LUT R0, R0, 0xfffffffe, RZ, 0xc0, !PT ;  /* 0xfffffffe00007812 */ /* 0x000fca00078ec0ff */
[----:B------:R-:W-:-:S05]  /*1a40*/  IMAD.IADD R0, R201, 0x1, -R0 ;  /* 0x00000001c9007824 */ /* 0x000fca00078e0a00 */
[----:B------:R-:W-:-:S04]  /*1a50*/  SHF.L.U32 R0, R0, 0x1f, RZ ;  /* 0x0000001f00007819 */ /* 0x000fc800000006ff */
[----:B------:R-:W0:Y:S02]  /*1a60*/  SYNCS.PHASECHK.TRANS64.TRYWAIT P1, [UR40+0x30800], R0 ;  /* 0x03080000ff0075a7 */ /* 0x000e240008020168 */
[----:B0-----:R-:W-:Y:S05]  /*1a70*/  @!P1 BRA `(.L_x_1250) ;  /* 0x0000014000a89947 */ /* 0x001fea0003800000 */
.L_x_1441:
[----:B------:R-:W-:Y:S05]  /*1a80*/  @!P0 BRA `(.L_x_1251) ;  /* 0x0000000000048947 */ /* 0x000fea0003800000 */
[----:B------:R-:W-:Y:S01]  /*1a90*/  BPT.TRAP 0x1 ;  /* 0x000000040000795c */ /* 0x000fe20000300000 */
.L_x_1251:
[----:B0-----:R-:W-:Y:S02]  /*1aa0*/  IMAD.U32 R3, RZ, RZ, UR39 ;  /* 0x00000027ff037e24 */ /* 0x001fe4000f8e00ff */
[----:B------:R-:W-:-:S03]  /*1ab0*/  IMAD.U32 R0, RZ, RZ, UR38 ;  /* 0x00000026ff007e24 */ /* 0x000fc6000f8e00ff */
[----:B------:R-:W-:Y:S02]  /*1ac0*/  LEA R3, R3, UR40, 0x3 ;  /* 0x0000002803037c11 */ /* 0x000fe4000f8e18ff */
[----:B------:R-:W-:-:S04]  /*1ad0*/  SHF.L.U32 R0, R0, 0x1f, RZ ;  /* 0x0000001f00007819 */ /* 0x000fc800000006ff */
[----:B------:R0:W1:Y:S01]  /*1ae0*/  SYNCS.PHASECHK.TRANS64.TRYWAIT P1, [R3+URZ+0x30830], R0 ;  /* 0x03083000030075a7 */ /* 0x000062000802017f */
[----:B------:R-:W-:Y:S05]  /*1af0*/  @!P0 BRA `(.L_x_1252) ;  /* 0x0000000000048947 */ /* 0x000fea0003800000 */
[----:B------:R-:W-:Y:S01]  /*1b00*/  BPT.TRAP 0x1 ;  /* 0x000000040000795c */ /* 0x000fe20000300000 */
.L_x_1252:
[----:B-1----:R-:W-:Y:S05]  /*1b10*/  @P1 BRA `(.L_x_1253) ;  /* 0x0000000000081947 */ /* 0x002fea0003800000 */
[----:B------:R-:W1:Y:S02]  /*1b20*/  SYNCS.PHASECHK.TRANS64.TRYWAIT P1, [R3+URZ+0x30830], R0 ;  /* 0x03083000030075a7 */ /* 0x000e64000802017f */
[----:B-1----:R-:W-:Y:S05]  /*1b30*/  @!P1 BRA `(.L_x_1254) ;  /* 0x0000014000909947 */ /* 0x002fea0003800000 */
.L_x_1253:
        /* <DEDUP_REMOVED lines=99> */
.L_x_1255:
[----:B------:R-:W-:Y:S01]  /*2170*/  ISETP.NE.AND P2, PT, R203, 0x1, PT ;  /* 0x00000001cb00780c */ /* 0x000fe20003f45270 */
[----:B01----:R-:W-:Y:S01]  /*2180*/  IMAD.IADD R0, R192, 0x1, R22 ;  /* 0x00000001c0007824 */ /* 0x003fe200078e0216 */
[----:B------:R-:W-:Y:S01]  /*2190*/  R2UR UR4, R3 ;  /* 0x00000000030472ca */ /* 0x000fe200000e0000 */
[----:B------:R-:W-:Y:S01]  /*21a0*/  ULDC UR43, c[0x0][0x9dc] ;  /* 0x00027700002b7ab9 */ /* 0x000fe20000000800 */
[----:B------:R-:W-:Y:S01]  /*21b0*/  LOP3.LUT P1, RZ, R16, 0x80000, RZ, 0xc0, !PT ;  /* 0x0008000010ff7812 */ /* 0x000fe2000782c0ff */
[----:B------:R-:W-:Y:S01]  /*21c0*/  IMAD.MOV.U32 R2, RZ, RZ, R0 ;  /* 0x000000ffff027224 */ /* 0x000fe200078e0000 */
[----:B------:R-:W-:-:S07]  /*21d0*/  ULDC UR5, c[0x0][0x9e0] ;  /* 0x0002780000057ab9 */ /* 0x000fce0000000800 */
[----:B------:R-:W0:Y:S02]  /*21e0*/  @P2 LDC R5, c[0x0][0x44c] ;  /* 0x00011300ff052b82 */ /* 0x000e240000000800 */
[----:B------:R-:W-:-:S04]  /*21f0*/  UIADD3 UR4, UR4, 0x30840, URZ ;  /* 0x0003084004047890 */ /* 0x000fc8000fffe03f */
[----:B------:R-:W-:Y:S02]  /*2200*/  UPRMT UR4, UR60, 0x654, UR4 ;  /* 0x000006543c047896 */ /* 0x000fe40008000004 */
[----:B------:R-:W1:Y:S07]  /*2210*/  @P2 LDC R4, c[0x0][0x450] ;  /* 0x00011400ff042b82 */ /* 0x000e6e0000000800 */
[----:B------:R-:W-:Y:S01]  /*2220*/  SYNCS.ARRIVE.TRANS64.RED.A1T0 RZ, [UR4], RZ ;  /* 0x000000ffffff79a7 */ /* 0x000fe20008100404 */
[----:B------:R-:W-:Y:S01]  /*2230*/  ULOP3.LUT UR4, URZ, UR43, URZ, 0x33, !UPT ;  /* 0x0000002b3f047292 */ /* 0x000fe2000f8e333f */
[----:B0-----:R-:W-:-:S04]  /*2240*/  @P2 IMAD.HI.U32 R3, R0, R5, RZ ;  /* 0x0000000500032227 */ /* 0x001fc800078e00ff */
[----:B------:R-:W-:Y:S01]  /*2250*/  IMAD R0, R72, -0x60, R17 ;  /* 0xffffffa048007824 */ /* 0x000fe200078e0211 */
[----:B-1----:R-:W-:Y:S01]  /*2260*/  @P2 SHF.R.U32.HI R2, RZ, R4, R3 ;  /* 0x00000004ff022219 */ /* 0x002fe20000011603 */
[----:B------:R-:W-:Y:S02]  /*2270*/  IMAD.MOV.U32 R3, RZ, RZ, -0x60 ;  /* 0xffffffa0ff037424 */ /* 0x000fe400078e00ff */
[----:B------:R-:W-:Y:S02]  /*2280*/  VIADD R0, R0, 0x60 ;  /* 0x0000006000007836 */ /* 0x000fe40000000000 */
[----:B------:R-:W0:Y:S01]  /*2290*/  SHFL.IDX PT, R15, R2, RZ, 0x1c1f ;  /* 0x001c1fff020f7589 */ /* 0x000e2200000e0000 */
[----:B------:R-:W-:Y:S02]  /*22a0*/  IMAD R4, R72, R3, 0x61 ;  /* 0x0000006148047424 */ /* 0x000fe400078e0203 */
[C---:B------:R-:W-:Y:S02]  /*22b0*/  IMAD R10, R23.reuse, -0x2, R0 ;  /* 0xfffffffe170a7824 */ /* 0x040fe400078e0200 */
[----:B------:R-:W-:-:S02]  /*22c0*/  IMAD R3, R23, -0x2, R4 ;  /* 0xfffffffe17037824 */ /* 0x000fc400078e0204 */
[----:B------:R-:W-:Y:S02]  /*22d0*/  VIADD R13, R4, 0xffffffff ;  /* 0xffffffff040d7836 */ /* 0x000fe40000000000 */
[----:B------:R-:W-:Y:S01]  /*22e0*/  VIADD R14, R3, 0xffffffff ;  /* 0xffffffff030e7836 */ /* 0x000fe20000000000 */
[----:B------:R-:W-:-:S05]  /*22f0*/  IADD3 R5, -R18, R3, R17 ;  /* 0x0000000312057210 */ /* 0x000fca0007ffe111 */
[C---:B------:R-:W-:Y:S02]  /*2300*/  VIADD R11, R5.reuse, UR5 ;  /* 0x00000005050b7c36 */ /* 0x040fe40008000000 */
[----:B------:R-:W-:-:S03]  /*2310*/  VIADD R12, R5, UR4 ;  /* 0x00000004050c7c36 */ /* 0x000fc60008000000 */
[----:B0-----:R-:W-:Y:S01]  /*2320*/  VIADDMNMX R0, R15, R11, R10, PT ;  /* 0x0000000b0f007246 */ /* 0x001fe2000380010a */
[----:B------:R-:W-:Y:S01]  /*2330*/  IMAD.IADD R3, R12, 0x1, R15 ;  /* 0x000000010c037824 */ /* 0x000fe200078e020f */
[----:B------:R-:W-:Y:S06]  /*2340*/  @!P1 BRA `(.L_x_1256) ;  /* 0x00000000005c9947 */ /* 0x000fec0003800000 */
[----:B------:R-:W-:Y:S01]  /*2350*/  IADD3 R5, -R18, R17, R15 ;  /* 0x0000001112057210 */ /* 0x000fe20007ffe10f */
        /* <DEDUP_REMOVED lines=12> */
.L_x_1258:
[----:B------:R-:W-:Y:S02]  /*2420*/  ULDC UR4, c[0x0][0x9e4] ;  /* 0x0002790000047ab9 */ /* 0x000fe40000000800 */
[----:B------:R-:W-:-:S05]  /*2430*/  IMAD.U32 R15, RZ, RZ, UR4 ;  /* 0x00000004ff0f7e24 */ /* 0x000fca000f8e00ff */
[----:B------:R-:W-:-:S13]  /*2440*/  ISETP.NE.AND P1, PT, R15, 0x1, PT ;  /* 0x000000010f00780c */ /* 0x000fda0003f25270 */
[----:B------:R-:W0:Y:S02]  /*2450*/  @P1 LDC.64 R20, c[0x0][0x9e8] ;  /* 0x00027a00ff141b82 */ /* 0x000e240000000a00 */
[----:B0-----:R-:W-:-:S05]  /*2460*/  @P1 IMAD.HI.U32 R4, R5, R20, RZ ;  /* 0x0000001405041227 */ /* 0x001fca00078e00ff */
[----:B------:R-:W-:-:S07]  /*2470*/  @P1 SHF.R.U32.HI R5, RZ, R21, R4 ;  /* 0x00000015ff051219 */ /* 0x000fce0000011604 */
.L_x_1259:
[----:B------:R-:W-:Y:S05]  /*2480*/  BSYNC B0 ;  /* 0x0000000000007941 */ /* 0x000fea0003800000 */
.L_x_1257:
[----:B------:R-:W-:-:S05]  /*2490*/  IMAD R5, R5, R15, R14 ;  /* 0x0000000f05057224 */ /* 0x000fca00078e020e */
[----:B------:R-:W-:Y:S02]  /*24a0*/  VIADDMNMX R0, R5, R15, R0, PT ;  /* 0x0000000f05007246 */ /* 0x000fe40003800100 */
[----:B------:R-:W-:-:S07]  /*24b0*/  VIMNMX R3, R3, R5, !PT ;  /* 0x0000000503037248 */ /* 0x000fce0007fe0100 */
.L_x_1256:
[C---:B------:R-:W-:Y:S02]  /*24c0*/  ISETP.GE.AND P6, PT, R13.reuse, 0x9, PT ;  /* 0x000000090d00780c */ /* 0x040fe40003fc6270 */
        /* <DEDUP_REMOVED lines=29> */
[C---:B------:R-:W-:Y:S02]  /*26a0*/  ISETP.LT.OR P2, PT, R0.reuse, 0x1a, P2 ;  /* 0x0000001a0000780c */ /* 0x040fe40001741670 */
        /* <DEDUP_REMOVED lines=81> */
[----:B------:R-:W-:Y:S02]  /*2bc0*/  ISETP.GT.AND P5, PT, R3, 0x59, !P5 ;  /* 0x000000590300780c */ /* 0x000fe40006fa4270 */
[----:B------:R-:W0:Y:S02]  /*2bd0*/  SHFL.IDX PT, R3, R2, 0x1, 0x1c1f ;  /* 0x003c1f0002037f89 */ /* 0x000e2400000e0000 */
[----:B------:R-:W-:-:S04]  /*2be0*/  ISETP.LT.OR P5, PT, R0, 0x5a, P5 ;  /* 0x0000005a0000780c */ /* 0x000fc80002fa1670 */
[----:B------:R-:W-:Y:S02]  /*2bf0*/  FSEL R69, R69, -INF , !P5 ;  /* 0xff80000045457808 */ /* 0x000fe40006800000 */
[----:B------:R-:W-:Y:S02]  /*2c00*/  LOP3.LUT P5, RZ, R16, 0x80000, RZ, 0xc0, !PT ;  /* 0x0008000010ff7812 */ /* 0x000fe400078ac0ff */
[----:B0-----:R-:W-:Y:S01]  /*2c10*/  VIADDMNMX R4, R3, R11, R10, PT ;  /* 0x0000000b03047246 */ /* 0x001fe2000380010a */
[----:B------:R-:W-:-:S10]  /*2c20*/  IMAD.IADD R10, R12, 0x1, R3 ;  /* 0x000000010c0a7824 */ /* 0x000fd400078e0203 */
[----:B------:R-:W-:Y:S05]  /*2c30*/  @!P5 BRA `(.L_x_1260) ;  /* 0x00000000005cd947 */ /* 0x000fea0003800000 */
        /* <DEDUP_REMOVED lines=13> */
.L_x_1262:
[----:B------:R-:W-:Y:S02]  /*2d10*/  ULDC UR4, c[0x0][0x9e4] ;  /* 0x0002790000047ab9 */ /* 0x000fe40000000800 */
[----:B------:R-:W-:-:S05]  /*2d20*/  IMAD.U32 R2, RZ, RZ, UR4 ;  /* 0x00000004ff027e24 */ /* 0x000fca000f8e00ff */
[----:B------:R-:W-:-:S13]  /*2d30*/  ISETP.NE.AND P5, PT, R2, 0x1, PT ;  /* 0x000000010200780c */ /* 0x000fda0003fa5270 */
[----:B------:R-:W0:Y:S02]  /*2d40*/  @P5 LDC.64 R12, c[0x0][0x9e8] ;  /* 0x00027a00ff0c5b82 */ /* 0x000e240000000a00 */
[----:B0-----:R-:W-:-:S05]  /*2d50*/  @P5 IMAD.HI.U32 R0, R3, R12, RZ ;  /* 0x0000000c03005227 */ /* 0x001fca00078e00ff */
[----:B------:R-:W-:-:S07]  /*2d60*/  @P5 SHF.R.U32.HI R3, RZ, R13, R0 ;  /* 0x0000000dff035219 */ /* 0x000fce0000011600 */
.L_x_1263:
[----:B------:R-:W-:Y:S05]  /*2d70*/  BSYNC B0 ;  /* 0x0000000000007941 */ /* 0x000fea0003800000 */
.L_x_1261:
[----:B------:R-:W-:-:S05]  /*2d80*/  IMAD R3, R3, R2, R14 ;  /* 0x0000000203037224 */ /* 0x000fca00078e020e */
[----:B------:R-:W-:Y:S02]  /*2d90*/  VIADDMNMX R4, R3, R2, R4, PT ;  /* 0x0000000203047246 */ /* 0x000fe40003800104 */
[----:B------:R-:W-:-:S07]  /*2da0*/  VIMNMX R10, R10, R3, !PT ;  /* 0x000000030a0a7248 */ /* 0x000fce0007fe0100 */
.L_x_1260:
[----:B------:R-:W-:Y:S01]  /*2db0*/  ISETP.GT.AND P1, PT, R10, 0x1, !P1 ;  /* 0x000000010a00780c */ /* 0x000fe20004f24270 */
[----:B------:R-:W-:Y:S01]  /*2dc0*/  ULDC UR4, c[0x0][0x988] ;  /* 0x0002620000047ab9 */ /* 0x000fe20000000800 */
[----:B------:R-:W-:Y:S02]  /*2dd0*/  FMNMX.FTZ R0, R85, R87, !PT ;  /* 0x0000005755007209 */ /* 0x000fe40007810000 */
[----:B------:R-:W-:Y:S02]  /*2de0*/  ISETP.LT.OR P1, PT, R4, 0x2, P1 ;  /* 0x000000020400780c */ /* 0x000fe40000f21670 */
[----:B------:R-:W-:Y:S02]  /*2df0*/  ISETP.GT.AND P6, PT, R10, 0x8, !P6 ;  /* 0x000000080a00780c */ /* 0x000fe400077c4270 */
[----:B------:R-:W-:Y:S02]  /*2e00*/  FSEL R73, R27, -INF , !P1 ;  /* 0xff8000001b497808 */ /* 0x000fe40004800000 */
[----:B------:R-:W-:-:S02]  /*2e10*/  ISETP.NE.AND P1, PT, R5, RZ, PT ;  /* 0x000000ff0500720c */ /* 0x000fc40003f25270 */
[----:B------:R-:W-:Y:S02]  /*2e20*/  FMNMX.FTZ R0, R89, R0, !PT ;  /* 0x0000000059007209 */ /* 0x000fe40007810000 */
[----:B------:R-:W-:Y:S02]  /*2e30*/  ISETP.GT.AND P1, PT, R10, 0x9, !P1 ;  /* 0x000000090a00780c */ /* 0x000fe40004f24270 */
[C---:B------:R-:W-:Y:S02]  /*2e40*/  ISETP.LT.OR P6, PT, R4.reuse, 0x9, P6 ;  /* 0x000000090400780c */ /* 0x040fe400037c1670 */
[----:B------:R-:W-:Y:S02]  /*2e50*/  ISETP.LT.OR P1, PT, R4, 0xa, P1 ;  /* 0x0000000a0400780c */ /* 0x000fe40000f21670 */
[----:B------:R-:W-:Y:S02]  /*2e60*/  FMNMX.FTZ R0, R91, R0, !PT ;  /* 0x000000005b007209 */ /* 0x000fe40007810000 */
[----:B------:R-:W-:-:S02]  /*2e70*/  FSEL R31, R31, -INF , !P1 ;  /* 0xff8000001f1f7808 */ /* 0x000fc40004800000 */
[----:B------:R-:W-:Y:S02]  /*2e80*/  ISETP.NE.AND P1, PT, R15, RZ, PT ;  /* 0x000000ff0f00720c */ /* 0x000fe40003f25270 */
[----:B------:R-:W-:Y:S02]  /*2e90*/  FSEL R75, R30, -INF , !P6 ;  /* 0xff8000001e4b7808 */ /* 0x000fe40007000000 */
[----:B------:R-:W-:Y:S02]  /*2ea0*/  ISETP.GT.AND P1, PT, R10, 0x10, !P1 ;  /* 0x000000100a00780c */ /* 0x000fe40004f24270 */
[----:B------:R-:W-:Y:S02]  /*2eb0*/  ISETP.NE.AND P6, PT, R28, RZ, PT ;  /* 0x000000ff1c00720c */ /* 0x000fe40003fc5270 */
[----:B------:R-:W-:Y:S02]  /*2ec0*/  ISETP.LT.OR P1, PT, R4, 0x11, P1 ;  /* 0x000000110400780c */ /* 0x000fe40000f21670 */
[----:B------:R-:W-:-:S02]  /*2ed0*/  FMNMX.FTZ R0, R93, R0, !PT ;  /* 0x000000005d007209 */ /* 0x000fc40007810000 */
[----:B------:R-:W-:Y:S02]  /*2ee0*/  FSEL R77, R34, -INF , !P1 ;  /* 0xff800000224d7808 */ /* 0x000fe40004800000 */
[----:B------:R-:W-:Y:S02]  /*2ef0*/  ISETP.NE.AND P1, PT, R20, RZ, PT ;  /* 0x000000ff1400720c */ /* 0x000fe40003f25270 */
[----:B------:R-:W-:Y:S02]  /*2f00*/  FMNMX.FTZ R0, R95, R0, !PT ;  /* 0x000000005f007209 */ /* 0x000fe40007810000 */
[----:B------:R-:W-:Y:S02]  /*2f10*/  ISETP.GT.AND P1, PT, R10, 0x11, !P1 ;  /* 0x000000110a00780c */ /* 0x000fe40004f24270 */
[----:B------:R-:W-:Y:S02]  /*2f20*/  ISETP.NE.AND P5, PT, R32, RZ, PT ;  /* 0x000000ff2000720c */ /* 0x000fe40003fa5270 */
        /* <DEDUP_REMOVED lines=41> */
[----:B------:R-:W-:Y:S02]  /*31c0*/  FMNMX.FTZ R0, R21, R0, !PT ;  /* 0x0000000015007209 */ /* 0x000fe40007810000 */
[----:B------:R-:W-:-:S02]  /*31d0*/  ISETP.NE.AND P1, PT, R78, RZ, PT ;  /* 0x000000ff4e00720c */ /* 0x000fc40003f25270 */
[----:B------:R-:W-:Y:S01]  /*31e0*/  FMNMX.FTZ R2, R69, R0, !PT ;  /* 0x0000000045027209 */ /* 0x000fe20007810000 */
[----:B------:R-:W-:Y:S01]  /*31f0*/  IMAD.U32 R0, RZ, RZ, UR4 ;  /* 0x00000004ff007e24 */ /* 0x000fe2000f8e00ff */
[C---:B------:R-:W-:Y:S02]  /*3200*/  ISETP.GT.AND P1, PT, R10.reuse, 0x30, !P1 ;  /* 0x000000300a00780c */ /* 0x040fe40004f24270 */
[----:B------:R-:W-:Y:S01]  /*3210*/  ISETP.GT.AND P4, PT, R10, RZ, !P4 ;  /* 0x000000ff0a00720c */ /* 0x000fe20006784270 */
[----:B------:R-:W0:Y:S01]  /*3220*/  SHFL.BFLY PT, R5, R2, 0x2, 0x1f ;  /* 0x0c401f0002057f89 */ /* 0x000e2200000e0000 */
[C---:B------:R-:W-:Y:S02]  /*3230*/  ISETP.LT.OR P1, PT, R4.reuse, 0x31, P1 ;  /* 0x000000310400780c */ /* 0x040fe40000f21670 */
[----:B------:R-:W-:Y:S02]  /*3240*/  ISETP.LT.OR P4, PT, R4, 0x1, P4 ;  /* 0x000000010400780c */ /* 0x000fe40002781670 */
[----:B------:R-:W-:-:S02]  /*3250*/  FSEL R83, R50, -INF , !P1 ;  /* 0xff80000032537808 */ /* 0x000fc40004800000 */
[----:B------:R-:W-:Y:S02]  /*3260*/  ISETP.NE.AND P1, PT, R48, RZ, PT ;  /* 0x000000ff3000720c */ /* 0x000fe40003f25270 */
[----:B------:R-:W-:Y:S02]  /*3270*/  FSEL R26, R26, -INF , !P4 ;  /* 0xff8000001a1a7808 */ /* 0x000fe40006000000 */
[----:B------:R-:W-:Y:S02]  /*3280*/  ISETP.GT.AND P1, PT, R10, 0x31, !P1 ;  /* 0x000000310a00780c */ /* 0x000fe40004f24270 */
[----:B------:R-:W-:Y:S02]  /*3290*/  ISETP.NE.AND P6, PT, R56, RZ, PT ;  /* 0x000000ff3800720c */ /* 0x000fe40003fc5270 */
[----:B------:R-:W-:Y:S02]  /*32a0*/  ISETP.LT.OR P1, PT, R4, 0x32, P1 ;  /* 0x000000320400780c */ /* 0x000fe40000f21670 */
[----:B------:R-:W-:-:S02]  /*32b0*/  ISETP.GT.AND P2, PT, R10, 0x51, !P2 ;  /* 0x000000510a00780c */ /* 0x000fc40005744270 */
[----:B------:R-:W-:Y:S02]  /*32c0*/  FSEL R51, R51, -INF , !P1 ;  /* 0xff80000033337808 */ /* 0x000fe40004800000 */
[----:B------:R-:W-:Y:S02]  /*32d0*/  ISETP.NE.AND P1, PT, R80, RZ, PT ;  /* 0x000000ff5000720c */ /* 0x000fe40003f25270 */
[C---:B------:R-:W-:Y:S02]  /*32e0*/  ISETP.GT.AND P3, PT, R10.reuse, 0x58, !P3 ;  /* 0x000000580a00780c */ /* 0x040fe40005f64270 */
[----:B------:R-:W-:Y:S02]  /*32f0*/  ISETP.GT.AND P1, PT, R10, 0x38, !P1 ;  /* 0x000000380a00780c */ /* 0x000fe40004f24270 */
[----:B0-----:R-:W-:Y:S02]  /*3300*/  FMNMX.FTZ R12, R2, R5, !PT ;  /* 0x00000005020c7209 */ /* 0x001fe40007810000 */
[----:B------:R-:W-:-:S02]  /*3310*/  FMNMX.FTZ R2, R26, R73, !PT ;  /* 0x000000491a027209 */ /* 0x000fc40007810000 */
[----:B------:R-:W-:Y:S01]  /*3320*/  ISETP.LT.OR P1, PT, R4, 0x39, P1 ;  /* 0x000000390400780c */ /* 0x000fe20000f21670 */
[----:B------:R-:W0:Y:S01]  /*3330*/  SHFL.BFLY PT, R5, R12, 0x1, 0x1f ;  /* 0x0c201f000c057f89 */ /* 0x000e2200000e0000 */
        /* <DEDUP_REMOVED lines=12> */
[----:B------:R-:W-:Y:S02]  /*3400*/  FMNMX.FTZ R2, R39, R2, !PT ;  /* 0x0000000227027209 */ /* 0x000fe40007810000 */
[----:B------:R-:W-:Y:S02]  /*3410*/  ISETP.LT.OR P1, PT, R4, 0x41, P1 ;  /* 0x000000410400780c */ /* 0x000fe40000f21670 */
[----:B------:R-:W-:Y:S02]  /*3420*/  FMNMX.FTZ R2, R79, R2, !PT ;  /* 0x000000024f027209 */ /* 0x000fe40007810000 */
[----:B------:R-:W-:Y:S02]  /*3430*/  FSEL R11, R58, -INF , !P1 ;  /* 0xff8000003a0b7808 */ /* 0x000fe40004800000 */
[----:B------:R-:W-:-:S02]  /*3440*/  ISETP.GT.AND P1, PT, R10, 0x41, !P6 ;  /* 0x000000410a00780c */ /* 0x000fc40007724270 */
[----:B------:R-:W-:Y:S02]  /*3450*/  FMNMX.FTZ R2, R43, R2, !PT ;  /* 0x000000022b027209 */ /* 0x000fe40007810000 */
[----:B------:R-:W-:Y:S02]  /*3460*/  ISETP.LT.OR P1, PT, R4, 0x42, P1 ;  /* 0x000000420400780c */ /* 0x000fe40000f21670 */
[----:B------:R-:W-:Y:S02]  /*3470*/  FMNMX.FTZ R2, R81, R2, !PT ;  /* 0x0000000251027209 */ /* 0x000fe40007810000 */
[----:B------:R-:W-:Y:S02]  /*3480*/  FSEL R59, R59, -INF , !P1 ;  /* 0xff8000003b3b7808 */ /* 0x000fe40004800000 */
[----:B------:R-:W-:Y:S02]  /*3490*/  FMNMX.FTZ R2, R47, R2, !PT ;  /* 0x000000022f027209 */ /* 0x000fe40007810000 */
[----:B------:R-:W-:-:S02]  /*34a0*/  ISETP.GT.AND P1, PT, R10, 0x48, !P5 ;  /* 0x000000480a00780c */ /* 0x000fc40006f24270 */
[----:B0-----:R-:W-:Y:S02]  /*34b0*/  FMNMX.FTZ R5, R12, R5, !PT ;  /* 0x000000050c057209 */ /* 0x001fe40007810000 */
[----:B------:R-:W-:Y:S02]  /*34c0*/  FMNMX.FTZ R2, R83, R2, !PT ;  /* 0x0000000253027209 */ /* 0x000fe40007810000 */
[----:B------:R-:W-:Y:S01]  /*34d0*/  ISETP.LT.OR P1, PT, R4, 0x49, P1 ;  /* 0x000000490400780c */ /* 0x000fe20000f21670 */
[----:B------:R-:W-:Y:S01]  /*34e0*/  FMUL.FTZ R13, R5, R0 ;  /* 0x00000000050d7220 */ /* 0x000fe20000410000 */
[----:B------:R-:W-:Y:S02]  /*34f0*/  FMNMX.FTZ R2, R51, R2, !PT ;  /* 0x0000000233027209 */ /* 0x000fe40007810000 */
[----:B------:R-:W-:Y:S02]  /*3500*/  FSEL R3, R62, -INF , !P1 ;  /* 0xff8000003e037808 */ /* 0x000fe40004800000 */
[----:B------:R-:W-:-:S02]  /*3510*/  FSETP.NEU.FTZ.AND P1, PT, R5, -INF , PT ;  /* 0xff8000000500780b */ /* 0x000fc40003f3d000 */
[----:B------:R-:W-:Y:S02]  /*3520*/  ISETP.NE.AND P5, PT, R60, RZ, PT ;  /* 0x000000ff3c00720c */ /* 0x000fe40003fa5270 */
[----:B------:R-:W-:Y:S02]  /*3530*/  FMNMX.FTZ R2, R15, R2, !PT ;  /* 0x000000020f027209 */ /* 0x000fe40007810000 */
[----:B------:R-:W-:Y:S02]  /*3540*/  FSEL R14, R13, RZ, P1 ;  /* 0x000000ff0d0e7208 */ /* 0x000fe40000800000 */
[----:B------:R-:W-:Y:S02]  /*3550*/  ISETP.GT.AND P1, PT, R10, 0x49, !P5 ;  /* 0x000000490a00780c */ /* 0x000fe40006f24270 */
[----:B------:R-:W-:Y:S01]  /*3560*/  FMNMX.FTZ R2, R55, R2, !PT ;  /* 0x0000000237027209 */ /* 0x000fe20007810000 */
[-CC-:B------:R-:W-:Y:S01]  /*3570*/  FFMA.FTZ R188, R85, R0.reuse, -R14.reuse ;  /* 0x0000000055bc7223 */ /* 0x180fe2000001080e */
[----:B------:R-:W-:Y:S01]  /*3580*/  ISETP.LT.OR P1, PT, R4, 0x4a, P1 ;  /* 0x0000004a0400780c */ /* 0x000fe20000f21670 */
[-CC-:B------:R-:W-:Y:S01]  /*3590*/  FFMA.FTZ R13, R87, R0.reuse, -R14.reuse ;  /* 0x00000000570d7223 */ /* 0x180fe2000001080e */
[----:B------:R-:W-:Y:S01]  /*35a0*/  ISETP.NE.AND P6, PT, R84, RZ, PT ;  /* 0x000000ff5400720c */ /* 0x000fe20003fc5270 */
[--C-:B------:R-:W-:Y:S01]  /*35b0*/  FFMA.FTZ R12, R91, R0, -R14.reuse ;  /* 0x000000005b0c7223 */ /* 0x100fe2000001080e */
[----:B------:R-:W-:Y:S01]  /*35c0*/  FMNMX.FTZ R2, R11, R2, !PT ;  /* 0x000000020b027209 */ /* 0x000fe20007810000 */
[-CC-:B------:R-:W-:Y:S01]  /*35d0*/  FFMA.FTZ R190, R89, R0.reuse, -R14.reuse ;  /* 0x0000000059be7223 */ /* 0x180fe2000001080e */
[----:B------:R-:W-:Y:S01]  /*35e0*/  FSEL R63, R63, -INF , !P1 ;  /* 0xff8000003f3f7808 */ /* 0x000fe20004800000 */
[----:B------:R-:W-:Y:S01]  /*35f0*/  MUFU.EX2 R188, R188 ;  /* 0x000000bc00bc7308 */ /* 0x000fe20000000800 */
[----:B------:R-:W-:Y:S01]  /*3600*/  ISETP.GT.AND P1, PT, R10, 0x50, !P6 ;  /* 0x000000500a00780c */ /* 0x000fe20007724270 */
[--C-:B------:R-:W-:Y:S01]  /*3610*/  FFMA.FTZ R20, R93, R0, -R14.reuse ;  /* 0x000000005d147223 */ /* 0x100fe2000001080e */
[----:B------:R-:W-:Y:S01]  /*3620*/  FMNMX.FTZ R2, R59, R2, !PT ;  /* 0x000000023b027209 */ /* 0x000fe20007810000 */
[-CC-:B------:R-:W-:Y:S01]  /*3630*/  FFMA.FTZ R28, R97, R0.reuse, -R14.reuse ;  /* 0x00000000611c7223 */ /* 0x180fe2000001080e */
[----:B------:R-:W-:Y:S01]  /*3640*/  ISETP.LT.OR P1, PT, R4, 0x51, P1 ;  /* 0x000000510400780c */ /* 0x000fe20000f21670 */
[--C-:B------:R-:W-:Y:S01]  /*3650*/  FFMA.FTZ R41, R41, R0, -R14.reuse ;  /* 0x0000000029297223 */ /* 0x100fe2000001080e */
[----:B------:R-:W-:Y:S01]  /*3660*/  FMNMX.FTZ R2, R3, R2, !PT ;  /* 0x0000000203027209 */ /* 0x000fe20007810000 */
[----:B------:R-:W-:Y:S01]  /*3670*/  MUFU.EX2 R13, R13 ;  /* 0x0000000d000d7308 */ /* 0x000fe20000000800 */
[----:B------:R-:W-:Y:S01]  /*3680*/  ISETP.NE.AND P5, PT, R24, RZ, PT ;  /* 0x000000ff1800720c */ /* 0x000fe20003fa5270 */
[-CC-:B------:R-:W-:Y:S01]  /*3690*/  FFMA.FTZ R24, R95, R0.reuse, -R14.reuse ;  /* 0x000000005f187223 */ /* 0x180fe2000001080e */
[----:B------:R-:W-:Y:S01]  /*36a0*/  ISETP.LT.OR P2, PT, R4, 0x52, P2 ;  /* 0x000000520400780c */ /* 0x000fe20001741670 */
[-CC-:B------:R-:W-:Y:S01]  /*36b0*/  FFMA.FTZ R49, R49, R0.reuse, -R14.reuse ;  /* 0x0000000031317223 */ /* 0x180fe2000001080e */
[----:B------:R-:W-:Y:S01]  /*36c0*/  FSEL R85, R66, -INF , !P1 ;  /* 0xff80000042557808 */ /* 0x000fe20004800000 */
[--C-:B------:R-:W-:Y:S01]  /*36d0*/  FFMA.FTZ R37, R37, R0, -R14.reuse ;  /* 0x0000000025257223 */ /* 0x100fe2000001080e */
[----:B------:R-:W-:Y:S01]  /*36e0*/  FMNMX.FTZ R2, R63, R2, !PT ;  /* 0x000000023f027209 */ /* 0x000fe20007810000 */
[----:B------:R0:W-:Y:S01]  /*36f0*/  MUFU.EX2 R91, R24 ;  /* 0x00000018005b7308 */ /* 0x0001e20000000800 */
[----:B------:R-:W-:Y:S01]  /*3700*/  ISETP.GT.AND P4, PT, R10, 0x59, !P5 ;  /* 0x000000590a00780c */ /* 0x000fe20006f84270 */
[-CC-:B------:R-:W-:Y:S01]  /*3710*/  FFMA.FTZ R10, R101, R0.reuse, -R14.reuse ;  /* 0x00000000650a7223 */ /* 0x180fe2000001080e */
[C---:B------:R-:W-:Y:S01]  /*3720*/  ISETP.LT.OR P3, PT, R4.reuse, 0x59, P3 ;  /* 0x000000590400780c */ /* 0x040fe20001f61670 */
[-CC-:B------:R-:W-:Y:S01]  /*3730*/  FFMA.FTZ R53, R53, R0.reuse, -R14.reuse ;  /* 0x0000000035357223 */ /* 0x180fe2000001080e */
[----:B------:R-:W-:Y:S01]  /*3740*/  FSEL R67, R67, -INF , !P2 ;  /* 0xff80000043437808 */ /* 0x000fe20005000000 */
[--C-:B------:R-:W-:Y:S01]  /*3750*/  FFMA.FTZ R33, R33, R0, -R14.reuse ;  /* 0x0000000021217223 */ /* 0x100fe2000001080e */
[----:B------:R-:W-:Y:S01]  /*3760*/  FMNMX.FTZ R2, R85, R2, !PT ;  /* 0x0000000255027209 */ /* 0x000fe20007810000 */
[----:B------:R-:W-:Y:S01]  /*3770*/  MUFU.EX2 R190, R190 ;  /* 0x000000be00be7308 */ /* 0x000fe20000000800 */
[----:B------:R-:W-:Y:S01]  /*3780*/  ISETP.LT.OR P4, PT, R4, 0x5a, P4 ;  /* 0x0000005a0400780c */ /* 0x000fe20002781670 */
[-CC-:B0-----:R-:W-:Y:S01]  /*3790*/  FFMA.FTZ R24, R45, R0.reuse, -R14.reuse ;  /* 0x000000002d187223 */ /* 0x181fe2000001080e */
[----:B------:R-:W-:Y:S01]  /*37a0*/  FSEL R87, R70, -INF , !P3 ;  /* 0xff80000046577808 */ /* 0x000fe20005800000 */
[--C-:B------:R-:W-:Y:S01]  /*37b0*/  FFMA.FTZ R4, R105, R0, -R14.reuse ;  /* 0x0000000069047223 */ /* 0x100fe2000001080e */
[----:B------:R-:W-:Y:S01]  /*37c0*/  FMNMX.FTZ R2, R67, R2, !PT ;  /* 0x0000000243027209 */ /* 0x000fe20007810000 */
[--C-:B------:R-:W-:Y:S01]  /*37d0*/  FFMA.FTZ R57, R57, R0, -R14.reuse ;  /* 0x0000000039397223 */ /* 0x100fe2000001080e */
[----:B------:R-:W-:Y:S01]  /*37e0*/  FSEL R71, R71, -INF , !P4 ;  /* 0xff80000047477808 */ /* 0x000fe20006000000 */
[----:B------:R-:W-:Y:S01]  /*37f0*/  MUFU.EX2 R182, R4 ;  /* 0x0000000400b67308 */ /* 0x000fe20000000800 */
[----:B------:R-:W-:Y:S01]  /*3800*/  FMNMX.FTZ R2, R87, R2, !PT ;  /* 0x0000000257027209 */ /* 0x000fe20007810000 */
[-CC-:B------:R-:W-:Y:S01]  /*3810*/  FFMA.FTZ R29, R29, R0.reuse, -R14.reuse ;  /* 0x000000001d1d7223 */ /* 0x180fe2000001080e */
[----:B------:R-:W-:Y:S01]  /*3820*/  ISETP.NE.AND P5, PT, R203, 0x1, PT ;  /* 0x00000001cb00780c */ /* 0x000fe20003fa5270 */
[--C-:B------:R-:W-:Y:S01]  /*3830*/  FFMA.FTZ R61, R61, R0, -R14.reuse ;  /* 0x000000003d3d7223 */ /* 0x100fe2000001080e */
[----:B------:R-:W-:Y:S01]  /*3840*/  FMNMX.FTZ R2, R71, R2, !PT ;  /* 0x0000000247027209 */ /* 0x000fe20007810000 */
[-CC-:B------:R-:W-:Y:S01]  /*3850*/  FFMA.FTZ R25, R25, R0.reuse, -R14.reuse ;  /* 0x0000000019197223 */ /* 0x180fe2000001080e */
[-CC-:B------:R-:W-:Y:S01]  /*3860*/  FFMA.FTZ R65, R65, R0.reuse, -R14.reuse ;  /* 0x0000000041417223 */ /* 0x180fe2000001080e */
[----:B------:R0:W-:Y:S01]  /*3870*/  MUFU.EX2 R89, R12 ;  /* 0x0000000c00597308 */ /* 0x0001e20000000800 */
[-CC-:B------:R-:W-:Y:S01]  /*3880*/  FFMA.FTZ R21, R21, R0.reuse, -R14.reuse ;  /* 0x0000000015157223 */ /* 0x180fe2000001080e */
[----:B------:R-:W1:Y:S06]  /*3890*/  SHFL.BFLY PT, R45, R2, 0x2, 0x1f ;  /* 0x0c401f00022d7f89 */ /* 0x000e6c00000e0000 */
[----:B------:R-:W2:Y:S01]  /*38a0*/  MUFU.EX2 R20, R20 ;  /* 0x0000001400147308 */ /* 0x000ea20000000800 */
[-CC-:B0-----:R-:W-:Y:S01]  /*38b0*/  FFMA.FTZ R12, R99, R0.reuse, -R14.reuse ;  /* 0x00000000630c7223 */ /* 0x181fe2000001080e */
[----:B------:R-:W0:Y:S06]  /*38c0*/  @P5 LDC R46, c[0x0][0x450] ;  /* 0x00011400ff2e5b82 */ /* 0x000e2c0000000800 */
[----:B------:R3:W-:Y:S08]  /*38d0*/  MUFU.EX2 R93, R12 ;  /* 0x0000000c005d7308 */ /* 0x0007f00000000800 */
[----:B------:R-:W4:Y:S01]  /*38e0*/  MUFU.EX2 R28, R28 ;  /* 0x0000001c001c7308 */ /* 0x000f220000000800 */
[-CC-:B---3--:R-:W-:Y:S01]  /*38f0*/  FFMA.FTZ R12, R103, R0.reuse, -R14.reuse ;  /* 0x00000000670c7223 */ /* 0x188fe2000001080e */
[----:B-1----:R-:W-:Y:S01]  /*3900*/  FMNMX.FTZ R45, R2, R45, !PT ;  /* 0x0000002d022d7209 */ /* 0x002fe20007810000 */
[----:B------:R-:W-:Y:S01]  /*3910*/  FFMA.FTZ R14, R69, R0, -R14 ;  /* 0x00000000450e7223 */ /* 0x000fe2000001080e */
[----:B--2---:R-:W-:-:S03]  /*3920*/  F2FP.BF16.F32.PACK_AB R184, R91, R20 ;  /* 0x000000145bb8723e */ /* 0x004fc600000010ff */
[----:B------:R-:W1:Y:S01]  /*3930*/  SHFL.BFLY PT, R4, R45, 0x1, 0x1f ;  /* 0x0c201f002d047f89 */ /* 0x000e6200000e0000 */
[----:B------:R-:W-:Y:S08]  /*3940*/  MUFU.EX2 R95, R12 ;  /* 0x0000000c005f7308 */ /* 0x000ff00000000800 */
[----:B------:R-:W2:Y:S01]  /*3950*/  MUFU.EX2 R10, R10 ;  /* 0x0000000a000a7308 */ /* 0x000ea20000000800 */
[----:B----4-:R-:W-:-:S07]  /*3960*/  F2FP.BF16.F32.PACK_AB R186, R93, R28 ;  /* 0x0000001c5dba723e */ /* 0x010fce00000010ff */
[----:B------:R-:W-:Y:S01]  /*3970*/  MUFU.EX2 R97, R24 ;  /* 0x0000001800617308 */ /* 0x000fe20000000800 */
[----:B-1----:R-:W-:-:S07]  /*3980*/  FMNMX.FTZ R4, R45, R4, !PT ;  /* 0x000000042d047209 */ /* 0x002fce0007810000 */
[----:B------:R-:W-:Y:S01]  /*3990*/  MUFU.EX2 R41, R41 ;  /* 0x0000002900297308 */ /* 0x000fe20000000800 */
[----:B--2---:R-:W-:Y:S02]  /*39a0*/  F2FP.BF16.F32.PACK_AB R180, R95, R10 ;  /* 0x0000000a5fb4723e */ /* 0x004fe400000010ff */
[C---:B------:R-:W-:Y:S01]  /*39b0*/  FSETP.NEU.FTZ.AND P1, PT, R4.reuse, -INF , PT ;  /* 0xff8000000400780b */ /* 0x040fe20003f3d000 */
[----:B------:R-:W-:-:S04]  /*39c0*/  FMUL.FTZ R2, R4, R0 ;  /* 0x0000000004027220 */ /* 0x000fc80000410000 */
[----:B------:R-:W-:Y:S01]  /*39d0*/  MUFU.EX2 R176, R49 ;  /* 0x0000003100b07308 */ /* 0x000fe20000000800 */
[----:B------:R-:W-:-:S05]  /*39e0*/  FSEL R2, R2, RZ, P1 ;  /* 0x000000ff02027208 */ /* 0x000fca0000800000 */
        /* <DEDUP_REMOVED lines=14> */
[----:B------:R-:W1:Y:S01]  /*3ad0*/  MUFU.EX2 R73, R73 ;  /* 0x0000004900497308 */ /* 0x000e620000000800 */
[-CC-:B------:R-:W-:Y:S01]  /*3ae0*/  FFMA.FTZ R11, R11, R0.reuse, -R2.reuse ;  /* 0x000000000b0b7223 */ /* 0x180fe20000010802 */
[-CC-:B------:R-:W-:Y:S01]  /*3af0*/  FFMA.FTZ R51, R51, R0.reuse, -R2.reuse ;  /* 0x0000000033337223 */ /* 0x180fe20000010802 */
[-CC-:B------:R-:W-:Y:S01]  /*3b00*/  FFMA.FTZ R15, R15, R0.reuse, -R2.reuse ;  /* 0x000000000f0f7223 */ /* 0x180fe20000010802 */
[-CC-:B------:R-:W-:Y:S01]  /*3b10*/  FFMA.FTZ R55, R55, R0.reuse, -R2.reuse ;  /* 0x0000000037377223 */ /* 0x180fe20000010802 */
[-CC-:B------:R-:W-:Y:S01]  /*3b20*/  FFMA.FTZ R59, R59, R0.reuse, -R2.reuse ;  /* 0x000000003b3b7223 */ /* 0x180fe20000010802 */
[-CC-:B------:R-:W-:Y:S01]  /*3b30*/  FFMA.FTZ R3, R3, R0.reuse, -R2.reuse ;  /* 0x0000000003037223 */ /* 0x180fe20000010802 */
[-CC-:B------:R-:W-:Y:S01]  /*3b40*/  FFMA.FTZ R63, R63, R0.reuse, -R2.reuse ;  /* 0x000000003f3f7223 */ /* 0x180fe20000010802 */
[----:B------:R2:W-:Y:S01]  /*3b50*/  MUFU.EX2 R12, R31 ;  /* 0x0000001f000c7308 */ /* 0x0005e20000000800 */
[-CC-:B------:R-:W-:Y:S01]  /*3b60*/  FFMA.FTZ R85, R85, R0.reuse, -R2.reuse ;  /* 0x0000000055557223 */ /* 0x180fe20000010802 */
[-CC-:B------:R-:W-:Y:S01]  /*3b70*/  FFMA.FTZ R67, R67, R0.reuse, -R2.reuse ;  /* 0x0000000043437223 */ /* 0x180fe20000010802 */
[-CC-:B------:R-:W-:Y:S01]  /*3b80*/  FFMA.FTZ R87, R87, R0.reuse, -R2.reuse ;  /* 0x0000000057577223 */ /* 0x180fe20000010802 */
[----:B------:R-:W-:-:S04]  /*3b90*/  FFMA.FTZ R71, R71, R0, -R2 ;  /* 0x0000000047477223 */ /* 0x000fc80000010802 */
[----:B------:R-:W3:Y:S01]  /*3ba0*/  MUFU.EX2 R75, R75 ;  /* 0x0000004b004b7308 */ /* 0x000ee20000000800 */
[----:B--2---:R-:W-:Y:S01]  /*3bb0*/  FADD.FTZ R31, R188, R13 ;  /* 0x0000000dbc1f7221 */ /* 0x004fe20000010000 */
[----:B------:R-:W-:Y:S02]  /*3bc0*/  F2FP.BF16.F32.PACK_AB R188, R13, R188 ;  /* 0x000000bc0dbc723e */ /* 0x000fe400000010ff */
[----:B-1----:R-:W-:Y:S01]  /*3bd0*/  F2FP.BF16.F32.PACK_AB R189, R73, R26 ;  /* 0x0000001a49bd723e */ /* 0x002fe200000010ff */
[----:B------:R-:W-:Y:S01]  /*3be0*/  FADD.FTZ R38, R190, R31 ;  /* 0x0000001fbe267221 */ /* 0x000fe20000010000 */
[C---:B------:R-:W-:Y:S02]  /*3bf0*/  F2FP.BF16.F32.PACK_AB R190, R89.reuse, R190 ;  /* 0x000000be59be723e */ /* 0x040fe400000010ff */
[----:B------:R-:W1:Y:S01]  /*3c00*/  MUFU.EX2 R77, R77 ;  /* 0x0000004d004d7308 */ /* 0x000e620000000800 */
[----:B------:R-:W-:Y:S01]  /*3c10*/  FADD.FTZ R31, R89, R38 ;  /* 0x00000026591f7221 */ /* 0x000fe20000010000 */
[----:B------:R-:W-:-:S03]  /*3c20*/  FADD.FTZ R38, R26, R73 ;  /* 0x000000491a267221 */ /* 0x000fc60000010000 */
[----:B------:R-:W-:-:S03]  /*3c30*/  FADD.FTZ R40, R20, R31 ;  /* 0x0000001f14287221 */ /* 0x000fc60000010000 */
[----:B------:R2:W4:Y:S01]  /*3c40*/  MUFU.EX2 R24, R35 ;  /* 0x0000002300187308 */ /* 0x0005220000000800 */
[----:B---3--:R-:W-:Y:S01]  /*3c50*/  FADD.FTZ R31, R75, R38 ;  /* 0x000000264b1f7221 */ /* 0x008fe20000010000 */
[----:B------:R-:W-:-:S06]  /*3c60*/  F2FP.BF16.F32.PACK_AB R191, R12, R75 ;  /* 0x0000004b0cbf723e */ /* 0x000fcc00000010ff */
[----:B------:R-:W3:Y:S01]  /*3c70*/  MUFU.EX2 R27, R27 ;  /* 0x0000001b001b7308 */ /* 0x000ee20000000800 */
[----:B--2---:R-:W-:Y:S01]  /*3c80*/  FADD.FTZ R35, R91, R40 ;  /* 0x000000285b237221 */ /* 0x004fe20000010000 */
[----:B------:R-:W-:-:S03]  /*3c90*/  FADD.FTZ R40, R12, R31 ;  /* 0x0000001f0c287221 */ /* 0x000fc60000010000 */
[----:B------:R-:W-:Y:S01]  /*3ca0*/  FADD.FTZ R42, R28, R35 ;  /* 0x000000231c2a7221 */ /* 0x000fe20000010000 */
[----:B-1----:R-:W-:Y:S02]  /*3cb0*/  FADD.FTZ R31, R77, R40 ;  /* 0x000000284d1f7221 */ /* 0x002fe40000010000 */
[----:B------:R1:W2:Y:S01]  /*3cc0*/  MUFU.EX2 R30, R39 ;  /* 0x00000027001e7308 */ /* 0x0002a20000000800 */
[----:B------:R-:W-:Y:S01]  /*3cd0*/  FADD.FTZ R35, R93, R42 ;  /* 0x0000002a5d237221 */ /* 0x000fe20000010000 */
[C---:B----4-:R-:W-:Y:S01]  /*3ce0*/  FADD.FTZ R40, R24.reuse, R31 ;  /* 0x0000001f18287221 */ /* 0x050fe20000010000 */
[----:B------:R-:W-:Y:S02]  /*3cf0*/  F2FP.BF16.F32.PACK_AB R185, R24, R77 ;  /* 0x0000004d18b9723e */ /* 0x000fe400000010ff */
[----:B------:R-:W-:-:S03]  /*3d00*/  FADD.FTZ R42, R10, R35 ;  /* 0x000000230a2a7221 */ /* 0x000fc60000010000 */
[----:B------:R-:W-:Y:S01]  /*3d10*/  MUFU.EX2 R79, R79 ;  /* 0x0000004f004f7308 */ /* 0x000fe20000000800 */
[----:B------:R-:W-:Y:S01]  /*3d20*/  FADD.FTZ R35, R95, R42 ;  /* 0x0000002a5f237221 */ /* 0x000fe20000010000 */
[----:B---3--:R-:W-:Y:S01]  /*3d30*/  FADD.FTZ R31, R27, R40 ;  /* 0x000000281b1f7221 */ /* 0x008fe20000010000 */
[----:B-1----:R-:W-:Y:S02]  /*3d40*/  IMAD.MOV.U32 R39, RZ, RZ, R22 ;  /* 0x000000ffff277224 */ /* 0x002fe400078e0016 */
[----:B------:R-:W-:Y:S01]  /*3d50*/  FADD.FTZ R44, R182, R35 ;  /* 0x00000023b62c7221 */ /* 0x000fe20000010000 */
[C---:B------:R-:W-:Y:S02]  /*3d60*/  F2FP.BF16.F32.PACK_AB R182, R97.reuse, R182 ;  /* 0x000000b661b6723e */ /* 0x040fe400000010ff */
[----:B------:R1:W3:Y:S01]  /*3d70*/  MUFU.EX2 R32, R43 ;  /* 0x0000002b00207308 */ /* 0x0002e20000000800 */
[C---:B--2---:R-:W-:Y:S01]  /*3d80*/  FADD.FTZ R42, R30.reuse, R31 ;  /* 0x0000001f1e2a7221 */ /* 0x044fe20000010000 */
[----:B------:R-:W-:Y:S01]  /*3d90*/  FADD.FTZ R44, R97, R44 ;  /* 0x0000002c612c7221 */ /* 0x000fe20000010000 */
[----:B------:R-:W-:-:S03]  /*3da0*/  F2FP.BF16.F32.PACK_AB R187, R30, R27 ;  /* 0x0000001b1ebb723e */ /* 0x000fc600000010ff */
[----:B------:R-:W-:Y:S02]  /*3db0*/  FADD.FTZ R31, R41, R44 ;  /* 0x0000002c291f7221 */ /* 0x000fe40000010000 */
[----:B------:R-:W-:Y:S01]  /*3dc0*/  MUFU.EX2 R81, R81 ;  /* 0x0000005100517308 */ /* 0x000fe20000000800 */
[----:B-1----:R-:W1:Y:S01]  /*3dd0*/  @P5 LDC R43, c[0x0][0x44c] ;  /* 0x00011300ff2b5b82 */ /* 0x002e620000000800 */
[C---:B------:R-:W-:Y:S01]  /*3de0*/  FADD.FTZ R44, R176.reuse, R31 ;  /* 0x0000001fb02c7221 */ /* 0x040fe20000010000 */
[----:B------:R-:W-:-:S05]  /*3df0*/  F2FP.BF16.F32.PACK_AB R176, R176, R41 ;  /* 0x00000029b0b0723e */ /* 0x000fca00000010ff */
[----:B------:R-:W2:Y:S01]  /*3e00*/  MUFU.EX2 R37, R37 ;  /* 0x0000002500257308 */ /* 0x000ea20000000800 */
[----:B---3--:R-:W-:-:S07]  /*3e10*/  F2FP.BF16.F32.PACK_AB R181, R32, R79 ;  /* 0x0000004f20b5723e */ /* 0x008fce00000010ff */
[----:B------:R-:W3:Y:S08]  /*3e20*/  MUFU.EX2 R34, R47 ;  /* 0x0000002f00227308 */ /* 0x000ef00000000800 */
[----:B------:R-:W4:Y:S01]  /*3e30*/  MUFU.EX2 R178, R53 ;  /* 0x0000003500b27308 */ /* 0x000f220000000800 */
[----:B--2---:R-:W-:Y:S01]  /*3e40*/  FADD.FTZ R31, R37, R44 ;  /* 0x0000002c251f7221 */ /* 0x004fe20000010000 */
[----:B-1----:R-:W-:-:S05]  /*3e50*/  @P5 IMAD.HI.U32 R43, R22, R43, RZ ;  /* 0x0000002b162b5227 */ /* 0x002fca00078e00ff */
[----:B0-----:R-:W-:Y:S01]  /*3e60*/  @P5 SHF.R.U32.HI R39, RZ, R46, R43 ;  /* 0x0000002eff275219 */ /* 0x001fe2000001162b */
[----:B------:R-:W0:Y:S01]  /*3e70*/  MUFU.EX2 R83, R83 ;  /* 0x0000005300537308 */ /* 0x000e220000000800 */
[----:B------:R-:W-:Y:S02]  /*3e80*/  LOP3.LUT P5, RZ, R16, 0x80000, RZ, 0xc0, !PT ;  /* 0x0008000010ff7812 */ /* 0x000fe400078ac0ff */
[----:B---3--:R-:W-:Y:S01]  /*3e90*/  F2FP.BF16.F32.PACK_AB R183, R34, R81 ;  /* 0x0000005122b7723e */ /* 0x008fe200000010ff */
[----:B------:R-:W-:-:S04]  /*3ea0*/  IMAD.IADD R74, R74, 0x1, R39 ;  /* 0x000000014a4a7824 */ /* 0x000fc800078e0227 */
[----:B------:R1:W-:Y:S01]  /*3eb0*/  MUFU.EX2 R173, R11 ;  /* 0x0000000b00ad7308 */ /* 0x0003e20000000800 */
[C---:B----4-:R-:W-:Y:S01]  /*3ec0*/  FADD.FTZ R44, R178.reuse, R31 ;  /* 0x0000001fb22c7221 */ /* 0x050fe20000010000 */
[----:B------:R-:W-:-:S06]  /*3ed0*/  F2FP.BF16.F32.PACK_AB R178, R178, R37 ;  /* 0x00000025b2b2723e */ /* 0x000fcc00000010ff */
[----:B------:R-:W2:Y:S01]  /*3ee0*/  MUFU.EX2 R33, R33 ;  /* 0x0000002100217308 */ /* 0x000ea20000000800 */
[----:B-1----:R-:W-:-:S04]  /*3ef0*/  FADD.FTZ R11, R79, R42 ;  /* 0x0000002a4f0b7221 */ /* 0x002fc80000010000 */
[----:B------:R-:W-:-:S03]  /*3f00*/  FADD.FTZ R42, R32, R11 ;  /* 0x0000000b202a7221 */ /* 0x000fc60000010000 */
[----:B------:R-:W1:Y:S01]  /*3f10*/  MUFU.EX2 R36, R51 ;  /* 0x0000003300247308 */ /* 0x000e620000000800 */
[----:B------:R-:W-:-:S04]  /*3f20*/  FADD.FTZ R11, R81, R42 ;  /* 0x0000002a510b7221 */ /* 0x000fc80000010000 */
[----:B------:R-:W-:-:S03]  /*3f30*/  FADD.FTZ R42, R34, R11 ;  /* 0x0000000b222a7221 */ /* 0x000fc60000010000 */
[----:B------:R-:W3:Y:S01]  /*3f40*/  MUFU.EX2 R172, R57 ;  /* 0x0000003900ac7308 */ /* 0x000ee20000000800 */
[----:B0-----:R-:W-:Y:S01]  /*3f50*/  FADD.FTZ R11, R83, R42 ;  /* 0x0000002a530b7221 */ /* 0x001fe20000010000 */
[----:B--2---:R-:W-:-:S06]  /*3f60*/  FADD.FTZ R13, R33, R44 ;  /* 0x0000002c210d7221 */ /* 0x004fcc0000010000 */
[----:B------:R-:W0:Y:S01]  /*3f70*/  MUFU.EX2 R15, R15 ;  /* 0x0000000f000f7308 */ /* 0x000e220000000800 */
[C---:B-1----:R-:W-:Y:S01]  /*3f80*/  FADD.FTZ R42, R36.reuse, R11 ;  /* 0x0000000b242a7221 */ /* 0x042fe20000010000 */
[----:B------:R-:W-:-:S06]  /*3f90*/  F2FP.BF16.F32.PACK_AB R177, R36, R83 ;  /* 0x0000005324b1723e */ /* 0x000fcc00000010ff */
[----:B------:R-:W1:Y:S01]  /*3fa0*/  MUFU.EX2 R29, R29 ;  /* 0x0000001d001d7308 */ /* 0x000e620000000800 */
[C---:B---3--:R-:W-:Y:S01]  /*3fb0*/  FADD.FTZ R44, R172.reuse, R13 ;  /* 0x0000000dac2c7221 */ /* 0x048fe20000010000 */
[----:B------:R-:W-:-:S06]  /*3fc0*/  F2FP.BF16.F32.PACK_AB R172, R172, R33 ;  /* 0x00000021acac723e */ /* 0x000fcc00000010ff */
[----:B------:R-:W2:Y:S01]  /*3fd0*/  MUFU.EX2 R38, R55 ;  /* 0x0000003700267308 */ /* 0x000ea20000000800 */
[----:B0-----:R-:W-:-:S07]  /*3fe0*/  FADD.FTZ R11, R15, R42 ;  /* 0x0000002a0f0b7221 */ /* 0x001fce0000010000 */
[----:B------:R-:W0:Y:S01]  /*3ff0*/  MUFU.EX2 R174, R61 ;  /* 0x0000003d00ae7308 */ /* 0x000e220000000800 */
[----:B-1----:R-:W-:-:S07]  /*4000*/  FADD.FTZ R13, R29, R44 ;  /* 0x0000002c1d0d7221 */ /* 0x002fce0000010000 */
[----:B------:R-:W1:Y:S01]  /*4010*/  MUFU.EX2 R25, R25 ;  /* 0x0000001900197308 */ /* 0x000e620000000800 */
[C---:B--2---:R-:W-:Y:S01]  /*4020*/  FADD.FTZ R20, R38.reuse, R11 ;  /* 0x0000000b26147221 */ /* 0x044fe20000010000 */
[----:B------:R-:W-:Y:S01]  /*4030*/  F2FP.BF16.F32.PACK_AB R179, R38, R15 ;  /* 0x0000000f26b3723e */ /* 0x000fe200000010ff */
[----:B------:R-:W-:Y:S02]  /*4040*/  VIADD R15, R72, 0xfffffffe ;  /* 0xfffffffe480f7836 */ /* 0x000fe40000000000 */
[----:B------:R-:W-:-:S03]  /*4050*/  FADD.FTZ R11, R173, R20 ;  /* 0x00000014ad0b7221 */ /* 0x000fc60000010000 */
        /* <DEDUP_REMOVED lines=11> */
[----:B------:R-:W0:Y:S01]  /*4110*/  MUFU.EX2 R2, R63 ;  /* 0x0000003f00027308 */ /* 0x000e220000000800 */
[----:B-1----:R-:W-:-:S07]  /*4120*/  FADD.FTZ R11, R3, R20 ;  /* 0x00000014030b7221 */ /* 0x002fce0000010000 */
[----:B------:R-:W1:Y:S01]  /*4130*/  MUFU.EX2 R14, R14 ;  /* 0x0000000e000e7308 */ /* 0x000e620000000800 */
[----:B--2---:R-:W-:-:S07]  /*4140*/  FADD.FTZ R13, R21, R28 ;  /* 0x0000001c150d7221 */ /* 0x004fce0000010000 */
[----:B------:R-:W2:Y:S01]  /*4150*/  MUFU.EX2 R85, R85 ;  /* 0x0000005500557308 */ /* 0x000ea20000000800 */
[C---:B0-----:R-:W-:Y:S01]  /*4160*/  FADD.FTZ R28, R2.reuse, R11 ;  /* 0x0000000b021c7221 */ /* 0x041fe20000010000 */
[----:B------:R-:W-:Y:S01]  /*4170*/  F2FP.BF16.F32.PACK_AB R175, R2, R3 ;  /* 0x0000000302af723e */ /* 0x000fe200000010ff */
[----:B------:R-:W-:-:S05]  /*4180*/  VIADD R2, R74, UR5 ;  /* 0x000000054a027c36 */ /* 0x000fca0008000000 */
[----:B------:R-:W0:Y:S01]  /*4190*/  MUFU.EX2 R10, R67 ;  /* 0x00000043000a7308 */ /* 0x000e220000000800 */
[C---:B-1----:R-:W-:Y:S01]  /*41a0*/  FADD.FTZ R11, R14.reuse, R13 ;  /* 0x0000000d0e0b7221 */ /* 0x042fe20000010000 */
[----:B------:R-:W-:-:S06]  /*41b0*/  F2FP.BF16.F32.PACK_AB R170, R14, R21 ;  /* 0x000000150eaa723e */ /* 0x000fcc00000010ff */
[----:B------:R-:W1:Y:S01]  /*41c0*/  MUFU.EX2 R87, R87 ;  /* 0x0000005700577308 */ /* 0x000e620000000800 */
[----:B--2---:R-:W-:-:S07]  /*41d0*/  FADD.FTZ R13, R85, R28 ;  /* 0x0000001c550d7221 */ /* 0x004fce0000010000 */
[----:B------:R-:W2:Y:S01]  /*41e0*/  MUFU.EX2 R20, R71 ;  /* 0x0000004700147308 */ /* 0x000ea20000000800 */
[C---:B0-----:R-:W-:Y:S01]  /*41f0*/  FADD.FTZ R12, R10.reuse, R13 ;  /* 0x0000000d0a0c7221 */ /* 0x041fe20000010000 */
[----:B------:R-:W-:-:S03]  /*4200*/  F2FP.BF16.F32.PACK_AB R169, R10, R85 ;  /* 0x000000550aa9723e */ /* 0x000fc600000010ff */
[----:B-1----:R-:W-:-:S04]  /*4210*/  FADD.FTZ R13, R87, R12 ;  /* 0x0000000c570d7221 */ /* 0x002fc80000010000 */
[C---:B--2---:R-:W-:Y:S01]  /*4220*/  FADD.FTZ R10, R20.reuse, R13 ;  /* 0x0000000d140a7221 */ /* 0x044fe20000010000 */
[----:B------:R-:W-:Y:S01]  /*4230*/  F2FP.BF16.F32.PACK_AB R171, R20, R87 ;  /* 0x0000005714ab723e */ /* 0x000fe200000010ff */
[----:B------:R-:W-:Y:S06]  /*4240*/  @!P5 BRA `(.L_x_1264) ;  /* 0x000000000048d947 */ /* 0x000fec0003800000 */
[C---:B------:R-:W-:Y:S01]  /*4250*/  ISETP.GT.AND P1, PT, R74.reuse, RZ, PT ;  /* 0x000000ff4a00720c */ /* 0x040fe20003f24270 */
[----:B------:R-:W-:-:S12]  /*4260*/  VIADD R3, R74, 0xffffffff ;  /* 0xffffffff4a037836 */ /* 0x000fd80000000000 */
[----:B------:R-:W-:Y:S05]  /*4270*/  @P1 BRA `(.L_x_1265) ;  /* 0x0000000000201947 */ /* 0x000fea0003800000 */
[----:B------:R-:W0:Y:S01]  /*4280*/  LDC R14, c[0x0][0x9e4] ;  /* 0x00027900ff0e7b82 */ /* 0x000e220000000800 */
[----:B------:R-:W-:Y:S01]  /*4290*/  IMAD.MOV R3, RZ, RZ, -R74 ;  /* 0x000000ffff037224 */ /* 0x000fe200078e0a4a */
[----:B0-----:R-:W-:-:S13]  /*42a0*/  ISETP.NE.AND P1, PT, R14, 0x1, PT ;  /* 0x000000010e00780c */ /* 0x001fda0003f25270 */
[----:B------:R-:W0:Y:S02]  /*42b0*/  @P1 LDC.64 R12, c[0x0][0x9e8] ;  /* 0x00027a00ff0c1b82 */ /* 0x000e240000000a00 */
[----:B0-----:R-:W-:-:S05]  /*42c0*/  @P1 IMAD.HI.U32 R12, R3, R12, RZ ;  /* 0x0000000c030c1227 */ /* 0x001fca00078e00ff */
[----:B------:R-:W-:-:S04]  /*42d0*/  @P1 SHF.R.U32.HI R3, RZ, R13, R12 ;  /* 0x0000000dff031219 */ /* 0x000fc8000001160c */
[----:B------:R-:W-:Y:S01]  /*42e0*/  LOP3.LUT R3, RZ, R3, RZ, 0x33, !PT ;  /* 0x00000003ff037212 */ /* 0x000fe200078e33ff */
[----:B------:R-:W-:Y:S06]  /*42f0*/  BRA `(.L_x_1266) ;  /* 0x0000000000147947 */ /* 0x000fec0003800000 */
.L_x_1265:
[----:B------:R-:W0:Y:S02]  /*4300*/  LDC R14, c[0x0][0x9e4] ;  /* 0x00027900ff0e7b82 */ /* 0x000e240000000800 */
[----:B0-----:R-:W-:-:S13]  /*4310*/  ISETP.NE.AND P1, PT, R14, 0x1, PT ;  /* 0x000000010e00780c */ /* 0x001fda0003f25270 */
[----:B------:R-:W0:Y:S02]  /*4320*/  @P1 LDC.64 R12, c[0x0][0x9e8] ;  /* 0x00027a00ff0c1b82 */ /* 0x000e240000000a00 */
[----:B0-----:R-:W-:-:S05]  /*4330*/  @P1 IMAD.HI.U32 R12, R3, R12, RZ ;  /* 0x0000000c030c1227 */ /* 0x001fca00078e00ff */
[----:B------:R-:W-:-:S07]  /*4340*/  @P1 SHF.R.U32.HI R3, RZ, R13, R12 ;  /* 0x0000000dff031219 */ /* 0x000fce000001160c */
.L_x_1266:
[----:B------:R-:W-:-:S05]  /*4350*/  IMAD R3, R3, R14, R14 ;  /* 0x0000000e03037224 */ /* 0x000fca00078e020e */
[----:B------:R-:W-:-:S07]  /*4360*/  VIMNMX R2, R2, R3, PT ;  /* 0x0000000302027248 */ /* 0x000fce0003fe0100 */
.L_x_1264:
[----:B------:R-:W-:Y:S01]  /*4370*/  IMAD.HI R12, R2, 0x2aaaaaab, RZ ;  /* 0x2aaaaaab020c7827 */ /* 0x000fe200078e02ff */
[----:B------:R-:W-:Y:S02]  /*4380*/  CS2R R118, SRZ ;  /* 0x0000000000767805 */ /* 0x000fe4000001ff00 */
[----:B------:R-:W-:Y:S02]  /*4390*/  CS2R R116, SRZ ;  /* 0x0000000000747805 */ /* 0x000fe4000001ff00 */
[----:B------:R-:W-:Y:S01]  /*43a0*/  CS2R R114, SRZ ;  /* 0x0000000000727805 */ /* 0x000fe2000001ff00 */
[----:B------:R-:W-:Y:S01]  /*43b0*/  IMAD.MOV.U32 R3, RZ, RZ, 0x3f800000 ;  /* 0x3f800000ff037424 */ /* 0x000fe200078e00ff */
[----:B------:R-:W-:Y:S01]  /*43c0*/  SHF.R.U32.HI R13, RZ, 0x1f, R12 ;  /* 0x0000001fff0d7819 */ /* 0x000fe2000001160c */
[----:B------:R-:W-:Y:S01]  /*43d0*/  IMAD.MOV.U32 R2, RZ, RZ, 0x3f800000 ;  /* 0x3f800000ff027424 */ /* 0x000fe200078e00ff */
[----:B------:R-:W-:Y:S02]  /*43e0*/  CS2R R112, SRZ ;  /* 0x0000000000707805 */ /* 0x000fe4000001ff00 */
[----:B------:R-:W-:-:S02]  /*43f0*/  CS2R R110, SRZ ;  /* 0x00000000006e7805 */ /* 0x000fc4000001ff00 */
[----:B------:R-:W-:Y:S02]  /*4400*/  LEA.HI.SX32 R13, R12, R13, 0x1c ;  /* 0x0000000d0c0d7211 */ /* 0x000fe400078fe2ff */
[----:B------:R-:W-:Y:S02]  /*4410*/  CS2R R108, SRZ ;  /* 0x00000000006c7805 */ /* 0x000fe4000001ff00 */
[----:B------:R-:W-:Y:S02]  /*4420*/  CS2R R106, SRZ ;  /* 0x00000000006a7805 */ /* 0x000fe4000001ff00 */
[----:B------:R-:W-:Y:S02]  /*4430*/  CS2R R104, SRZ ;  /* 0x0000000000687805 */ /* 0x000fe4000001ff00 */
[----:B------:R-:W-:Y:S02]  /*4440*/  VIMNMX R14, R194, R13, !PT ;  /* 0x0000000dc20e7248 */ /* 0x000fe40007fe0100 */
[----:B------:R-:W-:-:S02]  /*4450*/  CS2R R102, SRZ ;  /* 0x0000000000667805 */ /* 0x000fc4000001ff00 */
[----:B------:R-:W-:Y:S02]  /*4460*/  CS2R R100, SRZ ;  /* 0x0000000000647805 */ /* 0x000fe4000001ff00 */
[----:B------:R-:W-:Y:S02]  /*4470*/  CS2R R98, SRZ ;  /* 0x0000000000627805 */ /* 0x000fe4000001ff00 */
[----:B------:R-:W-:Y:S02]  /*4480*/  ISETP.GE.AND P1, PT, R15, R14, PT ;  /* 0x0000000e0f00720c */ /* 0x000fe40003f26270 */
        /* <DEDUP_REMOVED lines=46> */
[----:B------:R-:W-:-:S05]  /*4770*/  ULDC UR54, c[0x0][0x9e0] ;  /* 0x0002780000367ab9 */ /* 0x000fca0000000800 */
.L_x_1286:
[----:B------:R-:W-:-:S04]  /*4780*/  UISETP.NE.AND UP0, UPT, UR4, 0x1, UPT ;  /* 0x000000010400788c */ /* 0x000fc8000bf05270 */
[----:B------:R-:W-:-:S04]  /*4790*/  USEL UR38, URZ, 0x1, UP0 ;  /* 0x000000013f267887 */ /* 0x000fc80008000000 */
[----:B------:R-:W-:Y:S01]  /*47a0*/  ULOP3.LUT UR38, UR7, UR38, URZ, 0x3c, !UPT ;  /* 0x0000002607267292 */ /* 0x000fe2000f8e3c3f */
[----:B------:R-:W-:Y:S11]  /*47b0*/  @!P0 BRA `(.L_x_1268) ;  /* 0x0000000000048947 */ /* 0x000ff60003800000 */
[----:B------:R-:W-:Y:S01]  /*47c0*/  BPT.TRAP 0x1 ;  /* 0x000000040000795c */ /* 0x000fe20000300000 */
.L_x_1268:
        /* <DEDUP_REMOVED lines=9> */
.L_x_1269:
[----:B-1----:R-:W-:Y:S05]  /*4860*/  @P1 BRA `(.L_x_1270) ;  /* 0x0000000000081947 */ /* 0x002fea0003800000 */
[----:B------:R-:W1:Y:S02]  /*4870*/  SYNCS.PHASECHK.TRANS64.TRYWAIT P1, [UR6+0x30830], R0 ;  /* 0x03083000ff0075a7 */ /* 0x000e640008020146 */
[----:B-1----:R-:W-:Y:S05]  /*4880*/  @!P1 BRA `(.L_x_1271) ;  /* 0x0000011400509947 */ /* 0x002fea0003800000 */
.L_x_1270:
        /* <DEDUP_REMOVED lines=167> */
.L_x_1272:
[----:B------:R-:W-:Y:S01]  /*5300*/  ULEA UR5, UR4, UR40, 0x3 ;  /* 0x0000002804057291 */ /* 0x000fe2000f8e183f */
[----:B01----:R-:W-:-:S05]  /*5310*/  IMAD.U32 R0, RZ, RZ, UR7 ;  /* 0x00000007ff007e24 */ /* 0x003fca000f8e00ff */
[----:B------:R-:W-:-:S04]  /*5320*/  SHF.L.U32 R0, R0, 0x1f, RZ ;  /* 0x0000001f00007819 */ /* 0x000fc800000006ff */
[----:B------:R0:W1:Y:S01]  /*5330*/  SYNCS.PHASECHK.TRANS64.TRYWAIT P1, [UR5+0x30850], R0 ;  /* 0x03085000ff0075a7 */ /* 0x0000620008020145 */
[----:B------:R-:W-:Y:S05]  /*5340*/  @!P0 BRA `(.L_x_1273) ;  /* 0x0000000000048947 */ /* 0x000fea0003800000 */
[----:B------:R-:W-:Y:S01]  /*5350*/  BPT.TRAP 0x1 ;  /* 0x000000040000795c */ /* 0x000fe20000300000 */
.L_x_1273:
[----:B-1----:R-:W-:Y:S05]  /*5360*/  @P1 BRA `(.L_x_1274) ;  /* 0x0000000000081947 */ /* 0x002fea0003800000 */
[----:B------:R-:W1:Y:S02]  /*5370*/  SYNCS.PHASECHK.TRANS64.TRYWAIT P1, [UR5+0x30850], R0 ;  /* 0x03085000ff0075a7 */ /* 0x000e640008020145 */
[----:B-1----:R-:W-:Y:S05]  /*5380*/  @!P1 BRA `(.L_x_1275) ;  /* 0x0000010800a89947 */ /* 0x002fea0003800000 */
.L_x_1274:
        /* <DEDUP_REMOVED lines=36> */
[----:B------:R-:W-:Y:S05]  /*55d0*/  @!P0 BRA `(.L_x_1276) ;  /* 0x0000000000048947 */ /* 0x000fea0003800000 */
[----:B------:R-:W-:Y:S01]  /*55e0*/  BPT.TRAP 0x1 ;  /* 0x000000040000795c */ /* 0x000fe20000300000 */
.L_x_1276:
[----:B------:R-:W-:Y:S01]  /*55f0*/  ISETP.NE.AND P2, PT, R203, 0x1, PT ;  /* 0x00000001cb00780c */ /* 0x000fe20003f45270 */
[----:B------:R-:W-:Y:S01]  /*5600*/  IMAD.IADD R5, R192, 0x1, R22 ;  /* 0x00000001c0057824 */ /* 0x000fe200078e0216 */
[----:B------:R-:W-:Y:S01]  /*5610*/  UIADD3 UR6, UR6, 0x30840, URZ ;  /* 0x0003084006067890 */ /* 0x000fe2000fffe03f */
[----:B------:R-:W-:Y:S01]  /*5620*/  IMAD R168, R15, -0x60, RZ ;  /* 0xffffffa00fa87824 */ /* 0x000fe200078e02ff */
[----:B------:R-:W-:Y:S01]  /*5630*/  LOP3.LUT P1, RZ, R16, 0x80000, RZ, 0xc0, !PT ;  /* 0x0008000010ff7812 */ /* 0x000fe2000782c0ff */
[----:B------:R-:W-:Y:S02]  /*5640*/  ULOP3.LUT UR4, URZ, UR43, URZ, 0x33, !UPT ;  /* 0x0000002b3f047292 */ /* 0x000fe4000f8e333f */
[----:B------:R-:W-:-:S06]  /*5650*/  UPRMT UR6, UR60, 0x654, UR6 ;  /* 0x000006543c067896 */ /* 0x000fcc0008000006 */
[----:B01----:R-:W0:Y:S08]  /*5660*/  @P2 LDC R0, c[0x0][0x44c] ;  /* 0x00011300ff002b82 */ /* 0x003e300000000800 */
[----:B------:R-:W1:Y:S01]  /*5670*/  @P2 LDC R3, c[0x0][0x450] ;  /* 0x00011400ff032b82 */ /* 0x000e620000000800 */
[----:B------:R-:W-:Y:S01]  /*5680*/  SYNCS.ARRIVE.TRANS64.RED.A1T0 RZ, [UR6], RZ ;  /* 0x000000ffffff79a7 */ /* 0x000fe20008100406 */
[----:B0-----:R-:W-:-:S05]  /*5690*/  @P2 IMAD.HI.U32 R0, R5, R0, RZ ;  /* 0x0000000005002227 */ /* 0x001fca00078e00ff */
[----:B-1----:R-:W-:Y:S01]  /*56a0*/  @P2 SHF.R.U32.HI R5, RZ, R3, R0 ;  /* 0x00000003ff052219 */ /* 0x002fe20000011600 */
[----:B------:R-:W-:-:S04]  /*56b0*/  VIADD R0, R168, 0x1 ;  /* 0x00000001a8007836 */ /* 0x000fc80000000000 */
[----:B------:R-:W0:Y:S01]  /*56c0*/  SHFL.IDX PT, R21, R5, RZ, 0x1c1f ;  /* 0x001c1fff05157589 */ /* 0x000e2200000e0000 */
[----:B------:R-:W-:-:S05]  /*56d0*/  IMAD R0, R23, -0x2, R0 ;  /* 0xfffffffe17007824 */ /* 0x000fca00078e0200 */
[----:B------:R-:W-:Y:S01]  /*56e0*/  IADD3 R2, -R18, R0, R17 ;  /* 0x0000000012027210 */ /* 0x000fe20007ffe111 */
[----:B------:R-:W-:-:S04]  /*56f0*/  VIADD R0, R0, 0xffffffff ;  /* 0xffffffff00007836 */ /* 0x000fc80000000000 */
[C---:B------:R-:W-:Y:S02]  /*5700*/  VIADD R170, R2.reuse, UR54 ;  /* 0x0000003602aa7c36 */ /* 0x040fe40008000000 */
[----:B------:R-:W-:Y:S02]  /*5710*/  VIADD R172, R2, UR4 ;  /* 0x0000000402ac7c36 */ /* 0x000fe40008000000 */
[--C-:B0-----:R-:W-:Y:S02]  /*5720*/  IMAD.IADD R4, R170, 0x1, R21.reuse ;  /* 0x00000001aa047824 */ /* 0x101fe400078e0215 */
[----:B------:R-:W-:Y:S01]  /*5730*/  IMAD.IADD R20, R172, 0x1, R21 ;  /* 0x00000001ac147824 */ /* 0x000fe200078e0215 */
[----:B------:R-:W-:Y:S06]  /*5740*/  @!P1 BRA `(.L_x_1277) ;  /* 0x0000000000549947 */ /* 0x000fec0003800000 */
[----:B------:R-:W-:Y:S01]  /*5750*/  IADD3 R21, -R18, R17, R21 ;  /* 0x0000001112157210 */ /* 0x000fe20007ffe115 */
        /* <DEDUP_REMOVED lines=11> */
.L_x_1279:
[----:B------:R-:W-:-:S05]  /*5810*/  IMAD.U32 R169, RZ, RZ, UR42 ;  /* 0x0000002affa97e24 */ /* 0x000fca000f8e00ff */
[----:B------:R-:W-:-:S13]  /*5820*/  ISETP.NE.AND P1, PT, R169, 0x1, PT ;  /* 0x00000001a900780c */ /* 0x000fda0003f25270 */
[----:B------:R-:W0:Y:S02]  /*5830*/  @P1 LDC.64 R2, c[0x0][0x9e8] ;  /* 0x00027a00ff021b82 */ /* 0x000e240000000a00 */
[----:B0-----:R-:W-:-:S05]  /*5840*/  @P1 IMAD.HI.U32 R2, R21, R2, RZ ;  /* 0x0000000215021227 */ /* 0x001fca00078e00ff */
[----:B------:R-:W-:-:S07]  /*5850*/  @P1 SHF.R.U32.HI R21, RZ, R3, R2 ;  /* 0x00000003ff151219 */ /* 0x000fce0000011602 */
.L_x_1280:
[----:B------:R-:W-:Y:S05]  /*5860*/  BSYNC B0 ;  /* 0x0000000000007941 */ /* 0x000fea0003800000 */
.L_x_1278:
[----:B------:R-:W-:-:S05]  /*5870*/  IMAD R21, R21, R169, R0 ;  /* 0x000000a915157224 */ /* 0x000fca00078e0200 */
[----:B------:R-:W-:Y:S02]  /*5880*/  VIADDMNMX R4, R21, R169, R4, PT ;  /* 0x000000a915047246 */ /* 0x000fe40003800104 */
[----:B------:R-:W-:-:S07]  /*5890*/  VIMNMX R20, R20, R21, !PT ;  /* 0x0000001514147248 */ /* 0x000fce0007fe0100 */
.L_x_1277:
        /* <DEDUP_REMOVED lines=151> */
.L_x_1283:
[----:B------:R-:W-:-:S05]  /*6210*/  IMAD.U32 R120, RZ, RZ, UR42 ;  /* 0x0000002aff787e24 */ /* 0x000fca000f8e00ff */
[----:B------:R-:W-:-:S13]  /*6220*/  ISETP.NE.AND P6, PT, R120, 0x1, PT ;  /* 0x000000017800780c */ /* 0x000fda0003fc5270 */
[----:B------:R-:W0:Y:S02]  /*6230*/  @P6 LDC.64 R2, c[0x0][0x9e8] ;  /* 0x00027a00ff026b82 */ /* 0x000e240000000a00 */
[----:B0-----:R-:W-:-:S05]  /*6240*/  @P6 IMAD.HI.U32 R2, R5, R2, RZ ;  /* 0x0000000205026227 */ /* 0x001fca00078e00ff */
[----:B------:R-:W-:-:S07]  /*6250*/  @P6 SHF.R.U32.HI R5, RZ, R3, R2 ;  /* 0x00000003ff056219 */ /* 0x000fce0000011602 */
.L_x_1284:
[----:B------:R-:W-:Y:S05]  /*6260*/  BSYNC B0 ;  /* 0x0000000000007941 */ /* 0x000fea0003800000 */
.L_x_1282:
[----:B------:R-:W-:-:S05]  /*6270*/  IMAD R5, R5, R120, R0 ;  /* 0x0000007805057224 */ /* 0x000fca00078e0200 */
[----:B------:R-:W-:Y:S02]  /*6280*/  VIADDMNMX R4, R5, R120, R4, PT ;  /* 0x0000007805047246 */ /* 0x000fe40003800104 */
[----:B------:R-:W-:-:S07]  /*6290*/  VIMNMX R20, R20, R5, !PT ;  /* 0x0000000514147248 */ /* 0x000fce0007fe0100 */
.L_x_1281:
[C---:B------:R-:W-:Y:S02]  /*62a0*/  ISETP.GT.AND P1, PT, R20.reuse, 0x1, !P1 ;  /* 0x000000011400780c */ /* 0x040fe40004f24270 */
        /* <DEDUP_REMOVED lines=63> */
[C---:B------:R-:W-:Y:S02]  /*66a0*/  LOP3.LUT P1, RZ, R16.reuse, 0x1000, RZ, 0xc0, !PT ;  /* 0x0000100010ff7812 */ /* 0x040fe4000782c0ff */
[----:B------:R-:W-:-:S02]  /*66b0*/  LOP3.LUT P2, RZ, R16, 0x40, RZ, 0xc0, !PT ;  /* 0x0000004010ff7812 */ /* 0x000fc4000784c0ff */
[----:B------:R-:W-:Y:S02]  /*66c0*/  ISETP.GT.AND P1, PT, R20, 0x30, !P1 ;  /* 0x000000301400780c */ /* 0x000fe40004f24270 */
[----:B------:R-:W-:Y:S02]  /*66d0*/  FMNMX.FTZ R0, R187, R0, !PT ;  /* 0x00000000bb007209 */ /* 0x000fe40007810000 */
[----:B------:R-:W-:Y:S02]  /*66e0*/  ISETP.LT.OR P1, PT, R4, 0x31, P1 ;  /* 0x000000310400780c */ /* 0x000fe40000f21670 */
[----:B------:R-:W-:Y:S02]  /*66f0*/  FMNMX.FTZ R120, R165, R0, !PT ;  /* 0x00000000a5787209 */ /* 0x000fe40007810000 */
[----:B------:R-:W-:Y:S01]  /*6700*/  FSEL R215, R146, -INF , !P1 ;  /* 0xff80000092d77808 */ /* 0x000fe20004800000 */
[----:B------:R-:W0:Y:S01]  /*6710*/  LDC R0, c[0x0][0x988] ;  /* 0x00026200ff007b82 */ /* 0x000e220000000800 */
[C---:B------:R-:W-:Y:S01]  /*6720*/  LOP3.LUT P1, RZ, R16.reuse, 0x800, RZ, 0xc0, !PT ;  /* 0x0000080010ff7812 */ /* 0x040fe2000782c0ff */
[----:B------:R-:W1:Y:S01]  /*6730*/  SHFL.BFLY PT, R5, R120, 0x2, 0x1f ;  /* 0x0c401f0078057f89 */ /* 0x000e6200000e0000 */
        /* <DEDUP_REMOVED lines=14> */
[----:B-1----:R-:W-:Y:S02]  /*6820*/  FMNMX.FTZ R124, R120, R5, !PT ;  /* 0x00000005787c7209 */ /* 0x002fe40007810000 */
[----:B------:R-:W-:Y:S02]  /*6830*/  ISETP.GT.AND P1, PT, R20, 0x39, !P1 ;  /* 0x000000391400780c */ /* 0x000fe40004f24270 */
[C---:B------:R-:W-:Y:S01]  /*6840*/  ISETP.LT.OR P4, PT, R4.reuse, 0x52, P4 ;  /* 0x000000520400780c */ /* 0x040fe20002781670 */
[----:B------:R-:W1:Y:S01]  /*6850*/  SHFL.BFLY PT, R5, R124, 0x1, 0x1f ;  /* 0x0c201f007c057f89 */ /* 0x000e6200000e0000 */
[C---:B------:R-:W-:Y:S02]  /*6860*/  ISETP.LT.OR P1, PT, R4.reuse, 0x3a, P1 ;  /* 0x0000003a0400780c */ /* 0x040fe40000f21670 */
[----:B------:R-:W-:-:S02]  /*6870*/  ISETP.LT.OR P5, PT, R4, 0x59, P5 ;  /* 0x000000590400780c */ /* 0x000fc40002fa1670 */
[----:B------:R-:W-:Y:S02]  /*6880*/  FSEL R151, R151, -INF , !P1 ;  /* 0xff80000097977808 */ /* 0x000fe40004800000 */
[----:B------:R-:W-:Y:S02]  /*6890*/  LOP3.LUT P1, RZ, R16, 0x100, RZ, 0xc0, !PT ;  /* 0x0000010010ff7812 */ /* 0x000fe4000782c0ff */
[----:B------:R-:W-:Y:S02]  /*68a0*/  FSEL R163, R163, -INF , !P4 ;  /* 0xff800000a3a37808 */ /* 0x000fe40006000000 */
[----:B------:R-:W-:-:S04]  /*68b0*/  ISETP.GT.AND P1, PT, R20, 0x40, !P1 ;  /* 0x000000401400780c */ /* 0x000fc80004f24270 */
[----:B------:R-:W-:-:S04]  /*68c0*/  ISETP.LT.OR P1, PT, R4, 0x41, P1 ;  /* 0x000000410400780c */ /* 0x000fc80000f21670 */
[----:B------:R-:W-:Y:S02]  /*68d0*/  FSEL R219, R154, -INF , !P1 ;  /* 0xff8000009adb7808 */ /* 0x000fe40004800000 */
[----:B------:R-:W-:Y:S02]  /*68e0*/  LOP3.LUT P1, RZ, R16, 0x80, RZ, 0xc0, !PT ;  /* 0x0000008010ff7812 */ /* 0x000fe4000782c0ff */
[----:B-1----:R-:W-:Y:S02]  /*68f0*/  FMNMX.FTZ R5, R124, R5, !PT ;  /* 0x000000057c057209 */ /* 0x002fe40007810000 */
[----:B------:R-:W-:-:S03]  /*6900*/  ISETP.GT.AND P1, PT, R20, 0x41, !P1 ;  /* 0x000000411400780c */ /* 0x000fc60004f24270 */
[----:B0-----:R-:W-:Y:S01]  /*6910*/  FMUL.FTZ R2, R5, R0 ;  /* 0x0000000005027220 */ /* 0x001fe20000410000 */
        /* <DEDUP_REMOVED lines=14> */
[----:B------:R-:W-:Y:S02]  /*6a00*/  FSETP.NEU.FTZ.AND P1, PT, R5, -INF , PT ;  /* 0xff8000000500780b */ /* 0x000fe40003f3d000 */
[----:B------:R-:W-:Y:S02]  /*6a10*/  FMNMX.FTZ R120, R122, R13, !PT ;  /* 0x0000000d7a787209 */ /* 0x000fe40007810000 */
[----:B------:R-:W-:Y:S02]  /*6a20*/  FSEL R2, R2, RZ, P1 ;  /* 0x000000ff02027208 */ /* 0x000fe40000800000 */
[----:B------:R-:W-:Y:S02]  /*6a30*/  FMNMX.FTZ R120, R123, R120, !PT ;  /* 0x000000787b787209 */ /* 0x000fe40007810000 */
[----:B------:R-:W-:Y:S01]  /*6a40*/  ISETP.LT.OR P2, PT, R4, 0x5a, P2 ;  /* 0x0000005a0400780c */ /* 0x000fe20001741670 */
[--C-:B------:R-:W-:Y:S01]  /*6a50*/  FFMA.FTZ R184, R169, R0, -R2.reuse ;  /* 0x00000000a9b87223 */ /* 0x100fe20000010802 */
[----:B------:R-:W-:Y:S01]  /*6a60*/  FMNMX.FTZ R120, R3, R120, !PT ;  /* 0x0000007803787209 */ /* 0x000fe20007810000 */
[-CC-:B------:R-:W-:Y:S01]  /*6a70*/  FFMA.FTZ R180, R121, R0.reuse, -R2.reuse ;  /* 0x0000000079b47223 */ /* 0x180fe20000010802 */
[----:B------:R-:W-:Y:S01]  /*6a80*/  FSEL R169, R166, -INF , !P5 ;  /* 0xff800000a6a97808 */ /* 0x000fe20006800000 */
[--C-:B------:R-:W-:Y:S01]  /*6a90*/  FFMA.FTZ R121, R137, R0, -R2.reuse ;  /* 0x0000000089797223 */ /* 0x100fe20000010802 */
[----:B------:R-:W-:Y:S01]  /*6aa0*/  FMNMX.FTZ R120, R127, R120, !PT ;  /* 0x000000787f787209 */ /* 0x000fe20007810000 */
[-CC-:B------:R-:W-:Y:S01]  /*6ab0*/  FFMA.FTZ R137, R141, R0.reuse, -R2.reuse ;  /* 0x000000008d897223 */ /* 0x180fe20000010802 */
[----:B------:R-:W-:Y:S01]  /*6ac0*/  FSEL R167, R167, -INF , !P2 ;  /* 0xff800000a7a77808 */ /* 0x000fe20005000000 */
[--C-:B------:R-:W-:Y:S01]  /*6ad0*/  FFMA.FTZ R182, R21, R0, -R2.reuse ;  /* 0x0000000015b67223 */ /* 0x100fe20000010802 */
[----:B------:R-:W-:Y:S01]  /*6ae0*/  FMNMX.FTZ R120, R189, R120, !PT ;  /* 0x00000078bd787209 */ /* 0x000fe20007810000 */
[-CC-:B------:R-:W-:Y:S01]  /*6af0*/  FFMA.FTZ R21, R149, R0.reuse, -R2.reuse ;  /* 0x0000000095157223 */ /* 0x180fe20000010802 */
[-CC-:B------:R-:W-:Y:S01]  /*6b00*/  FFMA.FTZ R149, R153, R0.reuse, -R2.reuse ;  /* 0x0000000099957223 */ /* 0x180fe20000010802 */
[--C-:B------:R-:W-:Y:S01]  /*6b10*/  FFMA.FTZ R186, R125, R0, -R2.reuse ;  /* 0x000000007dba7223 */ /* 0x100fe20000010802 */
[----:B------:R-:W-:Y:S01]  /*6b20*/  FMNMX.FTZ R120, R131, R120, !PT ;  /* 0x0000007883787209 */ /* 0x000fe20007810000 */
[-CC-:B------:R-:W-:Y:S01]  /*6b30*/  FFMA.FTZ R125, R133, R0.reuse, -R2.reuse ;  /* 0x00000000857d7223 */ /* 0x180fe20000010802 */
[-CC-:B------:R-:W-:Y:S01]  /*6b40*/  FFMA.FTZ R133, R145, R0.reuse, -R2.reuse ;  /* 0x0000000091857223 */ /* 0x180fe20000010802 */
[--C-:B------:R-:W-:Y:S01]  /*6b50*/  FFMA.FTZ R145, R157, R0, -R2.reuse ;  /* 0x000000009d917223 */ /* 0x100fe20000010802 */
[----:B------:R-:W-:Y:S01]  /*6b60*/  FMNMX.FTZ R120, R191, R120, !PT ;  /* 0x00000078bf787209 */ /* 0x000fe20007810000 */
[-CC-:B------:R-:W-:Y:S01]  /*6b70*/  FFMA.FTZ R225, R225, R0.reuse, -R2.reuse ;  /* 0x00000000e1e17223 */ /* 0x180fe20000010802 */
[----:B------:R-:W-:Y:S01]  /*6b80*/  FSEL R157, R5, RZ, P1 ;  /* 0x000000ff059d7208 */ /* 0x000fe20000800000 */
[--C-:B------:R-:W-:Y:S01]  /*6b90*/  FFMA.FTZ R188, R175, R0, -R2.reuse ;  /* 0x00000000afbc7223 */ /* 0x100fe20000010802 */
[----:B------:R-:W-:Y:S01]  /*6ba0*/  FMNMX.FTZ R120, R135, R120, !PT ;  /* 0x0000007887787209 */ /* 0x000fe20007810000 */
[-CC-:B------:R-:W-:Y:S01]  /*6bb0*/  FFMA.FTZ R190, R173, R0.reuse, -R2.reuse ;  /* 0x00000000adbe7223 */ /* 0x180fe20000010802 */
[----:B------:R-:W-:Y:S01]  /*6bc0*/  FFMA.FTZ R171, R171, R0, -R2 ;  /* 0x00000000abab7223 */ /* 0x000fe20000010802 */
[----:B------:R-:W-:Y:S01]  /*6bd0*/  FADD.FTZ R157, -R157, R12 ;  /* 0x0000000c9d9d7221 */ /* 0x000fe20000010100 */
[----:B------:R-:W-:Y:S01]  /*6be0*/  FMNMX.FTZ R120, R211, R120, !PT ;  /* 0x00000078d3787209 */ /* 0x000fe20007810000 */
[-CC-:B------:R-:W-:Y:S01]  /*6bf0*/  FFMA.FTZ R129, R129, R0.reuse, -R2.reuse ;  /* 0x0000000081817223 */ /* 0x180fe20000010802 */
[-CC-:B------:R-:W-:Y:S01]  /*6c00*/  FFMA.FTZ R176, R177, R0.reuse, -R2.reuse ;  /* 0x00000000b1b07223 */ /* 0x180fe20000010802 */
[----:B------:R-:W-:Y:S01]  /*6c10*/  FMUL.FTZ R157, R157, R0 ;  /* 0x000000009d9d7220 */ /* 0x000fe20000410000 */
[----:B------:R-:W-:Y:S01]  /*6c20*/  FMNMX.FTZ R120, R139, R120, !PT ;  /* 0x000000788b787209 */ /* 0x000fe20007810000 */
[-CC-:B------:R-:W-:Y:S01]  /*6c30*/  FFMA.FTZ R178, R179, R0.reuse, -R2.reuse ;  /* 0x00000000b3b27223 */ /* 0x180fe20000010802 */
[-CC-:B------:R-:W-:Y:S01]  /*6c40*/  FFMA.FTZ R172, R181, R0.reuse, -R2.reuse ;  /* 0x00000000b5ac7223 */ /* 0x180fe20000010802 */
[--C-:B------:R-:W-:Y:S01]  /*6c50*/  FFMA.FTZ R174, R183, R0, -R2.reuse ;  /* 0x00000000b7ae7223 */ /* 0x100fe20000010802 */
[----:B------:R-:W-:Y:S01]  /*6c60*/  FMNMX.FTZ R120, R213, R120, !PT ;  /* 0x00000078d5787209 */ /* 0x000fe20007810000 */
[-CC-:B------:R-:W-:Y:S01]  /*6c70*/  FFMA.FTZ R168, R185, R0.reuse, -R2.reuse ;  /* 0x00000000b9a87223 */ /* 0x180fe20000010802 */
[----:B------:R-:W-:Y:S01]  /*6c80*/  FFMA.FTZ R170, R187, R0, -R2 ;  /* 0x00000000bbaa7223 */ /* 0x000fe20000010802 */
        /* <DEDUP_REMOVED lines=19> */
[----:B------:R-:W-:-:S05]  /*6dc0*/  FMNMX.FTZ R120, R167, R120, !PT ;  /* 0x00000078a7787209 */ /* 0x000fca0007810000 */
[----:B------:R-:W0:Y:S02]  /*6dd0*/  SHFL.BFLY PT, R141, R120, 0x2, 0x1f ;  /* 0x0c401f00788d7f89 */ /* 0x000e2400000e0000 */
[----:B------:R-:W-:Y:S08]  /*6de0*/  MUFU.EX2 R125, R125 ;  /* 0x0000007d007d7308 */ /* 0x000ff00000000800 */
[----:B------:R-:W-:Y:S08]  /*6df0*/  MUFU.EX2 R180, R180 ;  /* 0x000000b400b47308 */ /* 0x000ff00000000800 */
[----:B------:R-:W-:Y:S01]  /*6e00*/  MUFU.EX2 R121, R121 ;  /* 0x0000007900797308 */ /* 0x000fe20000000800 */
[----:B0-----:R-:W-:Y:S01]  /*6e10*/  FMNMX.FTZ R4, R120, R141, !PT ;  /* 0x0000008d78047209 */ /* 0x001fe20007810000 */
[----:B------:R-:W-:-:S06]  /*6e20*/  FFMA.FTZ R141, R161, R0, -R2 ;  /* 0x00000000a18d7223 */ /* 0x000fcc0000010802 */
[----:B------:R-:W-:Y:S01]  /*6e30*/  MUFU.EX2 R182, R182 ;  /* 0x000000b600b67308 */ /* 0x000fe20000000800 */
[----:B------:R-:W0:Y:S07]  /*6e40*/  SHFL.BFLY PT, R153, R4, 0x1, 0x1f ;  /* 0x0c201f0004997f89 */ /* 0x000e2e00000e0000 */
[----:B------:R-:W-:Y:S08]  /*6e50*/  MUFU.EX2 R137, R137 ;  /* 0x0000008900897308 */ /* 0x000ff00000000800 */
[----:B------:R-:W-:Y:S08]  /*6e60*/  MUFU.EX2 R176, R176 ;  /* 0x000000b000b07308 */ /* 0x000ff00000000800 */
[----:B------:R-:W-:Y:S01]  /*6e70*/  MUFU.EX2 R133, R133 ;  /* 0x0000008500857308 */ /* 0x000fe20000000800 */
[----:B0-----:R-:W-:Y:S01]  /*6e80*/  FMNMX.FTZ R4, R4, R153, !PT ;  /* 0x0000009904047209 */ /* 0x001fe20007810000 */
[----:B------:R-:W-:-:S03]  /*6e90*/  FFMA.FTZ R153, R165, R0, -R2 ;  /* 0x00000000a5997223 */ /* 0x000fc60000010802 */
[C---:B------:R-:W-:Y:S01]  /*6ea0*/  FSETP.NEU.FTZ.AND P1, PT, R4.reuse, -INF , PT ;  /* 0xff8000000400780b */ /* 0x040fe20003f3d000 */
[C---:B------:R-:W-:Y:S02]  /*6eb0*/  FMUL.FTZ R12, R4.reuse, R0 ;  /* 0x00000000040c7220 */ /* 0x040fe40000410000 */
[----:B------:R-:W0:Y:S01]  /*6ec0*/  MUFU.EX2 R2, R157 ;  /* 0x0000009d00027308 */ /* 0x000e220000000800 */
[----:B------:R-:W-:Y:S02]  /*6ed0*/  FSEL R128, R4, RZ, P1 ;  /* 0x000000ff04807208 */ /* 0x000fe40000800000 */
[----:B------:R-:W-:-:S05]  /*6ee0*/  FSEL R12, R12, RZ, P1 ;  /* 0x000000ff0c0c7208 */ /* 0x000fca0000800000 */
[----:B------:R-:W-:Y:S01]  /*6ef0*/  MUFU.EX2 R178, R178 ;  /* 0x000000b200b27308 */ /* 0x000fe20000000800 */
[-CC-:B------:R-:W-:Y:S01]  /*6f00*/  FFMA.FTZ R120, R3, R0.reuse, -R12.reuse ;  /* 0x0000000003787223 */ /* 0x180fe2000001080c */
[----:B------:R-:W-:Y:S01]  /*6f10*/  FADD.FTZ R3, -R128, R13 ;  /* 0x0000000d80037221 */ /* 0x000fe20000010100 */
[-CC-:B------:R-:W-:Y:S01]  /*6f20*/  FFMA.FTZ R20, R122, R0.reuse, -R12.reuse ;  /* 0x000000007a147223 */ /* 0x180fe2000001080c */
[-CC-:B------:R-:W-:Y:S01]  /*6f30*/  FFMA.FTZ R123, R123, R0.reuse, -R12.reuse ;  /* 0x000000007b7b7223 */ /* 0x180fe2000001080c */
[-CC-:B------:R-:W-:Y:S01]  /*6f40*/  FFMA.FTZ R127, R127, R0.reuse, -R12.reuse ;  /* 0x000000007f7f7223 */ /* 0x180fe2000001080c */
[-C--:B------:R-:W-:Y:S01]  /*6f50*/  FMUL.FTZ R3, R3, R0.reuse ;  /* 0x0000000003037220 */ /* 0x080fe20000410000 */
[-CC-:B------:R-:W-:Y:S01]  /*6f60*/  FFMA.FTZ R185, R189, R0.reuse, -R12.reuse ;  /* 0x00000000bdb97223 */ /* 0x180fe2000001080c */
[----:B------:R-:W-:Y:S01]  /*6f70*/  MUFU.EX2 R120, R120 ;  /* 0x0000007800787308 */ /* 0x000fe20000000800 */
[-CC-:B------:R-:W-:Y:S01]  /*6f80*/  FFMA.FTZ R122, R131, R0.reuse, -R12.reuse ;  /* 0x00000000837a7223 */ /* 0x180fe2000001080c */
[----:B0-----:R-:W-:Y:S01]  /*6f90*/  FFMA.FTZ R11, R2, R11, R225 ;  /* 0x0000000b020b7223 */ /* 0x001fe200000100e1 */
[-CC-:B------:R-:W-:Y:S01]  /*6fa0*/  FFMA.FTZ R187, R191, R0.reuse, -R12.reuse ;  /* 0x00000000bfbb7223 */ /* 0x180fe2000001080c */
[-CC-:B------:R-:W-:Y:S01]  /*6fb0*/  FFMA.FTZ R124, R135, R0.reuse, -R12.reuse ;  /* 0x00000000877c7223 */ /* 0x180fe2000001080c */
[-CC-:B------:R-:W-:Y:S01]  /*6fc0*/  FFMA.FTZ R181, R211, R0.reuse, -R12.reuse ;  /* 0x00000000d3b57223 */ /* 0x180fe2000001080c */
[----:B------:R-:W-:Y:S01]  /*6fd0*/  FADD.FTZ R11, R188, R11 ;  /* 0x0000000bbc0b7221 */ /* 0x000fe20000010000 */
        /* <DEDUP_REMOVED lines=9> */
[----:B------:R-:W0:Y:S01]  /*7070*/  MUFU.EX2 R3, R3 ;  /* 0x0000000300037308 */ /* 0x000e220000000800 */
[-CC-:B------:R-:W-:Y:S01]  /*7080*/  FFMA.FTZ R175, R221, R0.reuse, -R12.reuse ;  /* 0x00000000ddaf7223 */ /* 0x180fe2000001080c */
[-CC-:B------:R-:W-:Y:S01]  /*7090*/  FFMA.FTZ R163, R163, R0.reuse, -R12.reuse ;  /* 0x00000000a3a37223 */ /* 0x180fe2000001080c */
[----:B------:R-:W-:-:S05]  /*70a0*/  FFMA.FTZ R169, R169, R0, -R12 ;  /* 0x00000000a9a97223 */ /* 0x000fca000001080c */
[----:B------:R-:W1:Y:S08]  /*70b0*/  MUFU.EX2 R123, R123 ;  /* 0x0000007b007b7308 */ /* 0x000e700000000800 */
[----:B------:R-:W2:Y:S01]  /*70c0*/  MUFU.EX2 R127, R127 ;  /* 0x0000007f007f7308 */ /* 0x000ea20000000800 */
[----:B0-----:R-:W-:-:S07]  /*70d0*/  FFMA.FTZ R10, R3, R10, R20 ;  /* 0x0000000a030a7223 */ /* 0x001fce0000010014 */
[----:B------:R-:W0:Y:S01]  /*70e0*/  MUFU.EX2 R185, R185 ;  /* 0x000000b900b97308 */ /* 0x000e220000000800 */
[----:B-1----:R-:W-:Y:S01]  /*70f0*/  FADD.FTZ R13, R123, R10 ;  /* 0x0000000a7b0d7221 */ /* 0x002fe20000010000 */
[----:B------:R-:W-:-:S03]  /*7100*/  FADD.FTZ R10, R190, R11 ;  /* 0x0000000bbe0a7221 */ /* 0x000fc60000010000 */
        /* <DEDUP_REMOVED lines=9> */
[----:B------:R-:W-:-:S03]  /*71a0*/  FFMA.FTZ R134, R155, R0, -R12 ;  /* 0x000000009b867223 */ /* 0x000fc6000001080c */
[----:B------:R-:W-:Y:S02]  /*71b0*/  FADD.FTZ R13, R125, R136 ;  /* 0x000000887d0d7221 */ /* 0x000fe40000010000 */
[----:B------:R-:W0:Y:S01]  /*71c0*/  MUFU.EX2 R124, R124 ;  /* 0x0000007c007c7308 */ /* 0x000e220000000800 */
[----:B-1----:R-:W-:Y:S01]  /*71d0*/  FADD.FTZ R10, R122, R11 ;  /* 0x0000000b7a0a7221 */ /* 0x002fe20000010000 */
[----:B------:R-:W-:-:S04]  /*71e0*/  FADD.FTZ R136, R180, R13 ;  /* 0x0000000db4887221 */ /* 0x000fc80000010000 */
[----:B------:R-:W-:Y:S01]  /*71f0*/  FADD.FTZ R13, R121, R136 ;  /* 0x00000088790d7221 */ /* 0x000fe20000010000 */
[-C--:B------:R-:W-:Y:S01]  /*7200*/  FFMA.FTZ R136, R159, R0.reuse, -R12 ;  /* 0x000000009f887223 */ /* 0x080fe2000001080c */
[----:B------:R-:W1:Y:S01]  /*7210*/  MUFU.EX2 R181, R181 ;  /* 0x000000b500b57308 */ /* 0x000e620000000800 */
[----:B--2---:R-:W-:Y:S01]  /*7220*/  FADD.FTZ R11, R187, R10 ;  /* 0x0000000abb0b7221 */ /* 0x004fe20000010000 */
[----:B------:R-:W-:Y:S01]  /*7230*/  FADD.FTZ R138, R182, R13 ;  /* 0x0000000db68a7221 */ /* 0x000fe20000010000 */
[-CC-:B------:R-:W-:Y:S01]  /*7240*/  FFMA.FTZ R13, R223, R0.reuse, -R12.reuse ;  /* 0x00000000df0d7223 */ /* 0x180fe2000001080c */
[----:B------:R-:W-:Y:S02]  /*7250*/  FFMA.FTZ R12, R167, R0, -R12 ;  /* 0x00000000a70c7223 */ /* 0x000fe4000001080c */
[----:B------:R-:W-:Y:S02]  /*7260*/  FADD.FTZ R131, R137, R138 ;  /* 0x0000008a89837221 */ /* 0x000fe40000010000 */
[----:B------:R-:W2:Y:S01]  /*7270*/  MUFU.EX2 R126, R126 ;  /* 0x0000007e007e7308 */ /* 0x000ea20000000800 */
[----:B0-----:R-:W-:Y:S01]  /*7280*/  FADD.FTZ R10, R124, R11 ;  /* 0x0000000b7c0a7221 */ /* 0x001fe20000010000 */
[----:B------:R-:W-:-:S04]  /*7290*/  FADD.FTZ R138, R176, R131 ;  /* 0x00000083b08a7221 */ /* 0x000fc80000010000 */
[----:B------:R-:W-:Y:S02]  /*72a0*/  FADD.FTZ R131, R133, R138 ;  /* 0x0000008a85837221 */ /* 0x000fe40000010000 */
[----:B------:R-:W0:Y:S01]  /*72b0*/  MUFU.EX2 R183, R183 ;  /* 0x000000b700b77308 */ /* 0x000e220000000800 */
[----:B-1----:R-:W-:Y:S01]  /*72c0*/  FADD.FTZ R11, R181, R10 ;  /* 0x0000000ab50b7221 */ /* 0x002fe20000010000 */
[----:B------:R-:W-:-:S06]  /*72d0*/  FADD.FTZ R138, R178, R131 ;  /* 0x00000083b28a7221 */ /* 0x000fcc0000010000 */
        /* <DEDUP_REMOVED lines=48> */
.L_x_1285:
[----:B------:R-:W-:Y:S01]  /*75e0*/  UIADD3 UR5, UR5, 0x30860, URZ ;  /* 0x0003086005057890 */ /* 0x000fe2000fffe03f */
[----:B------:R-:W-:Y:S01]  /*75f0*/  ISETP.GT.AND P1, PT, R15, R14, PT ;  /* 0x0000000e0f00720c */ /* 0x000fe20003f24270 */
        /* <DEDUP_REMOVED lines=32> */
.L_x_1267:
[----:B------:R-:W-:Y:S01]  /*7800*/  ISETP.NE.AND P2, PT, R203, 0x1, PT ;  /* 0x00000001cb00780c */ /* 0x000fe20003f45270 */
[----:B------:R-:W-:Y:S01]  /*7810*/  VIADD R12, R22, 0x7f ;  /* 0x0000007f160c7836 */ /* 0x000fe20000000000 */
[----:B------:R-:W-:Y:S02]  /*7820*/  LOP3.LUT P1, RZ, R16, 0x80000, RZ, 0xc0, !PT ;  /* 0x0008000010ff7812 */ /* 0x000fe4000782c0ff */
[----:B------:R-:W-:-:S09]  /*7830*/  IADD3 R21, R17, 0x1, -R18 ;  /* 0x0000000111157810 */ /* 0x000fd20007ffe812 */
[----:B------:R-:W0:Y:S08]  /*7840*/  @P2 LDC R13, c[0x0][0x44c] ;  /* 0x00011300ff0d2b82 */ /* 0x000e300000000800 */
[----:B------:R-:W1:Y:S01]  /*7850*/  @P2 LDC R14, c[0x0][0x450] ;  /* 0x00011400ff0e2b82 */ /* 0x000e620000000800 */
[----:B0-----:R-:W-:-:S05]  /*7860*/  @P2 IMAD.HI.U32 R13, R12, R13, RZ ;  /* 0x0000000d0c0d2227 */ /* 0x001fca00078e00ff */
[----:B-1----:R-:W-:-:S05]  /*7870*/  @P2 SHF.R.U32.HI R12, RZ, R14, R13 ;  /* 0x0000000eff0c2219 */ /* 0x002fca000001160d */
[----:B------:R-:W-:-:S04]  /*7880*/  IMAD.IADD R12, R21, 0x1, R12 ;  /* 0x00000001150c7824 */ /* 0x000fc800078e020c */
[----:B------:R-:W-:Y:S01]  /*7890*/  VIADD R13, R12, -UR43 ;  /* 0x8000002b0c0d7c36 */ /* 0x000fe20008000000 */
[----:B------:R-:W-:Y:S06]  /*78a0*/  @!P1 BRA `(.L_x_1287) ;  /* 0x0000000000449947 */ /* 0x000fec0003800000 */
[----:B------:R-:W-:-:S13]  /*78b0*/  ISETP.GT.AND P1, PT, R12, -0x1, PT ;  /* 0xffffffff0c00780c */ /* 0x000fda0003f24270 */
[----:B------:R-:W-:Y:S05]  /*78c0*/  @P1 BRA `(.L_x_1288) ;  /* 0x0000000000201947 */ /* 0x000fea0003800000 */
[----:B------:R-:W0:Y:S01]  /*78d0*/  LDC R121, c[0x0][0x9e4] ;  /* 0x00027900ff797b82 */ /* 0x000e220000000800 */
[----:B------:R-:W-:Y:S02]  /*78e0*/  LOP3.LUT R21, RZ, R12, RZ, 0x33, !PT ;  /* 0x0000000cff157212 */ /* 0x000fe400078e33ff */
[----:B0-----:R-:W-:-:S13]  /*78f0*/  ISETP.NE.AND P1, PT, R121, 0x1, PT ;  /* 0x000000017900780c */ /* 0x001fda0003f25270 */
[----:B------:R-:W0:Y:S02]  /*7900*/  @P1 LDC.64 R122, c[0x0][0x9e8] ;  /* 0x00027a00ff7a1b82 */ /* 0x000e240000000a00 */
[----:B0-----:R-:W-:-:S05]  /*7910*/  @P1 IMAD.HI.U32 R12, R21, R122, RZ ;  /* 0x0000007a150c1227 */ /* 0x001fca00078e00ff */
[----:B------:R-:W-:-:S04]  /*7920*/  @P1 SHF.R.U32.HI R21, RZ, R123, R12 ;  /* 0x0000007bff151219 */ /* 0x000fc8000001160c */
[----:B------:R-:W-:Y:S01]  /*7930*/  LOP3.LUT R12, RZ, R21, RZ, 0x33, !PT ;  /* 0x00000015ff0c7212 */ /* 0x000fe200078e33ff */
[----:B------:R-:W-:Y:S06]  /*7940*/  BRA `(.L_x_1289) ;  /* 0x0000000000147947 */ /* 0x000fec0003800000 */
.L_x_1288:
[----:B------:R-:W0:Y:S02]  /*7950*/  LDC R121, c[0x0][0x9e4] ;  /* 0x00027900ff797b82 */ /* 0x000e240000000800 */
[----:B0-----:R-:W-:-:S13]  /*7960*/  ISETP.NE.AND P1, PT, R121, 0x1, PT ;  /* 0x000000017900780c */ /* 0x001fda0003f25270 */
[----:B------:R-:W0:Y:S02]  /*7970*/  @P1 LDC.64 R20, c[0x0][0x9e8] ;  /* 0x00027a00ff141b82 */ /* 0x000e240000000a00 */
[----:B0-----:R-:W-:-:S05]  /*7980*/  @P1 IMAD.HI.U32 R14, R12, R20, RZ ;  /* 0x000000140c0e1227 */ /* 0x001fca00078e00ff */
[----:B------:R-:W-:-:S07]  /*7990*/  @P1 SHF.R.U32.HI R12, RZ, R21, R14 ;  /* 0x00000015ff0c1219 */ /* 0x000fce000001160e */
.L_x_1289:
[----:B------:R-:W-:-:S05]  /*79a0*/  IMAD R12, R12, R121, RZ ;  /* 0x000000790c0c7224 */ /* 0x000fca00078e02ff */
[----:B------:R-:W-:-:S07]  /*79b0*/  VIMNMX R13, R13, R12, !PT ;  /* 0x0000000c0d0d7248 */ /* 0x000fce0007fe0100 */
.L_x_1287:
[----:B------:R-:W-:-:S04]  /*79c0*/  VIADD R13, R13, 0x5f ;  /* 0x0000005f0d0d7836 */ /* 0x000fc80000000000 */
[----:B------:R-:W-:-:S05]  /*79d0*/  IMAD.HI R13, R13, 0x2aaaaaab, RZ ;  /* 0x2aaaaaab0d0d7827 */ /* 0x000fca00078e02ff */
[----:B------:R-:W-:-:S04]  /*79e0*/  SHF.R.U32.HI R12, RZ, 0x1f, R13 ;  /* 0x0000001fff0c7819 */ /* 0x000fc8000001160d */
[----:B------:R-:W-:-:S04]  /*79f0*/  LEA.HI.SX32 R13, R13, R12, 0x1c ;  /* 0x0000000c0d0d7211 */ /* 0x000fc800078fe2ff */
[----:B------:R-:W-:-:S04]  /*7a00*/  VIMNMX R12, R194, R13, !PT ;  /* 0x0000000dc20c7248 */ /* 0x000fc80007fe0100 */
[----:B------:R-:W-:-:S13]  /*7a10*/  ISETP.GE.AND P1, PT, R15, R12, PT ;  /* 0x0000000c0f00720c */ /* 0x000fda0003f26270 */
[----:B------:R-:W-:Y:S05]  /*7a20*/  @!P1 BRA `(.L_x_1290) ;  /* 0x0000001c008c9947 */ /* 0x000fea0003800000 */
[----:B------:R-:W-:Y:S01]  /*7a30*/  IMAD.MOV.U32 R21, RZ, RZ, R4 ;  /* 0x000000ffff157224 */ /* 0x000fe200078e0004 */
[----:B------:R-:W-:Y:S01]  /*7a40*/  UMOV UR7, UR38 ;  /* 0x0000002600077c82 */ /* 0x000fe20008000000 */
[----:B------:R-:W-:Y:S01]  /*7a50*/  IMAD.MOV.U32 R13, RZ, RZ, R5 ;  /* 0x000000ffff0d7224 */ /* 0x000fe200078e0005 */
[----:B------:R-:W-:-:S06]  /*7a60*/  UMOV UR4, UR39 ;  /* 0x0000002700047c82 */ /* 0x000fcc0008000000 */
.L_x_1301:
[----:B------:R-:W-:-:S04]  /*7a70*/  UISETP.NE.AND UP0, UPT, UR4, 0x1, UPT ;  /* 0x000000010400788c */ /* 0x000fc8000bf05270 */
[----:B------:R-:W-:-:S04]  /*7a80*/  USEL UR38, URZ, 0x1, UP0 ;  /* 0x000000013f267887 */ /* 0x000fc80008000000 */
[----:B------:R-:W-:Y:S01]  /*7a90*/  ULOP3.LUT UR38, UR7, UR38, URZ, 0x3c, !UPT ;  /* 0x0000002607267292 */ /* 0x000fe2000f8e3c3f */
[----:B------:R-:W-:Y:S11]  /*7aa0*/  @!P0 BRA `(.L_x_1291) ;  /* 0x0000000000048947 */ /* 0x000ff60003800000 */
[----:B------:R-:W-:Y:S01]  /*7ab0*/  BPT.TRAP 0x1 ;  /* 0x000000040000795c */ /* 0x000fe20000300000 */
.L_x_1291:
        /* <DEDUP_REMOVED lines=9> */
.L_x_1292:
[----:B-1----:R-:W-:Y:S05]  /*7b50*/  @P1 BRA `(.L_x_1293) ;  /* 0x0000000000081947 */ /* 0x002fea0003800000 */
[----:B------:R-:W1:Y:S02]  /*7b60*/  SYNCS.PHASECHK.TRANS64.TRYWAIT P1, [UR6+0x30830], R0 ;  /* 0x03083000ff0075a7 */ /* 0x000e640008020146 */
[----:B-1----:R-:W-:Y:S05]  /*7b70*/  @!P1 BRA `(.L_x_1294) ;  /* 0x000000e000c49947 */ /* 0x002fea0003800000 */
.L_x_1293:
        /* <DEDUP_REMOVED lines=167> */
.L_x_1295:
[----:B------:R-:W-:Y:S01]  /*85f0*/  ULEA UR5, UR4, UR40, 0x3 ;  /* 0x0000002804057291 */ /* 0x000fe2000f8e183f */
[----:B01----:R-:W-:-:S05]  /*8600*/  IMAD.U32 R0, RZ, RZ, UR7 ;  /* 0x00000007ff007e24 */ /* 0x003fca000f8e00ff */
[----:B------:R-:W-:-:S04]  /*8610*/  SHF.L.U32 R0, R0, 0x1f, RZ ;  /* 0x0000001f00007819 */ /* 0x000fc800000006ff */
[----:B------:R0:W1:Y:S01]  /*8620*/  SYNCS.PHASECHK.TRANS64.TRYWAIT P1, [UR5+0x30850], R0 ;  /* 0x03085000ff0075a7 */ /* 0x0000620008020145 */
[----:B------:R-:W-:Y:S05]  /*8630*/  @!P0 BRA `(.L_x_1296) ;  /* 0x0000000000048947 */ /* 0x000fea0003800000 */
[----:B------:R-:W-:Y:S01]  /*8640*/  BPT.TRAP 0x1 ;  /* 0x000000040000795c */ /* 0x000fe20000300000 */
.L_x_1296:
[----:B-1----:R-:W-:Y:S05]  /*8650*/  @P1 BRA `(.L_x_1297) ;  /* 0x0000000000081947 */ /* 0x002fea0003800000 */
[----:B------:R-:W1:Y:S02]  /*8660*/  SYNCS.PHASECHK.TRANS64.TRYWAIT P1, [UR5+0x30850], R0 ;  /* 0x03085000ff0075a7 */ /* 0x000e640008020145 */
[----:B-1----:R-:W-:Y:S05]  /*8670*/  @!P1 BRA `(.L_x_1298) ;  /* 0x000000d8001c9947 */ /* 0x002fea0003800000 */
.L_x_1297:
        /* <DEDUP_REMOVED lines=38> */
.L_x_1299:
        /* <DEDUP_REMOVED lines=60> */
[C---:B0-----:R-:W-:Y:S01]  /*8ca0*/  FMUL.FTZ R169, R5.reuse, R0 ;  /* 0x0000000005a97220 */ /* 0x041fe20000410000 */
[----:B------:R-:W-:-:S03]  /*8cb0*/  FADD.FTZ R13, -R5, R13 ;  /* 0x0000000d050d7221 */ /* 0x000fc60000010100 */
[-CC-:B------:R-:W-:Y:S01]  /*8cc0*/  FFMA.FTZ R188, R121, R0.reuse, -R169.reuse ;  /* 0x0000000079bc7223 */ /* 0x180fe200000108a9 */
[-CC-:B------:R-:W-:Y:S01]  /*8cd0*/  FFMA.FTZ R121, R129, R0.reuse, -R169.reuse ;  /* 0x0000000081797223 */ /* 0x180fe200000108a9 */
[-CC-:B------:R-:W-:Y:S01]  /*8ce0*/  FFMA.FTZ R129, R137, R0.reuse, -R169.reuse ;  /* 0x0000000089817223 */ /* 0x180fe200000108a9 */
[-CC-:B------:R-:W-:Y:S01]  /*8cf0*/  FFMA.FTZ R137, R145, R0.reuse, -R169.reuse ;  /* 0x0000000091897223 */ /* 0x180fe200000108a9 */
[-CC-:B------:R-:W-:Y:S01]  /*8d00*/  FFMA.FTZ R145, R153, R0.reuse, -R169.reuse ;  /* 0x0000000099917223 */ /* 0x180fe200000108a9 */
[-C--:B------:R-:W-:Y:S01]  /*8d10*/  FFMA.FTZ R153, R161, R0.reuse, -R169 ;  /* 0x00000000a1997223 */ /* 0x080fe200000108a9 */
[C---:B------:R-:W-:Y:S01]  /*8d20*/  FADD.FTZ R3, -R4.reuse, R21 ;  /* 0x0000001504037221 */ /* 0x040fe20000010100 */
[-C--:B------:R-:W-:Y:S01]  /*8d30*/  FMUL.FTZ R161, R4, R0.reuse ;  /* 0x0000000004a17220 */ /* 0x080fe20000410000 */
[-C--:B------:R-:W-:Y:S01]  /*8d40*/  FMUL.FTZ R168, R13, R0.reuse ;  /* 0x000000000da87220 */ /* 0x080fe20000410000 */
[-C--:B------:R-:W-:Y:S01]  /*8d50*/  FFMA.FTZ R13, R120, R0.reuse, -R169 ;  /* 0x00000000780d7223 */ /* 0x080fe200000108a9 */
[-C--:B------:R-:W-:Y:S01]  /*8d60*/  FMUL.FTZ R3, R3, R0.reuse ;  /* 0x0000000003037220 */ /* 0x080fe20000410000 */
[-CC-:B------:R-:W-:Y:S01]  /*8d70*/  FFMA.FTZ R14, R122, R0.reuse, -R161.reuse ;  /* 0x000000007a0e7223 */ /* 0x180fe200000108a1 */
[-C--:B------:R-:W-:Y:S01]  /*8d80*/  FFMA.FTZ R189, R123, R0.reuse, -R161 ;  /* 0x000000007bbd7223 */ /* 0x080fe200000108a1 */
[----:B------:R-:W-:Y:S01]  /*8d90*/  MUFU.EX2 R2, R168 ;  /* 0x000000a800027308 */ /* 0x000fe20000000800 */
[-C--:B------:R-:W-:Y:S01]  /*8da0*/  FFMA.FTZ R190, R124, R0.reuse, -R169 ;  /* 0x000000007cbe7223 */ /* 0x080fe200000108a9 */
[-C--:B------:R-:W-:Y:S01]  /*8db0*/  FFMA.FTZ R191, R126, R0.reuse, -R161 ;  /* 0x000000007ebf7223 */ /* 0x080fe200000108a1 */
[-C--:B------:R-:W-:Y:S01]  /*8dc0*/  FFMA.FTZ R21, R125, R0.reuse, -R169 ;  /* 0x000000007d157223 */ /* 0x080fe200000108a9 */
[-C--:B------:R-:W-:Y:S01]  /*8dd0*/  FFMA.FTZ R20, R127, R0.reuse, -R161 ;  /* 0x000000007f147223 */ /* 0x080fe200000108a1 */
[-C--:B------:R-:W-:Y:S01]  /*8de0*/  FFMA.FTZ R184, R128, R0.reuse, -R169 ;  /* 0x0000000080b87223 */ /* 0x080fe200000108a9 */
[-CC-:B------:R-:W-:Y:S01]  /*8df0*/  FFMA.FTZ R185, R130, R0.reuse, -R161.reuse ;  /* 0x0000000082b97223 */ /* 0x180fe200000108a1 */
[-C--:B------:R-:W-:Y:S01]  /*8e00*/  FFMA.FTZ R120, R131, R0.reuse, -R161 ;  /* 0x0000000083787223 */ /* 0x080fe200000108a1 */
[----:B------:R-:W0:Y:S01]  /*8e10*/  MUFU.EX2 R13, R13 ;  /* 0x0000000d000d7308 */ /* 0x000e220000000800 */
[-C--:B------:R-:W-:Y:S01]  /*8e20*/  FFMA.FTZ R186, R132, R0.reuse, -R169 ;  /* 0x0000000084ba7223 */ /* 0x080fe200000108a9 */
[-C--:B------:R-:W-:Y:S01]  /*8e30*/  FFMA.FTZ R187, R134, R0.reuse, -R161 ;  /* 0x0000000086bb7223 */ /* 0x080fe200000108a1 */
[-C--:B------:R-:W-:Y:S01]  /*8e40*/  FFMA.FTZ R125, R133, R0.reuse, -R169 ;  /* 0x00000000857d7223 */ /* 0x080fe200000108a9 */
[-C--:B------:R-:W-:Y:S01]  /*8e50*/  FFMA.FTZ R122, R135, R0.reuse, -R161 ;  /* 0x00000000877a7223 */ /* 0x080fe200000108a1 */
[-C--:B------:R-:W-:Y:S01]  /*8e60*/  FFMA.FTZ R180, R136, R0.reuse, -R169 ;  /* 0x0000000088b47223 */ /* 0x080fe200000108a9 */
        /* <DEDUP_REMOVED lines=21> */
[-CC-:B------:R-:W-:Y:S01]  /*8fc0*/  FFMA.FTZ R149, R157, R0.reuse, -R169.reuse ;  /* 0x000000009d957223 */ /* 0x180fe200000108a9 */
[-CC-:B------:R-:W-:Y:S01]  /*8fd0*/  FFMA.FTZ R168, R160, R0.reuse, -R169.reuse ;  /* 0x00000000a0a87223 */ /* 0x180fe200000108a9 */
[-CC-:B------:R-:W-:Y:S01]  /*8fe0*/  FFMA.FTZ R170, R164, R0.reuse, -R169.reuse ;  /* 0x00000000a4aa7223 */ /* 0x180fe200000108a9 */
[-C--:B------:R-:W-:Y:S01]  /*8ff0*/  FFMA.FTZ R157, R165, R0.reuse, -R169 ;  /* 0x00000000a59d7223 */ /* 0x080fe200000108a9 */
[--C-:B------:R-:W-:Y:S01]  /*9000*/  FFMA.FTZ R169, R162, R0, -R161.reuse ;  /* 0x00000000a2a97223 */ /* 0x100fe200000108a1 */
[----:B------:R-:W2:Y:S01]  /*9010*/  MUFU.EX2 R189, R189 ;  /* 0x000000bd00bd7308 */ /* 0x000ea20000000800 */
[----:B-1----:R-:W-:Y:S01]  /*9020*/  FFMA.FTZ R10, R3, R10, R14 ;  /* 0x0000000a030a7223 */ /* 0x002fe2000001000e */
[-CC-:B------:R-:W-:Y:S01]  /*9030*/  FFMA.FTZ R163, R163, R0.reuse, -R161.reuse ;  /* 0x00000000a3a37223 */ /* 0x180fe200000108a1 */
[----:B------:R-:W-:-:S05]  /*9040*/  FFMA.FTZ R166, R166, R0, -R161 ;  /* 0x00000000a6a67223 */ /* 0x000fca00000108a1 */
[----:B------:R-:W1:Y:S01]  /*9050*/  MUFU.EX2 R190, R190 ;  /* 0x000000be00be7308 */ /* 0x000e620000000800 */
[----:B0-----:R-:W-:-:S07]  /*9060*/  FADD.FTZ R11, R188, R11 ;  /* 0x0000000bbc0b7221 */ /* 0x001fce0000010000 */
[----:B------:R-:W0:Y:S01]  /*9070*/  MUFU.EX2 R191, R191 ;  /* 0x000000bf00bf7308 */ /* 0x000e220000000800 */
[----:B--2---:R-:W-:-:S07]  /*9080*/  FADD.FTZ R10, R189, R10 ;  /* 0x0000000abd0a7221 */ /* 0x004fce0000010000 */
[----:B------:R-:W2:Y:S01]  /*9090*/  MUFU.EX2 R21, R21 ;  /* 0x0000001500157308 */ /* 0x000ea20000000800 */
[----:B-1----:R-:W-:-:S07]  /*90a0*/  FADD.FTZ R132, R190, R11 ;  /* 0x0000000bbe847221 */ /* 0x002fce0000010000 */
        /* <DEDUP_REMOVED lines=11> */
[----:B-1----:R-:W-:Y:S01]  /*9160*/  FADD.FTZ R123, R121, R132 ;  /* 0x00000084797b7221 */ /* 0x002fe20000010000 */
[----:B------:R-:W-:-:S06]  /*9170*/  FFMA.FTZ R132, R155, R0, -R161 ;  /* 0x000000009b847223 */ /* 0x000fcc00000108a1 */
        /* <DEDUP_REMOVED lines=15> */
[----:B--2---:R-:W-:Y:S01]  /*9270*/  FADD.FTZ R123, R129, R134 ;  /* 0x00000086817b7221 */ /* 0x004fe20000010000 */
[-CC-:B------:R-:W-:Y:S01]  /*9280*/  FFMA.FTZ R134, R159, R0.reuse, -R161.reuse ;  /* 0x000000009f867223 */ /* 0x180fe200000108a1 */
[----:B------:R-:W-:-:S05]  /*9290*/  FFMA.FTZ R161, R167, R0, -R161 ;  /* 0x00000000a7a17223 */ /* 0x000fca00000108a1 */
        /* <DEDUP_REMOVED lines=54> */
[----:B-1----:R-:W-:-:S03]  /*9600*/  FADD.FTZ R11, R157, R136 ;  /* 0x000000889d0b7221 */ /* 0x002fc60000010000 */
[----:B0-----:R-:W-:Y:S01]  /*9610*/  FADD.FTZ R10, R161, R10 ;  /* 0x0000000aa10a7221 */ /* 0x001fe20000010000 */
[----:B------:R-:W-:Y:S06]  /*9620*/  @!P0 BRA `(.L_x_1300) ;  /* 0x0000000000048947 */ /* 0x000fec0003800000 */
[----:B------:R-:W-:Y:S01]  /*9630*/  BPT.TRAP 0x1 ;  /* 0x000000040000795c */ /* 0x000fe20000300000 */
.L_x_1300:
[----:B------:R-:W-:Y:S01]  /*9640*/  UIADD3 UR5, UR5, 0x30860, URZ ;  /* 0x0003086005057890 */ /* 0x000fe2000fffe03f */
[C---:B------:R-:W-:Y:S01]  /*9650*/  ISETP.GT.AND P1, PT, R15.reuse, R12, PT ;  /* 0x0000000c0f00720c */ /* 0x040fe20003f24270 */
        /* <DEDUP_REMOVED lines=32> */
.L_x_1290:
[----:B------:R-:W-:-:S13]  /*9860*/  ISETP.GE.AND P1, PT, R15, R194, PT ;  /* 0x000000c20f00720c */ /* 0x000fda0003f26270 */
[----:B------:R-:W-:Y:S05]  /*9870*/  @!P1 BRA `(.L_x_1302) ;  /* 0x0000003000509947 */ /* 0x000fea0003800000 */
[----:B------:R-:W-:Y:S01]  /*9880*/  IMAD.MOV.U32 R13, RZ, RZ, R4 ;  /* 0x000000ffff0d7224 */ /* 0x000fe200078e0004 */
[----:B------:R-:W-:Y:S01]  /*9890*/  UMOV UR6, UR38 ;  /* 0x0000002600067c82 */ /* 0x000fe20008000000 */
[----:B------:R-:W-:Y:S01]  /*98a0*/  IMAD.MOV.U32 R12, RZ, RZ, R5 ;  /* 0x000000ffff0c7224 */ /* 0x000fe200078e0005 */
[----:B------:R-:W-:Y:S01]  /*98b0*/  UMOV UR4, UR39 ;  /* 0x0000002700047c82 */ /* 0x000fe20008000000 */
[----:B------:R-:W-:Y:S01]  /*98c0*/  ULDC UR42, c[0x0][0x9e4] ;  /* 0x00027900002a7ab9 */ /* 0x000fe20000000800 */
[----:B------:R-:W-:Y:S01]  /*98d0*/  ULDC UR43, c[0x0][0x9dc] ;  /* 0x00027700002b7ab9 */ /* 0x000fe20000000800 */
[----:B------:R-:W-:-:S05]  /*98e0*/  ULDC UR54, c[0x0][0x9e0] ;  /* 0x0002780000367ab9 */ /* 0x000fca0000000800 */
.L_x_1321:
        /* <DEDUP_REMOVED lines=8> */
.L_x_1303:
[----:B------:R-:W-:Y:S01]  /*9970*/  ULEA UR5, UR39, UR40, 0x3 ;  /* 0x0000002827057291 */ /* 0x000fe2000f8e183f */
[----:B------:R-:W-:-:S05]  /*9980*/  IMAD.U32 R0, RZ, RZ, UR38 ;  /* 0x00000026ff007e24 */ /* 0x000fca000f8e00ff */
[----:B------:R-:W-:-:S04]  /*9990*/  SHF.L.U32 R0, R0, 0x1f, RZ ;  /* 0x0000001f00007819 */ /* 0x000fc800000006ff */
[----:B------:R0:W1:Y:S01]  /*99a0*/  SYNCS.PHASECHK.TRANS64.TRYWAIT P1, [UR5+0x30830], R0 ;  /* 0x03083000ff0075a7 */ /* 0x0000620008020145 */
[----:B------:R-:W-:Y:S05]  /*99b0*/  @!P0 BRA `(.L_x_1304) ;  /* 0x0000000000048947 */ /* 0x000fea0003800000 */
[----:B------:R-:W-:Y:S01]  /*99c0*/  BPT.TRAP 0x1 ;  /* 0x000000040000795c */ /* 0x000fe20000300000 */
.L_x_1304:
[----:B-1----:R-:W-:Y:S05]  /*99d0*/  @P1 BRA `(.L_x_1305) ;  /* 0x0000000000081947 */ /* 0x002fea0003800000 */
[----:B------:R-:W1:Y:S02]  /*99e0*/  SYNCS.PHASECHK.TRANS64.TRYWAIT P1, [UR5+0x30830], R0 ;  /* 0x03083000ff0075a7 */ /* 0x000e640008020145 */
[----:B-1----:R-:W-:Y:S05]  /*99f0*/  @!P1 BRA `(.L_x_1306) ;  /* 0x000000c400549947 */ /* 0x002fea0003800000 */
.L_x_1305:
        /* <DEDUP_REMOVED lines=167> */
.L_x_1307:
[----:B------:R-:W-:Y:S01]  /*a470*/  ULEA UR5, UR4, UR40, 0x3 ;  /* 0x0000002804057291 */ /* 0x000fe2000f8e183f */
[----:B01----:R-:W-:-:S05]  /*a480*/  IMAD.U32 R0, RZ, RZ, UR6 ;  /* 0x00000006ff007e24 */ /* 0x003fca000f8e00ff */
[----:B------:R-:W-:-:S04]  /*a490*/  SHF.L.U32 R0, R0, 0x1f, RZ ;  /* 0x0000001f00007819 */ /* 0x000fc800000006ff */
[----:B------:R0:W1:Y:S01]  /*a4a0*/  SYNCS.PHASECHK.TRANS64.TRYWAIT P1, [UR5+0x30850], R0 ;  /* 0x03085000ff0075a7 */ /* 0x0000620008020145 */
[----:B------:R-:W-:Y:S05]  /*a4b0*/  @!P0 BRA `(.L_x_1308) ;  /* 0x0000000000048947 */ /* 0x000fea0003800000 */
[----:B------:R-:W-:Y:S01]  /*a4c0*/  BPT.TRAP 0x1 ;  /* 0x000000040000795c */ /* 0x000fe20000300000 */
.L_x_1308:
[----:B-1----:R-:W-:Y:S05]  /*a4d0*/  @P1 BRA `(.L_x_1309) ;  /* 0x0000000000081947 */ /* 0x002fea0003800000 */
[----:B------:R-:W1:Y:S02]  /*a4e0*/  SYNCS.PHASECHK.TRANS64.TRYWAIT P1, [UR5+0x30850], R0 ;  /* 0x03085000ff0075a7 */ /* 0x000e640008020145 */
[----:B-1----:R-:W-:Y:S05]  /*a4f0*/  @!P1 BRA `(.L_x_1310) ;  /* 0x000000b800ac9947 */ /* 0x002fea0003800000 */
.L_x_1309:
[----:B------:R-:W-:Y:S01]  /*a500*/  UIADD3 UR6, UR40, 0x400, URZ ;  /* 0x0000040028067890 */ /* 0x000fe2000fffe03f */
[----:B------:R-:W-:Y:S01]  /*a510*/  WARPGROUP.ARRIVE ;  /* 0x00000000000079c5 */ /* 0x000fe20000000000 */
[----:B------:R-:W-:Y:S02]  /*a520*/  UMOV UR11, 0x40000040 ;  /* 0x40000040000b7882 */ /* 0x000fe40000000000 */
[----:B------:R-:W-:-:S04]  /*a530*/  USHF.R.U32.HI UR6, URZ, 0x4, UR6 ;  /* 0x000000043f067899 */ /* 0x000fc80008011606 */
        /* <DEDUP_REMOVED lines=9> */
[----:B------:R-:W-:Y:S02]  /*a5d0*/  WARPGROUP.DEPBAR.LE gsb0, 0x0 ;  /* 0x00008000000079c5 */ /* 0x000fe40000010000 */
[----:B------:R-:W-:-:S14]  /*a5e0*/  WARPGROUP.ARRIVE ;  /* 0x00000000000079c5 */ /* 0x000fdc0000000000 */
        /* <DEDUP_REMOVED lines=27> */
.L_x_1311:
[----:B------:R-:W-:Y:S01]  /*a7a0*/  ISETP.NE.AND P2, PT, R203, 0x1, PT ;  /* 0x00000001cb00780c */ /* 0x000fe20003f45270 */
[----:B------:R-:W-:Y:S01]  /*a7b0*/  IMAD.IADD R5, R192, 0x1, R22 ;  /* 0x00000001c0057824 */ /* 0x000fe200078e0216 */
[----:B------:R-:W-:Y:S01]  /*a7c0*/  ULEA UR4, UR7, UR40, 0x3 ;  /* 0x0000002807047291 */ /* 0x000fe2000f8e183f */
[----:B------:R-:W-:Y:S01]  /*a7d0*/  IMAD R20, R15, -0x60, RZ ;  /* 0xffffffa00f147824 */ /* 0x000fe200078e02ff */
[----:B------:R-:W-:Y:S02]  /*a7e0*/  LOP3.LUT P1, RZ, R16, 0x80000, RZ, 0xc0, !PT ;  /* 0x0008000010ff7812 */ /* 0x000fe4000782c0ff */
[----:B------:R-:W-:-:S04]  /*a7f0*/  UIADD3 UR4, UR4, 0x30840, URZ ;  /* 0x0003084004047890 */ /* 0x000fc8000fffe03f */
[----:B------:R-:W-:-:S03]  /*a800*/  UPRMT UR4, UR60, 0x654, UR4 ;  /* 0x000006543c047896 */ /* 0x000fc60008000004 */
[----:B01----:R-:W0:Y:S08]  /*a810*/  @P2 LDC R0, c[0x0][0x44c] ;  /* 0x00011300ff002b82 */ /* 0x003e300000000800 */
[----:B------:R-:W1:Y:S01]  /*a820*/  @P2 LDC R3, c[0x0][0x450] ;  /* 0x00011400ff032b82 */ /* 0x000e620000000800 */
[----:B------:R-:W-:Y:S01]  /*a830*/  SYNCS.ARRIVE.TRANS64.RED.A1T0 RZ, [UR4], RZ ;  /* 0x000000ffffff79a7 */ /* 0x000fe20008100404 */
[----:B------:R-:W-:Y:S01]  /*a840*/  ULOP3.LUT UR4, URZ, UR43, URZ, 0x33, !UPT ;  /* 0x0000002b3f047292 */ /* 0x000fe2000f8e333f */
        /* <DEDUP_REMOVED lines=24> */
.L_x_1314:
[----:B------:R-:W-:-:S05]  /*a9d0*/  IMAD.U32 R169, RZ, RZ, UR42 ;  /* 0x0000002affa97e24 */ /* 0x000fca000f8e00ff */
[----:B------:R-:W-:-:S13]  /*a9e0*/  ISETP.NE.AND P1, PT, R169, 0x1, PT ;  /* 0x00000001a900780c */ /* 0x000fda0003f25270 */
[----:B------:R-:W0:Y:S02]  /*a9f0*/  @P1 LDC.64 R2, c[0x0][0x9e8] ;  /* 0x00027a00ff021b82 */ /* 0x000e240000000a00 */
[----:B0-----:R-:W-:-:S05]  /*aa00*/  @P1 IMAD.HI.U32 R2, R21, R2, RZ ;  /* 0x0000000215021227 */ /* 0x001fca00078e00ff */
[----:B------:R-:W-:-:S07]  /*aa10*/  @P1 SHF.R.U32.HI R21, RZ, R3, R2 ;  /* 0x00000003ff151219 */ /* 0x000fce0000011602 */
.L_x_1315:
[----:B------:R-:W-:Y:S05]  /*aa20*/  BSYNC B0 ;  /* 0x0000000000007941 */ /* 0x000fea0003800000 */
.L_x_1313:
[----:B------:R-:W-:-:S05]  /*aa30*/  IMAD R21, R21, R169, R0 ;  /* 0x000000a915157224 */ /* 0x000fca00078e0200 */
[----:B------:R-:W-:Y:S02]  /*aa40*/  VIADDMNMX R4, R21, R169, R4, PT ;  /* 0x000000a915047246 */ /* 0x000fe40003800104 */
[----:B------:R-:W-:-:S07]  /*aa50*/  VIMNMX R14, R14, R21, !PT ;  /* 0x000000150e0e7248 */ /* 0x000fce0007fe0100 */
.L_x_1312:
        /* <DEDUP_REMOVED lines=151> */
.L_x_1318:
[----:B------:R-:W-:-:S05]  /*b3d0*/  IMAD.U32 R20, RZ, RZ, UR42 ;  /* 0x0000002aff147e24 */ /* 0x000fca000f8e00ff */
[----:B------:R-:W-:-:S13]  /*b3e0*/  ISETP.NE.AND P6, PT, R20, 0x1, PT ;  /* 0x000000011400780c */ /* 0x000fda0003fc5270 */
[----:B------:R-:W0:Y:S02]  /*b3f0*/  @P6 LDC.64 R2, c[0x0][0x9e8] ;  /* 0x00027a00ff026b82 */ /* 0x000e240000000a00 */
[----:B0-----:R-:W-:-:S05]  /*b400*/  @P6 IMAD.HI.U32 R2, R5, R2, RZ ;  /* 0x0000000205026227 */ /* 0x001fca00078e00ff */
[----:B------:R-:W-:-:S07]  /*b410*/  @P6 SHF.R.U32.HI R5, RZ, R3, R2 ;  /* 0x00000003ff056219 */ /* 0x000fce0000011602 */
.L_x_1319:
[----:B------:R-:W-:Y:S05]  /*b420*/  BSYNC B0 ;  /* 0x0000000000007941 */ /* 0x000fea0003800000 */
.L_x_1317:
[----:B------:R-:W-:-:S05]  /*b430*/  IMAD R5, R5, R20, R0 ;  /* 0x0000001405057224 */ /* 0x000fca00078e0200 */
[----:B------:R-:W-:Y:S02]  /*b440*/  VIADDMNMX R4, R5, R20, R4, PT ;  /* 0x0000001405047246 */ /* 0x000fe40003800104 */
[----:B------:R-:W-:-:S07]  /*b450*/  VIMNMX R14, R14, R5, !PT ;  /* 0x000000050e0e7248 */ /* 0x000fce0007fe0100 */
.L_x_1316:
        /* <DEDUP_REMOVED lines=308> */
.L_x_1320:
        /* <DEDUP_REMOVED lines=34> */
.L_x_1302:
        /* <DEDUP_REMOVED lines=99> */
.L_x_1322:
[----:B------:R-:W-:Y:S01]  /*cff0*/  ULEA UR5, UR39, UR40, 0x3 ;  /* 0x0000002827057291 */ /* 0x000fe2000f8e183f */
[----:B------:R-:W-:-:S05]  /*d000*/  IMAD.U32 R2, RZ, RZ, UR38 ;  /* 0x00000026ff027e24 */ /* 0x000fca000f8e00ff */
[----:B------:R-:W-:-:S04]  /*d010*/  SHF.L.U32 R2, R2, 0x1f, RZ ;  /* 0x0000001f02027819 */ /* 0x000fc800000006ff */
[----:B------:R0:W1:Y:S01]  /*d020*/  SYNCS.PHASECHK.TRANS64.TRYWAIT P1, [UR5+0x30850], R2 ;  /* 0x03085002ff0075a7 */ /* 0x0000620008020145 */
[----:B------:R-:W-:Y:S05]  /*d030*/  @!P0 BRA `(.L_x_1323) ;  /* 0x0000000000048947 */ /* 0x000fea0003800000 */
[----:B------:R-:W-:Y:S01]  /*d040*/  BPT.TRAP 0x1 ;  /* 0x000000040000795c */ /* 0x000fe20000300000 */
.L_x_1323:
[----:B-1----:R-:W-:Y:S05]  /*d050*/  @P1 BRA `(.L_x_1324) ;  /* 0x0000000000081947 */ /* 0x002fea0003800000 */
[----:B------:R-:W1:Y:S02]  /*d060*/  SYNCS.PHASECHK.TRANS64.TRYWAIT P1, [UR5+0x30850], R2 ;  /* 0x03085002ff0075a7 */ /* 0x000e640008020145 */
[----:B-1----:R-:W-:Y:S05]  /*d070*/  @!P1 BRA `(.L_x_1325) ;  /* 0x0000008c00e49947 */ /* 0x002fea0003800000 */
.L_x_1324:
[----:B------:R-:W-:Y:S01]  /*d080*/  UIADD3 UR40, UR40, 0x400, URZ ;  /* 0x0000040028287890 */ /* 0x000fe2000fffe03f */
[----:B------:R-:W-:Y:S01]  /*d090*/  WARPGROUP.ARRIVE ;  /* 0x00000000000079c5 */ /* 0x000fe20000000000 */
[----:B------:R-:W-:Y:S01]  /*d0a0*/  UMOV UR7, 0x40000040 ;  /* 0x4000004000077882 */ /* 0x000fe20000000000 */
[----:B01----:R-:W0:Y:S01]  /*d0b0*/  SHFL.BFLY PT, R2, R11, 0x2, 0x1f ;  /* 0x0c401f000b027f89 */ /* 0x003e2200000e0000 */
[----:B------:R-:W-:Y:S01]  /*d0c0*/  USHF.R.U32.HI UR40, URZ, 0x4, UR40 ;  /* 0x000000043f287899 */ /* 0x000fe20008011628 */
[----:B------:R-:W-:Y:S02]  /*d0d0*/  IMAD.MOV.U32 R17, RZ, RZ, RZ ;  /* 0x000000ffff117224 */ /* 0x000fe400078e00ff */
[----:B------:R-:W1:Y:S01]  /*d0e0*/  SHFL.BFLY PT, R3, R10, 0x2, 0x1f ;  /* 0x0c401f000a037f89 */ /* 0x000e6200000e0000 */
[----:B------:R-:W-:Y:S01]  /*d0f0*/  ULOP3.LUT UR40, UR40, 0x3fff, URZ, 0xc0, !UPT ;  /* 0x00003fff28287892 */ /* 0x000fe2000f8ec03f */
[----:B------:R-:W-:-:S03]  /*d100*/  IMAD.MOV.U32 R18, RZ, RZ, RZ ;  /* 0x000000ffff127224 */ /* 0x000fc600078e00ff */
[----:B------:R-:W-:-:S04]  /*d110*/  ULOP3.LUT UR4, UR40, 0x3000000, URZ, 0xfc, !UPT ;  /* 0x0300000028047892 */ /* 0x000fc8000f8efc3f */
[----:B------:R-:W-:-:S07]  /*d120*/  UIMAD UR4, UR39, 0x900, UR4 ;  /* 0x00000900270478a4 */ /* 0x000fce000f8e0204 */
[----:B------:R-:W-:Y:S02]  /*d130*/  UMOV UR6, UR4 ;  /* 0x0000000400067c82 */ /* 0x000fe40008000000 */
[----:B------:R-:W-:Y:S01]  /*d140*/  HGMMA.64x192x16.F32.BF16 R24, R188, gdesc[UR4].tnspB, R24, gsb0 ;  /* 0x42e00004bc187df0 */ /* 0x000fe20008001818 */
[----:B------:R-:W-:Y:S01]  /*d150*/  UIADD3 UR6, UR4, 0x80, URZ ;  /* 0x0000008004067890 */ /* 0x000fe2000fffe03f */
[----:B0-----:R-:W-:Y:S01]  /*d160*/  FADD.FTZ R2, R2, R11 ;  /* 0x0000000b02027221 */ /* 0x001fe20000010000 */
[----:B------:R-:W-:Y:S01]  /*d170*/  UMOV UR7, 0x40000040 ;  /* 0x4000004000077882 */ /* 0x000fe20000000000 */
[----:B-1----:R-:W-:-:S03]  /*d180*/  FADD.FTZ R6, R3, R10 ;  /* 0x0000000a03067221 */ /* 0x002fc60000010000 */
[----:B------:R-:W0:Y:S04]  /*d190*/  SHFL.BFLY PT, R3, R2, 0x1, 0x1f ;  /* 0x0c201f0002037f89 */ /* 0x000e2800000e0000 */
[----:B------:R-:W1:Y:S01]  /*d1a0*/  SHFL.BFLY PT, R7, R6, 0x1, 0x1f ;  /* 0x0c201f0006077f89 */ /* 0x000e6200000e0000 */
[----:B0-----:R-:W-:Y:S01]  /*d1b0*/  FADD.FTZ R12, R2, R3 ;  /* 0x00000003020c7221 */ /* 0x001fe20000010000 */
[----:B------:R-:W-:Y:S02]  /*d1c0*/  IMAD.MOV.U32 R2, RZ, RZ, -0x800000 ;  /* 0xff800000ff027424 */ /* 0x000fe400078e00ff */
[----:B------:R-:W-:Y:S02]  /*d1d0*/  IMAD.MOV.U32 R3, RZ, RZ, -0x800000 ;  /* 0xff800000ff037424 */ /* 0x000fe400078e00ff */
[----:B-1----:R-:W-:Y:S01]  /*d1e0*/  FADD.FTZ R13, R6, R7 ;  /* 0x00000007060d7221 */ /* 0x002fe20000010000 */
[----:B------:R-:W-:-:S04]  /*d1f0*/  FSETP.NE.FTZ.AND P1, PT, R12, RZ, PT ;  /* 0x000000ff0c00720b */ /* 0x000fc80003f35000 */
        /* <DEDUP_REMOVED lines=38> */
.L_x_1326:
[----:B------:R-:W-:Y:S01]  /*d460*/  UIADD3 UR4, UR5, 0x30860, URZ ;  /* 0x0003086005047890 */ /* 0x000fe2000fffe03f */
[-C--:B------:R-:W-:Y:S01]  /*d470*/  FMUL.FTZ R4, R24, R17.reuse ;  /* 0x0000001118047220 */ /* 0x080fe20000410000 */
[----:B------:R-:W-:Y:S01]  /*d480*/  UIADD3 UR39, UR39, 0x1, URZ ;  /* 0x0000000127277890 */ /* 0x000fe2000fffe03f */
[-C--:B------:R-:W-:Y:S01]  /*d490*/  FMUL.FTZ R129, R63, R18.reuse ;  /* 0x000000123f817220 */ /* 0x080fe20000410000 */
[----:B------:R-:W-:Y:S01]  /*d4a0*/  UPRMT UR4, UR60, 0x654, UR4 ;  /* 0x000006543c047896 */ /* 0x000fe20008000004 */
[-C--:B------:R-:W-:Y:S01]  /*d4b0*/  FMUL.FTZ R6, R28, R17.reuse ;  /* 0x000000111c067220 */ /* 0x080fe20000410000 */
[----:B------:R-:W-:Y:S01]  /*d4c0*/  UISETP.NE.AND UP0, UPT, UR39, 0x2, UPT ;  /* 0x000000022700788c */ /* 0x000fe2000bf05270 */
[-C--:B------:R-:W-:Y:S01]  /*d4d0*/  FMUL.FTZ R0, R32, R17.reuse ;  /* 0x0000001120007220 */ /* 0x080fe20000410000 */
[-C--:B------:R-:W-:Y:S01]  /*d4e0*/  FMUL.FTZ R14, R52, R17.reuse ;  /* 0x00000011340e7220 */ /* 0x080fe20000410000 */
[-C--:B------:R-:W-:Y:S01]  /*d4f0*/  FMUL.FTZ R24, R56, R17.reuse ;  /* 0x0000001138187220 */ /* 0x080fe20000410000 */
[-C--:B------:R-:W-:Y:S01]  /*d500*/  FMUL.FTZ R120, R62, R18.reuse ;  /* 0x000000123e787220 */ /* 0x080fe20000410000 */
[-C--:B------:R-:W-:Y:S01]  /*d510*/  FMUL.FTZ R63, R99, R18.reuse ;  /* 0x00000012633f7220 */ /* 0x080fe20000410000 */
[-C--:B------:R-:W-:Y:S01]  /*d520*/  FMUL.FTZ R25, R25, R17.reuse ;  /* 0x0000001119197220 */ /* 0x080fe20000410000 */
        /* <DEDUP_REMOVED lines=88> */
[-C--:B------:R-:W-:Y:S01]  /*dab0*/  FMUL.FTZ R118, R118, R18.reuse ;  /* 0x0000001276767220 */ /* 0x080fe20000410000 */
[----:B------:R-:W-:Y:S01]  /*dac0*/  FMUL.FTZ R119, R119, R18 ;  /* 0x0000001277777220 */ /* 0x000fe20000410000 */
[----:B------:R-:W-:Y:S01]  /*dad0*/  VIADD R201, R201, 0x1 ;  /* 0x00000001c9c97836 */ /* 0x000fe20000000000 */
[----:B------:R-:W-:-:S02]  /*dae0*/  USEL UR39, UR39, URZ, UP0 ;  /* 0x0000003f27277287 */ /* 0x000fc40008000000 */
[----:B------:R-:W-:-:S12]  /*daf0*/  ULOP3.LUT UR38, UR38, UR4, URZ, 0x3c, !UPT ;  /* 0x0000000426267292 */ /* 0x000fd8000f8e3c3f */
.L_x_1248:
[----:B------:R-:W0:Y:S01]  /*db00*/  S2R R18, SR_CgaCtaId ;  /* 0x0000000000127919 */ /* 0x000e220000008800 */
[----:B------:R-:W-:Y:S01]  /*db10*/  MOV R17, 0x400 ;  /* 0x0000040000117802 */ /* 0x000fe20000000f00 */
[----:B------:R-:W-:Y:S01]  /*db20*/  BSSY B0, `(.L_x_1327) ;  /* 0x0000256000007945 */ /* 0x000fe20003800000 */
[----:B------:R-:W-:Y:S02]  /*db30*/  BAR.SYNC.DEFER_BLOCKING 0x5, 0x180 ;  /* 0x0146000000007b1d */ /* 0x000fe40000010000 */
[----:B0-----:R-:W-:-:S05]  /*db40*/  LEA R17, R18, R17, 0x18 ;  /* 0x0000001112117211 */ /* 0x001fca00078ec0ff */
[----:B------:R0:W1:Y:S01]  /*db50*/  LDS.128 R40, [R17+0x308d0] ;  /* 0x0308d00011287984 */ /* 0x0000620000000c00 */
[----:B------:R-:W-:Y:S06]  /*db60*/  BAR.ARV 0x4, 0x180 ;  /* 0x0106000000007b1d */ /* 0x000fec0000002000 */
[----:B------:R-:W-:Y:S05]  /*db70*/  @P0 BRA `(.L_x_1328) ;  /* 0x0000001800500947 */ /* 0x000fea0003800000 */
[----:B------:R-:W2:Y:S01]  /*db80*/  S2R R18, SR_SWINHI ;  /* 0x0000000000127919 */ /* 0x000ea20000002f00 */
[----:B------:R-:W-:Y:S02]  /*db90*/  F2FP.BF16.F32.PACK_AB R4, R25, R4 ;  /* 0x000000041904723e */ /* 0x000fe400000010ff */
[----:B------:R-:W-:Y:S01]  /*dba0*/  F2FP.BF16.F32.PACK_AB R6, R7, R6 ;  /* 0x000000060706723e */ /* 0x000fe200000010ff */
[----:B------:R-:W-:Y:S01]  /*dbb0*/  BAR.SYNC.DEFER_BLOCKING 0x1, 0x100 ;  /* 0x0044000000007b1d */ /* 0x000fe20000010000 */
        /* <DEDUP_REMOVED lines=14> */
[----:B------:R-:W-:Y:S02]  /*dca0*/  MOV R20, R17 ;  /* 0x0000001100147202 */ /* 0x000fe40000000f00 */
[----:B--2---:R-:W-:-:S02]  /*dcb0*/  MOV R21, R18 ;  /* 0x0000001200157202 */ /* 0x004fc40000000f00 */
[----:B------:R-:W-:Y:S02]  /*dcc0*/  F2FP.BF16.F32.PACK_AB R104, R105, R104 ;  /* 0x000000686968723e */ /* 0x000fe400000010ff */
[----:B------:R-:W-:Y:S01]  /*dcd0*/  F2FP.BF16.F32.PACK_AB R98, R101, R100 ;  /* 0x000000646562723e */ /* 0x000fe200000010ff */
[----:B------:R-:W-:Y:S01]  /*dce0*/  IMAD.WIDE R58, R206, 0x2, R20 ;  /* 0x00000002ce3a7825 */ /* 0x000fe200078e0214 */
[----:B------:R-:W-:Y:S02]  /*dcf0*/  F2FP.BF16.F32.PACK_AB R99, R56, R99 ;  /* 0x000000633863723e */ /* 0x000fe400000010ff */
[----:B------:R-:W-:Y:S02]  /*dd00*/  F2FP.BF16.F32.PACK_AB R105, R107, R106 ;  /* 0x0000006a6b69723e */ /* 0x000fe400000010ff */
[C---:B------:R-:W-:Y:S02]  /*dd10*/  IADD3 R103, P2, R58.reuse, 0x20, RZ ;  /* 0x000000203a677810 */ /* 0x040fe40007f5e0ff */
[----:B------:R-:W-:-:S02]  /*dd20*/  IADD3 R147, P4, R58, 0x4040, RZ ;  /* 0x000040403a937810 */ /* 0x000fc40007f9e0ff */
[----:B------:R-:W-:Y:S01]  /*dd30*/  LOP3.LUT R18, R103, 0x380, RZ, 0xc0, !PT ;  /* 0x0000038067127812 */ /* 0x000fe200078ec0ff */
[--C-:B------:R-:W-:Y:S01]  /*dd40*/  IMAD.X R27, RZ, RZ, R59.reuse, P2 ;  /* 0x000000ffff1b7224 */ /* 0x100fe200010e063b */
[----:B------:R-:W-:Y:S01]  /*dd50*/  IADD3 R145, P0, R58, 0x4020, RZ ;  /* 0x000040203a917810 */ /* 0x000fe20007f1e0ff */
[--C-:B------:R-:W-:Y:S01]  /*dd60*/  IMAD.X R47, RZ, RZ, R59.reuse, P4 ;  /* 0x000000ffff2f7224 */ /* 0x100fe200020e063b */
[----:B------:R-:W-:Y:S02]  /*dd70*/  SHF.R.U64 R18, R18, 0x3, RZ ;  /* 0x0000000312127819 */ /* 0x000fe400000012ff */
[C---:B------:R-:W-:Y:S01]  /*dd80*/  IADD3 R143, P5, R58.reuse, 0x4000, RZ ;  /* 0x000040003a8f7810 */ /* 0x040fe20007fbe0ff */
[--C-:B------:R-:W-:Y:S01]  /*dd90*/  IMAD.X R45, RZ, RZ, R59.reuse, P0 ;  /* 0x000000ffff2d7224 */ /* 0x100fe200000e063b */
[C---:B------:R-:W-:Y:S02]  /*dda0*/  LOP3.LUT R29, R58.reuse, 0x380, RZ, 0xc0, !PT ;  /* 0x000003803a1d7812 */ /* 0x040fe400078ec0ff */
[C---:B------:R-:W-:Y:S01]  /*ddb0*/  IADD3 R139, P1, R58.reuse, 0x40, RZ ;  /* 0x000000403a8b7810 */ /* 0x040fe20007f3e0ff */
[----:B------:R-:W-:Y:S01]  /*ddc0*/  IMAD.X R39, RZ, RZ, R59, P5 ;  /* 0x000000ffff277224 */ /* 0x000fe200028e063b */
[----:B------:R-:W-:-:S02]  /*ddd0*/  IADD3 R141, P6, R58, 0x60, RZ ;  /* 0x000000603a8d7810 */ /* 0x000fc40007fde0ff */
[----:B-1----:R-:W-:Y:S01]  /*dde0*/  LOP3.LUT R40, R147, 0x380, RZ, 0xc0, !PT ;  /* 0x0000038093287812 */ /* 0x002fe200078ec0ff */
[--C-:B------:R-:W-:Y:S01]  /*ddf0*/  IMAD.X R31, RZ, RZ, R59.reuse, P1 ;  /* 0x000000ffff1f7224 */ /* 0x100fe200008e063b */
[----:B------:R-:W-:Y:S01]  /*de00*/  LOP3.LUT R26, R18, R103, RZ, 0x3c, !PT ;  /* 0x00000067121a7212 */ /* 0x000fe200078e3cff */
[----:B------:R-:W-:Y:S01]  /*de10*/  IMAD.X R35, RZ, RZ, R59, P6 ;  /* 0x000000ffff237224 */ /* 0x000fe200030e063b */
[----:B------:R-:W-:Y:S02]  /*de20*/  LOP3.LUT R18, R145, 0x380, RZ, 0xc0, !PT ;  /* 0x0000038091127812 */ /* 0x000fe400078ec0ff */
[----:B------:R-:W-:Y:S02]  /*de30*/  SHF.R.U64 R29, R29, 0x3, RZ ;  /* 0x000000031d1d7819 */ /* 0x000fe400000012ff */
[----:B------:R-:W-:Y:S02]  /*de40*/  SHF.R.U64 R40, R40, 0x3, RZ ;  /* 0x0000000328287819 */ /* 0x000fe400000012ff */
[----:B------:R-:W-:-:S02]  /*de50*/  IADD3 R155, P5, R58, 0x8060, RZ ;  /* 0x000080603a9b7810 */ /* 0x000fc40007fbe0ff */
[C---:B------:R-:W-:Y:S02]  /*de60*/  IADD3 R149, P3, R58.reuse, 0x4060, RZ ;  /* 0x000040603a957810 */ /* 0x040fe40007f7e0ff */
[C---:B------:R-:W-:Y:S02]  /*de70*/  IADD3 R151, P2, R58.reuse, 0x8000, RZ ;  /* 0x000080003a977810 */ /* 0x040fe40007f5e0ff */
[C---:B------:R-:W-:Y:S01]  /*de80*/  IADD3 R153, P1, R58.reuse, 0x8020, RZ ;  /* 0x000080203a997810 */ /* 0x040fe20007f3e0ff */
[--C-:B------:R-:W-:Y:S01]  /*de90*/  IMAD.X R49, RZ, RZ, R59.reuse, P3 ;  /* 0x000000ffff317224 */ /* 0x100fe200018e063b */
[----:B------:R-:W-:Y:S01]  /*dea0*/  IADD3 R54, P6, R58, 0x8040, RZ ;  /* 0x000080403a367810 */ /* 0x000fe20007fde0ff */
[--C-:B------:R-:W-:Y:S01]  /*deb0*/  IMAD.X R51, RZ, RZ, R59.reuse, P2 ;  /* 0x000000ffff337224 */ /* 0x100fe200010e063b */
[----:B------:R-:W-:Y:S01]  /*dec0*/  SHF.R.U64 R18, R18, 0x3, RZ ;  /* 0x0000000312127819 */ /* 0x000fe200000012ff */
[--C-:B------:R-:W-:Y:S01]  /*ded0*/  IMAD.X R53, RZ, RZ, R59.reuse, P1 ;  /* 0x000000ffff357224 */ /* 0x100fe200008e063b */
[----:B------:R-:W-:Y:S01]  /*dee0*/  LOP3.LUT R30, R139, 0x380, RZ, 0xc0, !PT ;  /* 0x000003808b1e7812 */ /* 0x000fe200078ec0ff */
[--C-:B------:R-:W-:Y:S01]  /*def0*/  IMAD.X R55, RZ, RZ, R59.reuse, P6 ;  /* 0x000000ffff377224 */ /* 0x100fe200030e063b */
[----:B------:R-:W-:Y:S01]  /*df00*/  LOP3.LUT R58, R29, R58, RZ, 0x3c, !PT ;  /* 0x0000003a1d3a7212 */ /* 0x000fe200078e3cff */
[----:B------:R-:W-:Y:S01]  /*df10*/  IMAD.X R29, RZ, RZ, R59, P5 ;  /* 0x000000ffff1d7224 */ /* 0x000fe200028e063b */
[----:B------:R-:W-:-:S02]  /*df20*/  LOP3.LUT R34, R141, 0x380, RZ, 0xc0, !PT ;  /* 0x000003808d227812 */ /* 0x000fc400078ec0ff */
[----:B------:R-:W-:Y:S02]  /*df30*/  LOP3.LUT R46, R40, R147, RZ, 0x3c, !PT ;  /* 0x00000093282e7212 */ /* 0x000fe400078e3cff */
[----:B------:R-:W-:Y:S02]  /*df40*/  LOP3.LUT R38, R143, 0x380, RZ, 0xc0, !PT ;  /* 0x000003808f267812 */ /* 0x000fe400078ec0ff */
[----:B------:R-:W-:Y:S02]  /*df50*/  LOP3.LUT R40, R155, 0x380, RZ, 0xc0, !PT ;  /* 0x000003809b287812 */ /* 0x000fe400078ec0ff */
[----:B------:R-:W-:Y:S02]  /*df60*/  LOP3.LUT R44, R18, R145, RZ, 0x3c, !PT ;  /* 0x00000091122c7212 */ /* 0x000fe400078e3cff */
[----:B------:R-:W-:Y:S02]  /*df70*/  SHF.R.U64 R30, R30, 0x3, RZ ;  /* 0x000000031e1e7819 */ /* 0x000fe400000012ff */
[----:B------:R-:W-:-:S02]  /*df80*/  LOP3.LUT R18, R153, 0x380, RZ, 0xc0, !PT ;  /* 0x0000038099127812 */ /* 0x000fc400078ec0ff */
[----:B------:R-:W-:Y:S02]  /*df90*/  SHF.R.U64 R34, R34, 0x3, RZ ;  /* 0x0000000322227819 */ /* 0x000fe400000012ff */
[----:B------:R-:W-:Y:S02]  /*dfa0*/  LOP3.LUT R48, R149, 0x380, RZ, 0xc0, !PT ;  /* 0x0000038095307812 */ /* 0x000fe400078ec0ff */
[----:B------:R-:W-:Y:S02]  /*dfb0*/  MOV R59, R58 ;  /* 0x0000003a003b7202 */ /* 0x000fe40000000f00 */
[----:B------:R-:W-:Y:S02]  /*dfc0*/  LOP3.LUT R25, R54, 0x380, RZ, 0xc0, !PT ;  /* 0x0000038036197812 */ /* 0x000fe400078ec0ff */
[----:B------:R-:W-:Y:S01]  /*dfd0*/  SHF.R.U64 R38, R38, 0x3, RZ ;  /* 0x0000000326267819 */ /* 0x000fe200000012ff */
[----:B------:R1:W-:Y:S01]  /*dfe0*/  STSM.16.M88.4 [R59], R4 ;  /* 0x000000043b007844 */ /* 0x0003e20000000200 */
[----:B------:R-:W-:-:S02]  /*dff0*/  SHF.R.U64 R40, R40, 0x3, RZ ;  /* 0x0000000328287819 */ /* 0x000fc400000012ff */
[----:B------:R-:W-:Y:S02]  /*e000*/  LOP3.LUT R30, R30, R139, RZ, 0x3c, !PT ;  /* 0x0000008b1e1e7212 */ /* 0x000fe400078e3cff */
[----:B------:R-:W-:Y:S02]  /*e010*/  SHF.R.U64 R18, R18, 0x3, RZ ;  /* 0x0000000312127819 */ /* 0x000fe400000012ff */
[----:B------:R-:W-:Y:S02]  /*e020*/  LOP3.LUT R34, R34, R141, RZ, 0x3c, !PT ;  /* 0x0000008d22227212 */ /* 0x000fe400078e3cff */
[----:B------:R-:W-:Y:S02]  /*e030*/  SHF.R.U64 R48, R48, 0x3, RZ ;  /* 0x0000000330307819 */ /* 0x000fe400000012ff */
[----:B------:R-:W-:Y:S02]  /*e040*/  SHF.R.U64 R25, R25, 0x3, RZ ;  /* 0x0000000319197819 */ /* 0x000fe400000012ff */
[----:B------:R-:W-:-:S02]  /*e050*/  LOP3.LUT R38, R38, R143, RZ, 0x3c, !PT ;  /* 0x0000008f26267212 */ /* 0x000fc400078e3cff */
[----:B------:R-:W-:Y:S02]  /*e060*/  LOP3.LUT R28, R40, R155, RZ, 0x3c, !PT ;  /* 0x0000009b281c7212 */ /* 0x000fe400078e3cff */
[----:B------:R-:W-:Y:S02]  /*e070*/  MOV R58, R26 ;  /* 0x0000001a003a7202 */ /* 0x000fe40000000f00 */
[----:B-1----:R-:W-:Y:S02]  /*e080*/  F2FP.BF16.F32.PACK_AB R4, R33, R0 ;  /* 0x000000002104723e */ /* 0x002fe400000010ff */
[----:B------:R-:W-:Y:S02]  /*e090*/  F2FP.BF16.F32.PACK_AB R5, R134, R127 ;  /* 0x0000007f8605723e */ /* 0x000fe400000010ff */
[----:B------:R-:W-:Y:S02]  /*e0a0*/  F2FP.BF16.F32.PACK_AB R6, R37, R36 ;  /* 0x000000242506723e */ /* 0x000fe400000010ff */
[----:B------:R-:W-:Y:S01]  /*e0b0*/  F2FP.BF16.F32.PACK_AB R7, R131, R126 ;  /* 0x0000007e8307723e */ /* 0x000fe200000010ff */
[----:B------:R-:W1:Y:S01]  /*e0c0*/  LDC.64 R36, c[0x0][0xc00] ;  /* 0x00030000ff247b82 */ /* 0x000e620000000a00 */
[----:B------:R-:W-:-:S02]  /*e0d0*/  LOP3.LUT R52, R18, R153, RZ, 0x3c, !PT ;  /* 0x0000009912347212 */ /* 0x000fc400078e3cff */
[----:B------:R-:W-:Y:S01]  /*e0e0*/  MOV R40, R30 ;  /* 0x0000001e00287202 */ /* 0x000fe20000000f00 */
[----:B------:R-:W-:Y:S01]  /*e0f0*/  STSM.16.M88.4 [R58], R4 ;  /* 0x000000043a007844 */ /* 0x000fe20000000200 */
[----:B------:R-:W-:Y:S02]  /*e100*/  LOP3.LUT R48, R48, R149, RZ, 0x3c, !PT ;  /* 0x0000009530307212 */ /* 0x000fe400078e3cff */
[----:B------:R-:W-:Y:S01]  /*e110*/  LOP3.LUT R54, R25, R54, RZ, 0x3c, !PT ;  /* 0x0000003619367212 */ /* 0x000fe200078e3cff */
[----:B------:R-:W-:Y:S01]  /*e120*/  STSM.16.M88.4 [R40], R8 ;  /* 0x0000000828007844 */ /* 0x000fe20000000200 */
[----:B------:R-:W-:Y:S02]  /*e130*/  MOV R18, R34 ;  /* 0x0000002200127202 */ /* 0x000fe40000000f00 */
[----:B------:R-:W-:Y:S02]  /*e140*/  MOV R38, R38 ;  /* 0x0000002600267202 */ /* 0x000fe40000000f00 */
[----:B------:R-:W-:Y:S01]  /*e150*/  F2FP.BF16.F32.PACK_AB R25, R128, R121 ;  /* 0x000000798019723e */ /* 0x000fe200000010ff */
[----:B------:R2:W-:Y:S01]  /*e160*/  STSM.16.M88.4 [R18], R12 ;  /* 0x0000000c12007844 */ /* 0x0005e20000000200 */
[----:B------:R-:W-:-:S02]  /*e170*/  F2FP.BF16.F32.PACK_AB R26, R61, R60 ;  /* 0x0000003c3d1a723e */ /* 0x000fc400000010ff */
[----:B------:R-:W-:Y:S02]  /*e180*/  F2FP.BF16.F32.PACK_AB R27, R129, R120 ;  /* 0x00000078811b723e */ /* 0x000fe400000010ff */
[----:B------:R-:W-:Y:S02]  /*e190*/  MOV R0, R28 ;  /* 0x0000001c00007202 */ /* 0x000fe40000000f00 */
[----:B------:R-:W-:Y:S01]  /*e1a0*/  MOV R44, R44 ;  /* 0x0000002c002c7202 */ /* 0x000fe20000000f00 */
[----:B------:R-:W-:Y:S01]  /*e1b0*/  STSM.16.M88.4 [R38], R24 ;  /* 0x0000001826007844 */ /* 0x000fe20000000200 */
[----:B------:R-:W-:Y:S02]  /*e1c0*/  F2FP.BF16.F32.PACK_AB R28, R65, R64 ;  /* 0x00000040411c723e */ /* 0x000fe400000010ff */
[----:B------:R-:W-:Y:S01]  /*e1d0*/  F2FP.BF16.F32.PACK_AB R112, R113, R112 ;  /* 0x000000707170723e */ /* 0x000fe200000010ff */
[----:B------:R-:W-:Y:S01]  /*e1e0*/  ULDC UR4, c[0x0][0xa88] ;  /* 0x0002a20000047ab9 */ /* 0x000fe20000000800 */
[----:B------:R-:W-:Y:S01]  /*e1f0*/  F2FP.BF16.F32.PACK_AB R29, R67, R66 ;  /* 0x00000042431d723e */ /* 0x000fe200000010ff */
[----:B------:R-:W-:Y:S01]  /*e200*/  IMAD.MOV.U32 R64, RZ, RZ, RZ ;  /* 0x000000ffff407224 */ /* 0x000fe200078e00ff */
[----:B------:R-:W-:Y:S01]  /*e210*/  F2FP.BF16.F32.PACK_AB R30, R69, R68 ;  /* 0x00000044451e723e */ /* 0x000fe200000010ff */
[----:B--2---:R-:W2:Y:S01]  /*e220*/  LDC.64 R12, c[0x0][0xc00] ;  /* 0x00030000ff0c7b82 */ /* 0x004ea20000000a00 */
[----:B------:R-:W-:-:S02]  /*e230*/  F2FP.BF16.F32.PACK_AB R31, R71, R70 ;  /* 0x00000046471f723e */ /* 0x000fc400000010ff */
[----:B------:R-:W-:Y:S02]  /*e240*/  MOV R46, R46 ;  /* 0x0000002e002e7202 */ /* 0x000fe40000000f00 */
[----:B------:R-:W-:Y:S01]  /*e250*/  F2FP.BF16.F32.PACK_AB R33, R75, R62 ;  /* 0x0000003e4b21723e */ /* 0x000fe200000010ff */
[----:B------:R-:W-:Y:S01]  /*e260*/  STSM.16.M88.4 [R44], R28 ;  /* 0x0000001c2c007844 */ /* 0x000fe20000000200 */
[----:B------:R-:W-:Y:S01]  /*e270*/  F2FP.BF16.F32.PACK_AB R34, R77, R76 ;  /* 0x0000004c4d22723e */ /* 0x000fe200000010ff */
[----:B------:R-:W3:Y:S01]  /*e280*/  LDC R67, c[0x0][0xbe8] ;  /* 0x0002fa00ff437b82 */ /* 0x000ee20000000800 */
[----:B------:R-:W-:Y:S02]  /*e290*/  F2FP.BF16.F32.PACK_AB R35, R79, R78 ;  /* 0x0000004e4f23723e */ /* 0x000fe400000010ff */
[----:B------:R-:W-:Y:S02]  /*e2a0*/  MOV R48, R48 ;  /* 0x0000003000307202 */ /* 0x000fe40000000f00 */
[----:B------:R-:W-:Y:S01]  /*e2b0*/  F2FP.BF16.F32.PACK_AB R4, R81, R80 ;  /* 0x000000505104723e */ /* 0x000fe200000010ff */
[----:B------:R-:W-:Y:S01]  /*e2c0*/  STSM.16.M88.4 [R46], R32 ;  /* 0x000000202e007844 */ /* 0x000fe20000000200 */
[----:B------:R-:W-:-:S02]  /*e2d0*/  F2FP.BF16.F32.PACK_AB R5, R83, R82 ;  /* 0x000000525305723e */ /* 0x000fc400000010ff */
[----:B------:R-:W-:Y:S02]  /*e2e0*/  F2FP.BF16.F32.PACK_AB R6, R85, R84 ;  /* 0x000000545506723e */ /* 0x000fe400000010ff */
[----:B------:R-:W-:Y:S02]  /*e2f0*/  F2FP.BF16.F32.PACK_AB R7, R87, R86 ;  /* 0x000000565707723e */ /* 0x000fe400000010ff */
[----:B------:R-:W-:Y:S02]  /*e300*/  LOP3.LUT R50, R151, 0x380, RZ, 0xc0, !PT ;  /* 0x0000038097327812 */ /* 0x000fe400078ec0ff */
[----:B------:R-:W-:Y:S01]  /*e310*/  F2FP.BF16.F32.PACK_AB R8, R89, R88 ;  /* 0x000000585908723e */ /* 0x000fe200000010ff */
[----:B------:R4:W-:Y:S01]  /*e320*/  STSM.16.M88.4 [R48], R4 ;  /* 0x0000000430007844 */ /* 0x0009e20000000200 */
[----:B------:R-:W-:Y:S01]  /*e330*/  SHF.R.U64 R50, R50, 0x3, RZ ;  /* 0x0000000332327819 */ /* 0x000fe200000012ff */
[----:B--2---:R-:W-:Y:S01]  /*e340*/  IMAD.WIDE R12, R199, 0x4, R12 ;  /* 0x00000004c70c7825 */ /* 0x004fe200078e020c */
[----:B------:R-:W-:-:S02]  /*e350*/  F2FP.BF16.F32.PACK_AB R9, R91, R90 ;  /* 0x0000005a5b09723e */ /* 0x000fc400000010ff */
[----:B------:R-:W-:Y:S02]  /*e360*/  LOP3.LUT R50, R50, R151, RZ, 0x3c, !PT ;  /* 0x0000009732327212 */ /* 0x000fe400078e3cff */
[----:B------:R-:W-:Y:S02]  /*e370*/  F2FP.BF16.F32.PACK_AB R10, R93, R92 ;  /* 0x0000005c5d0a723e */ /* 0x000fe400000010ff */
[----:B------:R-:W-:Y:S02]  /*e380*/  MOV R50, R50 ;  /* 0x0000003200327202 */ /* 0x000fe40000000f00 */
[----:B------:R-:W-:Y:S02]  /*e390*/  F2FP.BF16.F32.PACK_AB R11, R95, R94 ;  /* 0x0000005e5f0b723e */ /* 0x000fe400000010ff */
[----:B------:R-:W-:Y:S02]  /*e3a0*/  MOV R52, R52 ;  /* 0x0000003400347202 */ /* 0x000fe40000000f00 */
[----:B------:R-:W-:Y:S01]  /*e3b0*/  MOV R54, R54 ;  /* 0x0000003600367202 */ /* 0x000fe20000000f00 */
[----:B----4-:R-:W2:Y:S01]  /*e3c0*/  LDC.64 R4, c[0x0][0xc08] ;  /* 0x00030200ff047b82 */ /* 0x010ea20000000a00 */
[----:B------:R-:W-:Y:S01]  /*e3d0*/  F2FP.BF16.F32.PACK_AB R106, R109, R108 ;  /* 0x0000006c6d6a723e */ /* 0x000fe200000010ff */
[----:B------:R-:W-:Y:S01]  /*e3e0*/  STSM.16.M88.4 [R50], R8 ;  /* 0x0000000832007844 */ /* 0x000fe20000000200 */
[----:B------:R-:W-:-:S02]  /*e3f0*/  F2FP.BF16.F32.PACK_AB R107, R111, R110 ;  /* 0x0000006e6f6b723e */ /* 0x000fc400000010ff */
[----:B------:R-:W-:Y:S01]  /*e400*/  F2FP.BF16.F32.PACK_AB R113, R115, R114 ;  /* 0x000000727371723e */ /* 0x000fe200000010ff */
[----:B------:R-:W-:Y:S01]  /*e410*/  STSM.16.M88.4 [R52], R96 ;  /* 0x0000006034007844 */ /* 0x000fe20000000200 */
[----:B------:R-:W-:Y:S02]  /*e420*/  F2FP.BF16.F32.PACK_AB R114, R117, R116 ;  /* 0x000000747572723e */ /* 0x000fe400000010ff */
[----:B------:R-:W-:Y:S01]  /*e430*/  F2FP.BF16.F32.PACK_AB R115, R119, R118 ;  /* 0x000000767773723e */ /* 0x000fe200000010ff */
[----:B------:R-:W-:Y:S01]  /*e440*/  STSM.16.M88.4 [R54], R104 ;  /* 0x0000006836007844 */ /* 0x000fe20000000200 */
[----:B-1----:R-:W-:-:S03]  /*e450*/  ISETP.NE.U32.AND P0, PT, R36, RZ, PT ;  /* 0x000000ff2400720c */ /* 0x002fc60003f05070 */
[----:B------:R1:W-:Y:S01]  /*e460*/  STSM.16.M88.4 [R0], R112 ;  /* 0x0000007000007844 */ /* 0x0003e20000000200 */
[----:B------:R-:W-:Y:S01]  /*e470*/  BAR.SYNC.DEFER_BLOCKING 0x1, 0x100 ;  /* 0x0044000000007b1d */ /* 0x000fe20000010000 */
[----:B------:R-:W-:Y:S02]  /*e480*/  ISETP.NE.AND.EX P0, PT, R37, RZ, PT, P0 ;  /* 0x000000ff2500720c */ /* 0x000fe40003f05300 */
[----:B--2---:R-:W-:-:S04]  /*e490*/  ISETP.NE.U32.AND P2, PT, R4, RZ, PT ;  /* 0x000000ff0400720c */ /* 0x004fc80003f45070 */
[----:B------:R-:W-:-:S13]  /*e4a0*/  ISETP.NE.AND.EX P2, PT, R5, RZ, PT, P2 ;  /* 0x000000ff0500720c */ /* 0x000fda0003f45320 */
[----:B------:R-:W2:Y:S01]  /*e4b0*/  @P2 LDC.64 R4, c[0x0][0xc08] ;  /* 0x00030200ff042b82 */ /* 0x000ea20000000a00 */
[----:B-1----:R-:W-:Y:S01]  /*e4c0*/  IMAD.U32 R0, RZ, RZ, UR4 ;  /* 0x00000004ff007e24 */ /* 0x002fe2000f8e00ff */
[----:B------:R1:W5:Y:S01]  /*e4d0*/  @P0 LDG.E R64, desc[UR36][R12.64] ;  /* 0x000000240c400981 */ /* 0x000362000c1e1900 */
[----:B---3--:R-:W-:-:S13]  /*e4e0*/  ISETP.NE.AND P1, PT, R67, 0x1, PT ;  /* 0x000000014300780c */ /* 0x008fda0003f25270 */
[----:B------:R-:W3:Y:S01]  /*e4f0*/  @P1 LDC R6, c[0x0][0xbec] ;  /* 0x0002fb00ff061b82 */ /* 0x000ee20000000800 */
[----:B--2---:R-:W-:-:S07]  /*e500*/  @P2 IMAD.WIDE R4, R199, 0x4, R4 ;  /* 0x00000004c7042825 */ /* 0x004fce00078e0204 */
[----:B------:R-:W2:Y:S01]  /*e510*/  @P1 LDC R9, c[0x0][0xbf0] ;  /* 0x0002fc00ff091b82 */ /* 0x000ea20000000800 */
[----:B------:R1:W5:Y:S01]  /*e520*/  @P2 LDG.E R0, desc[UR36][R4.64] ;  /* 0x0000002404002981 */ /* 0x000362000c1e1900 */
[----:B------:R-:W-:Y:S05]  /*e530*/  @P2 BRA `(.L_x_1329) ;  /* 0x0000000000102947 */ /* 0x000fea0003800000 */
[----:B------:R-:W-:Y:S05]  /*e540*/  @!P0 BRA `(.L_x_1329) ;  /* 0x00000000000c8947 */ /* 0x000fea0003800000 */
[----:B-1----:R-:W4:Y:S04]  /*e550*/  LDG.E R5, desc[UR36][R12.64] ;  /* 0x000000240c057981 */ /* 0x002f28000c1e1900 */
[----:B-----5:R-:W4:Y:S02]  /*e560*/  LDG.E R0, desc[UR36][R12.64+0x4] ;  /* 0x000004240c007981 */ /* 0x020f24000c1e1900 */
[----:B----4-:R-:W-:-:S07]  /*e570*/  IMAD.IADD R0, R0, 0x1, -R5 ;  /* 0x0000000100007824 */ /* 0x010fce00078e0a05 */
.L_x_1329:
[----:B------:R-:W-:Y:S01]  /*e580*/  SHF.R.S32.HI R18, RZ, 0x1f, R198 ;  /* 0x0000001fff127819 */ /* 0x000fe200000114c6 */
[----:B-1----:R-:W-:Y:S01]  /*e590*/  IMAD.IADD R13, R192, 0x1, R22 ;  /* 0x00000001c00d7824 */ /* 0x002fe200078e0216 */
[----:B------:R-:W-:Y:S01]  /*e5a0*/  ULDC.64 UR4, c[0x0][0xb90] ;  /* 0x0002e40000047ab9 */ /* 0x000fe20000000a00 */
[----:B-----5:R-:W-:Y:S01]  /*e5b0*/  SHF.R.S32.HI R65, RZ, 0x1f, R64 ;  /* 0x0000001fff417819 */ /* 0x020fe20000011440 */
[----:B------:R-:W-:Y:S01]  /*e5c0*/  IMAD.IADD R14, R205, 0x1, R22 ;  /* 0x00000001cd0e7824 */ /* 0x000fe200078e0216 */
[----:B------:R-:W-:Y:S01]  /*e5d0*/  SHF.R.S32.HI R8, RZ, 0x1f, R199 ;  /* 0x0000001fff087819 */ /* 0x000fe200000114c7 */
[----:B---3--:R-:W-:Y:S01]  /*e5e0*/  @P1 IMAD.HI.U32 R6, R13, R6, RZ ;  /* 0x000000060d061227 */ /* 0x008fe200078e00ff */
[----:B------:R-:W-:Y:S01]  /*e5f0*/  SEL R69, R199, RZ, !P0 ;  /* 0x000000ffc7457207 */ /* 0x000fe20004000000 */
[----:B------:R-:W1:Y:S01]  /*e600*/  @P1 LDC R73, c[0x0][0xbec] ;  /* 0x0002fb00ff491b82 */ /* 0x000e620000000800 */
[----:B------:R-:W-:Y:S01]  /*e610*/  SEL R40, R8, RZ, !P0 ;  /* 0x000000ff08287207 */ /* 0x000fe20004000000 */
[----:B------:R-:W-:-:S02]  /*e620*/  IMAD R5, R18, UR4, RZ ;  /* 0x0000000412057c24 */ /* 0x000fc4000f8e02ff */
[----:B------:R-:W-:Y:S01]  /*e630*/  IMAD.MOV.U32 R7, RZ, RZ, R13 ;  /* 0x000000ffff077224 */ /* 0x000fe200078e000d */
[----:B--2---:R-:W-:Y:S01]  /*e640*/  @P1 SHF.R.U32.HI R7, RZ, R9, R6 ;  /* 0x00000009ff071219 */ /* 0x004fe20000011606 */
[C---:B------:R-:W-:Y:S02]  /*e650*/  IMAD R11, R198.reuse, UR5, R5 ;  /* 0x00000005c60b7c24 */ /* 0x040fe4000f8e0205 */
[----:B------:R-:W-:Y:S01]  /*e660*/  IMAD.WIDE.U32 R4, R198, UR4, R64 ;  /* 0x00000004c6047c25 */ /* 0x000fe2000f8e0040 */
[----:B------:R-:W-:Y:S01]  /*e670*/  ULDC.64 UR4, c[0x0][0xb98] ;  /* 0x0002e60000047ab9 */ /* 0x000fe20000000a00 */
[----:B------:R-:W2:Y:S02]  /*e680*/  @P1 LDC R75, c[0x0][0xbf0] ;  /* 0x0002fc00ff4b1b82 */ /* 0x000ea40000000800 */
[----:B------:R-:W-:Y:S02]  /*e690*/  IMAD R9, R200, 0x40, R193 ;  /* 0x00000040c8097824 */ /* 0x000fe400078e02c1 */
[----:B------:R-:W-:Y:S01]  /*e6a0*/  IMAD.IADD R5, R5, 0x1, R11 ;  /* 0x0000000105057824 */ /* 0x000fe200078e020b */
[--C-:B------:R-:W-:Y:S01]  /*e6b0*/  SHF.R.S32.HI R11, RZ, 0x1f, R7.reuse ;  /* 0x0000001fff0b7819 */ /* 0x100fe20000011407 */
[----:B------:R-:W-:-:S02]  /*e6c0*/  IMAD.MOV R8, RZ, RZ, -R7 ;  /* 0x000000ffff087224 */ /* 0x000fc400078e0a07 */
[----:B------:R-:W-:-:S04]  /*e6d0*/  IMAD.WIDE R20, R9, 0x2, R20 ;  /* 0x0000000209147825 */ /* 0x000fc800078e0214 */
[----:B------:R-:W-:Y:S01]  /*e6e0*/  IMAD R6, R40, UR4, RZ ;  /* 0x0000000428067c24 */ /* 0x000fe2000f8e02ff */
[C---:B------:R-:W-:Y:S01]  /*e6f0*/  IADD3 R25, P5, R20.reuse, 0x3000, RZ ;  /* 0x0000300014197810 */ /* 0x040fe20007fbe0ff */
[----:B------:R-:W-:Y:S01]  /*e700*/  IMAD.WIDE.U32 R4, R69, UR4, R4 ;  /* 0x0000000445047c25 */ /* 0x000fe2000f8e0004 */
[C---:B------:R-:W-:Y:S02]  /*e710*/  IADD3 R49, P4, R20.reuse, 0x4000, RZ ;  /* 0x0000400014317810 */ /* 0x040fe40007f9e0ff */
[C---:B------:R-:W-:Y:S01]  /*e720*/  IADD3 R29, P3, R20.reuse, 0x6000, RZ ;  /* 0x00006000141d7810 */ /* 0x040fe20007f7e0ff */
[----:B------:R-:W-:Y:S01]  /*e730*/  IMAD R9, R67, R8, R13 ;  /* 0x0000000843097224 */ /* 0x000fe200078e020d */
[----:B------:R-:W-:Y:S01]  /*e740*/  IADD3 R4, P0, R7, R4, RZ ;  /* 0x0000000407047210 */ /* 0x000fe20007f1e0ff */
[----:B------:R-:W-:Y:S01]  /*e750*/  IMAD R8, R69, UR5, R6 ;  /* 0x0000000545087c24 */ /* 0x000fe2000f8e0206 */
[----:B------:R-:W-:Y:S01]  /*e760*/  ULDC.64 UR4, c[0x0][0xb88] ;  /* 0x0002e20000047ab9 */ /* 0x000fe20000000a00 */
[----:B------:R-:W-:Y:S01]  /*e770*/  IADD3 R7, P2, R20, 0x1000, RZ ;  /* 0x0000100014077810 */ /* 0x000fe20007f5e0ff */
[----:B------:R-:W-:Y:S01]  /*e780*/  IMAD R71, R0, R67, RZ ;  /* 0x0000004300477224 */ /* 0x000fe200078e02ff */
[----:B------:R-:W-:-:S02]  /*e790*/  SHF.R.S32.HI R6, RZ, 0x1f, R9 ;  /* 0x0000001fff067819 */ /* 0x000fc40000011409 */
[----:B------:R-:W-:Y:S02]  /*e7a0*/  IADD3.X R5, R11, R5, R8, P0, !PT ;  /* 0x000000050b057210 */ /* 0x000fe400007fe408 */
[----:B------:R-:W-:Y:S01]  /*e7b0*/  IADD3 R13, P6, R20, 0x2000, RZ ;  /* 0x00002000140d7810 */ /* 0x000fe20007fde0ff */
[----:B------:R-:W-:Y:S01]  /*e7c0*/  IMAD R6, R6, UR4, RZ ;  /* 0x0000000406067c24 */ /* 0x000fe2000f8e02ff */
[----:B------:R-:W-:Y:S01]  /*e7d0*/  LOP3.LUT R24, R25, 0x380, RZ, 0xc0, !PT ;  /* 0x0000038019187812 */ /* 0x000fe200078ec0ff */
[----:B------:R-:W-:Y:S01]  /*e7e0*/  IMAD.WIDE.U32 R4, R9, UR4, R4 ;  /* 0x0000000409047c25 */ /* 0x000fe2000f8e0004 */
[----:B------:R-:W-:Y:S02]  /*e7f0*/  LOP3.LUT R12, R13, 0x380, RZ, 0xc0, !PT ;  /* 0x000003800d0c7812 */ /* 0x000fe400078ec0ff */
[----:B------:R-:W-:Y:S01]  /*e800*/  LOP3.LUT R48, R49, 0x380, RZ, 0xc0, !PT ;  /* 0x0000038031307812 */ /* 0x000fe200078ec0ff */
[----:B------:R-:W-:Y:S01]  /*e810*/  IMAD R11, R9, UR5, R6 ;  /* 0x00000005090b7c24 */ /* 0x000fe2000f8e0206 */
[----:B------:R-:W-:Y:S01]  /*e820*/  ULDC.64 UR4, c[0x0][0xb50] ;  /* 0x0002d40000047ab9 */ /* 0x000fe20000000a00 */
[----:B------:R-:W-:Y:S01]  /*e830*/  IMAD.X R9, RZ, RZ, R21, P2 ;  /* 0x000000ffff097224 */ /* 0x000fe200010e0615 */
[----:B------:R-:W-:Y:S01]  /*e840*/  LEA R6, P0, R4, UR4, 0x2 ;  /* 0x0000000404067c11 */ /* 0x000fe2000f8010ff */
[----:B------:R-:W-:Y:S01]  /*e850*/  IMAD.IADD R5, R5, 0x1, R11 ;  /* 0x0000000105057824 */ /* 0x000fe200078e020b */
[----:B------:R-:W-:-:S02]  /*e860*/  IADD3 R33, P2, R20, 0x7000, RZ ;  /* 0x0000700014217810 */ /* 0x000fc40007f5e0ff */
[----:B------:R-:W-:Y:S01]  /*e870*/  LOP3.LUT R28, R29, 0x380, RZ, 0xc0, !PT ;  /* 0x000003801d1c7812 */ /* 0x000fe200078ec0ff */
[----:B------:R-:W-:Y:S01]  /*e880*/  SHFL.IDX PT, R46, R6, RZ, 0x1c1f ;  /* 0x001c1fff062e7589 */ /* 0x000fe200000e0000 */
[----:B------:R-:W-:Y:S01]  /*e890*/  LEA.HI.X R10, R4, UR5, R5, 0x2, P0 ;  /* 0x00000005040a7c11 */ /* 0x000fe200080f1405 */
[----:B------:R-:W-:Y:S01]  /*e8a0*/  VIADD R4, R14, 0x8 ;  /* 0x000000080e047836 */ /* 0x000fe20000000000 */
[----:B------:R-:W-:Y:S01]  /*e8b0*/  IADD3 R37, P0, R20, 0x5000, RZ ;  /* 0x0000500014257810 */ /* 0x000fe20007f1e0ff */
[----:B------:R-:W-:Y:S01]  /*e8c0*/  SHFL.IDX PT, R54, R6, 0x1, 0x1c1f ;  /* 0x003c1f0006367f89 */ /* 0x000fe200000e0000 */
[----:B------:R-:W-:Y:S01]  /*e8d0*/  LOP3.LUT R32, R33, 0x380, RZ, 0xc0, !PT ;  /* 0x0000038021207812 */ /* 0x000fe200078ec0ff */
[----:B------:R-:W-:Y:S01]  /*e8e0*/  ULDC.64 UR4, c[0x0][0xaa0] ;  /* 0x0002a80000047ab9 */ /* 0x000fe20000000a00 */
[----:B------:R-:W-:Y:S01]  /*e8f0*/  LOP3.LUT R36, R37, 0x380, RZ, 0xc0, !PT ;  /* 0x0000038025247812 */ /* 0x000fe200078ec0ff */
[----:B------:R-:W3:Y:S01]  /*e900*/  SHFL.IDX PT, R47, R10, RZ, 0x1c1f ;  /* 0x001c1fff0a2f7589 */ /* 0x000ee200000e0000 */
[----:B------:R-:W-:-:S02]  /*e910*/  SHF.R.U64 R32, R32, 0x3, RZ ;  /* 0x0000000320207819 */ /* 0x000fc400000012ff */
[----:B------:R-:W-:Y:S01]  /*e920*/  SHF.R.U64 R36, R36, 0x3, RZ ;  /* 0x0000000324247819 */ /* 0x000fe200000012ff */
[----:B------:R-:W4:Y:S01]  /*e930*/  SHFL.IDX PT, R55, R10, 0x1, 0x1c1f ;  /* 0x003c1f000a377f89 */ /* 0x000f2200000e0000 */
[----:B------:R-:W-:Y:S02]  /*e940*/  LOP3.LUT R8, R7, 0x380, RZ, 0xc0, !PT ;  /* 0x0000038007087812 */ /* 0x000fe400078ec0ff */
[----:B------:R-:W-:Y:S01]  /*e950*/  LOP3.LUT R36, R36, R37, RZ, 0x3c, !PT ;  /* 0x0000002524247212 */ /* 0x000fe200078e3cff */
[--C-:B------:R-:W-:Y:S01]  /*e960*/  IMAD.X R37, RZ, RZ, R21.reuse, P0 ;  /* 0x000000ffff257224 */ /* 0x100fe200000e0615 */
[----:B------:R-:W-:Y:S02]  /*e970*/  LOP3.LUT P0, RZ, R202, 0x3, RZ, 0xc0, !PT ;  /* 0x00000003caff7812 */ /* 0x000fe4000780c0ff */
[----:B------:R-:W-:Y:S01]  /*e980*/  LOP3.LUT R32, R32, R33, RZ, 0x3c, !PT ;  /* 0x0000002120207212 */ /* 0x000fe200078e3cff */
[----:B------:R-:W-:Y:S01]  /*e990*/  IMAD.X R33, RZ, RZ, R21, P2 ;  /* 0x000000ffff217224 */ /* 0x000fe200010e0615 */
[----:B------:R-:W-:-:S02]  /*e9a0*/  SHF.R.U64 R12, R12, 0x3, RZ ;  /* 0x000000030c0c7819 */ /* 0x000fc400000012ff */
[----:B------:R-:W-:Y:S02]  /*e9b0*/  SHF.R.U64 R24, R24, 0x3, RZ ;  /* 0x0000000318187819 */ /* 0x000fe400000012ff */
[----:B------:R-:W-:Y:S02]  /*e9c0*/  SHF.R.U64 R48, R48, 0x3, RZ ;  /* 0x0000000330307819 */ /* 0x000fe400000012ff */
[----:B------:R-:W-:Y:S02]  /*e9d0*/  SHF.R.U64 R28, R28, 0x3, RZ ;  /* 0x000000031c1c7819 */ /* 0x000fe400000012ff */
[----:B------:R-:W-:Y:S02]  /*e9e0*/  SHF.R.U64 R8, R8, 0x3, RZ ;  /* 0x0000000308087819 */ /* 0x000fe400000012ff */
[-C--:B------:R-:W-:Y:S02]  /*e9f0*/  ISETP.GE.OR P2, PT, R14, R71.reuse, P0 ;  /* 0x000000470e00720c */ /* 0x080fe40000746670 */
[----:B------:R-:W-:-:S02]  /*ea00*/  ISETP.GE.OR P0, PT, R4, R71, P0 ;  /* 0x000000470400720c */ /* 0x000fc40000706670 */
[----:B------:R-:W-:Y:S01]  /*ea10*/  LOP3.LUT R12, R12, R13, RZ, 0x3c, !PT ;  /* 0x0000000d0c0c7212 */ /* 0x000fe200078e3cff */
[--C-:B------:R-:W-:Y:S01]  /*ea20*/  IMAD.X R13, RZ, RZ, R21.reuse, P6 ;  /* 0x000000ffff0d7224 */ /* 0x100fe200030e0615 */
[----:B------:R-:W-:Y:S01]  /*ea30*/  LOP3.LUT R24, R24, R25, RZ, 0x3c, !PT ;  /* 0x0000001918187212 */ /* 0x000fe200078e3cff */
[--C-:B------:R-:W-:Y:S01]  /*ea40*/  IMAD.X R25, RZ, RZ, R21.reuse, P5 ;  /* 0x000000ffff197224 */ /* 0x100fe200028e0615 */
[----:B------:R-:W-:Y:S01]  /*ea50*/  LOP3.LUT R48, R48, R49, RZ, 0x3c, !PT ;  /* 0x0000003130307212 */ /* 0x000fe200078e3cff */
[--C-:B------:R-:W-:Y:S01]  /*ea60*/  IMAD.X R49, RZ, RZ, R21.reuse, P4 ;  /* 0x000000ffff317224 */ /* 0x100fe200020e0615 */
[----:B------:R-:W-:Y:S01]  /*ea70*/  LOP3.LUT R28, R28, R29, RZ, 0x3c, !PT ;  /* 0x0000001d1c1c7212 */ /* 0x000fe200078e3cff */
[----:B------:R-:W-:Y:S01]  /*ea80*/  IMAD.X R29, RZ, RZ, R21, P3 ;  /* 0x000000ffff1d7224 */ /* 0x000fe200018e0615 */
[----:B------:R-:W-:Y:S01]  /*ea90*/  LOP3.LUT R8, R8, R7, RZ, 0x3c, !PT ;  /* 0x0000000708087212 */ /* 0x000fe200078e3cff */
[----:B---3--:R-:W-:Y:S01]  /*eaa0*/  @!P2 ST.E desc[UR36][R46.64], R2 ;  /* 0x000000022e00a985 */ /* 0x008fe2000c101924 */
[----:B------:R-:W-:-:S02]  /*eab0*/  IADD3 R61, P6, R20, 0x8000, RZ ;  /* 0x00008000143d7810 */ /* 0x000fc40007fde0ff */
[C---:B------:R-:W-:Y:S01]  /*eac0*/  IADD3 R57, P5, R20.reuse, 0x9000, RZ ;  /* 0x0000900014397810 */ /* 0x040fe20007fbe0ff */
[----:B----4-:R3:W-:Y:S01]  /*ead0*/  @!P0 ST.E desc[UR36][R54.64], R3 ;  /* 0x0000000336008985 */ /* 0x0107e2000c101924 */
[C---:B------:R-:W-:Y:S02]  /*eae0*/  IADD3 R53, P4, R20.reuse, 0xa000, RZ ;  /* 0x0000a00014357810 */ /* 0x040fe40007f9e0ff */
[C---:B------:R-:W-:Y:S01]  /*eaf0*/  LOP3.LUT R7, R20.reuse, 0x380, RZ, 0xc0, !PT ;  /* 0x0000038014077812 */ /* 0x040fe200078ec0ff */
[----:B------:R-:W5:Y:S01]  /*eb00*/  LD.E.128 R8, desc[UR36][R8.64] ;  /* 0x0000002408087980 */ /* 0x000f62000c101d00 */
[----:B------:R-:W-:Y:S02]  /*eb10*/  IADD3 R5, P3, R20, 0xb000, RZ ;  /* 0x0000b00014057810 */ /* 0x000fe40007f7e0ff */
[----:B------:R-:W-:Y:S01]  /*eb20*/  LOP3.LUT R60, R61, 0x380, RZ, 0xc0, !PT ;  /* 0x000003803d3c7812 */ /* 0x000fe200078ec0ff */
[----:B------:R-:W5:Y:S01]  /*eb30*/  LD.E.128 R12, desc[UR36][R12.64] ;  /* 0x000000240c0c7980 */ /* 0x000f62000c101d00 */
[----:B------:R-:W-:Y:S01]  /*eb40*/  LOP3.LUT R56, R57, 0x380, RZ, 0xc0, !PT ;  /* 0x0000038039387812 */ /* 0x000fe200078ec0ff */
[----:B------:R-:W-:Y:S01]  /*eb50*/  IMAD.X R45, RZ, RZ, R21, P3 ;  /* 0x000000ffff2d7224 */ /* 0x000fe200018e0615 */
[----:B------:R-:W-:Y:S01]  /*eb60*/  LOP3.LUT R52, R53, 0x380, RZ, 0xc0, !PT ;  /* 0x0000038035347812 */ /* 0x000fe200078ec0ff */
[----:B---3--:R-:W-:Y:S01]  /*eb70*/  IMAD R3, R65, UR4, RZ ;  /* 0x0000000441037c24 */ /* 0x008fe2000f8e02ff */
[----:B------:R-:W-:Y:S01]  /*eb80*/  SHF.R.U64 R7, R7, 0x3, RZ ;  /* 0x0000000307077819 */ /* 0x000fe200000012ff */
[----:B------:R-:W5:Y:S01]  /*eb90*/  LD.E.128 R24, desc[UR36][R24.64] ;  /* 0x0000002418187980 */ /* 0x000f62000c101d00 */
[----:B------:R-:W-:-:S02]  /*eba0*/  LOP3.LUT R0, R5, 0x380, RZ, 0xc0, !PT ;  /* 0x0000038005007812 */ /* 0x000fc400078ec0ff */
[----:B------:R-:W-:Y:S01]  /*ebb0*/  SHF.R.U64 R60, R60, 0x3, RZ ;  /* 0x000000033c3c7819 */ /* 0x000fe200000012ff */
[----:B------:R-:W5:Y:S01]  /*ebc0*/  LD.E.128 R48, desc[UR36][R48.64] ;  /* 0x0000002430307980 */ /* 0x000f62000c101d00 */
[----:B------:R-:W-:Y:S02]  /*ebd0*/  SHF.R.U64 R56, R56, 0x3, RZ ;  /* 0x0000000338387819 */ /* 0x000fe400000012ff */
[----:B------:R-:W-:Y:S01]  /*ebe0*/  SHF.R.U64 R52, R52, 0x3, RZ ;  /* 0x0000000334347819 */ /* 0x000fe200000012ff */
[----:B------:R-:W5:Y:S01]  /*ebf0*/  LD.E.128 R36, desc[UR36][R36.64] ;  /* 0x0000002424247980 */ /* 0x000f62000c101d00 */
[----:B------:R-:W-:Y:S02]  /*ec00*/  LOP3.LUT R20, R7, R20, RZ, 0x3c, !PT ;  /* 0x0000001407147212 */ /* 0x000fe400078e3cff */
[----:B------:R-:W-:Y:S01]  /*ec10*/  SHF.R.U64 R0, R0, 0x3, RZ ;  /* 0x0000000300007819 */ /* 0x000fe200000012ff */
[----:B------:R-:W5:Y:S01]  /*ec20*/  LD.E.128 R28, desc[UR36][R28.64] ;  /* 0x000000241c1c7980 */ /* 0x000f62000c101d00 */
[----:B------:R-:W-:Y:S01]  /*ec30*/  LOP3.LUT R60, R60, R61, RZ, 0x3c, !PT ;  /* 0x0000003d3c3c7212 */ /* 0x000fe200078e3cff */
[--C-:B------:R-:W-:Y:S01]  /*ec40*/  IMAD.X R61, RZ, RZ, R21.reuse, P6 ;  /* 0x000000ffff3d7224 */ /* 0x100fe200030e0615 */
[----:B------:R-:W-:Y:S01]  /*ec50*/  LOP3.LUT R56, R56, R57, RZ, 0x3c, !PT ;  /* 0x0000003938387212 */ /* 0x000fe200078e3cff */
[--C-:B------:R-:W-:Y:S01]  /*ec60*/  IMAD.X R57, RZ, RZ, R21.reuse, P5 ;  /* 0x000000ffff397224 */ /* 0x100fe200028e0615 */
[----:B------:R-:W-:Y:S01]  /*ec70*/  LOP3.LUT R52, R52, R53, RZ, 0x3c, !PT ;  /* 0x0000003534347212 */ /* 0x000fe200078e3cff */
[----:B------:R-:W-:Y:S01]  /*ec80*/  IMAD.X R53, RZ, RZ, R21, P4 ;  /* 0x000000ffff357224 */ /* 0x000fe200020e0615 */
[----:B------:R-:W-:Y:S01]  /*ec90*/  LOP3.LUT R44, R0, R5, RZ, 0x3c, !PT ;  /* 0x00000005002c7212 */ /* 0x000fe200078e3cff */
[----:B------:R-:W5:Y:S04]  /*eca0*/  LD.E.128 R32, desc[UR36][R32.64] ;  /* 0x0000002420207980 */ /* 0x000f68000c101d00 */
[----:B------:R3:W5:Y:S04]  /*ecb0*/  LD.E.128 R4, desc[UR36][R20.64] ;  /* 0x0000002414047980 */ /* 0x000768000c101d00 */
[----:B------:R-:W5:Y:S04]  /*ecc0*/  LD.E.128 R60, desc[UR36][R60.64] ;  /* 0x000000243c3c7980 */ /* 0x000f68000c101d00 */
[----:B------:R-:W5:Y:S01]  /*ecd0*/  LD.E.128 R56, desc[UR36][R56.64] ;  /* 0x0000002438387980 */ /* 0x000f62000c101d00 */
[----:B---3--:R-:W-:-:S02]  /*ece0*/  IMAD R21, R64, UR5, R3 ;  /* 0x0000000540157c24 */ /* 0x008fc4000f8e0203 */
[----:B------:R-:W-:Y:S01]  /*ecf0*/  IMAD.WIDE.U32 R2, R64, UR4, RZ ;  /* 0x0000000440027c25 */ /* 0x000fe2000f8e00ff */
[----:B------:R-:W-:Y:S01]  /*ed00*/  ULDC.64 UR4, c[0x0][0xae8] ;  /* 0x0002ba0000047ab9 */ /* 0x000fe20000000a00 */
[----:B------:R-:W5:Y:S02]  /*ed10*/  LD.E.128 R52, desc[UR36][R52.64] ;  /* 0x0000002434347980 */ /* 0x000f64000c101d00 */
[----:B------:R-:W-:Y:S02]  /*ed20*/  IMAD.IADD R3, R3, 0x1, R21 ;  /* 0x0000000103037824 */ /* 0x000fe400078e0215 */
[----:B------:R-:W-:Y:S01]  /*ed30*/  IMAD R21, R197, 0x20, R200 ;  /* 0x00000020c5157824 */ /* 0x000fe200078e02c8 */
[----:B------:R-:W5:Y:S01]  /*ed40*/  LD.E.128 R44, desc[UR36][R44.64] ;  /* 0x000000242c2c7980 */ /* 0x000f62000c101d00 */
[----:B------:R-:W-:Y:S02]  /*ed50*/  IMAD R65, R18, UR4, RZ ;  /* 0x0000000412417c24 */ /* 0x000fe4000f8e02ff */
[----:B------:R-:W-:Y:S01]  /*ed60*/  IMAD.IADD R20, R22, 0x1, R21 ;  /* 0x0000000116147824 */ /* 0x000fe200078e0215 */
[----:B------:R-:W-:Y:S01]  /*ed70*/  @!PT LDS RZ, [RZ] ;  /* 0x00000000fffff984 */ /* 0x000fe20000000800 */
[----:B------:R-:W-:Y:S01]  /*ed80*/  @!PT LDS RZ, [RZ] ;  /* 0x00000000fffff984 */ /* 0x000fe20000000800 */
[----:B------:R-:W-:Y:S01]  /*ed90*/  @!PT LDS RZ, [RZ] ;  /* 0x00000000fffff984 */ /* 0x000fe20000000800 */
[----:B------:R-:W-:Y:S01]  /*eda0*/  @!PT LDS RZ, [RZ] ;  /* 0x00000000fffff984 */ /* 0x000fe20000000800 */
[----:B------:R3:W-:Y:S06]  /*edb0*/  MEMBAR.ALL.CTA ;  /* 0x0000000000007992 */ /* 0x0007ec0000008000 */
[----:B---3--:R-:W3:Y:S01]  /*edc0*/  FENCE.VIEW.ASYNC.S ;  /* 0x00000000000073c6 */ /* 0x008ee20000000000 */
[----:B------:R-:W-:-:S02]  /*edd0*/  IMAD R65, R198, UR5, R65 ;  /* 0x00000005c6417c24 */ /* 0x000fc4000f8e0241 */
[----:B-1----:R-:W-:-:S04]  /*ede0*/  @P1 IMAD.HI.U32 R0, R20, R73, RZ ;  /* 0x0000004914001227 */ /* 0x002fc800078e00ff */
[----:B------:R-:W-:Y:S01]  /*edf0*/  IMAD.WIDE.U32 R2, R198, UR4, R2 ;  /* 0x00000004c6027c25 */ /* 0x000fe2000f8e0002 */
[----:B------:R-:W-:-:S03]  /*ee00*/  ULDC.64 UR4, c[0x0][0xaf0] ;  /* 0x0002bc0000047ab9 */ /* 0x000fc60000000a00 */
[----:B------:R-:W-:Y:S01]  /*ee10*/  IMAD.MOV.U32 R21, RZ, RZ, R20 ;  /* 0x000000ffff157224 */ /* 0x000fe200078e0014 */
[----:B--2---:R-:W-:Y:S01]  /*ee20*/  @P1 SHF.R.U32.HI R21, RZ, R75, R0 ;  /* 0x0000004bff151219 */ /* 0x004fe20000011600 */
[----:B------:R-:W-:Y:S02]  /*ee30*/  IMAD.IADD R3, R3, 0x1, R65 ;  /* 0x0000000103037824 */ /* 0x000fe400078e0241 */
[----:B------:R-:W-:Y:S01]  /*ee40*/  IMAD R18, R40, UR4, RZ ;  /* 0x0000000428127c24 */ /* 0x000fe2000f8e02ff */
[----:B------:R-:W-:Y:S01]  /*ee50*/  SHF.R.S32.HI R0, RZ, 0x1f, R21 ;  /* 0x0000001fff007819 */ /* 0x000fe20000011415 */
[----:B------:R-:W-:-:S04]  /*ee60*/  IMAD.WIDE.U32 R2, R69, UR4, R2 ;  /* 0x0000000445027c25 */ /* 0x000fc8000f8e0002 */
[----:B------:R-:W-:Y:S01]  /*ee70*/  IMAD R65, R69, UR5, R18 ;  /* 0x0000000545417c24 */ /* 0x000fe2000f8e0212 */
[----:B------:R-:W-:Y:S01]  /*ee80*/  ULDC.64 UR4, c[0x0][0xae0] ;  /* 0x0002b80000047ab9 */ /* 0x000fe20000000a00 */
[----:B------:R-:W-:Y:S02]  /*ee90*/  IMAD.MOV R18, RZ, RZ, -R21 ;  /* 0x000000ffff127224 */ /* 0x000fe400078e0a15 */
[----:B------:R-:W-:Y:S02]  /*eea0*/  IMAD.IADD R3, R3, 0x1, R65 ;  /* 0x0000000103037824 */ /* 0x000fe400078e0241 */
[----:B------:R-:W-:Y:S02]  /*eeb0*/  IMAD R0, R0, UR4, RZ ;  /* 0x0000000400007c24 */ /* 0x000fe4000f8e02ff */
[----:B------:R-:W-:Y:S02]  /*eec0*/  IMAD R65, R67, R18, R20 ;  /* 0x0000001243417224 */ /* 0x000fe400078e0214 */
[----:B------:R-:W-:-:S02]  /*eed0*/  IMAD R67, R21, UR5, R0 ;  /* 0x0000000515437c24 */ /* 0x000fc4000f8e0200 */
[----:B------:R-:W-:Y:S01]  /*eee0*/  IMAD.WIDE.U32 R2, R21, UR4, R2 ;  /* 0x0000000415027c25 */ /* 0x000fe2000f8e0002 */
[----:B------:R-:W-:Y:S01]  /*eef0*/  SHF.R.S32.HI R0, RZ, 0x1f, R65 ;  /* 0x0000001fff007819 */ /* 0x000fe20000011441 */
[----:B------:R-:W-:Y:S02]  /*ef00*/  ULDC.64 UR4, c[0x0][0xad8] ;  /* 0x0002b60000047ab9 */ /* 0x000fe40000000a00 */
[----:B------:R-:W-:Y:S02]  /*ef10*/  IMAD.IADD R3, R3, 0x1, R67 ;  /* 0x0000000103037824 */ /* 0x000fe400078e0243 */
[----:B------:R-:W-:Y:S02]  /*ef20*/  IMAD R18, R0, UR4, RZ ;  /* 0x0000000400127c24 */ /* 0x000fe4000f8e02ff */
[----:B------:R-:W-:Y:S02]  /*ef30*/  IMAD.IADD R40, R200, 0x1, R22 ;  /* 0x00000001c8287824 */ /* 0x000fe400078e0216 */
[----:B------:R-:W-:-:S02]  /*ef40*/  IMAD R21, R65, UR5, R18 ;  /* 0x0000000541157c24 */ /* 0x000fc4000f8e0212 */
[----:B------:R-:W-:Y:S01]  /*ef50*/  IMAD.WIDE.U32 R2, R65, UR4, R2 ;  /* 0x0000000441027c25 */ /* 0x000fe2000f8e0002 */
[CC--:B------:R-:W-:Y:S01]  /*ef60*/  ISETP.GE.AND P2, PT, R40.reuse, R71.reuse, PT ;  /* 0x000000472800720c */ /* 0x0c0fe20003f46270 */
[----:B------:R-:W-:Y:S02]  /*ef70*/  ULDC.64 UR4, c[0x0][0xa80] ;  /* 0x0002a00000047ab9 */ /* 0x000fe40000000a00 */
[----:B------:R-:W-:Y:S01]  /*ef80*/  VIADD R0, R40, 0x20 ;  /* 0x0000002028007836 */ /* 0x000fe20000000000 */
[----:B------:R-:W-:Y:S01]  /*ef90*/  LEA R18, P3, R2, UR4, 0x1 ;  /* 0x0000000402127c11 */ /* 0x000fe2000f8608ff */
[----:B------:R-:W-:Y:S02]  /*efa0*/  IMAD.IADD R3, R3, 0x1, R21 ;  /* 0x0000000103037824 */ /* 0x000fe400078e0215 */
[----:B0-----:R-:W-:Y:S01]  /*efb0*/  VIADD R17, R17, 0x30820 ;  /* 0x0003082011117836 */ /* 0x001fe20000000000 */
[----:B------:R-:W-:Y:S01]  /*efc0*/  ISETP.GE.AND P1, PT, R0, R71, PT ;  /* 0x000000470000720c */ /* 0x000fe20003f26270 */
[----:B------:R-:W-:Y:S01]  /*efd0*/  VIADD R0, R40, 0x40 ;  /* 0x0000004028007836 */ /* 0x000fe20000000000 */
[----:B------:R-:W-:-:S02]  /*efe0*/  LEA.HI.X R22, R2, UR5, R3, 0x1, P3 ;  /* 0x0000000502167c11 */ /* 0x000fc400098f0c03 */
[----:B------:R-:W-:Y:S01]  /*eff0*/  PRMT R17, RZ, 0x654, R17 ;  /* 0x00000654ff117816 */ /* 0x000fe20000000011 */
[----:B---3--:R0:W1:Y:S01]  /*f000*/  SHFL.IDX PT, R64, R18, RZ, 0x181f ;  /* 0x00181fff12407589 */ /* 0x00806200000e0000 */
        /* <DEDUP_REMOVED lines=9> */
[-C--:B-1----:R-:W-:Y:S02]  /*f0a0*/  @!P4 LEA R2, P6, R193, R64.reuse, 0x1 ;  /* 0x00000040c102c211 */ /* 0x082fe400078c08ff */
[----:B------:R-:W-:Y:S02]  /*f0b0*/  @!P3 LEA R20, P5, R195, R64, 0x1 ;  /* 0x00000040c314b211 */ /* 0x000fe400078a08ff */
[----:B--2---:R-:W-:Y:S02]  /*f0c0*/  @!P4 LEA.HI.X R3, R193, R0, R209, 0x1, P6 ;  /* 0x00000000c103c211 */ /* 0x004fe400030f0cd1 */
[C---:B------:R-:W-:Y:S02]  /*f0d0*/  @!P2 LEA R64, P6, R196.reuse, R64, 0x1 ;  /* 0x00000040c440a211 */ /* 0x040fe400078c08ff */
[-C--:B------:R-:W-:Y:S01]  /*f0e0*/  @!P3 LEA.HI.X R21, R195, R0.reuse, R208, 0x1, P5 ;  /* 0x00000000c315b211 */ /* 0x080fe200028f0cd0 */
[----:B-----5:R3:W-:Y:S01]  /*f0f0*/  @!P4 ST.E.128 desc[UR36][R2.64], R4 ;  /* 0x000000040200c985 */ /* 0x0207e2000c101d24 */
[----:B------:R-:W-:-:S03]  /*f100*/  @!P2 LEA.HI.X R65, R196, R0, R207, 0x1, P6 ;  /* 0x00000000c441a211 */ /* 0x000fc600030f0ccf */
[----:B------:R3:W-:Y:S04]  /*f110*/  @!P3 ST.E.128 desc[UR36][R20.64], R48 ;  /* 0x000000301400b985 */ /* 0x0007e8000c101d24 */
[----:B------:R3:W-:Y:S02]  /*f120*/  @!P2 ST.E.128 desc[UR36][R64.64], R60 ;  /* 0x0000003c4000a985 */ /* 0x0007e4000c101d24 */
.L_x_1331:
[----:B------:R-:W-:Y:S05]  /*f130*/  BSYNC B1 ;  /* 0x0000000000017941 */ /* 0x000fea0003800000 */
.L_x_1330:
        /* <DEDUP_REMOVED lines=9> */
[-C--:B------:R-:W-:Y:S02]  /*f1d0*/  @!P5 LEA R4, P2, R195, R6.reuse, 0x1 ;  /* 0x00000006c304d211 */ /* 0x080fe400078408ff */
[C---:B------:R-:W-:Y:S02]  /*f1e0*/  @!P6 LEA R6, P3, R196.reuse, R6, 0x1 ;  /* 0x00000006c406e211 */ /* 0x040fe400078608ff */
[-C--:B----4-:R-:W-:Y:S02]  /*f1f0*/  @!P4 LEA.HI.X R3, R193, R0.reuse, R209, 0x1, P1 ;  /* 0x00000000c103c211 */ /* 0x090fe400008f0cd1 */
[-C--:B------:R-:W-:Y:S02]  /*f200*/  @!P5 LEA.HI.X R5, R195, R0.reuse, R208, 0x1, P2 ;  /* 0x00000000c305d211 */ /* 0x080fe400010f0cd0 */
[----:B------:R-:W-:Y:S01]  /*f210*/  @!P6 LEA.HI.X R7, R196, R0, R207, 0x1, P3 ;  /* 0x00000000c407e211 */ /* 0x000fe200018f0ccf */
[----:B------:R3:W-:Y:S04]  /*f220*/  @!P4 ST.E.128 desc[UR36][R2.64], R8 ;  /* 0x000000080200c985 */ /* 0x0007e8000c101d24 */
[----:B------:R3:W-:Y:S04]  /*f230*/  @!P5 ST.E.128 desc[UR36][R4.64], R36 ;  /* 0x000000240400d985 */ /* 0x0007e8000c101d24 */
[----:B------:R3:W-:Y:S02]  /*f240*/  @!P6 ST.E.128 desc[UR36][R6.64], R56 ;  /* 0x000000380600e985 */ /* 0x0007e4000c101d24 */
.L_x_1333:
[----:B------:R-:W-:Y:S05]  /*f250*/  BSYNC B1 ;  /* 0x0000000000017941 */ /* 0x000fea0003800000 */
.L_x_1332:
        /* <DEDUP_REMOVED lines=11> */
[-C--:B0-----:R-:W-:Y:S02]  /*f310*/  @!P3 LEA.HI.X R3, R193, R0.reuse, R209, 0x1, P0 ;  /* 0x00000000c103b211 */ /* 0x081fe400000f0cd1 */
[-C--:B------:R-:W-:Y:S02]  /*f320*/  @!P4 LEA.HI.X R5, R195, R0.reuse, R208, 0x1, P1 ;  /* 0x00000000c305c211 */ /* 0x080fe400008f0cd0 */
[----:B------:R-:W-:Y:S01]  /*f330*/  @!P5 LEA.HI.X R7, R196, R0, R207, 0x1, P2 ;  /* 0x00000000c407d211 */ /* 0x000fe200010f0ccf */
[----:B------:R0:W-:Y:S04]  /*f340*/  @!P3 ST.E.128 desc[UR36][R2.64], R12 ;  /* 0x0000000c0200b985 */ /* 0x0001e8000c101d24 */
[----:B------:R0:W-:Y:S04]  /*f350*/  @!P4 ST.E.128 desc[UR36][R4.64], R28 ;  /* 0x0000001c0400c985 */ /* 0x0001e8000c101d24 */
[----:B------:R0:W-:Y:S02]  /*f360*/  @!P5 ST.E.128 desc[UR36][R6.64], R52 ;  /* 0x000000340600d985 */ /* 0x0001e4000c101d24 */
.L_x_1335:
[----:B------:R-:W-:Y:S05]  /*f370*/  BSYNC B1 ;  /* 0x0000000000017941 */ /* 0x000fea0003800000 */
.L_x_1334:
[----:B0-----:R-:W-:Y:S01]  /*f380*/  VIADD R0, R40, 0x60 ;  /* 0x0000006028007836 */ /* 0x001fe20000000000 */
[----:B--2-4-:R-:W0:Y:S04]  /*f390*/  SHFL.IDX PT, R22, R22, 0x3, 0x181f ;  /* 0x00781f0016167f89 */ /* 0x014e2800000e0000 */
[----:B------:R-:W-:Y:S01]  /*f3a0*/  ISETP.GE.AND P0, PT, R0, R71, PT ;  /* 0x000000470000720c */ /* 0x000fe20003f06270 */
[----:B------:R-:W2:-:S12]  /*f3b0*/  SHFL.IDX PT, R18, R18, 0x3, 0x181f ;  /* 0x00781f0012127f89 */ /* 0x000e9800000e0000 */
[----:B------:R-:W-:Y:S05]  /*f3c0*/  @P0 BRA `(.L_x_1336) ;  /* 0x0000000c002c0947 */ /* 0x000fea0003800000 */
[----:B------:R-:W-:Y:S02]  /*f3d0*/  ULDC UR4, c[0x0][0xac8] ;  /* 0x0002b20000047ab9 */ /* 0x000fe40000000800 */
[----:B------:R-:W-:Y:S02]  /*f3e0*/  ISETP.GE.AND P2, PT, R193, UR4, PT ;  /* 0x00000004c1007c0c */ /* 0x000fe4000bf46270 */
[----:B------:R-:W-:-:S11]  /*f3f0*/  ISETP.GE.AND P3, PT, R195, UR4, PT ;  /* 0x00000004c3007c0c */ /* 0x000fd6000bf66270 */
[-C--:B--2---:R-:W-:Y:S02]  /*f400*/  @!P2 LEA R2, P0, R193, R18.reuse, 0x1 ;  /* 0x00000012c102a211 */ /* 0x084fe400078008ff */
[----:B------:R-:W-:Y:S02]  /*f410*/  @!P3 LEA R4, P1, R195, R18, 0x1 ;  /* 0x00000012c304b211 */ /* 0x000fe400078208ff */
[-C--:B0-----:R-:W-:Y:S02]  /*f420*/  @!P2 LEA.HI.X R3, R193, R22.reuse, R209, 0x1, P0 ;  /* 0x00000016c103a211 */ /* 0x081fe400000f0cd1 */
        /* <DEDUP_REMOVED lines=9> */
.L_x_1328:
[----:B------:R-:W2:Y:S08]  /*f4c0*/  LDC.64 R4, c[0x0][0xc00] ;  /* 0x00030000ff047b82 */ /* 0x000eb00000000a00 */
[----:B------:R-:W3:Y:S01]  /*f4d0*/  LDC.64 R2, c[0x0][0xc00] ;  /* 0x00030000ff027b82 */ /* 0x000ee20000000a00 */
[----:B------:R-:W-:Y:S01]  /*f4e0*/  ULDC UR4, c[0x0][0xa88] ;  /* 0x0002a20000047ab9 */ /* 0x000fe20000000800 */
[----:B------:R-:W-:-:S06]  /*f4f0*/  IMAD.MOV.U32 R6, RZ, RZ, RZ ;  /* 0x000000ffff067224 */ /* 0x000fcc00078e00ff */
[----:B------:R-:W4:Y:S01]  /*f500*/  LDC R21, c[0x0][0xbe8] ;  /* 0x0002fa00ff157b82 */ /* 0x000f220000000800 */
[----:B--2---:R-:W-:-:S04]  /*f510*/  ISETP.NE.U32.AND P0, PT, R4, RZ, PT ;  /* 0x000000ff0400720c */ /* 0x004fc80003f05070 */
[----:B------:R-:W-:-:S03]  /*f520*/  ISETP.NE.AND.EX P0, PT, R5, RZ, PT, P0 ;  /* 0x000000ff0500720c */ /* 0x000fc60003f05300 */
[----:B------:R-:W2:Y:S01]  /*f530*/  LDC.64 R4, c[0x0][0xc08] ;  /* 0x00030200ff047b82 */ /* 0x000ea20000000a00 */
[----:B---3--:R-:W-:-:S04]  /*f540*/  IMAD.WIDE R2, R199, 0x4, R2 ;  /* 0x00000004c7027825 */ /* 0x008fc800078e0202 */
[----:B------:R-:W-:-:S05]  /*f550*/  IMAD.U32 R0, RZ, RZ, UR4 ;  /* 0x00000004ff007e24 */ /* 0x000fca000f8e00ff */
[----:B------:R3:W5:Y:S01]  /*f560*/  @P0 LDG.E R6, desc[UR36][R2.64] ;  /* 0x0000002402060981 */ /* 0x000762000c1e1900 */
[----:B--2---:R-:W-:-:S04]  /*f570*/  ISETP.NE.U32.AND P1, PT, R4, RZ, PT ;  /* 0x000000ff0400720c */ /* 0x004fc80003f25070 */
[----:B------:R-:W-:-:S13]  /*f580*/  ISETP.NE.AND.EX P1, PT, R5, RZ, PT, P1 ;  /* 0x000000ff0500720c */ /* 0x000fda0003f25310 */
[----:B------:R-:W2:Y:S02]  /*f590*/  @P1 LDC.64 R4, c[0x0][0xc08] ;  /* 0x00030200ff041b82 */ /* 0x000ea40000000a00 */
[----:B--2---:R-:W-:-:S05]  /*f5a0*/  @P1 IMAD.WIDE R4, R199, 0x4, R4 ;  /* 0x00000004c7041825 */ /* 0x004fca00078e0204 */
[----:B------:R3:W5:Y:S01]  /*f5b0*/  @P1 LDG.E R0, desc[UR36][R4.64] ;  /* 0x0000002404001981 */ /* 0x000762000c1e1900 */
[----:B----4-:R-:W-:Y:S02]  /*f5c0*/  ISETP.NE.AND P2, PT, R21, 0x1, PT ;  /* 0x000000011500780c */ /* 0x010fe40003f45270 */
[----:B------:R-:W-:Y:S02]  /*f5d0*/  ISETP.GE.AND P3, PT, R210, 0x80, PT ;  /* 0x00000080d200780c */ /* 0x000fe40003f66270 */
[----:B------:R-:W-:-:S09]  /*f5e0*/  SHF.R.S32.HI R7, RZ, 0x1f, R199 ;  /* 0x0000001fff077819 */ /* 0x000fd200000114c7 */
[----:B------:R-:W2:Y:S08]  /*f5f0*/  @P2 LDC R14, c[0x0][0xbec] ;  /* 0x0002fb00ff0e2b82 */ /* 0x000eb00000000800 */
[----:B------:R-:W4:Y:S01]  /*f600*/  @P2 LDC R25, c[0x0][0xbf0] ;  /* 0x0002fc00ff192b82 */ /* 0x000f220000000800 */
[----:B---3--:R-:W-:Y:S05]  /*f610*/  @P1 BRA `(.L_x_1337) ;  /* 0x0000000000101947 */ /* 0x008fea0003800000 */
[----:B------:R-:W-:Y:S05]  /*f620*/  @!P0 BRA `(.L_x_1337) ;  /* 0x00000000000c8947 */ /* 0x000fea0003800000 */
[----:B------:R-:W3:Y:S04]  /*f630*/  LDG.E R5, desc[UR36][R2.64] ;  /* 0x0000002402057981 */ /* 0x000ee8000c1e1900 */
[----:B-----5:R-:W3:Y:S02]  /*f640*/  LDG.E R0, desc[UR36][R2.64+0x4] ;  /* 0x0000042402007981 */ /* 0x020ee4000c1e1900 */
[----:B---3--:R-:W-:-:S07]  /*f650*/  IMAD.IADD R0, R0, 0x1, -R5 ;  /* 0x0000000100007824 */ /* 0x008fce00078e0a05 */
.L_x_1337:
[----:B------:R-:W-:Y:S01]  /*f660*/  BSSY B1, `(.L_x_1338) ;  /* 0x000002d000017945 */ /* 0x000fe20003800000 */
[----:B------:R-:W-:Y:S02]  /*f670*/  SHF.R.S32.HI R10, RZ, 0x1f, R198 ;  /* 0x0000001fff0a7819 */ /* 0x000fe400000114c6 */
[----:B------:R-:W-:Y:S02]  /*f680*/  SEL R13, R199, RZ, !P0 ;  /* 0x000000ffc70d7207 */ /* 0x000fe40004000000 */
[----:B------:R-:W-:Y:S02]  /*f690*/  SEL R12, R7, RZ, !P0 ;  /* 0x000000ff070c7207 */ /* 0x000fe40004000000 */
[----:B-----5:R-:W-:Y:S01]  /*f6a0*/  SHF.R.S32.HI R11, RZ, 0x1f, R6 ;  /* 0x0000001fff0b7819 */ /* 0x020fe20000011406 */
[----:B------:R-:W-:Y:S06]  /*f6b0*/  @P3 BRA `(.L_x_1339) ;  /* 0x00000000009c3947 */ /* 0x000fec0003800000 */
[----:B------:R-:W3:Y:S01]  /*f6c0*/  S2R R3, SR_TID.X ;  /* 0x0000000000037919 */ /* 0x000ee20000002100 */
[----:B------:R-:W5:Y:S02]  /*f6d0*/  LDC R9, c[0x0][0xbe8] ;  /* 0x0002fa00ff097b82 */ /* 0x000f640000000800 */
[----:B-----5:R-:W-:Y:S01]  /*f6e0*/  IMAD R2, R0, R9, RZ ;  /* 0x0000000900027224 */ /* 0x020fe200078e02ff */
[----:B---3--:R-:W-:-:S04]  /*f6f0*/  IADD3 R8, R22, -0x80, R3 ;  /* 0xffffff8016087810 */ /* 0x008fc80007ffe003 */
        /* <DEDUP_REMOVED lines=9> */
[----:B------:R-:W3:Y:S01]  /*f790*/  @P0 LDC R15, c[0x0][0xbec] ;  /* 0x0002fb00ff0f0b82 */ /* 0x000ee20000000800 */
[----:B------:R-:W-:Y:S01]  /*f7a0*/  IMAD R7, R198, UR5, R7 ;  /* 0x00000005c6077c24 */ /* 0x000fe2000f8e0207 */
[----:B------:R-:W-:-:S03]  /*f7b0*/  ULDC.64 UR4, c[0x0][0xb98] ;  /* 0x0002e60000047ab9 */ /* 0x000fc60000000a00 */
[----:B------:R-:W-:-:S03]  /*f7c0*/  IMAD.IADD R3, R3, 0x1, R7 ;  /* 0x0000000103037824 */ /* 0x000fc600078e0207 */
[----:B0-----:R-:W0:Y:S01]  /*f7d0*/  @P0 LDC R17, c[0x0][0xbf0] ;  /* 0x0002fc00ff110b82 */ /* 0x001e220000000800 */
[----:B------:R-:W-:-:S04]  /*f7e0*/  IMAD.WIDE.U32 R2, R13, UR4, R2 ;  /* 0x000000040d027c25 */ /* 0x000fc8000f8e0002 */
[----:B---3--:R-:W-:-:S05]  /*f7f0*/  @P0 IMAD.HI.U32 R4, R8, R15, RZ ;  /* 0x0000000f08040227 */ /* 0x008fca00078e00ff */
[----:B0-----:R-:W-:Y:S01]  /*f800*/  @P0 SHF.R.U32.HI R5, RZ, R17, R4 ;  /* 0x00000011ff050219 */ /* 0x001fe20000011604 */
        /* <DEDUP_REMOVED lines=18> */
.L_x_1339:
[----:B------:R-:W-:Y:S05]  /*f930*/  BSYNC B1 ;  /* 0x0000000000017941 */ /* 0x000fea0003800000 */
.L_x_1338:
[----:B------:R-:W-:Y:S01]  /*f940*/  ULDC.64 UR4, c[0x0][0xaa0] ;  /* 0x0002a80000047ab9 */ /* 0x000fe20000000a00 */
[----:B------:R-:W-:Y:S01]  /*f950*/  IMAD R7, R197, 0x20, R200 ;  /* 0x00000020c5077824 */ /* 0x000fe200078e02c8 */
[----:B------:R-:W-:Y:S01]  /*f960*/  BSSY B1, `(.L_x_1340) ;  /* 0x000003b000017945 */ /* 0x000fe20003800000 */
[----:B---3--:R-:W-:Y:S02]  /*f970*/  IMAD R3, R11, UR4, RZ ;  /* 0x000000040b037c24 */ /* 0x008fe4000f8e02ff */
[----:B------:R-:W-:Y:S02]  /*f980*/  IMAD.IADD R9, R22, 0x1, R7 ;  /* 0x0000000116097824 */ /* 0x000fe400078e0207 */
[C---:B------:R-:W-:Y:S02]  /*f990*/  IMAD R5, R6.reuse, UR5, R3 ;  /* 0x0000000506057c24 */ /* 0x040fe4000f8e0203 */
[----:B------:R-:W-:Y:S01]  /*f9a0*/  IMAD.WIDE.U32 R2, R6, UR4, RZ ;  /* 0x0000000406027c25 */ /* 0x000fe2000f8e00ff */
[----:B------:R-:W-:-:S03]  /*f9b0*/  ULDC.64 UR4, c[0x0][0xae8] ;  /* 0x0002ba0000047ab9 */ /* 0x000fc60000000a00 */
[----:B------:R-:W-:Y:S02]  /*f9c0*/  IMAD.IADD R3, R3, 0x1, R5 ;  /* 0x0000000103037824 */ /* 0x000fe400078e0205 */
[----:B------:R-:W-:Y:S02]  /*f9d0*/  IMAD R7, R10, UR4, RZ ;  /* 0x000000040a077c24 */ /* 0x000fe4000f8e02ff */
[----:B--2---:R-:W-:-:S04]  /*f9e0*/  @P2 IMAD.HI.U32 R4, R9, R14, RZ ;  /* 0x0000000e09042227 */ /* 0x004fc800078e00ff */
[C---:B------:R-:W-:Y:S02]  /*f9f0*/  IMAD R7, R198.reuse, UR5, R7 ;  /* 0x00000005c6077c24 */ /* 0x040fe4000f8e0207 */
[----:B------:R-:W-:Y:S01]  /*fa00*/  IMAD.WIDE.U32 R2, R198, UR4, R2 ;  /* 0x00000004c6027c25 */ /* 0x000fe2000f8e0002 */
[----:B------:R-:W-:-:S03]  /*fa10*/  ULDC.64 UR4, c[0x0][0xaf0] ;  /* 0x0002bc0000047ab9 */ /* 0x000fc60000000a00 */
[----:B------:R-:W-:Y:S01]  /*fa20*/  IMAD.MOV.U32 R5, RZ, RZ, R9 ;  /* 0x000000ffff057224 */ /* 0x000fe200078e0009 */
[----:B----4-:R-:W-:Y:S01]  /*fa30*/  @P2 SHF.R.U32.HI R5, RZ, R25, R4 ;  /* 0x00000019ff052219 */ /* 0x010fe20000011604 */
        /* <DEDUP_REMOVED lines=16> */
[----:B------:R-:W-:Y:S02]  /*fb40*/  IMAD.IADD R22, R200, 0x1, R22 ;  /* 0x00000001c8167824 */ /* 0x000fe400078e0216 */
[----:B------:R-:W-:Y:S02]  /*fb50*/  IMAD R21, R0, R21, RZ ;  /* 0x0000001500157224 */ /* 0x000fe400078e02ff */
[C---:B------:R-:W-:Y:S02]  /*fb60*/  IMAD R5, R7.reuse, UR5, R4 ;  /* 0x0000000507057c24 */ /* 0x040fe4000f8e0204 */
[----:B------:R-:W-:Y:S01]  /*fb70*/  IMAD.WIDE.U32 R2, R7, UR4, R2 ;  /* 0x0000000407027c25 */ /* 0x000fe2000f8e0002 */
[----:B------:R-:W-:Y:S01]  /*fb80*/  ISETP.GE.AND P2, PT, R22, R21, PT ;  /* 0x000000151600720c */ /* 0x000fe20003f46270 */
[----:B------:R-:W-:-:S02]  /*fb90*/  ULDC.64 UR4, c[0x0][0xa80] ;  /* 0x0002a00000047ab9 */ /* 0x000fc40000000a00 */
[----:B------:R-:W-:Y:S01]  /*fba0*/  VIADD R0, R22, 0x20 ;  /* 0x0000002016007836 */ /* 0x000fe20000000000 */
[----:B------:R-:W-:Y:S01]  /*fbb0*/  LEA R4, P3, R2, UR4, 0x1 ;  /* 0x0000000402047c11 */ /* 0x000fe2000f8608ff */
[----:B------:R-:W-:-:S03]  /*fbc0*/  IMAD.IADD R3, R3, 0x1, R5 ;  /* 0x0000000103037824 */ /* 0x000fc600078e0205 */
[-C--:B------:R-:W-:Y:S01]  /*fbd0*/  ISETP.GE.AND P1, PT, R0, R21.reuse, PT ;  /* 0x000000150000720c */ /* 0x080fe20003f26270 */
[----:B------:R-:W-:Y:S01]  /*fbe0*/  VIADD R0, R22, 0x40 ;  /* 0x0000004016007836 */ /* 0x000fe20000000000 */
[----:B------:R-:W-:Y:S02]  /*fbf0*/  LEA.HI.X R5, R2, UR5, R3, 0x1, P3 ;  /* 0x0000000502057c11 */ /* 0x000fe400098f0c03 */
[----:B------:R2:W3:Y:S02]  /*fc00*/  SHFL.IDX PT, R2, R4, RZ, 0x181f ;  /* 0x00181fff04027589 */ /* 0x0004e400000e0000 */
[----:B------:R-:W-:Y:S02]  /*fc10*/  ISETP.GE.AND P0, PT, R0, R21, PT ;  /* 0x000000150000720c */ /* 0x000fe40003f06270 */
[----:B------:R2:W4:Y:S01]  /*fc20*/  SHFL.IDX PT, R0, R5, RZ, 0x181f ;  /* 0x00181fff05007589 */ /* 0x00052200000e0000 */
[----:B------:R-:W-:Y:S10]  /*fc30*/  @P2 BRA `(.L_x_1341) ;  /* 0x0000000000342947 */ /* 0x000ff40003800000 */
[----:B------:R-:W-:Y:S02]  /*fc40*/  ULDC UR4, c[0x0][0xac8] ;  /* 0x0002b20000047ab9 */ /* 0x000fe40000000800 */
[----:B------:R-:W-:Y:S02]  /*fc50*/  ISETP.GE.AND P4, PT, R193, UR4, PT ;  /* 0x00000004c1007c0c */ /* 0x000fe4000bf86270 */
[----:B------:R-:W-:Y:S02]  /*fc60*/  ISETP.GE.AND P3, PT, R195, UR4, PT ;  /* 0x00000004c3007c0c */ /* 0x000fe4000bf66270 */
[----:B------:R-:W-:-:S09]  /*fc70*/  ISETP.GE.AND P2, PT, R196, UR4, PT ;  /* 0x00000004c4007c0c */ /* 0x000fd2000bf46270 */
[-C--:B---3--:R-:W-:Y:S02]  /*fc80*/  @!P4 LEA R6, P6, R193, R2.reuse, 0x1 ;  /* 0x00000002c106c211 */ /* 0x088fe400078c08ff */
[----:B------:R-:W-:Y:S02]  /*fc90*/  @!P3 LEA R8, P5, R195, R2, 0x1 ;  /* 0x00000002c308b211 */ /* 0x000fe400078a08ff */
[----:B----4-:R-:W-:Y:S02]  /*fca0*/  @!P4 LEA.HI.X R7, R193, R0, R209, 0x1, P6 ;  /* 0x00000000c107c211 */ /* 0x010fe400030f0cd1 */
[C---:B------:R-:W-:Y:S02]  /*fcb0*/  @!P2 LEA R2, P6, R196.reuse, R2, 0x1 ;  /* 0x00000002c402a211 */ /* 0x040fe400078c08ff */
[-C--:B------:R-:W-:Y:S01]  /*fcc0*/  @!P3 LEA.HI.X R9, R195, R0.reuse, R208, 0x1, P5 ;  /* 0x00000000c309b211 */ /* 0x080fe200028f0cd0 */
[----:B------:R3:W-:Y:S01]  /*fcd0*/  @!P4 ST.E.128 desc[UR36][R6.64], RZ ;  /* 0x000000ff0600c985 */ /* 0x0007e2000c101d24 */
[----:B------:R-:W-:-:S03]  /*fce0*/  @!P2 LEA.HI.X R3, R196, R0, R207, 0x1, P6 ;  /* 0x00000000c403a211 */ /* 0x000fc600030f0ccf */
[----:B------:R3:W-:Y:S04]  /*fcf0*/  @!P3 ST.E.128 desc[UR36][R8.64], RZ ;  /* 0x000000ff0800b985 */ /* 0x0007e8000c101d24 */
[----:B------:R3:W-:Y:S02]  /*fd00*/  @!P2 ST.E.128 desc[UR36][R2.64], RZ ;  /* 0x000000ff0200a985 */ /* 0x0007e4000c101d24 */
.L_x_1341:
[----:B------:R-:W-:Y:S05]  /*fd10*/  BSYNC B1 ;  /* 0x0000000000017941 */ /* 0x000fea0003800000 */
.L_x_1340:
        /* <DEDUP_REMOVED lines=14> */
[----:B------:R0:W-:Y:S04]  /*fe00*/  @!P4 ST.E.128 desc[UR36][R6.64], RZ ;  /* 0x000000ff0600c985 */ /* 0x0001e8000c101d24 */
[----:B------:R0:W-:Y:S04]  /*fe10*/  @!P5 ST.E.128 desc[UR36][R8.64], RZ ;  /* 0x000000ff0800d985 */ /* 0x0001e8000c101d24 */
[----:B------:R0:W-:Y:S02]  /*fe20*/  @!P6 ST.E.128 desc[UR36][R2.64], RZ ;  /* 0x000000ff0200e985 */ /* 0x0001e4000c101d24 */
.L_x_1343:
[----:B------:R-:W-:Y:S05]  /*fe30*/  BSYNC B1 ;  /* 0x0000000000017941 */ /* 0x000fea0003800000 */
.L_x_1342:
[----:B0-----:R0:W0:Y:S01]  /*fe40*/  SHFL.IDX PT, R0, R5, 0x2, 0x181f ;  /* 0x00581f0005007f89 */ /* 0x00102200000e0000 */
[----:B------:R-:W-:Y:S03]  /*fe50*/  BSSY B1, `(.L_x_1344) ;  /* 0x0000010000017945 */ /* 0x000fe60003800000 */
[----:B---3--:R3:W0:Y:S01]  /*fe60*/  SHFL.IDX PT, R2, R4, 0x2, 0x181f ;  /* 0x00581f0004027f89 */ /* 0x00862200000e0000 */
[----:B------:R-:W-:Y:S05]  /*fe70*/  @P0 BRA `(.L_x_1345) ;  /* 0x0000000000340947 */ /* 0x000fea0003800000 */
[----:B------:R-:W-:Y:S02]  /*fe80*/  ULDC UR4, c[0x0][0xac8] ;  /* 0x0002b20000047ab9 */ /* 0x000fe40000000800 */
[----:B------:R-:W-:Y:S02]  /*fe90*/  ISETP.GE.AND P3, PT, R193, UR4, PT ;  /* 0x00000004c1007c0c */ /* 0x000fe4000bf66270 */
[----:B------:R-:W-:Y:S02]  /*fea0*/  ISETP.GE.AND P4, PT, R195, UR4, PT ;  /* 0x00000004c3007c0c */ /* 0x000fe4000bf86270 */
[----:B------:R-:W-:-:S09]  /*feb0*/  ISETP.GE.AND P5, PT, R196, UR4, PT ;  /* 0x00000004c4007c0c */ /* 0x000fd2000bfa6270 */
[-C--:B0-----:R-:W-:Y:S02]  /*fec0*/  @!P3 LEA R6, P0, R193, R2.reuse, 0x1 ;  /* 0x00000002c106b211 */ /* 0x081fe400078008ff */
[-C--:B------:R-:W-:Y:S02]  /*fed0*/  @!P4 LEA R8, P1, R195, R2.reuse, 0x1 ;  /* 0x00000002c308c211 */ /* 0x080fe400078208ff */
[C---:B------:R-:W-:Y:S02]  /*fee0*/  @!P5 LEA R2, P2, R196.reuse, R2, 0x1 ;  /* 0x00000002c402d211 */ /* 0x040fe400078408ff */
[-C--:B------:R-:W-:Y:S02]  /*fef0*/  @!P3 LEA.HI.X R7, R193, R0.reuse, R209, 0x1, P0 ;  /* 0x00000000c107b211 */ /* 0x080fe400000f0cd1 */
[-C--:B------:R-:W-:Y:S02]  /*ff00*/  @!P4 LEA.HI.X R9, R195, R0.reuse, R208, 0x1, P1 ;  /* 0x00000000c309c211 */ /* 0x080fe400008f0cd0 */
[----:B------:R-:W-:Y:S01]  /*ff10*/  @!P5 LEA.HI.X R3, R196, R0, R207, 0x1, P2 ;  /* 0x00000000c403d211 */ /* 0x000fe200010f0ccf */
[----:B------:R0:W-:Y:S04]  /*ff20*/  @!P3 ST.E.128 desc[UR36][R6.64], RZ ;  /* 0x000000ff0600b985 */ /* 0x0001e8000c101d24 */
[----:B------:R0:W-:Y:S04]  /*ff30*/  @!P4 ST.E.128 desc[UR36][R8.64], RZ ;  /* 0x000000ff0800c985 */ /* 0x0001e8000c101d24 */
[----:B------:R0:W-:Y:S02]  /*ff40*/  @!P5 ST.E.128 desc[UR36][R2.64], RZ ;  /* 0x000000ff0200d985 */ /* 0x0001e4000c101d24 */
.L_x_1345:
[----:B------:R-:W-:Y:S05]  /*ff50*/  BSYNC B1 ;  /* 0x0000000000017941 */ /* 0x000fea0003800000 */
.L_x_1344:
[----:B0-----:R-:W-:Y:S01]  /*ff60*/  VIADD R0, R22, 0x60 ;  /* 0x0000006016007836 */ /* 0x001fe20000000000 */
[----:B------:R0:W0:Y:S04]  /*ff70*/  SHFL.IDX PT, R6, R5, 0x3, 0x181f ;  /* 0x00781f0005067f89 */ /* 0x00002800000e0000 */
[----:B------:R-:W-:Y:S01]  /*ff80*/  ISETP.GE.AND P0, PT, R0, R21, PT ;  /* 0x000000150000720c */ /* 0x000fe20003f06270 */
[----:B------:R0:W0:-:S12]  /*ff90*/  SHFL.IDX PT, R2, R4, 0x3, 0x181f ;  /* 0x00781f0004027f89 */ /* 0x00001800000e0000 */
[----:B------:R-:W-:Y:S05]  /*ffa0*/  @P0 BRA `(.L_x_1336) ;  /* 0x0000000000340947 */ /* 0x000fea0003800000 */
[----:B------:R-:W-:Y:S02]  /*ffb0*/  ULDC UR4, c[0x0][0xac8] ;  /* 0x0002b20000047ab9 */ /* 0x000fe40000000800 */
[----:B------:R-:W-:Y:S02]  /*ffc0*/  ISETP.GE.AND P3, PT, R193, UR4, PT ;  /* 0x00000004c1007c0c */ /* 0x000fe4000bf66270 */
[----:B------:R-:W-:Y:S02]  /*ffd0*/  ISETP.GE.AND P4, PT, R195, UR4, PT ;  /* 0x00000004c3007c0c */ /* 0x000fe4000bf86270 */
[----:B------:R-:W-:-:S09]  /*ffe0*/  ISETP.GE.AND P5, PT, R196, UR4, PT ;  /* 0x00000004c4007c0c */ /* 0x000fd2000bfa6270 */
[-C--:B0-234-:R-:W-:Y:S02]  /*fff0*/  @!P3 LEA R4, P0, R193, R2.reuse, 0x1 ;  /* 0x00000002c104b211 */ /* 0x09dfe400078008ff */
        /* <DEDUP_REMOVED lines=8> */
.L_x_1336:
[----:B------:R-:W-:Y:S05]  /*10080*/  BSYNC B0 ;  /* 0x0000000000007941 */ /* 0x000fea0003800000 */
.L_x_1327:
[----:B------:R-:W-:Y:S02]  /*10090*/  ULDC UR4, c[0x0][0xc3c] ;  /* 0x00030f0000047ab9 */ /* 0x000fe40000000800 */
[----:B-1----:R-:W-:-:S13]  /*100a0*/  ISETP.GE.AND P0, PT, R43, UR4, PT ;  /* 0x000000042b007c0c */ /* 0x002fda000bf06270 */
[----:B------:R-:W-:Y:S05]  /*100b0*/  @!P0 BRA `(.L_x_1346) ;  /* 0xffffff0c000c8947 */ /* 0x000fea000383ffff */
[----:B------:R-:W-:Y:S05]  /*100c0*/  EXIT ;  /* 0x000000000000794d */ /* 0x000fea0003800000 */
.L_x_1237:
[----:B------:R-:W-:-:S08]  /*100d0*/  NOP ;  /* 0x0000000000007918 */ /* 0x000fd00000000000 */
[----:B------:R-:W0:-:S00]  /*100e0*/  USETMAXREG.DEALLOC.CTAPOOL 0x28 ;  /* 0x00000028000079c8 */ /* 0x000e0000080e0500 */
[----:B0-----:R-:W-:Y:S01]  /*100f0*/  LOP3.LUT R2, R2, 0x3, RZ, 0xc0, !PT ;  /* 0x0000000302027812 */ /* 0x001fe200078ec0ff */
[----:B------:R-:W-:Y:S01]  /*10100*/  IMAD.MOV.U32 R4, RZ, RZ, RZ ;  /* 0x000000ffff047224 */ /* 0x000fe200078e00ff */
[----:B------:R-:W-:-:S04]  /*10110*/  LOP3.LUT R16, R16, 0xfffffeff, RZ, 0xc0, !PT ;  /* 0xfffffeff10107812 */ /* 0x000fc800078ec0ff */
[----:B------:R-:W0:Y:S02]  /*10120*/  SHFL.IDX PT, R2, R2, RZ, 0x1f ;  /* 0x00001fff02027589 */ /* 0x000e2400000e0000 */
[----:B0-----:R-:W-:-:S13]  /*10130*/  ISETP.NE.AND P0, PT, R2, RZ, PT ;  /* 0x000000ff0200720c */ /* 0x001fda0003f05270 */
[----:B------:R-:W-:Y:S01]  /*10140*/  @P0 LOP3.LUT R16, R16, 0x100, RZ, 0xfc, !PT ;  /* 0x0000010010100812 */ /* 0x000fe200078efcff */
[----:B------:R-:W-:Y:S06]  /*10150*/  @!P0 BRA `(.L_x_1347) ;  /* 0x00000000001c8947 */ /* 0x000fec0003800000 */
[----:B------:R-:W0:Y:S08]  /*10160*/  S2UR UR5, SR_CgaCtaId ;  /* 0x00000000000579c3 */ /* 0x000e300000008800 */
[----:B------:R-:W-:Y:S06]  /*10170*/  BAR.SYNC.DEFER_BLOCKING 0x5, 0x180 ;  /* 0x0146000000007b1d */ /* 0x000fec0000010000 */
[----:B------:R-:W-:-:S02]  /*10180*/  UMOV UR4, 0x400 ;  /* 0x0000040000047882 */ /* 0x000fc40000000000 */
[----:B0-----:R-:W-:-:S09]  /*10190*/  ULEA UR4, UR5, UR4, 0x18 ;  /* 0x0000000405047291 */ /* 0x001fd2000f8ec03f */
[----:B------:R-:W0:Y:S01]  /*101a0*/  LDS.128 R24, [UR4+0x308d0] ;  /* 0x0308d004ff187984 */ /* 0x000e220008000c00 */
[----:B------:R-:W-:Y:S06]  /*101b0*/  BAR.ARV 0x4, 0x180 ;  /* 0x0106000000007b1d */ /* 0x000fec0000002000 */
[----:B------:R-:W-:Y:S05]  /*101c0*/  BRA `(.L_x_1348) ;  /* 0x0000000800887947 */ /* 0x000fea0003800000 */
.L_x_1347:
[----:B------:R-:W-:Y:S01]  /*101d0*/  LOP3.LUT R5, R0, 0x1f, RZ, 0xc0, !PT ;  /* 0x0000001f00057812 */ /* 0x000fe200078ec0ff */
[----:B------:R-:W-:Y:S01]  /*101e0*/  ULDC UR4, c[0x0][0xc3c] ;  /* 0x00030f0000047ab9 */ /* 0x000fe20000000800 */
[----:B------:R-:W0:Y:S01]  /*101f0*/  S2UR UR6, SR_CTAID.X ;  /* 0x00000000000679c3 */ /* 0x000e220000002500 */
[----:B------:R-:W-:Y:S01]  /*10200*/  ULDC UR5, c[0x0][0xc38] ;  /* 0x00030e0000057ab9 */ /* 0x000fe20000000800 */
[----:B------:R-:W-:-:S04]  /*10210*/  ISETP.NE.AND P0, PT, R5, 0x1f, PT ;  /* 0x0000001f0500780c */ /* 0x000fc80003f05270 */
[----:B------:R-:W-:-:S13]  /*10220*/  ISETP.GE.OR P1, PT, R5, UR4, !P0 ;  /* 0x0000000405007c0c */ /* 0x000fda000c726670 */
[----:B------:R-:W1:Y:S02]  /*10230*/  @!P1 LDC.64 R2, c[0x0][0xc80] ;  /* 0x00032000ff029b82 */ /* 0x000e640000000a00 */
[----:B-1----:R-:W-:-:S05]  /*10240*/  @!P1 IMAD.WIDE.U32 R2, R5, 0x4, R2 ;  /* 0x0000000405029825 */ /* 0x002fca00078e0002 */
        /* <DEDUP_REMOVED lines=8> */
[----:B--2---:R-:W1:Y:S02]  /*102d0*/  SHFL.UP PT, R6, R4, 0x1, RZ ;  /* 0x0420000004067989 */ /* 0x004e6400000e00ff */
[----:B-1----:R-:W-:-:S05]  /*102e0*/  SEL R7, R6, RZ, P1 ;  /* 0x000000ff06077207 */ /* 0x002fca0000800000 */
[----:B------:R-:W-:-:S05]  /*102f0*/  IMAD.IADD R7, R4, 0x1, R7 ;  /* 0x0000000104077824 */ /* 0x000fca00078e0207 */
[----:B------:R-:W1:Y:S02]  /*10300*/  SHFL.UP PT, R6, R7, 0x2, RZ ;  /* 0x0440000007067989 */ /* 0x000e6400000e00ff */
        /* <DEDUP_REMOVED lines=11> */
[----:B------:R-:W1:Y:S02]  /*103c0*/  SHFL.IDX PT, R6, R8, 0x1f, 0x1f ;  /* 0x03e01f0008067f89 */ /* 0x000e6400000e0000 */
[----:B-1----:R-:W-:-:S04]  /*103d0*/  IMAD R6, R6, UR5, RZ ;  /* 0x0000000506067c24 */ /* 0x002fc8000f8e02ff */
[----:B------:R-:W-:Y:S01]  /*103e0*/  IMAD.MOV.U32 R3, RZ, RZ, R6 ;  /* 0x000000ffff037224 */ /* 0x000fe200078e0006 */
[----:B0-----:R-:W-:-:S13]  /*103f0*/  ISETP.GT.AND P6, PT, R6, UR6, PT ;  /* 0x0000000606007c0c */ /* 0x001fda000bfc4270 */
[----:B------:R-:W-:Y:S05]  /*10400*/  @P6 BRA `(.L_x_1349) ;  /* 0x0000000000906947 */ /* 0x000fea0003800000 */
[----:B------:R-:W-:Y:S01]  /*10410*/  IMAD.MOV.U32 R6, RZ, RZ, R3 ;  /* 0x000000ffff067224 */ /* 0x000fe200078e0003 */
[----:B------:R-:W-:Y:S01]  /*10420*/  UMOV UR4, URZ ;  /* 0x0000003f00047c82 */ /* 0x000fe20008000000 */
[----:B------:R-:W-:-:S05]  /*10430*/  ULDC UR5, c[0x0][0xc38] ;  /* 0x00030e0000057ab9 */ /* 0x000fca0000000800 */
.L_x_1353:
[----:B------:R-:W0:Y:S01]  /*10440*/  LDC R2, c[0x0][0xc3c] ;  /* 0x00030f00ff027b82 */ /* 0x000e220000000800 */
[----:B------:R-:W-:-:S06]  /*10450*/  UIADD3 UR4, UR4, 0x1f, URZ ;  /* 0x0000001f04047890 */ /* 0x000fcc000fffe03f */
        /* <DEDUP_REMOVED lines=10> */
.L_x_1352:
[----:B------:R-:W-:Y:S05]  /*10500*/  BSYNC B0 ;  /* 0x0000000000007941 */ /* 0x000fea0003800000 */
.L_x_1351:
        /* <DEDUP_REMOVED lines=20> */
.L_x_1349:
[----:B------:R-:W-:-:S04]  /*10650*/  IMAD.IADD R13, R6, 0x1, -R3 ;  /* 0x00000001060d7824 */ /* 0x000fc800078e0a03 */
[----:B------:R-:W-:-:S05]  /*10660*/  IMAD R2, R8, UR5, R13 ;  /* 0x0000000508027c24 */ /* 0x000fca000f8e020d */
[----:B------:R-:W-:Y:S02]  /*10670*/  ISETP.GT.AND P0, PT, R2, UR6, PT ;  /* 0x0000000602007c0c */ /* 0x000fe4000bf04270 */
[----:B------:R-:W0:Y:S11]  /*10680*/  LDC.64 R2, c[0x0][0xc90] ;  /* 0x00032400ff027b82 */ /* 0x000e360000000a00 */
[----:B------:R-:W-:-:S04]  /*10690*/  VOTE.ANY R9, PT, !P0 ;  /* 0x0000000000097806 */ /* 0x000fc800040e0100 */
[----:B------:R-:W1:Y:S02]  /*106a0*/  POPC R15, R9 ;  /* 0x00000009000f7309 */ /* 0x000e640000000000 */
[----:B-1----:R-:W-:-:S04]  /*106b0*/  VIADD R27, R15, UR4 ;  /* 0x000000040f1b7c36 */ /* 0x002fc80008000000 */
[----:B0-----:R-:W-:-:S05]  /*106c0*/  IMAD.WIDE R2, R27, 0x4, R2 ;  /* 0x000000041b027825 */ /* 0x001fca00078e0202 */
[----:B------:R-:W2:Y:S01]  /*106d0*/  LDG.E R7, desc[UR36][R2.64] ;  /* 0x0000002402077981 */ /* 0x000ea2000c1e1900 */
[----:B------:R-:W-:-:S03]  /*106e0*/  ISETP.NE.AND P0, PT, R9, RZ, PT ;  /* 0x000000ff0900720c */ /* 0x000fc60003f05270 */
[----:B------:R-:W2:Y:S02]  /*106f0*/  SHFL.IDX PT, R4, R4, R15, 0x1f ;  /* 0x00001f0f04047589 */ /* 0x000ea400000e0000 */
[----:B--2---:R-:W-:-:S05]  /*10700*/  IMAD R6, R4, R7, RZ ;  /* 0x0000000704067224 */ /* 0x004fca00078e02ff */
[----:B------:R-:W-:-:S04]  /*10710*/  IABS R12, R6 ;  /* 0x00000006000c7213 */ /* 0x000fc80000000000 */
[----:B------:R-:W0:Y:S08]  /*10720*/  I2F.RP R10, R12 ;  /* 0x0000000c000a7306 */ /* 0x000e300000209400 */
[----:B0-----:R-:W0:Y:S02]  /*10730*/  MUFU.RCP R10, R10 ;  /* 0x0000000a000a7308 */ /* 0x001e240000001000 */
[----:B0-----:R-:W-:-:S06]  /*10740*/  VIADD R11, R10, 0xffffffe ;  /* 0x0ffffffe0a0b7836 */ /* 0x001fcc0000000000 */
[----:B------:R0:W1:Y:S01]  /*10750*/  F2I.FTZ.U32.TRUNC.NTZ R3, R11 ;  /* 0x0000000b00037305 */ /* 0x000062000021f000 */
[----:B------:R-:W-:Y:S05]  /*10760*/  @!P0 BRA `(.L_x_1354) ;  /* 0x0000000000088947 */ /* 0x000fea0003800000 */
[----:B------:R-:W-:-:S05]  /*10770*/  VIADD R9, R15, 0xffffffff ;  /* 0xffffffff0f097836 */ /* 0x000fca0000000000 */
[----:B------:R2:W3:Y:S02]  /*10780*/  SHFL.IDX PT, R24, R8, R9, 0x1f ;  /* 0x00001f0908187589 */ /* 0x0004e400000e0000 */
.L_x_1354:
[----:B---3--:R-:W-:Y:S01]  /*10790*/  IMAD R24, R24, UR5, R13 ;  /* 0x0000000518187c24 */ /* 0x008fe2000f8e020d */
[----:B------:R-:W-:Y:S01]  /*107a0*/  IABS R2, R6 ;  /* 0x0000000600027213 */ /* 0x000fe20000000000 */
[----:B01----:R-:W-:-:S03]  /*107b0*/  IMAD.MOV R11, RZ, RZ, -R3 ;  /* 0x000000ffff0b7224 */ /* 0x003fc600078e0a03 */
[----:B--2---:R-:W-:Y:S01]  /*107c0*/  IADD3 R9, -R24, UR6, RZ ;  /* 0x0000000618097c10 */ /* 0x004fe2000fffe1ff */
        /* <DEDUP_REMOVED lines=19> */
[----:B------:R-:W-:Y:S02]  /*10900*/  IMAD R13, R7, R2, RZ ;  /* 0x00000002070d7224 */ /* 0x000fe400078e02ff */
[----:B------:R-:W-:Y:S02]  /*10910*/  IMAD.MOV R2, RZ, RZ, -R2 ;  /* 0x000000ffff027224 */ /* 0x000fe400078e0a02 */
[----:B------:R-:W-:Y:S02]  /*10920*/  IMAD.MOV R8, RZ, RZ, -R13 ;  /* 0x000000ffff087224 */ /* 0x000fe400078e0a0d */
[----:B------:R-:W-:Y:S02]  /*10930*/  IMAD R6, R6, R2, R9 ;  /* 0x0000000206067224 */ /* 0x000fe400078e0209 */
[----:B------:R-:W-:Y:S01]  /*10940*/  IMAD.MOV.U32 R2, RZ, RZ, RZ ;  /* 0x000000ffff027224 */ /* 0x000fe200078e00ff */
[----:B------:R-:W-:Y:S02]  /*10950*/  VIADDMNMX R15, R8, UR5, R7, PT ;  /* 0x00000005080f7c46 */ /* 0x000fe4000b800107 */
[----:B------:R-:W-:-:S02]  /*10960*/  IABS R11, R6 ;  /* 0x00000006000b7213 */ /* 0x000fc40000000000 */
[----:B------:R-:W-:Y:S01]  /*10970*/  IABS R8, R15 ;  /* 0x0000000f00087213 */ /* 0x000fe20000000000 */
[----:B------:R-:W-:-:S03]  /*10980*/  IMAD.MOV R26, RZ, RZ, -R15 ;  /* 0x000000ffff1a7224 */ /* 0x000fc600078e0a0f */
[----:B------:R-:W0:Y:S08]  /*10990*/  I2F.RP R7, R8 ;  /* 0x0000000800077306 */ /* 0x000e300000209400 */
[----:B0-----:R-:W0:Y:S02]  /*109a0*/  MUFU.RCP R7, R7 ;  /* 0x0000000700077308 */ /* 0x001e240000001000 */
[----:B0-----:R-:W-:-:S06]  /*109b0*/  VIADD R3, R7, 0xffffffe ;  /* 0x0ffffffe07037836 */ /* 0x001fcc0000000000 */
[----:B------:R-:W0:Y:S02]  /*109c0*/  F2I.FTZ.U32.TRUNC.NTZ R3, R3 ;  /* 0x0000000300037305 */ /* 0x000e24000021f000 */
[----:B0-----:R-:W-:-:S04]  /*109d0*/  IMAD.MOV R10, RZ, RZ, -R3 ;  /* 0x000000ffff0a7224 */ /* 0x001fc800078e0a03 */
[----:B------:R-:W-:Y:S01]  /*109e0*/  IMAD.MOV.U32 R9, RZ, RZ, R10 ;  /* 0x000000ffff097224 */ /* 0x000fe200078e000a */
[----:B------:R-:W-:-:S03]  /*109f0*/  IABS R10, R15 ;  /* 0x0000000f000a7213 */ /* 0x000fc60000000000 */
[----:B------:R-:W-:-:S04]  /*10a00*/  IMAD R9, R9, R8, RZ ;  /* 0x0000000809097224 */ /* 0x000fc800078e02ff */
[----:B------:R-:W-:-:S04]  /*10a10*/  IMAD.HI.U32 R2, R3, R9, R2 ;  /* 0x0000000903027227 */ /* 0x000fc800078e0002 */
[----:B------:R-:W-:Y:S02]  /*10a20*/  IMAD.MOV R3, RZ, RZ, -R10 ;  /* 0x000000ffff037224 */ /* 0x000fe400078e0a0a */
        /* <DEDUP_REMOVED lines=8> */
[----:B------:R-:W-:Y:S01]  /*10ab0*/  ISETP.GE.AND P2, PT, R3, RZ, PT ;  /* 0x000000ff0300720c */ /* 0x000fe20003f46270 */
[----:B------:R-:W-:-:S06]  /*10ac0*/  IMAD.IADD R3, R6, 0x1, R13 ;  /* 0x0000000106037824 */ /* 0x000fcc00078e020d */
[----:B------:R-:W-:-:S06]  /*10ad0*/  @P0 VIADD R2, R2, 0x1 ;  /* 0x0000000102020836 */ /* 0x000fcc0000000000 */
[----:B------:R-:W-:Y:S01]  /*10ae0*/  @!P2 IMAD.MOV R2, RZ, RZ, -R2 ;  /* 0x000000ffff02a224 */ /* 0x000fe200078e0a02 */
[----:B------:R-:W-:-:S04]  /*10af0*/  @!P1 LOP3.LUT R2, RZ, R15, RZ, 0x33, !PT ;  /* 0x0000000fff029212 */ /* 0x000fc800078e33ff */
[----:B------:R-:W-:Y:S01]  /*10b00*/  LOP3.LUT R25, RZ, R2, RZ, 0x33, !PT ;  /* 0x00000002ff197212 */ /* 0x000fe200078e33ff */
[----:B------:R-:W-:-:S04]  /*10b10*/  IMAD R26, R2, R26, R3 ;  /* 0x0000001a021a7224 */ /* 0x000fc800078e0203 */
[----:B------:R-:W-:Y:S01]  /*10b20*/  IMAD.IADD R25, R4, 0x1, R25 ;  /* 0x0000000104197824 */ /* 0x000fe200078e0219 */
[----:B------:R-:W-:Y:S06]  /*10b30*/  BRA `(.L_x_1355) ;  /* 0x0000000000147947 */ /* 0x000fec0003800000 */
.L_x_1350:
[----:B------:R-:W-:Y:S01]  /*10b40*/  ULDC UR4, c[0x0][0xc3c] ;  /* 0x00030f0000047ab9 */ /* 0x000fe20000000800 */
[----:B------:R-:W-:Y:S02]  /*10b50*/  IMAD.MOV.U32 R25, RZ, RZ, RZ ;  /* 0x000000ffff197224 */ /* 0x000fe400078e00ff */
[----:B------:R-:W-:Y:S02]  /*10b60*/  IMAD.U32 R24, RZ, RZ, UR6 ;  /* 0x00000006ff187e24 */ /* 0x000fe4000f8e00ff */
[----:B------:R-:W-:Y:S02]  /*10b70*/  IMAD.MOV.U32 R26, RZ, RZ, RZ ;  /* 0x000000ffff1a7224 */ /* 0x000fe400078e00ff */
[----:B------:R-:W-:-:S07]  /*10b80*/  IMAD.U32 R27, RZ, RZ, UR4 ;  /* 0x00000004ff1b7e24 */ /* 0x000fce000f8e00ff */
.L_x_1355:
[----:B------:R-:W-:-:S13]  /*10b90*/  ISETP.NE.AND P0, PT, R5, RZ, PT ;  /* 0x000000ff0500720c */ /* 0x000fda0003f05270 */
[----:B------:R-:W0:Y:S01]  /*10ba0*/  @!P0 S2R R3, SR_CgaCtaId ;  /* 0x0000000000038919 */ /* 0x000e220000008800 */
[----:B------:R-:W-:-:S04]  /*10bb0*/  @!P0 MOV R2, 0x400 ;  /* 0x0000040000028802 */ /* 0x000fc80000000f00 */
[----:B0-----:R-:W-:-:S05]  /*10bc0*/  @!P0 LEA R2, R3, R2, 0x18 ;  /* 0x0000000203028211 */ /* 0x001fca00078ec0ff */
[----:B------:R1:W-:Y:S01]  /*10bd0*/  @!P0 STS.128 [R2+0x308d0], R24 ;  /* 0x0308d01802008388 */ /* 0x0003e20000000c00 */
[----:B------:R-:W-:Y:S06]  /*10be0*/  BAR.ARV 0x5, 0x180 ;  /* 0x0146000000007b1d */ /* 0x000fec0000002000 */
.L_x_1348:
[----:B------:R2:W-:Y:S01]  /*10bf0*/  STL [R1+0x24], RZ ;  /* 0x000024ff01007387 */ /* 0x0005e20000100800 */
[----:B------:R-:W-:Y:S01]  /*10c00*/  ULDC UR4, c[0x0][0xc3c] ;  /* 0x00030f0000047ab9 */ /* 0x000fe20000000800 */
[----:B------:R-:W-:Y:S01]  /*10c10*/  IMAD.MOV.U32 R28, RZ, RZ, 0x1 ;  /* 0x00000001ff1c7424 */ /* 0x000fe200078e00ff */
[----:B0-----:R-:W-:Y:S01]  /*10c20*/  ISETP.GE.AND P0, PT, R27, UR4, PT ;  /* 0x000000041b007c0c */ /* 0x001fe2000bf06270 */
[----:B------:R-:W-:-:S12]  /*10c30*/  IMAD.MOV.U32 R23, RZ, RZ, RZ ;  /* 0x000000ffff177224 */ /* 0x000fd800078e00ff */
[----:B--2---:R-:W-:Y:S05]  /*10c40*/  @P0 BRA `(.L_x_1356) ;  /* 0x0000004c004c0947 */ /* 0x004fea0003800000 */
[----:B------:R-:W2:Y:S01]  /*10c50*/  LDL R4, [R1+0x10] ;  /* 0x0000100001047983 */ /* 0x000ea20000100800 */
[----:B------:R-:W0:Y:S01]  /*10c60*/  S2UR UR5, SR_CgaCtaId ;  /* 0x00000000000579c3 */ /* 0x000e220000008800 */
[C---:B------:R-:W-:Y:S01]  /*10c70*/  IMAD.SHL.U32 R32, R0.reuse, 0x8, RZ ;  /* 0x0000000800207824 */ /* 0x040fe200078e00ff */
[----:B------:R-:W-:Y:S01]  /*10c80*/  UMOV UR4, 0x400 ;  /* 0x0000040000047882 */ /* 0x000fe20000000000 */
[----:B-1----:R-:W-:Y:S01]  /*10c90*/  LOP3.LUT R2, R0, 0x7f, RZ, 0xc0, !PT ;  /* 0x0000007f00027812 */ /* 0x002fe200078ec0ff */
[----:B------:R-:W-:Y:S01]  /*10ca0*/  BSSY B8, `(.L_x_1356) ;  /* 0x00004cd000087945 */ /* 0x000fe20003800000 */
[----:B------:R-:W-:Y:S01]  /*10cb0*/  IMAD.MOV.U32 R28, RZ, RZ, 0x1 ;  /* 0x00000001ff1c7424 */ /* 0x000fe200078e00ff */
[----:B------:R-:W-:Y:S01]  /*10cc0*/  LOP3.LUT R3, R32, 0x1f8, RZ, 0xc0, !PT ;  /* 0x000001f820037812 */ /* 0x000fe200078ec0ff */
[----:B------:R-:W-:Y:S01]  /*10cd0*/  IMAD.MOV.U32 R23, RZ, RZ, RZ ;  /* 0x000000ffff177224 */ /* 0x000fe200078e00ff */
[----:B------:R-:W-:Y:S01]  /*10ce0*/  SHF.R.U32.HI R2, RZ, 0x3, R2 ;  /* 0x00000003ff027819 */ /* 0x000fe20000011602 */
[----:B------:R-:W-:Y:S01]  /*10cf0*/  ULDC UR38, c[0x0][0xc] ;  /* 0x0000030000267ab9 */ /* 0x000fe20000000800 */
[----:B------:R-:W-:Y:S01]  /*10d00*/  LOP3.LUT R3, R3, 0x38, R0, 0x78, !PT ;  /* 0x0000003803037812 */ /* 0x000fe200078e7800 */
[----:B------:R-:W-:-:S03]  /*10d10*/  IMAD.SHL.U32 R0, R0, 0x10, RZ ;  /* 0x0000001000007824 */ /* 0x000fc600078e00ff */
[----:B------:R-:W-:Y:S02]  /*10d20*/  LOP3.LUT R36, R3, 0x200, R32, 0xf8, !PT ;  /* 0x0000020003247812 */ /* 0x000fe400078ef820 */
[----:B------:R-:W-:Y:S02]  /*10d30*/  LOP3.LUT R32, R32, 0x38, RZ, 0xc0, !PT ;  /* 0x0000003820207812 */ /* 0x000fe400078ec0ff */
[----:B------:R-:W-:Y:S02]  /*10d40*/  LOP3.LUT R0, R2, 0x70, R0, 0xf8, !PT ;  /* 0x0000007002007812 */ /* 0x000fe400078ef800 */
[C---:B------:R-:W-:Y:S02]  /*10d50*/  LOP3.LUT R34, R32.reuse, 0x40, RZ, 0xfc, !PT ;  /* 0x0000004020227812 */ /* 0x040fe400078efcff */
[----:B------:R-:W-:Y:S01]  /*10d60*/  LOP3.LUT R33, R32, 0x80, RZ, 0xfc, !PT ;  /* 0x0000008020217812 */ /* 0x000fe200078efcff */
[----:B0-----:R-:W-:-:S06]  /*10d70*/  ULEA UR4, UR5, UR4, 0x18 ;  /* 0x0000000405047291 */ /* 0x001fcc000f8ec03f */
[----:B------:R-:W-:-:S04]  /*10d80*/  IMAD.U32 R17, RZ, RZ, UR4 ;  /* 0x00000004ff117e24 */ /* 0x000fc8000f8e00ff */
[----:B------:R-:W-:Y:S01]  /*10d90*/  IMAD R37, R36, 0x2, R17 ;  /* 0x0000000224257824 */ /* 0x000fe200078e0211 */
[----:B--2---:R-:W-:-:S05]  /*10da0*/  LOP3.LUT R4, R4, 0x2, RZ, 0xfc, !PT ;  /* 0x0000000204047812 */ /* 0x004fca00078efcff */
[----:B------:R0:W-:Y:S04]  /*10db0*/  STL [R1+0x28], R4 ;  /* 0x0000280401007387 */ /* 0x0001e80000100800 */
[----:B------:R0:W-:Y:S02]  /*10dc0*/  STL [R1+0x24], RZ ;  /* 0x000024ff01007387 */ /* 0x0001e40000100800 */
.L_x_1427:
[----:B------:R-:W-:Y:S05]  /*10dd0*/  YIELD ;  /* 0x0000000000007946 */ /* 0x000fea0003800000 */
[----:B------:R-:W-:Y:S01]  /*10de0*/  ULDC.64 UR4, c[0x0][0xa28] ;  /* 0x00028a0000047ab9 */ /* 0x000fe20000000a00 */
[----:B------:R-:W-:Y:S01]  /*10df0*/  IMAD.MOV.U32 R19, RZ, RZ, RZ ;  /* 0x000000ffff137224 */ /* 0x000fe200078e00ff */
[----:B------:R-:W-:-:S04]  /*10e00*/  ISETP.NE.U32.AND P0, PT, RZ, UR4, PT ;  /* 0x00000004ff007c0c */ /* 0x000fc8000bf05070 */
[----:B------:R-:W-:Y:S01]  /*10e10*/  ISETP.NE.AND.EX P0, PT, RZ, UR5, PT, P0 ;  /* 0x00000005ff007c0c */ /* 0x000fe2000bf05300 */
[----:B------:R-:W-:-:S12]  /*10e20*/  ULDC.64 UR4, c[0x0][0xa18] ;  /* 0x0002860000047ab9 */ /* 0x000fd80000000a00 */
[----:B-1----:R-:W1:Y:S02]  /*10e30*/  @P0 LDC.64 R2, c[0x0][0xa28] ;  /* 0x00028a00ff020b82 */ /* 0x002e640000000a00 */
[----:B-1----:R-:W-:-:S05]  /*10e40*/  @P0 IMAD.WIDE R2, R27, 0x4, R2 ;  /* 0x000000041b020825 */ /* 0x002fca00078e0202 */
[----:B------:R1:W2:Y:S01]  /*10e50*/  @P0 LDG.E R19, desc[UR36][R2.64] ;  /* 0x0000002402130981 */ /* 0x0002a2000c1e1900 */
[----:B------:R-:W-:Y:S01]  /*10e60*/  ISETP.NE.U32.AND P0, PT, RZ, UR4, PT ;  /* 0x00000004ff007c0c */ /* 0x000fe2000bf05070 */
[----:B------:R-:W-:Y:S01]  /*10e70*/  IMAD.MOV.U32 R35, RZ, RZ, RZ ;  /* 0x000000ffff237224 */ /* 0x000fe200078e00ff */
[----:B------:R-:W-:Y:S02]  /*10e80*/  LOP3.LUT R16, R16, 0xffffff7f, RZ, 0xc0, !PT ;  /* 0xffffff7f10107812 */ /* 0x000fe400078ec0ff */
[----:B------:R-:W-:Y:S01]  /*10e90*/  ISETP.NE.AND.EX P1, PT, RZ, UR5, PT, P0 ;  /* 0x00000005ff007c0c */ /* 0x000fe2000bf25300 */
[----:B------:R-:W-:Y:S02]  /*10ea0*/  ULDC.64 UR4, c[0x0][0xa00] ;  /* 0x0002800000047ab9 */ /* 0x000fe40000000a00 */
[----:B------:R-:W-:Y:S01]  /*10eb0*/  ISETP.NE.U32.AND P0, PT, RZ, UR4, PT ;  /* 0x00000004ff007c0c */ /* 0x000fe2000bf05070 */
[----:B-1----:R-:W1:Y:S03]  /*10ec0*/  LDC.64 R2, c[0x0][0xa00] ;  /* 0x00028000ff027b82 */ /* 0x002e660000000a00 */
[----:B------:R-:W-:Y:S01]  /*10ed0*/  ISETP.NE.AND.EX P2, PT, RZ, UR5, PT, P0 ;  /* 0x00000005ff007c0c */ /* 0x000fe2000bf45300 */
[----:B------:R-:W-:-:S05]  /*10ee0*/  ULDC.64 UR4, c[0x0][0x418] ;  /* 0x0001060000047ab9 */ /* 0x000fca0000000a00 */
[----:B0-----:R-:W0:Y:S07]  /*10ef0*/  @P1 LDC.64 R4, c[0x0][0xa18] ;  /* 0x00028600ff041b82 */ /* 0x001e2e0000000a00 */
[----:B------:R-:W-:Y:S01]  /*10f00*/  @P2 LOP3.LUT R16, R16, 0x80, RZ, 0xfc, !PT ;  /* 0x0000008010102812 */ /* 0x000fe200078efcff */
[----:B-1----:R-:W-:-:S05]  /*10f10*/  IMAD.WIDE R2, R27, 0x4, R2 ;  /* 0x000000041b027825 */ /* 0x002fca00078e0202 */
[----:B------:R1:W5:Y:S01]  /*10f20*/  @P2 LDG.E R35, desc[UR36][R2.64] ;  /* 0x0000002402232981 */ /* 0x000362000c1e1900 */
[----:B0-----:R-:W-:-:S05]  /*10f30*/  @P1 IMAD.WIDE R4, R27, 0x4, R4 ;  /* 0x000000041b041825 */ /* 0x001fca00078e0204 */
[----:B------:R1:W5:Y:S01]  /*10f40*/  @P1 LDG.E R29, desc[UR36][R4.64] ;  /* 0x00000024041d1981 */ /* 0x000362000c1e1900 */
[----:B------:R-:W-:-:S03]  /*10f50*/  UISETP.NE.U32.AND UP0, UPT, UR4, URZ, UPT ;  /* 0x0000003f0400728c */ /* 0x000fc6000bf05070 */
[----:B------:R-:W-:Y:S01]  /*10f60*/  ULDC UR4, c[0x0][0x424] ;  /* 0x0001090000047ab9 */ /* 0x000fe20000000800 */
[----:B------:R-:W-:-:S03]  /*10f70*/  UISETP.NE.AND.EX UP0, UPT, UR5, URZ, UPT, UP0 ;  /* 0x0000003f0500728c */ /* 0x000fc6000bf05300 */
[----:B------:R-:W-:Y:S01]  /*10f80*/  ULDC UR5, c[0x0][0x2f0] ;  /* 0x0000bc0000057ab9 */ /* 0x000fe20000000800 */
[----:B------:R-:W-:-:S04]  /*10f90*/  USEL UR4, UR4, 0x1, UP0 ;  /* 0x0000000104047887 */ /* 0x000fc80008000000 */
[----:B------:R-:W-:-:S06]  /*10fa0*/  UIMAD UR4, UR4, UR5, URZ ;  /* 0x00000005040472a4 */ /* 0x000fcc000f8e023f */
[----:B------:R-:W-:Y:S01]  /*10fb0*/  IMAD.U32 R0, RZ, RZ, UR4 ;  /* 0x00000004ff007e24 */ /* 0x000fe2000f8e00ff */
[----:B--2---:R1:W-:Y:S01]  /*10fc0*/  STL [R1+0x4], R19 ;  /* 0x0000041301007387 */ /* 0x0043e20000100800 */
[----:B---3--:R-:W-:Y:S05]  /*10fd0*/  @P1 BRA `(.L_x_1357) ;  /* 0x0000000000181947 */ /* 0x008fea0003800000 */
[----:B------:R-:W-:Y:S02]  /*10fe0*/  ULDC UR4, c[0x0][0x288] ;  /* 0x0000a20000047ab9 */ /* 0x000fe40000000800 */
[----:B-----5:R-:W-:Y:S01]  /*10ff0*/  IMAD.U32 R29, RZ, RZ, UR4 ;  /* 0x00000004ff1d7e24 */ /* 0x020fe2000f8e00ff */
[----:B------:R-:W-:Y:S06]  /*11000*/  @!P2 BRA `(.L_x_1357) ;  /* 0x00000000000ca947 */ /* 0x000fec0003800000 */
[----:B-1----:R-:W2:Y:S04]  /*11010*/  LDG.E R4, desc[UR36][R2.64] ;  /* 0x0000002402047981 */ /* 0x002ea8000c1e1900 */
[----:B------:R-:W2:Y:S02]  /*11020*/  LDG.E R29, desc[UR36][R2.64+0x4] ;  /* 0x00000424021d7981 */ /* 0x000ea4000c1e1900 */
[----:B--2---:R-:W-:-:S07]  /*11030*/  IMAD.IADD R29, R29, 0x1, -R4 ;  /* 0x000000011d1d7824 */ /* 0x004fce00078e0a04 */
.L_x_1357:
[----:B------:R-:W-:Y:S02]  /*11040*/  ULDC.64 UR4, c[0x0][0xa20] ;  /* 0x0002880000047ab9 */ /* 0x000fe40000000a00 */
[----:B------:R-:W-:-:S04]  /*11050*/  ISETP.NE.U32.AND P0, PT, RZ, UR4, PT ;  /* 0x00000004ff007c0c */ /* 0x000fc8000bf05070 */
[----:B------:R-:W-:-:S13]  /*11060*/  ISETP.NE.AND.EX P0, PT, RZ, UR5, PT, P0 ;  /* 0x00000005ff007c0c */ /* 0x000fda000bf05300 */
[----:B------:R-:W-:Y:S05]  /*11070*/  @!P0 BRA `(.L_x_1358) ;  /* 0x0000000000108947 */ /* 0x000fea0003800000 */
[----:B-1----:R-:W0:Y:S02]  /*11080*/  LDC.64 R2, c[0x0][0xa20] ;  /* 0x00028800ff027b82 */ /* 0x002e240000000a00 */
[----:B0-----:R-:W-:-:S05]  /*11090*/  IMAD.WIDE R2, R27, 0x4, R2 ;  /* 0x000000041b027825 */ /* 0x001fca00078e0202 */
[----:B------:R0:W5:Y:S01]  /*110a0*/  LDG.E R0, desc[UR36][R2.64] ;  /* 0x0000002402007981 */ /* 0x000162000c1e1900 */
[----:B------:R-:W-:Y:S05]  /*110b0*/  BRA `(.L_x_1359) ;  /* 0x0000000000247947 */ /* 0x000fea0003800000 */
.L_x_1358:
[----:B------:R-:W-:Y:S02]  /*110c0*/  ULDC.64 UR4, c[0x0][0xa08] ;  /* 0x0002820000047ab9 */ /* 0x000fe40000000a00 */
[----:B------:R-:W-:-:S04]  /*110d0*/  ISETP.NE.U32.AND P0, PT, RZ, UR4, PT ;  /* 0x00000004ff007c0c */ /* 0x000fc8000bf05070 */
[----:B------:R-:W-:-:S13]  /*110e0*/  ISETP.NE.AND.EX P0, PT, RZ, UR5, PT, P0 ;  /* 0x00000005ff007c0c */ /* 0x000fda000bf05300 */
[----:B------:R-:W-:Y:S05]  /*110f0*/  @!P0 BRA `(.L_x_1359) ;  /* 0x0000000000148947 */ /* 0x000fea0003800000 */
[----:B-1----:R-:W0:Y:S02]  /*11100*/  LDC.64 R2, c[0x0][0xa08] ;  /* 0x00028200ff027b82 */ /* 0x002e240000000a00 */
[----:B0-----:R-:W-:-:S05]  /*11110*/  IMAD.WIDE R2, R27, 0x4, R2 ;  /* 0x000000041b027825 */ /* 0x001fca00078e0202 */
[----:B------:R-:W2:Y:S04]  /*11120*/  LDG.E R0, desc[UR36][R2.64] ;  /* 0x0000002402007981 */ /* 0x000ea8000c1e1900 */
[----:B------:R-:W2:Y:S02]  /*11130*/  LDG.E R5, desc[UR36][R2.64+0x4] ;  /* 0x0000042402057981 */ /* 0x000ea4000c1e1900 */
[----:B--2---:R-:W-:-:S07]  /*11140*/  IMAD.IADD R0, R5, 0x1, -R0 ;  /* 0x0000000105007824 */ /* 0x004fce00078e0a00 */
.L_x_1359:
[----:B01----:R-:W0:Y:S01]  /*11150*/  LDC R2, c[0x0][0x448] ;  /* 0x00011200ff027b82 */ /* 0x003e220000000800 */
[----:B-----5:R-:W-:Y:S01]  /*11160*/  IMAD.IADD R30, R0, 0x1, -R19 ;  /* 0x00000001001e7824 */ /* 0x020fe200078e0a13 */
[----:B------:R-:W-:Y:S01]  /*11170*/  LOP3.LUT R16, R16, 0xffffffbf, RZ, 0xc0, !PT ;  /* 0xffffffbf10107812 */ /* 0x000fe200078ec0ff */
[----:B------:R-:W-:-:S03]  /*11180*/  IMAD.SHL.U32 R25, R25, 0x80, RZ ;  /* 0x0000008019197824 */ /* 0x000fc600078e00ff */
[----:B------:R1:W-:Y:S01]  /*11190*/  STL [R1], R30 ;  /* 0x0000001e01007387 */ /* 0x0003e20000100800 */
[----:B------:R-:W-:Y:S01]  /*111a0*/  VIADD R4, R25, 0x7f ;  /* 0x0000007f19047836 */ /* 0x000fe20000000000 */
[----:B0-----:R-:W-:Y:S02]  /*111b0*/  ISETP.NE.AND P2, PT, R2, 0x1, PT ;  /* 0x000000010200780c */ /* 0x001fe40003f45270 */
[----:B------:R-:W0:Y:S11]  /*111c0*/  LDC.64 R2, c[0x0][0x9e0] ;  /* 0x00027800ff027b82 */ /* 0x000e360000000a00 */
[----:B------:R-:W2:Y:S01]  /*111d0*/  @P2 LDC R5, c[0x0][0x44c] ;  /* 0x00011300ff052b82 */ /* 0x000ea20000000800 */
[----:B------:R-:W-:-:S07]  /*111e0*/  @P2 LOP3.LUT R16, R16, 0x40, RZ, 0xfc, !PT ;  /* 0x0000004010102812 */ /* 0x000fce00078efcff */
[----:B------:R-:W3:Y:S01]  /*111f0*/  @P2 LDC R6, c[0x0][0x450] ;  /* 0x00011400ff062b82 */ /* 0x000ee20000000800 */
[----:B0-----:R-:W-:Y:S01]  /*11200*/  ISETP.GE.AND P1, PT, R3, 0x1, PT ;  /* 0x000000010300780c */ /* 0x001fe20003f26270 */
[----:B--2---:R-:W-:-:S05]  /*11210*/  @P2 IMAD.HI.U32 R5, R4, R5, RZ ;  /* 0x0000000504052227 */ /* 0x004fca00078e00ff */
[----:B---3--:R-:W-:Y:S02]  /*11220*/  @P2 SHF.R.U32.HI R4, RZ, R6, R5 ;  /* 0x00000006ff042219 */ /* 0x008fe40000011605 */
[----:B------:R-:W-:-:S05]  /*11230*/  IADD3 R5, R30, 0x1, -R29 ;  /* 0x000000011e057810 */ /* 0x000fca0007ffe81d */
[----:B------:R-:W-:-:S04]  /*11240*/  IMAD.IADD R7, R5, 0x1, R4 ;  /* 0x0000000105077824 */ /* 0x000fc800078e0204 */
[----:B------:R-:W-:Y:S01]  /*11250*/  IMAD.IADD R2, R7, 0x1, R2 ;  /* 0x0000000107027824 */ /* 0x000fe200078e0202 */
[----:B-1----:R-:W-:Y:S06]  /*11260*/  @!P1 BRA `(.L_x_1360) ;  /* 0x0000000000489947 */ /* 0x002fec0003800000 */
[C---:B------:R-:W-:Y:S01]  /*11270*/  ISETP.GT.AND P0, PT, R7.reuse, RZ, PT ;  /* 0x000000ff0700720c */ /* 0x040fe20003f04270 */
[----:B------:R-:W-:Y:S01]  /*11280*/  BSSY B0, `(.L_x_1361) ;  /* 0x000000e000007945 */ /* 0x000fe20003800000 */
[----:B------:R-:W-:-:S11]  /*11290*/  VIADD R0, R7, 0xffffffff ;  /* 0xffffffff07007836 */ /* 0x000fd60000000000 */
        /* <DEDUP_REMOVED lines=8> */
.L_x_1362:
[----:B------:R-:W-:-:S13]  /*11320*/  ISETP.NE.AND P0, PT, R3, 0x1, PT ;  /* 0x000000010300780c */ /* 0x000fda0003f05270 */
[----:B------:R-:W0:Y:S02]  /*11330*/  @P0 LDC.64 R4, c[0x0][0x9e8] ;  /* 0x00027a00ff040b82 */ /* 0x000e240000000a00 */
[----:B0-----:R-:W-:-:S05]  /*11340*/  @P0 IMAD.HI.U32 R4, R0, R4, RZ ;  /* 0x0000000400040227 */ /* 0x001fca00078e00ff */
[----:B------:R-:W-:-:S07]  /*11350*/  @P0 SHF.R.U32.HI R0, RZ, R5, R4 ;  /* 0x00000005ff000219 */ /* 0x000fce0000011604 */
.L_x_1363:
[----:B------:R-:W-:Y:S05]  /*11360*/  BSYNC B0 ;  /* 0x0000000000007941 */ /* 0x000fea0003800000 */
.L_x_1361:
[----:B------:R-:W-:-:S05]  /*11370*/  IMAD R5, R0, R3, R3 ;  /* 0x0000000300057224 */ /* 0x000fca00078e0203 */
[----:B------:R-:W-:-:S07]  /*11380*/  VIMNMX R2, R2, R5, PT ;  /* 0x0000000502027248 */ /* 0x000fce0003fe0100 */
.L_x_1360:
[----:B------:R-:W0:Y:S01]  /*11390*/  @P2 LDC R4, c[0x0][0x44c] ;  /* 0x00011300ff042b82 */ /* 0x000e220000000800 */
[----:B------:R-:W-:Y:S01]  /*113a0*/  VIADD R2, R2, 0x5f ;  /* 0x0000005f02027836 */ /* 0x000fe20000000000 */
[----:B------:R-:W-:Y:S01]  /*113b0*/  ULDC UR4, c[0x0][0x9dc] ;  /* 0x0002770000047ab9 */ /* 0x000fe20000000800 */
[----:B------:R-:W-:-:S05]  /*113c0*/  IMAD.MOV.U32 R0, RZ, RZ, R25 ;  /* 0x000000ffff007224 */ /* 0x000fca00078e0019 */
[----:B------:R-:W1:Y:S01]  /*113d0*/  @P2 LDC R5, c[0x0][0x450] ;  /* 0x00011400ff052b82 */ /* 0x000e620000000800 */
[----:B0-----:R-:W-:-:S05]  /*113e0*/  @P2 IMAD.HI.U32 R4, R25, R4, RZ ;  /* 0x0000000419042227 */ /* 0x001fca00078e00ff */
[----:B-1----:R-:W-:Y:S01]  /*113f0*/  @P2 SHF.R.U32.HI R0, RZ, R5, R4 ;  /* 0x00000005ff002219 */ /* 0x002fe20000011604 */
[----:B------:R-:W-:-:S04]  /*11400*/  IMAD.HI R4, R2, 0x2aaaaaab, RZ ;  /* 0x2aaaaaab02047827 */ /* 0x000fc800078e02ff */
[----:B------:R-:W-:Y:S01]  /*11410*/  VIADD R2, R30, 0x5f ;  /* 0x0000005f1e027836 */ /* 0x000fe20000000000 */
[----:B------:R-:W-:-:S03]  /*11420*/  SHF.R.U32.HI R5, RZ, 0x1f, R4 ;  /* 0x0000001fff057819 */ /* 0x000fc60000011604 */
[----:B------:R-:W-:Y:S01]  /*11430*/  IMAD.HI R2, R2, 0x2aaaaaab, RZ ;  /* 0x2aaaaaab02027827 */ /* 0x000fe200078e02ff */
[----:B------:R-:W-:-:S04]  /*11440*/  LEA.HI.SX32 R4, R4, R5, 0x1c ;  /* 0x0000000504047211 */ /* 0x000fc800078fe2ff */
[----:B------:R-:W-:-:S04]  /*11450*/  SHF.R.U32.HI R5, RZ, 0x1f, R2 ;  /* 0x0000001fff057819 */ /* 0x000fc80000011602 */
[----:B------:R-:W-:Y:S02]  /*11460*/  LEA.HI.SX32 R5, R2, R5, 0x1c ;  /* 0x0000000502057211 */ /* 0x000fe400078fe2ff */
[----:B------:R-:W-:Y:S02]  /*11470*/  IADD3 R2, R0, R30, -R29 ;  /* 0x0000001e00027210 */ /* 0x000fe40007ffe81d */
[----:B------:R-:W-:-:S03]  /*11480*/  VIMNMX R22, R5, R4, PT ;  /* 0x0000000405167248 */ /* 0x000fc60003fe0100 */
[----:B------:R-:W-:Y:S02]  /*11490*/  VIADD R0, R2, -UR4 ;  /* 0x8000000402007c36 */ /* 0x000fe40008000000 */
[----:B------:R0:W-:Y:S01]  /*114a0*/  STL [R1+0x20], R22 ;  /* 0x0000201601007387 */ /* 0x0001e20000100800 */
[----:B------:R-:W-:Y:S05]  /*114b0*/  @!P1 BRA `(.L_x_1364) ;  /* 0x0000000000449947 */ /* 0x000fea0003800000 */
[----:B------:R-:W-:Y:S01]  /*114c0*/  ISETP.GT.AND P0, PT, R2, -0x1, PT ;  /* 0xffffffff0200780c */ /* 0x000fe20003f04270 */
[----:B------:R-:W-:-:S12]  /*114d0*/  BSSY B0, `(.L_x_1365) ;  /* 0x000000d000007945 */ /* 0x000fd80003800000 */
[----:B------:R-:W-:Y:S05]  /*114e0*/  @P0 BRA `(.L_x_1366) ;  /* 0x00000000001c0947 */ /* 0x000fea0003800000 */
[----:B------:R-:W-:Y:S02]  /*114f0*/  ISETP.NE.AND P0, PT, R3, 0x1, PT ;  /* 0x000000010300780c */ /* 0x000fe40003f05270 */
[----:B------:R-:W-:-:S11]  /*11500*/  LOP3.LUT R7, RZ, R2, RZ, 0x33, !PT ;  /* 0x00000002ff077212 */ /* 0x000fd600078e33ff */
[----:B------:R-:W1:Y:S02]  /*11510*/  @P0 LDC.64 R4, c[0x0][0x9e8] ;  /* 0x00027a00ff040b82 */ /* 0x000e640000000a00 */
[----:B-1----:R-:W-:-:S05]  /*11520*/  @P0 IMAD.HI.U32 R4, R7, R4, RZ ;  /* 0x0000000407040227 */ /* 0x002fca00078e00ff */
[----:B------:R-:W-:-:S04]  /*11530*/  @P0 SHF.R.U32.HI R7, RZ, R5, R4 ;  /* 0x00000005ff070219 */ /* 0x000fc80000011604 */
[----:B------:R-:W-:Y:S01]  /*11540*/  LOP3.LUT R2, RZ, R7, RZ, 0x33, !PT ;  /* 0x00000007ff027212 */ /* 0x000fe200078e33ff */
[----:B------:R-:W-:Y:S06]  /*11550*/  BRA `(.L_x_1367) ;  /* 0x0000000000107947 */ /* 0x000fec0003800000 */
.L_x_1366:
[----:B------:R-:W-:-:S13]  /*11560*/  ISETP.NE.AND P0, PT, R3, 0x1, PT ;  /* 0x000000010300780c */ /* 0x000fda0003f05270 */
[----:B------:R-:W1:Y:S02]  /*11570*/  @P0 LDC.64 R4, c[0x0][0x9e8] ;  /* 0x00027a00ff040b82 */ /* 0x000e640000000a00 */
[----:B-1----:R-:W-:-:S05]  /*11580*/  @P0 IMAD.HI.U32 R4, R2, R4, RZ ;  /* 0x0000000402040227 */ /* 0x002fca00078e00ff */
[----:B------:R-:W-:-:S07]  /*11590*/  @P0 SHF.R.U32.HI R2, RZ, R5, R4 ;  /* 0x00000005ff020219 */ /* 0x000fce0000011604 */
.L_x_1367:
[----:B------:R-:W-:Y:S05]  /*115a0*/  BSYNC B0 ;  /* 0x0000000000007941 */ /* 0x000fea0003800000 */
.L_x_1365:
[----:B------:R-:W-:-:S05]  /*115b0*/  IMAD R3, R2, R3, RZ ;  /* 0x0000000302037224 */ /* 0x000fca00078e02ff */
[----:B------:R-:W-:-:S07]  /*115c0*/  VIMNMX R0, R0, R3, !PT ;  /* 0x0000000300007248 */ /* 0x000fce0007fe0100 */
.L_x_1364:
[----:B------:R-:W-:Y:S01]  /*115d0*/  IMAD.HI R0, R0, 0x2aaaaaab, RZ ;  /* 0x2aaaaaab00007827 */ /* 0x000fe200078e02ff */
[----:B------:R-:W-:Y:S04]  /*115e0*/  BSSY B7, `(.L_x_1368) ;  /* 0x0000377000077945 */ /* 0x000fe80003800000 */
[----:B------:R-:W-:-:S04]  /*115f0*/  SHF.R.U32.HI R3, RZ, 0x1f, R0 ;  /* 0x0000001fff037819 */ /* 0x000fc80000011600 */
[----:B------:R-:W-:-:S04]  /*11600*/  LEA.HI.SX32 R3, R0, R3, 0x1c ;  /* 0x0000000300037211 */ /* 0x000fc800078fe2ff */
[----:B------:R-:W-:-:S04]  /*11610*/  VIMNMX R2, RZ, R3, !PT ;  /* 0x00000003ff027248 */ /* 0x000fc80007fe0100 */
[----:B------:R-:W-:Y:S01]  /*11620*/  ISETP.GT.AND P0, PT, R22, R2, PT ;  /* 0x000000021600720c */ /* 0x000fe20003f04270 */
[----:B------:R1:W-:-:S12]  /*11630*/  STL [R1+0x8], R2 ;  /* 0x0000080201007387 */ /* 0x0003d80000100800 */
[----:B-1----:R-:W-:Y:S05]  /*11640*/  @P0 BRA `(.L_x_1369) ;  /* 0x0000000000440947 */ /* 0x002fea0003800000 */
[----:B------:R-:W1:Y:S02]  /*11650*/  S2R R2, SR_TID.X ;  /* 0x0000000000027919 */ /* 0x000e640000002100 */
[----:B-1----:R-:W-:-:S04]  /*11660*/  LOP3.LUT R2, R2, 0x7f, RZ, 0xc0, !PT ;  /* 0x0000007f02027812 */ /* 0x002fc800078ec0ff */
[----:B------:R-:W-:-:S13]  /*11670*/  ISETP.NE.AND P0, PT, R2, RZ, PT ;  /* 0x000000ff0200720c */ /* 0x000fda0003f05270 */
[----:B------:R-:W-:Y:S05]  /*11680*/  @P0 BRA `(.L_x_1370) ;  /* 0x0000003400b00947 */ /* 0x000fea0003800000 */
[----:B------:R-:W1:Y:S01]  /*11690*/  S2R R5, SR_LANEID ;  /* 0x0000000000057919 */ /* 0x000e620000000000 */
[----:B------:R-:W-:Y:S01]  /*116a0*/  VOTEU.ANY UR4, UPT, PT ;  /* 0x0000000000047886 */ /* 0x000fe200038e0100 */
[----:B------:R-:W2:Y:S01]  /*116b0*/  LDC.64 R2, c[0x0][0xc60] ;  /* 0x00031800ff027b82 */ /* 0x000ea20000000a00 */
[----:B------:R-:W1:Y:S02]  /*116c0*/  FLO.U32 R0, UR4 ;  /* 0x0000000400007d00 */ /* 0x000e6400080e0000 */
[----:B-1----:R-:W-:-:S06]  /*116d0*/  ISETP.EQ.U32.AND P0, PT, R0, R5, PT ;  /* 0x000000050000720c */ /* 0x002fcc0003f02070 */
[----:B------:R-:W2:Y:S07]  /*116e0*/  POPC R5, UR4 ;  /* 0x0000000400057d09 */ /* 0x000eae0008000000 */
[----:B--2---:R-:W2:Y:S01]  /*116f0*/  @P0 ATOMG.E.ADD.STRONG.GPU PT, R3, desc[UR36][R2.64], R5 ;  /* 0x00000005020309a8 */ /* 0x004ea200081ee1e4 */
[----:B------:R-:W1:Y:S02]  /*11700*/  S2R R4, SR_LTMASK ;  /* 0x0000000000047919 */ /* 0x000e640000003900 */
[----:B-1----:R-:W-:-:S04]  /*11710*/  LOP3.LUT R4, R4, UR4, RZ, 0xc0, !PT ;  /* 0x0000000404047c12 */ /* 0x002fc8000f8ec0ff */
[----:B------:R-:W1:Y:S01]  /*11720*/  POPC R7, R4 ;  /* 0x0000000400077309 */ /* 0x000e620000000000 */
[----:B--2---:R-:W1:Y:S02]  /*11730*/  SHFL.IDX PT, R0, R3, R0, 0x1f ;  /* 0x00001f0003007589 */ /* 0x004e6400000e0000 */
[----:B-1----:R-:W-:Y:S01]  /*11740*/  IADD3 R24, R0, UR38, R7 ;  /* 0x0000002600187c10 */ /* 0x002fe2000fffe007 */
[----:B------:R-:W-:Y:S06]  /*11750*/  BRA `(.L_x_1370) ;  /* 0x00000034007c7947 */ /* 0x000fec0003800000 */
.L_x_1369:
        /* <DEDUP_REMOVED lines=8> */
[----:B------:R-:W-:Y:S02]  /*117e0*/  IMAD.U32 R4, RZ, RZ, UR6 ;  /* 0x00000006ff047e24 */ /* 0x000fe4000f8e00ff */
[----:B------:R-:W1:Y:S01]  /*117f0*/  LDC.64 R2, c[0x4][R2] ;  /* 0x0100000002027b82 */ /* 0x000e620000000a00 */
        /* <DEDUP_REMOVED lines=9> */
[----:B01----:R-:W-:Y:S05]  /*11890*/  CALL.ABS.NOINC R2 ;  /* 0x0000000002007343 */ /* 0x003fea0003c00000 */
.L_x_1372:
[----:B------:R-:W-:Y:S05]  /*118a0*/  BSYNC B6 ;  /* 0x0000000000067941 */ /* 0x000fea0003800000 */
.L_x_1371:
        /* <DEDUP_REMOVED lines=10> */
[----:B------:R-:W-:Y:S02]  /*11950*/  IMAD.U32 R5, RZ, RZ, UR7 ;  /* 0x00000007ff057e24 */ /* 0x000fe4000f8e00ff */
        /* <DEDUP_REMOVED lines=8> */
[----:B0-2---:R-:W-:Y:S05]  /*119e0*/  CALL.ABS.NOINC R2 ;  /* 0x0000000002007343 */ /* 0x005fea0003c00000 */
.L_x_1375:
[----:B------:R0:W1:Y:S01]  /*119f0*/  LDC.64 R2, c[0x4][R18] ;  /* 0x0100000012027b82 */ /* 0x0000620000000a00 */
[----:B------:R-:W-:Y:S01]  /*11a00*/  ULDC.64 UR6, c[0x4][0x88] ;  /* 0x0100220000067ab9 */ /* 0x000fe20000000a00 */
[----:B------:R-:W-:Y:S01]  /*11a10*/  ULDC.64 UR8, c[0x4][0x90] ;  /* 0x0100240000087ab9 */ /* 0x000fe20000000a00 */
[----:B------:R-:W-:Y:S01]  /*11a20*/  ULDC.64 UR4, c[0x4][0x18] ;  /* 0x0100060000047ab9 */ /* 0x000fe20000000a00 */
        /* <DEDUP_REMOVED lines=8> */
[----:B0-----:R-:W-:-:S07]  /*11ab0*/  IMAD.MOV.U32 R13, RZ, RZ, RZ ;  /* 0x000000ffff0d7224 */ /* 0x001fce00078e00ff */
[----:B------:R-:W-:-:S07]  /*11ac0*/  LEPC R20, `(.L_x_1374) ;  /* 0x000000001014794e */ /* 0x000fce0000000000 */
[----:B-1----:R-:W-:Y:S05]  /*11ad0*/  CALL.ABS.NOINC R2 ;  /* 0x0000000002007343 */ /* 0x002fea0003c00000 */
.L_x_1374:
[----:B------:R-:W-:Y:S05]  /*11ae0*/  BSYNC B6 ;  /* 0x0000000000067941 */ /* 0x000fea0003800000 */
.L_x_1373:
[----:B------:R-:W-:Y:S01]  /*11af0*/  ULDC.64 UR4, c[0x0][0x9f8] ;  /* 0x00027e0000047ab9 */ /* 0x000fe20000000a00 */
[----:B------:R-:W-:Y:S01]  /*11b00*/  IMAD.MOV.U32 R31, RZ, RZ, R27 ;  /* 0x000000ffff1f7224 */ /* 0x000fe200078e001b */
[----:B------:R-:W-:Y:S01]  /*11b10*/  ISETP.NE.U32.AND P0, PT, RZ, UR4, PT ;  /* 0x00000004ff007c0c */ /* 0x000fe2000bf05070 */
[----:B------:R-:W1:Y:S01]  /*11b20*/  S2R R18, SR_TID.X ;  /* 0x0000000000127919 */ /* 0x000e620000002100 */
[----:B------:R-:W2:Y:S01]  /*11b30*/  LDC R6, c[0x0][0x430] ;  /* 0x00010c00ff067b82 */ /* 0x000ea20000000800 */
[----:B0-----:R-:W-:Y:S01]  /*11b40*/  VIADD R22, R22, 0xffffffff ;  /* 0xffffffff16167836 */ /* 0x001fe20000000000 */
[----:B------:R-:W-:Y:S01]  /*11b50*/  ISETP.NE.AND.EX P0, PT, RZ, UR5, PT, P0 ;  /* 0x00000005ff007c0c */ /* 0x000fe2000bf05300 */
[----:B------:R-:W-:-:S12]  /*11b60*/  ULDC UR4, c[0x0][0x2f4] ;  /* 0x0000bd0000047ab9 */ /* 0x000fd80000000800 */
[----:B------:R-:W0:Y:S01]  /*11b70*/  @P0 LDC.64 R2, c[0x0][0x9f8] ;  /* 0x00027e00ff020b82 */ /* 0x000e220000000a00 */
[----:B-1----:R-:W-:-:S04]  /*11b80*/  LOP3.LUT R18, R18, 0x7f, RZ, 0xc0, !PT ;  /* 0x0000007f12127812 */ /* 0x002fc800078ec0ff */
[----:B------:R-:W-:Y:S01]  /*11b90*/  SHF.R.U32.HI R20, RZ, 0x3, R18 ;  /* 0x00000003ff147819 */ /* 0x000fe20000011612 */
[----:B0-----:R-:W-:-:S05]  /*11ba0*/  @P0 IMAD.WIDE R2, R27, 0x4, R2 ;  /* 0x000000041b020825 */ /* 0x001fca00078e0202 */
[----:B------:R0:W3:Y:S01]  /*11bb0*/  @P0 LDG.E R31, desc[UR36][R2.64] ;  /* 0x00000024021f0981 */ /* 0x0000e2000c1e1900 */
[----:B--2---:R-:W-:Y:S02]  /*11bc0*/  ISETP.NE.AND P1, PT, R6, 0x1, PT ;  /* 0x000000010600780c */ /* 0x004fe40003f25270 */
[----:B------:R-:W-:Y:S01]  /*11bd0*/  LOP3.LUT R16, R16, 0xffffffdf, RZ, 0xc0, !PT ;  /* 0xffffffdf10107812 */ /* 0x000fe200078ec0ff */
[----:B------:R-:W1:Y:S10]  /*11be0*/  S2R R18, SR_TID.X ;  /* 0x0000000000127919 */ /* 0x000e740000002100 */
[----:B------:R-:W2:Y:S01]  /*11bf0*/  @P1 LDC R4, c[0x0][0x434] ;  /* 0x00010d00ff041b82 */ /* 0x000ea20000000800 */
[----:B------:R-:W-:-:S02]  /*11c00*/  ISETP.GE.AND P2, PT, R32, UR4, PT ;  /* 0x0000000420007c0c */ /* 0x000fc4000bf46270 */
[----:B------:R-:W-:-:S05]  /*11c10*/  @P1 LOP3.LUT R16, R16, 0x20, RZ, 0xfc, !PT ;  /* 0x0000002010101812 */ /* 0x000fca00078efcff */
[----:B------:R-:W4:Y:S01]  /*11c20*/  @P1 LDC R0, c[0x0][0x438] ;  /* 0x00010e00ff001b82 */ /* 0x000f220000000800 */
[----:B-1----:R-:W-:-:S05]  /*11c30*/  IMAD.SHL.U32 R18, R18, 0x10, RZ ;  /* 0x0000001012127824 */ /* 0x002fca00078e00ff */
[----:B------:R-:W-:-:S05]  /*11c40*/  LOP3.LUT R18, R20, 0x70, R18, 0xf8, !PT ;  /* 0x0000007014127812 */ /* 0x000fca00078ef812 */
[----:B------:R-:W-:-:S05]  /*11c50*/  IMAD R5, R22, 0x60, R18 ;  /* 0x0000006016057824 */ /* 0x000fca00078e0212 */
[C---:B------:R-:W-:Y:S01]  /*11c60*/  ISETP.GE.AND P0, PT, R5.reuse, R30, PT ;  /* 0x0000001e0500720c */ /* 0x040fe20003f06270 */
[----:B------:R-:W-:-:S03]  /*11c70*/  IMAD.IADD R5, R5, 0x1, R19 ;  /* 0x0000000105057824 */ /* 0x000fc600078e0213 */
[----:B------:R-:W-:Y:S01]  /*11c80*/  ISETP.GT.U32.OR P0, PT, R18, 0x5f, P0 ;  /* 0x0000005f1200780c */ /* 0x000fe20000704470 */
[----:B--2---:R-:W-:-:S04]  /*11c90*/  @P1 IMAD.HI.U32 R7, R5, R4, RZ ;  /* 0x0000000405071227 */ /* 0x004fc800078e00ff */
[----:B------:R-:W-:Y:S01]  /*11ca0*/  IMAD.MOV.U32 R4, RZ, RZ, R5 ;  /* 0x000000ffff047224 */ /* 0x000fe200078e0005 */
[----:B----4-:R-:W-:-:S05]  /*11cb0*/  @P1 SHF.R.U32.HI R4, RZ, R0, R7 ;  /* 0x00000000ff041219 */ /* 0x010fca0000011607 */
[--C-:B------:R-:W-:Y:S02]  /*11cc0*/  IMAD.MOV R0, RZ, RZ, -R4.reuse ;  /* 0x000000ffff007224 */ /* 0x100fe400078e0a04 */
[----:B0-----:R-:W0:Y:S02]  /*11cd0*/  @!P0 LDC.64 R2, c[0x0][0x428] ;  /* 0x00010a00ff028b82 */ /* 0x001e240000000a00 */
[----:B------:R-:W-:Y:S01]  /*11ce0*/  IMAD R0, R6, R0, R5 ;  /* 0x0000000006007224 */ /* 0x000fe200078e0205 */
[----:B------:R-:W-:Y:S02]  /*11cf0*/  @!P0 SHF.R.S32.HI R5, RZ, 0x1f, R4 ;  /* 0x0000001fff058819 */ /* 0x000fe40000011404 */
[----:B------:R-:W-:-:S04]  /*11d00*/  LOP3.LUT R16, R16, 0xfffffffb, RZ, 0xc0, !PT ;  /* 0xfffffffb10107812 */ /* 0x000fc800078ec0ff */
[----:B------:R-:W-:-:S04]  /*11d10*/  @P2 LOP3.LUT R16, R16, 0x4, RZ, 0xfc, !PT ;  /* 0x0000000410102812 */ /* 0x000fc800078efcff */
[----:B------:R-:W-:Y:S01]  /*11d20*/  LOP3.LUT R16, R16, 0xfffffffe, RZ, 0xc0, !PT ;  /* 0xfffffffe10107812 */ /* 0x000fe200078ec0ff */
[----:B------:R-:W-:-:S03]  /*11d30*/  UMOV UR5, 0xffffffff ;  /* 0xffffffff00057882 */ /* 0x000fc60000000000 */
[----:B------:R-:W-:Y:S02]  /*11d40*/  LOP3.LUT R16, R16, 0xfffffffd, RZ, 0xc0, !PT ;  /* 0xfffffffd10107812 */ /* 0x000fe400078ec0ff */
[----:B---3--:R-:W-:Y:S01]  /*11d50*/  SHF.R.S32.HI R6, RZ, 0x1f, R31 ;  /* 0x0000001fff067819 */ /* 0x008fe2000001141f */
[----:B0-----:R-:W-:-:S04]  /*11d60*/  @!P0 IMAD.WIDE.U32 R4, R31, R2, R4 ;  /* 0x000000021f048225 */ /* 0x001fc800078e0004 */
[----:B------:R0:W-:Y:S02]  /*11d70*/  STL [R1+0xc], R6 ;  /* 0x00000c0601007387 */ /* 0x0001e40000100800 */
[----:B0-----:R-:W-:-:S04]  /*11d80*/  @!P0 IMAD R6, R6, R2, RZ ;  /* 0x0000000206068224 */ /* 0x001fc800078e02ff */
[----:B------:R-:W-:Y:S02]  /*11d90*/  @!P0 IMAD R6, R31, R3, R6 ;  /* 0x000000031f068224 */ /* 0x000fe400078e0206 */
[----:B------:R-:W0:Y:S02]  /*11da0*/  @!P0 LDC.64 R2, c[0x0][0x418] ;  /* 0x00010600ff028b82 */ /* 0x000e240000000a00 */
[----:B------:R-:W-:Y:S01]  /*11db0*/  @!P0 IMAD.IADD R6, R5, 0x1, R6 ;  /* 0x0000000105068824 */ /* 0x000fe200078e0206 */
[----:B0-----:R-:W-:-:S04]  /*11dc0*/  @!P0 LEA R2, P1, R4, R2, 0x2 ;  /* 0x0000000204028211 */ /* 0x001fc800078210ff */
[----:B------:R-:W-:Y:S01]  /*11dd0*/  @!P0 LEA.HI.X R3, R4, R3, R6, 0x2, P1 ;  /* 0x0000000304038211 */ /* 0x000fe200008f1406 */
[----:B------:R-:W-:Y:S01]  /*11de0*/  IMAD.MOV.U32 R4, RZ, RZ, RZ ;  /* 0x000000ffff047224 */ /* 0x000fe200078e00ff */
[----:B------:R-:W-:-:S05]  /*11df0*/  ISETP.GE.AND P1, PT, R34, UR4, PT ;  /* 0x0000000422007c0c */ /* 0x000fca000bf26270 */
[----:B------:R0:W5:Y:S01]  /*11e00*/  @!P0 LDG.E R4, desc[UR36][R2.64] ;  /* 0x0000002402048981 */ /* 0x000162000c1e1900 */
[----:B------:R-:W-:-:S07]  /*11e10*/  ISETP.GE.AND P0, PT, R33, UR4, PT ;  /* 0x0000000421007c0c */ /* 0x000fce000bf06270 */
[----:B------:R-:W-:-:S06]  /*11e20*/  @P1 LOP3.LUT R16, R16, 0x2, RZ, 0xfc, !PT ;  /* 0x0000000210101812 */ /* 0x000fcc00078efcff */
[----:B------:R-:W-:Y:S01]  /*11e30*/  @P0 LOP3.LUT R16, R16, 0x1, RZ, 0xfc, !PT ;  /* 0x0000000110100812 */ /* 0x000fe200078efcff */
[----:B0-----:R-:W-:Y:S06]  /*11e40*/  BRA.DIV UR5, `(.L_x_1376) ;  /* 0x0000004205887947 */ /* 0x001fec000b800000 */
.L_x_1444:
[----:B------:R-:W2:Y:S01]  /*11e50*/  LDL R2, [R1+0x28] ;  /* 0x0000280001027983 */ /* 0x000ea20000100800 */
[----:B------:R-:W-:Y:S02]  /*11e60*/  ISETP.GT.U32.AND P1, PT, R18, 0x5f, PT ;  /* 0x0000005f1200780c */ /* 0x000fe40003f24070 */
[----:B------:R-:W-:Y:S02]  /*11e70*/  LOP3.LUT R16, R16, 0xffffffef, RZ, 0xc0, !PT ;  /* 0xffffffef10107812 */ /* 0x000fe400078ec0ff */
[----:B------:R-:W-:Y:S02]  /*11e80*/  SHF.R.S32.HI R30, RZ, 0x1f, R26 ;  /* 0x0000001fff1e7819 */ /* 0x000fe4000001141a */
[----:B------:R-:W-:-:S07]  /*11e90*/  LOP3.LUT R16, R16, 0xfffffff7, RZ, 0xc0, !PT ;  /* 0xfffffff710107812 */ /* 0x000fce00078ec0ff */
[----:B------:R-:W-:Y:S02]  /*11ea0*/  @P1 LOP3.LUT R16, R16, 0x8, RZ, 0xfc, !PT ;  /* 0x0000000810101812 */ /* 0x000fe400078efcff */
[----:B--2---:R-:W-:-:S13]  /*11eb0*/  ISETP.NE.AND P0, PT, R2, 0x3, PT ;  /* 0x000000030200780c */ /* 0x004fda0003f05270 */
[----:B------:R-:W-:Y:S01]  /*11ec0*/  @P0 LOP3.LUT R16, R16, 0x10, RZ, 0xfc, !PT ;  /* 0x0000001010100812 */ /* 0x000fe200078efcff */
[----:B------:R-:W-:Y:S06]  /*11ed0*/  @!P0 BRA `(.L_x_1377) ;  /* 0x0000000000048947 */ /* 0x000fec0003800000 */
[----:B------:R-:W-:Y:S01]  /*11ee0*/  BPT.TRAP 0x1 ;  /* 0x000000040000795c */ /* 0x000fe20000300000 */
.L_x_1377:
        /* <DEDUP_REMOVED lines=19> */
[----:B------:R-:W-:-:S05]  /*12020*/  IMAD.IADD R7, R3, 0x1, R7 ;  /* 0x0000000103077824 */ /* 0x000fca00078e0207 */
[----:B------:R-:W-:Y:S01]  /*12030*/  LEA.HI.X R19, R2, UR5, R7, 0x1, P0 ;  /* 0x0000000502137c11 */ /* 0x000fe200080f0c07 */
[----:B------:R-:W-:Y:S01]  /*12040*/  IMAD R7, R23, 0x8, R17 ;  /* 0x0000000817077824 */ /* 0x000fe200078e0211 */
[----:B------:R-:W-:-:S04]  /*12050*/  SHF.L.U32 R2, R28, 0x1f, RZ ;  /* 0x0000001f1c027819 */ /* 0x000fc800000006ff */
[----:B------:R-:W0:Y:S02]  /*12060*/  SYNCS.PHASECHK.TRANS64.TRYWAIT P0, [R7+URZ+0x30840], R2 ;  /* 0x03084002070075a7 */ /* 0x000e24000800017f */
[----:B0-----:R-:W-:Y:S05]  /*12070*/  @!P0 BRA `(.L_x_1379) ;  /* 0x0000004000308947 */ /* 0x001fea0003800000 */
.L_x_1445:
[----:B------:R-:W-:Y:S05]  /*12080*/  BSYNC B0 ;  /* 0x0000000000007941 */ /* 0x000fea0003800000 */
.L_x_1378:
[----:B------:R-:W2:Y:S01]  /*12090*/  LDL R9, [R1] ;  /* 0x0000000001097983 */ /* 0x000ea20000100800 */
[----:B------:R-:W-:Y:S01]  /*120a0*/  ULDC.64 UR4, c[0x0][0x300] ;  /* 0x0000c00000047ab9 */ /* 0x000fe20000000a00 */
[----:B------:R-:W-:Y:S01]  /*120b0*/  LOP3.LUT P4, RZ, R16, 0x4, RZ, 0xc0, !PT ;  /* 0x0000000410ff7812 */ /* 0x000fe2000788c0ff */
[----:B------:R-:W-:Y:S01]  /*120c0*/  IMAD R5, R5, UR4, RZ ;  /* 0x0000000405057c24 */ /* 0x000fe2000f8e02ff */
[----:B------:R-:W1:Y:S01]  /*120d0*/  S2R R8, SR_TID.X ;  /* 0x0000000000087919 */ /* 0x000e620000002100 */
[----:B0-----:R-:W-:Y:S01]  /*120e0*/  IMAD.WIDE.U32 R2, R0, UR4, RZ ;  /* 0x0000000400027c25 */ /* 0x001fe2000f8e00ff */
        /* <DEDUP_REMOVED lines=87> */
.L_x_1459:
        /* <DEDUP_REMOVED lines=12> */
.L_x_1381:
        /* <DEDUP_REMOVED lines=11> */
.L_x_1382:
[----:B------:R2:W-:Y:S02]  /*127d0*/  SYNCS.ARRIVE.TRANS64.A1T0 RZ, [R7+URZ+0x30830], RZ ;  /* 0x030830ff07ff79a7 */ /* 0x0005e4000810003f */
[----:B------:R-:W-:Y:S05]  /*127e0*/  WARPSYNC.ALL ;  /* 0x0000000000007948 */ /* 0x000fea0003800000 */
[----:B------:R-:W-:Y:S01]  /*127f0*/  ULDC.64 UR4, c[0x0][0x298] ;  /* 0x0000a60000047ab9 */ /* 0x000fe20000000a00 */
[----:B-1----:R-:W-:Y:S01]  /*12800*/  VIADD R2, R17, 0x12400 ;  /* 0x0001240011027836 */ /* 0x002fe20000000000 */
[----:B------:R-:W-:Y:S01]  /*12810*/  SHF.R.S32.HI R0, RZ, 0x1f, R35 ;  /* 0x0000001fff007819 */ /* 0x000fe20000011423 */
[----:B0-----:R-:W-:Y:S01]  /*12820*/  IMAD.WIDE.U32 R4, R35, UR4, RZ ;  /* 0x0000000423047c25 */ /* 0x001fe2000f8e00ff */
[----:B------:R-:W-:Y:S01]  /*12830*/  BSSY B6, `(.L_x_1383) ;  /* 0x0000018000067945 */ /* 0x000fe20003800000 */
[----:B------:R-:W-:Y:S01]  /*12840*/  BAR.SYNC.DEFER_BLOCKING 0x8, 0x180 ;  /* 0x0206000000007b1d */ /* 0x000fe20000010000 */
[----:B------:R-:W-:Y:S01]  /*12850*/  LOP3.LUT P0, RZ, R2, 0x3ff, RZ, 0xc0, !PT ;  /* 0x000003ff02ff7812 */ /* 0x000fe2000780c0ff */
[----:B------:R-:W-:-:S04]  /*12860*/  IMAD R0, R0, UR4, RZ ;  /* 0x0000000400007c24 */ /* 0x000fc8000f8e02ff */
[----:B------:R-:W-:Y:S01]  /*12870*/  IMAD R0, R35, UR5, R0 ;  /* 0x0000000523007c24 */ /* 0x000fe2000f8e0200 */
[----:B------:R0:W-:Y:S03]  /*12880*/  STL.64 [R1+0x18], R4 ;  /* 0x0000180401007387 */ /* 0x0001e60000100a00 */
[----:B------:R-:W-:-:S04]  /*12890*/  IMAD.IADD R35, R5, 0x1, R0 ;  /* 0x0000000105237824 */ /* 0x000fc800078e0200 */
        /* <DEDUP_REMOVED lines=9> */
[----:B--2---:R-:W-:-:S02]  /*12930*/  IMAD.U32 R7, RZ, RZ, UR9 ;  /* 0x00000009ff077e24 */ /* 0x004fc4000f8e00ff */
[----:B------:R-:W-:Y:S02]  /*12940*/  IMAD.U32 R10, RZ, RZ, UR4 ;  /* 0x00000004ff0a7e24 */ /* 0x000fe4000f8e00ff */
[----:B------:R-:W-:Y:S02]  /*12950*/  IMAD.U32 R11, RZ, RZ, UR5 ;  /* 0x00000005ff0b7e24 */ /* 0x000fe4000f8e00ff */
[----:B------:R-:W-:Y:S02]  /*12960*/  IMAD.MOV.U32 R8, RZ, RZ, 0x70 ;  /* 0x00000070ff087424 */ /* 0x000fe400078e00ff */
[----:B------:R-:W-:Y:S02]  /*12970*/  IMAD.MOV.U32 R12, RZ, RZ, 0x1 ;  /* 0x00000001ff0c7424 */ /* 0x000fe400078e00ff */
[----:B------:R-:W-:-:S07]  /*12980*/  IMAD.MOV.U32 R13, RZ, RZ, RZ ;  /* 0x000000ffff0d7224 */ /* 0x000fce00078e00ff */
[----:B------:R-:W-:-:S07]  /*12990*/  LEPC R20, `(.L_x_1384) ;  /* 0x000000001014794e */ /* 0x000fce0000000000 */
[----:B0-----:R-:W-:Y:S05]  /*129a0*/  CALL.ABS.NOINC R2 ;  /* 0x0000000002007343 */ /* 0x001fea0003c00000 */
.L_x_1384:
[----:B------:R-:W-:Y:S05]  /*129b0*/  BSYNC B6 ;  /* 0x0000000000067941 */ /* 0x000fea0003800000 */
.L_x_1383:
[----:B------:R-:W3:Y:S01]  /*129c0*/  LDL.LU.64 R20, [R1+0x18] ;  /* 0x0000180001147983 */ /* 0x000ee20000300a00 */
[----:B------:R-:W-:Y:S01]  /*129d0*/  ULDC.64 UR4, c[0x0][0x2d8] ;  /* 0x0000b60000047ab9 */ /* 0x000fe20000000a00 */
[----:B------:R-:W-:Y:S01]  /*129e0*/  LOP3.LUT P6, RZ, R16, 0x80, RZ, 0xc0, !PT ;  /* 0x0000008010ff7812 */ /* 0x000fe200078cc0ff */
[----:B------:R-:W-:Y:S01]  /*129f0*/  IMAD R0, R30, UR4, RZ ;  /* 0x000000041e007c24 */ /* 0x000fe2000f8e02ff */
[----:B0-----:R-:W-:Y:S01]  /*12a00*/  SHF.R.S32.HI R4, RZ, 0x1f, R27 ;  /* 0x0000001fff047819 */ /* 0x001fe2000001141b */
[----:B------:R-:W-:Y:S02]  /*12a10*/  IMAD.MOV.U32 R3, RZ, RZ, R35 ;  /* 0x000000ffff037224 */ /* 0x000fe400078e0023 */
[----:B------:R-:W-:Y:S01]  /*12a20*/  IMAD R5, R26, UR5, R0 ;  /* 0x000000051a057c24 */ /* 0x000fe2000f8e0200 */
[----:B------:R-:W-:Y:S02]  /*12a30*/  SEL R4, R4, RZ, !P6 ;  /* 0x000000ff04047207 */ /* 0x000fe40007000000 */
[----:B------:R-:W-:Y:S01]  /*12a40*/  SEL R0, R27, RZ, !P6 ;  /* 0x000000ff1b007207 */ /* 0x000fe20007000000 */
[----:B---3--:R-:W-:Y:S01]  /*12a50*/  IMAD.MOV.U32 R2, RZ, RZ, R20 ;  /* 0x000000ffff027224 */ /* 0x008fe200078e0014 */
[----:B------:R-:W0:Y:S01]  /*12a60*/  LDC R21, c[0x0][0x448] ;  /* 0x00011200ff157b82 */ /* 0x000e220000000800 */
[----:B------:R-:W1:Y:S02]  /*12a70*/  S2R R20, SR_TID.X ;  /* 0x0000000000147919 */ /* 0x000e640000002100 */
        /* <DEDUP_REMOVED lines=8> */
[----:B0-----:R-:W-:Y:S02]  /*12b00*/  ISETP.NE.AND P6, PT, R21, 0x1, PT ;  /* 0x000000011500780c */ /* 0x001fe40003fc5270 */
[----:B-1----:R-:W-:-:S04]  /*12b10*/  LOP3.LUT R20, R20, 0x7f, RZ, 0xc0, !PT ;  /* 0x0000007f14147812 */ /* 0x002fc800078ec0ff */
[----:B------:R-:W-:-:S07]  /*12b20*/  SHF.R.U32.HI R21, RZ, 0x3, R20 ;  /* 0x00000003ff157819 */ /* 0x000fce0000011614 */
[----:B------:R-:W0:Y:S01]  /*12b30*/  @P6 LDC R6, c[0x0][0x44c] ;  /* 0x00011300ff066b82 */ /* 0x000e220000000800 */
[----:B------:R-:W1:Y:S07]  /*12b40*/  S2R R20, SR_TID.X ;  /* 0x0000000000147919 */ /* 0x000e6e0000002100 */
[----:B------:R-:W3:Y:S01]  /*12b50*/  @P6 LDC R5, c[0x0][0x450] ;  /* 0x00011400ff056b82 */ /* 0x000ee20000000800 */
[----:B-1----:R-:W-:-:S05]  /*12b60*/  IMAD.SHL.U32 R20, R20, 0x10, RZ ;  /* 0x0000001014147824 */ /* 0x002fca00078e00ff */
[----:B------:R-:W-:-:S05]  /*12b70*/  LOP3.LUT R20, R21, 0x70, R20, 0xf8, !PT ;  /* 0x0000007015147812 */ /* 0x000fca00078ef814 */
[----:B------:R-:W-:Y:S02]  /*12b80*/  IMAD.IADD R0, R20, 0x1, R25 ;  /* 0x0000000114007824 */ /* 0x000fe400078e0219 */
[----:B------:R-:W1:Y:S02]  /*12b90*/  S2R R20, SR_TID.X ;  /* 0x0000000000147919 */ /* 0x000e640000002100 */
[----:B0-----:R-:W-:-:S04]  /*12ba0*/  @P6 IMAD.HI.U32 R6, R0, R6, RZ ;  /* 0x0000000600066227 */ /* 0x001fc800078e00ff */
[----:B------:R-:W-:Y:S01]  /*12bb0*/  IMAD.MOV.U32 R4, RZ, RZ, R0 ;  /* 0x000000ffff047224 */ /* 0x000fe200078e0000 */
[----:B---3--:R-:W-:Y:S02]  /*12bc0*/  @P6 SHF.R.U32.HI R4, RZ, R5, R6 ;  /* 0x00000005ff046219 */ /* 0x008fe40000011606 */
[----:B------:R-:W0:Y:S03]  /*12bd0*/  LDC R6, c[0x0][0x448] ;  /* 0x00011200ff067b82 */ /* 0x000e260000000800 */
[----:B------:R-:W-:Y:S02]  /*12be0*/  IMAD.MOV R5, RZ, RZ, -R4 ;  /* 0x000000ffff057224 */ /* 0x000fe400078e0a04 */
[----:B------:R-:W-:Y:S01]  /*12bf0*/  IMAD.WIDE.U32 R2, R4, UR4, R2 ;  /* 0x0000000404027c25 */ /* 0x000fe2000f8e0002 */
[----:B-1----:R-:W-:-:S03]  /*12c00*/  LOP3.LUT R20, R20, 0x7f, RZ, 0xc0, !PT ;  /* 0x0000007f14147812 */ /* 0x002fc600078ec0ff */
[----:B0-----:R-:W-:Y:S01]  /*12c10*/  IMAD R0, R6, R5, R0 ;  /* 0x0000000506007224 */ /* 0x001fe200078e0200 */
[----:B------:R-:W-:Y:S02]  /*12c20*/  SHF.R.S32.HI R5, RZ, 0x1f, R4 ;  /* 0x0000001fff057819 */ /* 0x000fe40000011404 */
[----:B--2---:R-:W-:-:S03]  /*12c30*/  SHF.R.U32.HI R7, RZ, 0x3, R20 ;  /* 0x00000003ff077819 */ /* 0x004fc60000011614 */
        /* <DEDUP_REMOVED lines=11> */
[----:B------:R-:W-:Y:S02]  /*12cf0*/  ULDC UR4, c[0x0][0x2b8] ;  /* 0x0000ae0000047ab9 */ /* 0x000fe40000000800 */
[----:B------:R-:W-:Y:S02]  /*12d00*/  ISETP.GE.AND P3, PT, R32, UR4, PT ;  /* 0x0000000420007c0c */ /* 0x000fe4000bf66270 */
[----:B------:R-:W-:Y:S01]  /*12d10*/  LEA.HI.X R4, R2, UR5, R4, 0x1, P0 ;  /* 0x0000000502047c11 */ /* 0x000fe200080f0c04 */
[----:B------:R-:W-:Y:S01]  /*12d20*/  UMOV UR5, 0xffffffff ;  /* 0xffffffff00057882 */ /* 0x000fe20000000000 */
[----:B------:R-:W-:-:S02]  /*12d30*/  ISETP.GE.AND P2, PT, R34, UR4, PT ;  /* 0x0000000422007c0c */ /* 0x000fc4000bf46270 */
[----:B------:R-:W-:Y:S01]  /*12d40*/  ISETP.GE.AND P0, PT, R33, UR4, PT ;  /* 0x0000000421007c0c */ /* 0x000fe2000bf06270 */
[----:B------:R-:W-:-:S12]  /*12d50*/  BRA.DIV UR5, `(.L_x_1385) ;  /* 0x0000003e05347947 */ /* 0x000fd8000b800000 */
[----:B------:R-:W0:Y:S01]  /*12d60*/  SHFL.IDX PT, R3, R0, RZ, 0x181f ;  /* 0x00181fff00037589 */ /* 0x000e2200000e0000 */
[----:B------:R-:W-:Y:S02]  /*12d70*/  IMAD R29, R29, R6, RZ ;  /* 0x000000061d1d7224 */ /* 0x000fe400078e02ff */
[----:B------:R-:W-:Y:S01]  /*12d80*/  IMAD.IADD R25, R7, 0x1, R25 ;  /* 0x0000000107197824 */ /* 0x000fe200078e0219 */
[----:B------:R-:W1:Y:S04]  /*12d90*/  SHFL.IDX PT, R2, R4, RZ, 0x181f ;  /* 0x00181fff04027589 */ /* 0x000e6800000e0000 */
[----:B------:R-:W-:Y:S01]  /*12da0*/  ISETP.GE.AND P1, PT, R25, R29, PT ;  /* 0x0000001d1900720c */ /* 0x000fe20003f26270 */
[----:B------:R-:W-:-:S12]  /*12db0*/  SHFL.IDX PT, R14, R0, 0x7, 0x181f ;  /* 0x00f81f00000e7f89 */ /* 0x000fd800000e0000 */
[----:B0-----:R-:W-:-:S05]  /*12dc0*/  @!P1 LEA R5, P4, R32, R3, 0x1 ;  /* 0x0000000320059211 */ /* 0x001fca00078808ff */
[----:B-1----:R-:W-:Y:S02]  /*12dd0*/  @!P1 IMAD.X R3, RZ, RZ, R2, P4 ;  /* 0x000000ffff039224 */ /* 0x002fe400020e0602 */
[----:B------:R-:W-:Y:S02]  /*12de0*/  @!P1 IMAD.MOV.U32 R2, RZ, RZ, R5 ;  /* 0x000000ffff029224 */ /* 0x000fe400078e0005 */
[----:B------:R-:W-:-:S03]  /*12df0*/  VIADD R5, R25, 0x10 ;  /* 0x0000001019057836 */ /* 0x000fc60000000000 */
[----:B------:R-:W-:Y:S04]  /*12e00*/  @!P1 LDGSTS.E.BYPASS.LTC128B.128 [R37+0x12400], desc[UR36][R2.64], !P3 ;  /* 0x1240000002259fae */ /* 0x000fe8000d901d64 */
[----:B------:R-:W-:Y:S04]  /*12e10*/  @!P1 LDGSTS.E.BYPASS.LTC128B.128 [R37+0x16400], desc[UR36][R2.64+0x80], !P2 ;  /* 0x1640008002259fae */ /* 0x000fe8000d101d64 */
[----:B------:R0:W-:Y:S01]  /*12e20*/  @!P1 LDGSTS.E.BYPASS.LTC128B.128 [R37+0x1a400], desc[UR36][R2.64+0x100], !P0 ;  /* 0x1a40010002259fae */ /* 0x0001e2000c101d64 */
[----:B------:R-:W-:-:S03]  /*12e30*/  ISETP.GE.AND P1, PT, R5, R29, PT ;  /* 0x0000001d0500720c */ /* 0x000fc60003f26270 */
[----:B0-----:R-:W0:Y:S04]  /*12e40*/  SHFL.IDX PT, R3, R0, 0x1, 0x181f ;  /* 0x00381f0000037f89 */ /* 0x001e2800000e0000 */
[----:B------:R-:W1:Y:S06]  /*12e50*/  SHFL.IDX PT, R2, R4, 0x1, 0x181f ;  /* 0x00381f0004027f89 */ /* 0x000e6c00000e0000 */
[----:B0-----:R-:W-:-:S05]  /*12e60*/  @!P1 LEA R5, P4, R32, R3, 0x1 ;  /* 0x0000000320059211 */ /* 0x001fca00078808ff */
[----:B-1----:R-:W-:Y:S02]  /*12e70*/  @!P1 IMAD.X R6, RZ, RZ, R2, P4 ;  /* 0x000000ffff069224 */ /* 0x002fe400020e0602 */
[----:B------:R-:W-:Y:S02]  /*12e80*/  @!P1 IMAD.MOV.U32 R2, RZ, RZ, R5 ;  /* 0x000000ffff029224 */ /* 0x000fe400078e0005 */
        /* <DEDUP_REMOVED lines=51> */
[----:B------:R-:W1:Y:S04]  /*131c0*/  SHFL.IDX PT, R2, R4, 0x6, 0x181f ;  /* 0x00d81f0004027f89 */ /* 0x000e6800000e0000 */
[----:B------:R-:W2:Y:S02]  /*131d0*/  SHFL.IDX PT, R4, R4, 0x7, 0x181f ;  /* 0x00f81f0004047f89 */ /* 0x000ea400000e0000 */
[----:B0-----:R-:W-:-:S05]  /*131e0*/  @!P1 LEA R5, P4, R32, R3, 0x1 ;  /* 0x0000000320059211 */ /* 0x001fca00078808ff */
[----:B-1----:R-:W-:Y:S02]  /*131f0*/  @!P1 IMAD.X R6, RZ, RZ, R2, P4 ;  /* 0x000000ffff069224 */ /* 0x002fe400020e0602 */
[----:B------:R-:W-:Y:S02]  /*13200*/  @!P1 IMAD.MOV.U32 R2, RZ, RZ, R5 ;  /* 0x000000ffff029224 */ /* 0x000fe400078e0005 */
[----:B------:R-:W-:-:S05]  /*13210*/  @!P1 IMAD.MOV.U32 R3, RZ, RZ, R6 ;  /* 0x000000ffff039224 */ /* 0x000fca00078e0006 */
[----:B------:R0:W-:Y:S04]  /*13220*/  @!P1 LDGSTS.E.BYPASS.LTC128B.128 [R37+0x15400], desc[UR36][R2.64], !P3 ;  /* 0x1540000002259fae */ /* 0x0001e8000d901d64 */
[----:B------:R0:W-:Y:S04]  /*13230*/  @!P1 LDGSTS.E.BYPASS.LTC128B.128 [R37+0x19400], desc[UR36][R2.64+0x80], !P2 ;  /* 0x1940008002259fae */ /* 0x0001e8000d101d64 */
[----:B--2---:R0:W-:Y:S02]  /*13240*/  @!P1 LDGSTS.E.BYPASS.LTC128B.128 [R37+0x1d400], desc[UR36][R2.64+0x100], !P0 ;  /* 0x1d40010002259fae */ /* 0x0041e4000c101d64 */
.L_x_1476:
[----:B------:R-:W-:Y:S01]  /*13250*/  VIADD R0, R25, 0x70 ;  /* 0x0000007019007836 */ /* 0x000fe20000000000 */
[----:B------:R-:W-:Y:S04]  /*13260*/  BSSY B0, `(.L_x_1386) ;  /* 0x000000b000007945 */ /* 0x000fe80003800000 */
[----:B------:R-:W-:-:S13]  /*13270*/  ISETP.GE.AND P1, PT, R0, R29, PT ;  /* 0x0000001d0000720c */ /* 0x000fda0003f26270 */
[----:B------:R-:W-:Y:S05]  /*13280*/  @P1 BRA `(.L_x_1387) ;  /* 0x0000000000201947 */ /* 0x000fea0003800000 */
[----:B0-----:R-:W-:-:S05]  /*13290*/  LEA R2, P1, R32, R14, 0x1 ;  /* 0x0000000e20027211 */ /* 0x001fca00078208ff */
[----:B------:R-:W-:-:S05]  /*132a0*/  IMAD.X R3, RZ, RZ, R4, P1 ;  /* 0x000000ffff037224 */ /* 0x000fca00008e0604 */
[----:B------:R-:W-:Y:S01]  /*132b0*/  @!PT LDS RZ, [RZ] ;  /* 0x00000000fffff984 */ /* 0x000fe20000000800 */
[----:B------:R-:W-:Y:S01]  /*132c0*/  @!PT LDS RZ, [RZ] ;  /* 0x00000000fffff984 */ /* 0x000fe20000000800 */
[----:B------:R-:W-:Y:S01]  /*132d0*/  @!PT LDS RZ, [RZ] ;  /* 0x00000000fffff984 */ /* 0x000fe20000000800 */
[----:B------:R1:W-:Y:S04]  /*132e0*/  LDGSTS.E.BYPASS.LTC128B.128 [R37+0x15c00], desc[UR36][R2.64], !P3 ;  /* 0x15c0000002257fae */ /* 0x0003e8000d901d64 */
[----:B------:R1:W-:Y:S04]  /*132f0*/  LDGSTS.E.BYPASS.LTC128B.128 [R37+0x19c00], desc[UR36][R2.64+0x80], !P2 ;  /* 0x19c0008002257fae */ /* 0x0003e8000d101d64 */
[----:B------:R1:W-:Y:S02]  /*13300*/  LDGSTS.E.BYPASS.LTC128B.128 [R37+0x1dc00], desc[UR36][R2.64+0x100], !P0 ;  /* 0x1dc0010002257fae */ /* 0x0003e4000c101d64 */
.L_x_1387:
[----:B------:R-:W-:Y:S05]  /*13310*/  BSYNC B0 ;  /* 0x0000000000007941 */ /* 0x000fea0003800000 */
.L_x_1386:
[----:B------:R-:W-:Y:S01]  /*13320*/  NOP ;  /* 0x0000000000007918 */ /* 0x000fe20000000000 */
[----:B------:R-:W-:-:S13]  /*13330*/  PLOP3.LUT P0, PT, PT, PT, PT, 0x80, 0x0 ;  /* 0x000000000000781c */ /* 0x000fda0003f0f070 */
.L_x_1388:
[----:B------:R-:W-:Y:S02]  /*13340*/  PLOP3.LUT P1, PT, P1, P0, PT, 0xa2, 0x0 ;  /* 0x000000000000781c */ /* 0x000fe40000f21472 */
[----:B------:R-:W-:-:S08]  /*13350*/  @P0 R2UR P1, UR4, R17 ;  /* 0x00000000110402ca */ /* 0x000fd00000020000 */
[----:B------:R-:W-:-:S05]  /*13360*/  @P0 PLOP3.LUT P0, PT, P1, PT, PT, 0x80, 0x0 ;  /* 0x000000000000081c */ /* 0x000fca0000f0f070 */
[----:B------:R-:W-:Y:S01]  /*13370*/  @!P1 SYNCS.ARRIVE.TRANS64.RED.A0T1 RZ, [UR4+0x30800], RZ ;  /* 0x030800ffffff99a7 */ /* 0x000fe20008200404 */
[----:B------:R-:W-:Y:S07]  /*13380*/  @!P1 ARRIVES.LDGSTSBAR.64.TRANSCNT [UR4+0x30800] ;  /* 0x03080000ff0099b0 */ /* 0x000fee0008000a84 */
[----:B------:R-:W-:Y:S05]  /*13390*/  @P0 BRA.U.ANY `(.L_x_1388) ;  /* 0xfffffffd00e80947 */ /* 0x000fea000393ffff */
[----:B01----:R-:W2:Y:S04]  /*133a0*/  LDL.LU R3, [R1+0x24] ;  /* 0x0000240001037983 */ /* 0x003ea80000300800 */
[----:B------:R-:W3:Y:S01]  /*133b0*/  LDL.LU R2, [R1+0x20] ;  /* 0x0000200001027983 */ /* 0x000ee20000300800 */
[----:B--2---:R-:W-:Y:S02]  /*133c0*/  VIADD R3, R3, 0x1 ;  /* 0x0000000103037836 */ /* 0x004fe40000000000 */
[----:B---3--:R-:W-:-:S03]  /*133d0*/  VIADD R6, R2, 0xfffffffe ;  /* 0xfffffffe02067836 */ /* 0x008fc60000000000 */
        /* <DEDUP_REMOVED lines=10> */
.L_x_1477:
[----:B------:R-:W-:Y:S05]  /*13480*/  BSYNC B0 ;  /* 0x0000000000007941 */ /* 0x000fea0003800000 */
.L_x_1389:
[----:B------:R-:W2:Y:S01]  /*13490*/  LDL R2, [R1+0x8] ;  /* 0x0000080001027983 */ /* 0x000ea20000100800 */
[----:B------:R-:W-:Y:S01]  /*134a0*/  BSSY B0, `(.L_x_1391) ;  /* 0x000010d000007945 */ /* 0x000fe20003800000 */
[----:B--2---:R-:W-:-:S13]  /*134b0*/  ISETP.GE.AND P0, PT, R6, R2, PT ;  /* 0x000000020600720c */ /* 0x004fda0003f06270 */
[----:B------:R-:W-:Y:S05]  /*134c0*/  @!P0 BRA `(.L_x_1392) ;  /* 0x0000001000288947 */ /* 0x000fea0003800000 */
[----:B------:R-:W-:Y:S01]  /*134d0*/  ULDC UR4, c[0x0][0x2f4] ;  /* 0x0000bd0000047ab9 */ /* 0x000fe20000000800 */
[----:B------:R-:W-:Y:S01]  /*134e0*/  IMAD.MOV.U32 R10, RZ, RZ, R23 ;  /* 0x000000ffff0a7224 */ /* 0x000fe200078e0017 */
[----:B------:R-:W-:Y:S01]  /*134f0*/  ISETP.GE.AND P3, PT, R32, UR4, PT ;  /* 0x0000000420007c0c */ /* 0x000fe2000bf66270 */
[----:B------:R-:W-:Y:S01]  /*13500*/  IMAD.MOV.U32 R20, RZ, RZ, R28 ;  /* 0x000000ffff147224 */ /* 0x000fe200078e001c */
[----:B------:R-:W-:Y:S01]  /*13510*/  ISETP.GE.AND P2, PT, R34, UR4, PT ;  /* 0x0000000422007c0c */ /* 0x000fe2000bf46270 */
[----:B------:R-:W-:Y:S01]  /*13520*/  IMAD.MOV.U32 R29, RZ, RZ, R22 ;  /* 0x000000ffff1d7224 */ /* 0x000fe200078e0016 */
[----:B------:R-:W-:-:S13]  /*13530*/  ISETP.GE.AND P1, PT, R33, UR4, PT ;  /* 0x0000000421007c0c */ /* 0x000fda000bf26270 */
.L_x_1405:
[----:B------:R-:W2:Y:S01]  /*13540*/  LDL R4, [R1+0x4] ;  /* 0x0000040001047983 */ /* 0x000ea20000100800 */
[----:B0-----:R-:W0:Y:S03]  /*13550*/  LDC R0, c[0x0][0x430] ;  /* 0x00010c00ff007b82 */ /* 0x001e260000000800 */
[----:B------:R-:W3:Y:S01]  /*13560*/  LDL R7, [R1+0xc] ;  /* 0x00000c0001077983 */ /* 0x000ee20000100800 */
[----:B------:R-:W1:Y:S03]  /*13570*/  S2R R2, SR_TID.X ;  /* 0x0000000000027919 */ /* 0x000e660000002100 */
[----:B------:R-:W4:Y:S01]  /*13580*/  LDL R8, [R1+0x28] ;  /* 0x0000280001087983 */ /* 0x000f220000100800 */
[----:B0-----:R-:W-:Y:S02]  /*13590*/  ISETP.NE.AND P0, PT, R0, 0x1, PT ;  /* 0x000000010000780c */ /* 0x001fe40003f05270 */
[----:B------:R-:W0:Y:S11]  /*135a0*/  S2R R0, SR_TID.X ;  /* 0x0000000000007919 */ /* 0x000e360000002100 */
[----:B------:R-:W2:Y:S01]  /*135b0*/  @P0 LDC R3, c[0x0][0x438] ;  /* 0x00010e00ff030b82 */ /* 0x000ea20000000800 */
[----:B-1----:R-:W-:-:S04]  /*135c0*/  LOP3.LUT R2, R2, 0x7f, RZ, 0xc0, !PT ;  /* 0x0000007f02027812 */ /* 0x002fc800078ec0ff */
[----:B------:R-:W-:Y:S01]  /*135d0*/  SHF.R.U32.HI R2, RZ, 0x3, R2 ;  /* 0x00000003ff027819 */ /* 0x000fe20000011602 */
[----:B0-----:R-:W-:-:S05]  /*135e0*/  IMAD.SHL.U32 R0, R0, 0x10, RZ ;  /* 0x0000001000007824 */ /* 0x001fca00078e00ff */
[----:B------:R-:W-:Y:S02]  /*135f0*/  LOP3.LUT R0, R2, 0x70, R0, 0xf8, !PT ;  /* 0x0000007002007812 */ /* 0x000fe400078ef800 */
[----:B------:R-:W0:Y:S02]  /*13600*/  @P0 LDC R2, c[0x0][0x434] ;  /* 0x00010d00ff020b82 */ /* 0x000e240000000800 */
[----:B------:R-:W-:Y:S01]  /*13610*/  ISETP.GT.U32.AND P5, PT, R0, 0x5f, PT ;  /* 0x0000005f0000780c */ /* 0x000fe20003fa4070 */
[----:B------:R-:W-:Y:S05]  /*13620*/  YIELD ;  /* 0x0000000000007946 */ /* 0x000fea0003800000 */
[----:B------:R-:W-:Y:S01]  /*13630*/  ULDC UR4, c[0x0][0x430] ;  /* 0x00010c0000047ab9 */ /* 0x000fe20000000800 */
[----:B--2---:R-:W-:-:S06]  /*13640*/  IMAD R9, R6, 0x60, R4 ;  /* 0x0000006006097824 */ /* 0x004fcc00078e0204 */
[----:B------:R-:W1:Y:S01]  /*13650*/  @!P5 LDC.64 R4, c[0x0][0x428] ;  /* 0x00010a00ff04db82 */ /* 0x000e620000000a00 */
[----:B------:R-:W-:-:S04]  /*13660*/  IMAD.IADD R9, R0, 0x1, R9 ;  /* 0x0000000100097824 */ /* 0x000fc800078e0209 */
[----:B0-----:R-:W-:-:S04]  /*13670*/  @P0 IMAD.HI.U32 R2, R9, R2, RZ ;  /* 0x0000000209020227 */ /* 0x001fc800078e00ff */
[----:B------:R-:W-:Y:S01]  /*13680*/  IMAD.MOV.U32 R0, RZ, RZ, R9 ;  /* 0x000000ffff007224 */ /* 0x000fe200078e0009 */
[----:B------:R-:W-:-:S04]  /*13690*/  @P0 SHF.R.U32.HI R0, RZ, R3, R2 ;  /* 0x00000003ff000219 */ /* 0x000fc80000011602 */
[--C-:B------:R-:W-:Y:S01]  /*136a0*/  @!P5 SHF.R.S32.HI R3, RZ, 0x1f, R0.reuse ;  /* 0x0000001fff03d819 */ /* 0x100fe20000011400 */
[----:B------:R-:W-:-:S04]  /*136b0*/  @!P5 IMAD.MOV.U32 R2, RZ, RZ, R0 ;  /* 0x000000ffff02d224 */ /* 0x000fc800078e0000 */
[----:B-1----:R-:W-:-:S04]  /*136c0*/  @!P5 IMAD.WIDE.U32 R2, R31, R4, R2 ;  /* 0x000000041f02d225 */ /* 0x002fc800078e0002 */
[----:B---3--:R-:W-:-:S04]  /*136d0*/  @!P5 IMAD R4, R7, R4, RZ ;  /* 0x000000040704d224 */ /* 0x008fc800078e02ff */
[----:B------:R-:W-:Y:S02]  /*136e0*/  @!P5 IMAD R7, R31, R5, R4 ;  /* 0x000000051f07d224 */ /* 0x000fe400078e0204 */
[----:B------:R-:W0:Y:S01]  /*136f0*/  @!P5 LDC.64 R4, c[0x0][0x418] ;  /* 0x00010600ff04db82 */ /* 0x000e220000000a00 */
[----:B------:R-:W-:Y:S02]  /*13700*/  IMAD.MOV R0, RZ, RZ, -R0 ;  /* 0x000000ffff007224 */ /* 0x000fe400078e0a00 */
[----:B------:R-:W-:Y:S02]  /*13710*/  @!P5 IMAD.IADD R3, R7, 0x1, R3 ;  /* 0x000000010703d824 */ /* 0x000fe400078e0203 */
[----:B------:R-:W-:Y:S02]  /*13720*/  IMAD R9, R0, UR4, R9 ;  /* 0x0000000400097c24 */ /* 0x000fe4000f8e0209 */
[----:B------:R-:W-:Y:S01]  /*13730*/  IMAD.MOV.U32 R0, RZ, RZ, RZ ;  /* 0x000000ffff007224 */ /* 0x000fe200078e00ff */
[----:B0-----:R-:W-:-:S04]  /*13740*/  @!P5 LEA R4, P0, R2, R4, 0x2 ;  /* 0x000000040204d211 */ /* 0x001fc800078010ff */
[----:B------:R-:W-:-:S05]  /*13750*/  @!P5 LEA.HI.X R5, R2, R5, R3, 0x2, P0 ;  /* 0x000000050205d211 */ /* 0x000fca00000f1403 */
[----:B------:R0:W5:Y:S01]  /*13760*/  @!P5 LDG.E R0, desc[UR36][R4.64] ;  /* 0x000000240400d981 */ /* 0x000162000c1e1900 */
[----:B----4-:R-:W-:Y:S01]  /*13770*/  ISETP.NE.AND P4, PT, R8, 0x3, PT ;  /* 0x000000030800780c */ /* 0x010fe20003f85270 */
[----:B------:R-:W-:-:S05]  /*13780*/  VIADD R23, R10, 0x1 ;  /* 0x000000010a177836 */ /* 0x000fca0000000000 */
[----:B------:R-:W-:-:S04]  /*13790*/  ISETP.NE.AND P0, PT, R23, 0x2, PT ;  /* 0x000000021700780c */ /* 0x000fc80003f05270 */
[----:B------:R-:W-:Y:S01]  /*137a0*/  SEL R28, RZ, 0x1, P0 ;  /* 0x00000001ff1c7807 */ /* 0x000fe20000000000 */
[----:B------:R-:W-:Y:S01]  /*137b0*/  IMAD.MOV.U32 R22, RZ, RZ, R6 ;  /* 0x000000ffff167224 */ /* 0x000fe200078e0006 */
[----:B------:R-:W-:Y:S02]  /*137c0*/  SEL R23, R23, RZ, P0 ;  /* 0x000000ff17177207 */ /* 0x000fe40000000000 */
[----:B------:R-:W-:Y:S01]  /*137d0*/  LOP3.LUT R28, R20, R28, RZ, 0x3c, !PT ;  /* 0x0000001c141c7212 */ /* 0x000fe200078e3cff */
[----:B0-----:R-:W-:Y:S06]  /*137e0*/  @!P4 BRA `(.L_x_1393) ;  /* 0x000000000004c947 */ /* 0x001fec0003800000 */
[----:B------:R-:W-:Y:S01]  /*137f0*/  BPT.TRAP 0x1 ;  /* 0x000000040000795c */ /* 0x000fe20000300000 */
.L_x_1393:
[----:B------:R-:W-:Y:S01]  /*13800*/  IMAD R7, R23, 0x8, R17 ;  /* 0x0000000817077824 */ /* 0x000fe200078e0211 */
[----:B------:R-:W-:Y:S01]  /*13810*/  SHF.L.U32 R2, R28, 0x1f, RZ ;  /* 0x0000001f1c027819 */ /* 0x000fe200000006ff */
[----:B------:R-:W-:Y:S03]  /*13820*/  BSSY B1, `(.L_x_1394) ;  /* 0x0000003000017945 */ /* 0x000fe60003800000 */
[----:B------:R-:W0:Y:S02]  /*13830*/  SYNCS.PHASECHK.TRANS64.TRYWAIT P0, [R7+URZ+0x30840], R2 ;  /* 0x03084002070075a7 */ /* 0x000e24000800017f */
[----:B0-----:R-:W-:Y:S05]  /*13840*/  @!P0 BRA `(.L_x_1395) ;  /* 0x0000003c00448947 */ /* 0x001fea0003800000 */
.L_x_1478:
[----:B------:R-:W-:Y:S05]  /*13850*/  BSYNC B1 ;  /* 0x0000000000017941 */ /* 0x000fea0003800000 */
.L_x_1394:
        /* <DEDUP_REMOVED lines=65> */
.L_x_1492:
        /* <DEDUP_REMOVED lines=11> */
.L_x_1397:
        /* <DEDUP_REMOVED lines=11> */
.L_x_1398:
[----:B------:R1:W-:Y:S01]  /*13dd0*/  SYNCS.ARRIVE.TRANS64.A1T0 RZ, [R7+URZ+0x30830], RZ ;  /* 0x030830ff07ff79a7 */ /* 0x0003e2000810003f */
[----:B------:R-:W-:Y:S05]  /*13de0*/  @!P5 BRA `(.L_x_1399) ;  /* 0x000000000004d947 */ /* 0x000fea0003800000 */
[----:B------:R-:W-:Y:S01]  /*13df0*/  BPT.TRAP 0x1 ;  /* 0x000000040000795c */ /* 0x000fe20000300000 */
.L_x_1399:
[----:B------:R-:W-:Y:S01]  /*13e00*/  SHF.L.U32 R2, R20, 0x1f, RZ ;  /* 0x0000001f14027819 */ /* 0x000fe200000006ff */
[----:B0-----:R-:W-:Y:S01]  /*13e10*/  IMAD R6, R10, 0x8, R17 ;  /* 0x000000080a067824 */ /* 0x001fe200078e0211 */
[----:B------:R-:W-:Y:S03]  /*13e20*/  BSSY B1, `(.L_x_1400) ;  /* 0x0000003000017945 */ /* 0x000fe60003800000 */
[----:B------:R-:W0:Y:S02]  /*13e30*/  SYNCS.PHASECHK.TRANS64.TRYWAIT P0, [R6+URZ+0x30860], R2 ;  /* 0x03086002060075a7 */ /* 0x000e24000800017f */
[----:B0-----:R-:W-:Y:S05]  /*13e40*/  @!P0 BRA `(.L_x_1401) ;  /* 0x0000003c00b88947 */ /* 0x001fea0003800000 */
.L_x_1493:
[----:B------:R-:W-:Y:S05]  /*13e50*/  BSYNC B1 ;  /* 0x0000000000017941 */ /* 0x000fea0003800000 */
.L_x_1400:
[----:B------:R-:W1:Y:S01]  /*13e60*/  LDL R5, [R1] ;  /* 0x0000000001057983 */ /* 0x000e620000100800 */
        /* <DEDUP_REMOVED lines=10> */
[----:B------:R-:W1:Y:S01]  /*13f10*/  SHFL.IDX PT, R3, R19, RZ, 0x181f ;  /* 0x00181fff13037589 */ /* 0x000e6200000e0000 */
[----:B0-----:R-:W-:-:S05]  /*13f20*/  IADD3 R2, P0, R2, R4, RZ ;  /* 0x0000000402027210 */ /* 0x001fca0007f1e0ff */
[----:B-1----:R-:W-:Y:S01]  /*13f30*/  IMAD.X R3, RZ, RZ, R3, P0 ;  /* 0x000000ffff037224 */ /* 0x002fe200000e0603 */
[----:B------:R-:W-:-:S13]  /*13f40*/  ISETP.LT.OR P0, PT, R7, 0x1, P3 ;  /* 0x000000010700780c */ /* 0x000fda0001f01670 */
[----:B------:R-:W-:Y:S01]  /*13f50*/  @!PT LDS RZ, [RZ] ;  /* 0x00000000fffff984 */ /* 0x000fe20000000800 */
        /* <DEDUP_REMOVED lines=46> */
[----:B0-2---:R0:W1:Y:S02]  /*14240*/  SHFL.IDX PT, R2, R18, 0x5, 0x181f ;  /* 0x00b81f0012027f89 */ /* 0x00506400000e0000 */
.L_x_1507:
[----:B-1----:R-:W-:Y:S01]  /*14250*/  IADD3 R2, P0, R2, R4, RZ ;  /* 0x0000000402027210 */ /* 0x002fe20007f1e0ff */
        /* <DEDUP_REMOVED lines=13> */
[----:B-1----:R-:W-:Y:S01]  /*14330*/  IMAD.WIDE.U32 R2, R9, UR4, RZ ;  /* 0x0000000409027c25 */ /* 0x002fe2000f8e00ff */
        /* <DEDUP_REMOVED lines=13> */
[----:B0-----:R-:W-:-:S04]  /*14410*/  LEA R18, P0, R2, UR4, 0x1 ;  /* 0x0000000402127c11 */ /* 0x001fc8000f8008ff */
[----:B------:R-:W-:Y:S02]  /*14420*/  LEA.HI.X R19, R2, UR5, R3, 0x1, P0 ;  /* 0x0000000502137c11 */ /* 0x000fe400080f0c03 */
[----:B------:R-:W-:-:S13]  /*14430*/  PLOP3.LUT P0, PT, PT, PT, PT, 0x80, 0x0 ;  /* 0x000000000000781c */ /* 0x000fda0003f0f070 */
.L_x_1403:
        /* <DEDUP_REMOVED lines=11> */
.L_x_1404:
[----:B------:R-:W2:Y:S01]  /*144f0*/  LDL R0, [R1+0x8] ;  /* 0x0000080001007983 */ /* 0x000ea20000100800 */
[----:B------:R0:W-:Y:S01]  /*14500*/  SYNCS.ARRIVE.TRANS64.A1T0 RZ, [R6+URZ+0x30850], RZ ;  /* 0x030850ff06ff79a7 */ /* 0x0001e2000810003f */
[----:B------:R-:W-:Y:S02]  /*14510*/  IMAD.MOV.U32 R10, RZ, RZ, R23 ;  /* 0x000000ffff0a7224 */ /* 0x000fe400078e0017 */
[----:B------:R-:W-:Y:S02]  /*14520*/  IMAD.MOV.U32 R20, RZ, RZ, R28 ;  /* 0x000000ffff147224 */ /* 0x000fe400078e001c */
[----:B------:R-:W-:Y:S02]  /*14530*/  IMAD.MOV.U32 R29, RZ, RZ, R22 ;  /* 0x000000ffff1d7224 */ /* 0x000fe400078e0016 */
[C---:B0-----:R-:W-:Y:S01]  /*14540*/  VIADD R6, R22.reuse, 0xffffffff ;  /* 0xffffffff16067836 */ /* 0x041fe20000000000 */
[----:B--2---:R-:W-:-:S13]  /*14550*/  ISETP.GT.AND P0, PT, R22, R0, PT ;  /* 0x000000001600720c */ /* 0x004fda0003f04270 */
[----:B------:R-:W-:Y:S05]  /*14560*/  @P0 BRA `(.L_x_1405) ;  /* 0xffffffec00f40947 */ /* 0x000fea000383ffff */
.L_x_1392:
[----:B------:R-:W-:Y:S05]  /*14570*/  BSYNC B0 ;  /* 0x0000000000007941 */ /* 0x000fea0003800000 */
.L_x_1391:
        /* <DEDUP_REMOVED lines=16> */
[----:B0-----:R-:W-:-:S07]  /*14680*/  IADD3 R24, R0, UR38, R7 ;  /* 0x0000002600187c10 */ /* 0x001fce000fffe007 */
.L_x_1407:
[----:B------:R-:W-:Y:S05]  /*14690*/  BSYNC B0 ;  /* 0x0000000000007941 */ /* 0x000fea0003800000 */
.L_x_1406:
[----:B------:R-:W2:Y:S02]  /*146a0*/  LDL R0, [R1+0x28] ;  /* 0x0000280001007983 */ /* 0x000ea40000100800 */
[----:B--2---:R-:W-:-:S13]  /*146b0*/  ISETP.NE.AND P0, PT, R0, 0x3, PT ;  /* 0x000000030000780c */ /* 0x004fda0003f05270 */
[----:B------:R-:W-:Y:S05]  /*146c0*/  @!P0 BRA `(.L_x_1408) ;  /* 0x0000000000048947 */ /* 0x000fea0003800000 */
[----:B------:R-:W-:Y:S01]  /*146d0*/  BPT.TRAP 0x1 ;  /* 0x000000040000795c */ /* 0x000fe20000300000 */
.L_x_1408:
[----:B------:R-:W2:Y:S01]  /*146e0*/  LDL.LU R2, [R1] ;  /* 0x0000000001027983 */ /* 0x000ea20000300800 */
[----:B------:R-:W-:Y:S01]  /*146f0*/  IMAD R0, R23, 0x8, R17 ;  /* 0x0000000817007824 */ /* 0x000fe200078e0211 */
[----:B------:R-:W-:Y:S01]  /*14700*/  SHF.L.U32 R3, R28, 0x1f, RZ ;  /* 0x0000001f1c037819 */ /* 0x000fe200000006ff */
[----:B------:R-:W-:Y:S03]  /*14710*/  BSSY B0, `(.L_x_1409) ;  /* 0x0000004000007945 */ /* 0x000fe60003800000 */
[----:B------:R-:W0:Y:S01]  /*14720*/  SYNCS.PHASECHK.TRANS64.TRYWAIT P0, [R0+URZ+0x30860], R3 ;  /* 0x03086003000075a7 */ /* 0x000e22000800017f */
[----:B--2---:R-:W-:Y:S01]  /*14730*/  IMAD R6, R22, -0x60, R2 ;  /* 0xffffffa016067824 */ /* 0x004fe200078e0202 */
[----:B0-----:R-:W-:Y:S06]  /*14740*/  @!P0 BRA `(.L_x_1410) ;  /* 0x0000003c00a08947 */ /* 0x001fec0003800000 */
.L_x_1508:
[----:B------:R-:W-:Y:S05]  /*14750*/  BSYNC B0 ;  /* 0x0000000000007941 */ /* 0x000fea0003800000 */
.L_x_1409:
[----:B------:R-:W1:Y:S01]  /*14760*/  S2R R2, SR_TID.X ;  /* 0x0000000000027919 */ /* 0x000e620000002100 */
[----:B------:R-:W-:Y:S01]  /*14770*/  UMOV UR4, 0xffffffff ;  /* 0xffffffff00047882 */ /* 0x000fe20000000000 */
[----:B------:R-:W-:Y:S01]  /*14780*/  IMAD R4, R23, 0x4800, R36 ;  /* 0x0000480017047824 */ /* 0x000fe200078e0224 */
[----:B-1----:R-:W-:-:S04]  /*14790*/  LOP3.LUT R2, R2, 0x7f, RZ, 0xc0, !PT ;  /* 0x0000007f02027812 */ /* 0x002fc800078ec0ff */
[----:B------:R-:W-:-:S05]  /*147a0*/  SHF.R.U32.HI R2, RZ, 0x3, R2 ;  /* 0x00000003ff027819 */ /* 0x000fca0000011602 */
[----:B------:R-:W-:Y:S01]  /*147b0*/  IMAD.IADD R6, R6, 0x1, -R2 ;  /* 0x0000000106067824 */ /* 0x000fe200078e0a02 */
[----:B------:R-:W-:Y:S06]  /*147c0*/  BRA.DIV UR4, `(.L_x_1411) ;  /* 0x0000003e04947947 */ /* 0x000fec000b800000 */
[----:B------:R-:W1:Y:S01]  /*147d0*/  SHFL.IDX PT, R14, R18, RZ, 0x181f ;  /* 0x00181fff120e7589 */ /* 0x000e6200000e0000 */
        /* <DEDUP_REMOVED lines=57> */
.L_x_1522:
        /* <DEDUP_REMOVED lines=13> */
.L_x_1412:
[----:B------:R-:W-:Y:S02]  /*14c40*/  PLOP3.LUT P1, PT, P1, P0, PT, 0xa2, 0x0 ;  /* 0x000000000000781c */ /* 0x000fe40000f21472 */
[----:B------:R-:W-:-:S08]  /*14c50*/  @P0 R2UR P1, UR4, R0 ;  /* 0x00000000000402ca */ /* 0x000fd00000020000 */
[----:B------:R-:W-:-:S05]  /*14c60*/  @P0 PLOP3.LUT P0, PT, P1, PT, PT, 0x80, 0x0 ;  /* 0x000000000000081c */ /* 0x000fca0000f0f070 */
[----:B------:R-:W-:Y:S01]  /*14c70*/  @!P1 SYNCS.ARRIVE.TRANS64.RED.A0T1 RZ, [UR4+0x30850], RZ ;  /* 0x030850ffffff99a7 */ /* 0x000fe20008200404 */
[----:B------:R-:W-:Y:S07]  /*14c80*/  @!P1 ARRIVES.LDGSTSBAR.64.TRANSCNT [UR4+0x30850] ;  /* 0x03085000ff0099b0 */ /* 0x000fee0008000a84 */
[----:B------:R-:W-:Y:S05]  /*14c90*/  @P0 BRA.U.ANY `(.L_x_1412) ;  /* 0xfffffffd00e80947 */ /* 0x000fea000393ffff */
[----:B------:R-:W-:Y:S01]  /*14ca0*/  NOP ;  /* 0x0000000000007918 */ /* 0x000fe20000000000 */
[----:B0-----:R-:W2:Y:S02]  /*14cb0*/  LDL R2, [R1+0x28] ;  /* 0x0000280001027983 */ /* 0x001ea40000100800 */
[----:B--2---:R-:W-:-:S13]  /*14cc0*/  ISETP.NE.AND P2, PT, R2, 0x3, PT ;  /* 0x000000030200780c */ /* 0x004fda0003f45270 */
[----:B------:R-:W-:Y:S05]  /*14cd0*/  @!P2 BRA `(.L_x_1413) ;  /* 0x000000000004a947 */ /* 0x000fea0003800000 */
[----:B------:R-:W-:Y:S01]  /*14ce0*/  BPT.TRAP 0x1 ;  /* 0x000000040000795c */ /* 0x000fe20000300000 */
.L_x_1413:
[----:B------:R0:W-:Y:S01]  /*14cf0*/  SYNCS.ARRIVE.TRANS64.A1T0 RZ, [R0+URZ+0x30850], RZ ;  /* 0x030850ff00ff79a7 */ /* 0x0001e2000810003f */
[----:B------:R-:W-:-:S05]  /*14d00*/  VIADD R23, R23, 0x1 ;  /* 0x0000000117177836 */ /* 0x000fca0000000000 */
[----:B------:R-:W-:-:S04]  /*14d10*/  ISETP.NE.AND P0, PT, R23, 0x2, PT ;  /* 0x000000021700780c */ /* 0x000fc80003f05270 */
[----:B------:R-:W-:Y:S02]  /*14d20*/  SEL R3, RZ, 0x1, P0 ;  /* 0x00000001ff037807 */ /* 0x000fe40000000000 */
[----:B------:R-:W-:Y:S02]  /*14d30*/  SEL R23, R23, RZ, P0 ;  /* 0x000000ff17177207 */ /* 0x000fe40000000000 */
[----:B0-----:R-:W-:-:S07]  /*14d40*/  LOP3.LUT R28, R28, R3, RZ, 0x3c, !PT ;  /* 0x000000031c1c7212 */ /* 0x001fce00078e3cff */
.L_x_1370:
[----:B------:R-:W-:Y:S05]  /*14d50*/  BSYNC B7 ;  /* 0x0000000000077941 */ /* 0x000fea0003800000 */
.L_x_1368:
        /* <DEDUP_REMOVED lines=11> */
.L_x_1414:
        /* <DEDUP_REMOVED lines=11> */
[----:B------:R-:W-:Y:S01]  /*14ec0*/  IMAD.MOV.U32 R5, RZ, RZ, RZ ;  /* 0x000000ffff057224 */ /* 0x000fe200078e00ff */
[C---:B------:R-:W-:Y:S02]  /*14ed0*/  ISETP.GE.U32.AND P2, PT, R8.reuse, 0x2, PT ;  /* 0x000000020800780c */ /* 0x040fe40003f46070 */
[C---:B------:R-:W-:Y:S01]  /*14ee0*/  ISETP.GE.U32.AND P3, PT, R8.reuse, 0x4, PT ;  /* 0x000000040800780c */ /* 0x040fe20003f66070 */
[----:B------:R-:W-:Y:S01]  /*14ef0*/  SHFL.IDX PT, R0, R24, RZ, 0x1f ;  /* 0x00001fff18007589 */ /* 0x000fe200000e0000 */
[C---:B------:R-:W-:Y:S02]  /*14f00*/  ISETP.GE.U32.AND P4, PT, R8.reuse, 0x8, PT ;  /* 0x000000080800780c */ /* 0x040fe40003f86070 */
[C---:B------:R-:W-:Y:S01]  /*14f10*/  ISETP.GE.U32.AND P5, PT, R8.reuse, 0x10, PT ;  /* 0x000000100800780c */ /* 0x040fe20003fa6070 */
[----:B------:R-:W-:Y:S01]  /*14f20*/  SHFL.IDX PT, R4, R24, 0x1, 0x1f ;  /* 0x00201f0018047f89 */ /* 0x000fe200000e0000 */
[----:B--2---:R-:W-:Y:S01]  /*14f30*/  @!P1 IMAD.MOV.U32 R5, RZ, RZ, R2 ;  /* 0x000000ffff059224 */ /* 0x004fe200078e0002 */
[----:B------:R-:W-:-:S04]  /*14f40*/  ISETP.NE.AND P1, PT, R8, RZ, PT ;  /* 0x000000ff0800720c */ /* 0x000fc80003f25270 */
        /* <DEDUP_REMOVED lines=15> */
[----:B------:R1:W2:Y:S02]  /*15040*/  SHFL.IDX PT, R14, R6, 0x1f, 0x1f ;  /* 0x03e01f00060e7f89 */ /* 0x0002a400000e0000 */
.L_x_1532:
[----:B------:R-:W-:Y:S02]  /*15050*/  ULDC UR4, c[0x0][0xc38] ;  /* 0x00030e0000047ab9 */ /* 0x000fe40000000800 */
[----:B------:R-:W-:-:S04]  /*15060*/  IMAD.U32 R7, RZ, RZ, UR4 ;  /* 0x00000004ff077e24 */ /* 0x000fc8000f8e00ff */
[----:B--2---:R-:W-:-:S04]  /*15070*/  IMAD R14, R14, R7, RZ ;  /* 0x000000070e0e7224 */ /* 0x004fc800078e02ff */
[----:B------:R-:W-:-:S05]  /*15080*/  IMAD.IADD R9, R4, 0x1, R14 ;  /* 0x0000000104097824 */ /* 0x000fca00078e020e */
[----:B------:R-:W-:-:S13]  /*15090*/  ISETP.GT.AND P6, PT, R9, R0, PT ;  /* 0x000000000900720c */ /* 0x000fda0003fc4270 */
[----:B------:R-:W-:Y:S05]  /*150a0*/  @P6 BRA `(.L_x_1417) ;  /* 0x00000000009c6947 */ /* 0x000fea0003800000 */
.L_x_1422:
[----:B------:R-:W2:Y:S01]  /*150b0*/  LDC R2, c[0x0][0xc3c] ;  /* 0x00030f00ff027b82 */ /* 0x000ea20000000800 */
[----:B------:R-:W-:-:S05]  /*150c0*/  VIADD R27, R27, 0x1f ;  /* 0x0000001f1b1b7836 */ /* 0x000fca0000000000 */
[----:B--2---:R-:W-:-:S13]  /*150d0*/  ISETP.GE.AND P6, PT, R27, R2, PT ;  /* 0x000000021b00720c */ /* 0x004fda0003fc6270 */
[----:B------:R-:W-:Y:S05]  /*150e0*/  @P6 BRA `(.L_x_1418) ;  /* 0x0000000400d06947 */ /* 0x000fea0003800000 */
[----:B------:R-:W2:Y:S01]  /*150f0*/  S2R R3, SR_TID.X ;  /* 0x0000000000037919 */ /* 0x000ea20000002100 */
[----:B------:R-:W-:Y:S01]  /*15100*/  BSSY B0, `(.L_x_1419) ;  /* 0x0000009000007945 */ /* 0x000fe20003800000 */
[----:B------:R-:W-:Y:S01]  /*15110*/  IMAD.MOV.U32 R5, RZ, RZ, RZ ;  /* 0x000000ffff057224 */ /* 0x000fe200078e00ff */
[----:B--2---:R-:W-:-:S05]  /*15120*/  LOP3.LUT R3, R3, 0x1f, RZ, 0xc0, !PT ;  /* 0x0000001f03037812 */ /* 0x004fca00078ec0ff */
[----:B------:R-:W-:-:S05]  /*15130*/  IMAD.IADD R7, R27, 0x1, R3 ;  /* 0x000000011b077824 */ /* 0x000fca00078e0203 */
[----:B------:R-:W-:-:S13]  /*15140*/  ISETP.GE.OR P6, PT, R7, R2, !P0 ;  /* 0x000000020700720c */ /* 0x000fda00047c6670 */
[----:B------:R-:W-:Y:S05]  /*15150*/  @P6 BRA `(.L_x_1420) ;  /* 0x00000000000c6947 */ /* 0x000fea0003800000 */
[----:B------:R-:W2:Y:S02]  /*15160*/  LDC.64 R2, c[0x0][0xc80] ;  /* 0x00032000ff027b82 */ /* 0x000ea40000000a00 */
[----:B--2---:R-:W-:-:S05]  /*15170*/  IMAD.WIDE R2, R7, 0x4, R2 ;  /* 0x0000000407027825 */ /* 0x004fca00078e0202 */
[----:B------:R2:W5:Y:S02]  /*15180*/  LDG.E R5, desc[UR36][R2.64] ;  /* 0x0000002402057981 */ /* 0x000564000c1e1900 */
.L_x_1420:
[----:B------:R-:W-:Y:S05]  /*15190*/  BSYNC B0 ;  /* 0x0000000000007941 */ /* 0x000fea0003800000 */
.L_x_1419:
[----:B------:R-:W-:-:S03]  /*151a0*/  UMOV UR4, 0xffffffff ;  /* 0xffffffff00047882 */ /* 0x000fc60000000000 */
[----:B------:R-:W-:Y:S05]  /*151b0*/  BRA.DIV UR4, `(.L_x_1421) ;  /* 0x0000004204407947 */ /* 0x000fea000b800000 */
[----:B-----5:R-:W3:Y:S02]  /*151c0*/  SHFL.UP PT, R14, R5, 0x1, RZ ;  /* 0x04200000050e7989 */ /* 0x020ee400000e00ff */
[----:B---3--:R-:W-:-:S05]  /*151d0*/  SEL R14, R14, RZ, P1 ;  /* 0x000000ff0e0e7207 */ /* 0x008fca0000800000 */
[----:B------:R-:W-:-:S05]  /*151e0*/  IMAD.IADD R13, R5, 0x1, R14 ;  /* 0x00000001050d7824 */ /* 0x000fca00078e020e */
[----:B------:R-:W2:Y:S02]  /*151f0*/  SHFL.UP PT, R14, R13, 0x2, RZ ;  /* 0x044000000d0e7989 */ /* 0x000ea400000e00ff */
[----:B--2---:R-:W-:-:S05]  /*15200*/  SEL R2, R14, RZ, P2 ;  /* 0x000000ff0e027207 */ /* 0x004fca0001000000 */
        /* <DEDUP_REMOVED lines=9> */
[----:B-1----:R-:W-:-:S05]  /*152a0*/  IMAD.IADD R6, R4, 0x1, R7 ;  /* 0x0000000104067824 */ /* 0x002fca00078e0207 */
[----:B------:R1:W2:Y:S02]  /*152b0*/  SHFL.IDX PT, R14, R6, 0x1f, 0x1f ;  /* 0x03e01f00060e7f89 */ /* 0x0002a400000e0000 */
.L_x_1540:
[----:B------:R-:W-:Y:S02]  /*152c0*/  ULDC UR4, c[0x0][0xc38] ;  /* 0x00030e0000047ab9 */ /* 0x000fe40000000800 */
[----:B------:R-:W-:-:S04]  /*152d0*/  IMAD.U32 R7, RZ, RZ, UR4 ;  /* 0x00000004ff077e24 */ /* 0x000fc8000f8e00ff */
[----:B--2---:R-:W-:-:S04]  /*152e0*/  IMAD R14, R14, R7, RZ ;  /* 0x000000070e0e7224 */ /* 0x004fc800078e02ff */
[----:B------:R-:W-:-:S05]  /*152f0*/  IMAD.IADD R9, R14, 0x1, R9 ;  /* 0x000000010e097824 */ /* 0x000fca00078e0209 */
[----:B------:R-:W-:-:S13]  /*15300*/  ISETP.GT.AND P6, PT, R9, R0, PT ;  /* 0x000000000900720c */ /* 0x000fda0003fc4270 */
[----:B------:R-:W-:Y:S05]  /*15310*/  @!P6 BRA `(.L_x_1422) ;  /* 0xfffffffc0064e947 */ /* 0x000fea000383ffff */
.L_x_1417:
[----:B------:R-:W-:Y:S01]  /*15320*/  IMAD.IADD R24, R9, 0x1, -R14 ;  /* 0x0000000109187824 */ /* 0x000fe200078e0a0e */
[----:B------:R-:W-:-:S03]  /*15330*/  UMOV UR4, 0xffffffff ;  /* 0xffffffff00047882 */ /* 0x000fc60000000000 */
[----:B------:R-:W-:-:S05]  /*15340*/  IMAD R3, R6, R7, R24 ;  /* 0x0000000706037224 */ /* 0x000fca00078e0218 */
[----:B------:R-:W-:Y:S01]  /*15350*/  ISETP.GT.AND P6, PT, R3, R0, PT ;  /* 0x000000000300720c */ /* 0x000fe20003fc4270 */
[----:B------:R-:W-:-:S12]  /*15360*/  BRA.DIV UR4, `(.L_x_1423) ;  /* 0x0000004204907947 */ /* 0x000fd8000b800000 */
[----:B------:R-:W-:-:S04]  /*15370*/  VOTE.ANY R2, PT, !P6 ;  /* 0x0000000000027806 */ /* 0x000fc800070e0100 */
[----:B------:R-:W2:Y:S02]  /*15380*/  POPC R4, R2 ;  /* 0x0000000200047309 */ /* 0x000ea40000000000 */
[----:B--2---:R2:W3:Y:S02]  /*15390*/  SHFL.IDX PT, R5, R5, R4, 0x1f ;  /* 0x00001f0405057589 */ /* 0x0044e400000e0000 */
.L_x_1544:
[----:B------:R-:W-:Y:S01]  /*153a0*/  ISETP.NE.AND P0, PT, R2, RZ, PT ;  /* 0x000000ff0200720c */ /* 0x000fe20003f05270 */
[----:B------:R-:W-:-:S12]  /*153b0*/  IMAD.MOV.U32 R14, RZ, RZ, RZ ;  /* 0x000000ffff0e7224 */ /* 0x000fd800078e00ff */
[----:B------:R-:W-:Y:S05]  /*153c0*/  @!P0 BRA `(.L_x_1424) ;  /* 0x0000000000108947 */ /* 0x000fea0003800000 */
[----:B------:R-:W-:Y:S01]  /*153d0*/  UMOV UR4, 0xffffffff ;  /* 0xffffffff00047882 */ /* 0x000fe20000000000 */
[----:B------:R-:W-:Y:S02]  /*153e0*/  VIADD R12, R4, 0xffffffff ;  /* 0xffffffff040c7836 */ /* 0x000fe40000000000 */
[----:B------:R-:W-:Y:S05]  /*153f0*/  BRA.DIV UR4, `(.L_x_1425) ;  /* 0x0000004204b47947 */ /* 0x000fea000b800000 */
[----:B------:R4:W0:Y:S02]  /*15400*/  SHFL.IDX PT, R14, R6, R12, 0x1f ;  /* 0x00001f0c060e7589 */ /* 0x00082400000e0000 */
.L_x_1424:
[----:B------:R-:W5:Y:S01]  /*15410*/  LDC.64 R2, c[0x0][0xc90] ;  /* 0x00032400ff027b82 */ /* 0x000f620000000a00 */
[----:B------:R-:W-:-:S04]  /*15420*/  IMAD.IADD R27, R4, 0x1, R27 ;  /* 0x00000001041b7824 */ /* 0x000fc800078e021b */
[----:B-----5:R-:W-:-:S05]  /*15430*/  IMAD.WIDE R2, R27, 0x4, R2 ;  /* 0x000000041b027825 */ /* 0x020fca00078e0202 */
[----:B-1--4-:R1:W2:Y:S01]  /*15440*/  LDG.E R6, desc[UR36][R2.64] ;  /* 0x0000002402067981 */ /* 0x0122a2000c1e1900 */
[----:B0-----:R-:W-:Y:S02]  /*15450*/  IMAD R24, R14, R7, R24 ;  /* 0x000000070e187224 */ /* 0x001fe400078e0218 */
[----:B-1----:R-:W-:Y:S02]  /*15460*/  IMAD.MOV.U32 R2, RZ, RZ, RZ ;  /* 0x000000ffff027224 */ /* 0x002fe400078e00ff */
[----:B--23--:R-:W-:-:S05]  /*15470*/  IMAD R4, R5, R6, RZ ;  /* 0x0000000605047224 */ /* 0x00cfca00078e02ff */
[----:B------:R-:W-:-:S04]  /*15480*/  IABS R8, R4 ;  /* 0x0000000400087213 */ /* 0x000fc80000000000 */
[----:B------:R-:W0:Y:S08]  /*15490*/  I2F.RP R10, R8 ;  /* 0x00000008000a7306 */ /* 0x000e300000209400 */
[----:B0-----:R-:W0:Y:S02]  /*154a0*/  MUFU.RCP R10, R10 ;  /* 0x0000000a000a7308 */ /* 0x001e240000001000 */
[----:B0-----:R-:W-:-:S06]  /*154b0*/  VIADD R11, R10, 0xffffffe ;  /* 0x0ffffffe0a0b7836 */ /* 0x001fcc0000000000 */
[----:B------:R-:W0:Y:S02]  /*154c0*/  F2I.FTZ.U32.TRUNC.NTZ R3, R11 ;  /* 0x0000000b00037305 */ /* 0x000e24000021f000 */
[----:B0-----:R-:W-:-:S04]  /*154d0*/  IMAD.MOV R9, RZ, RZ, -R3 ;  /* 0x000000ffff097224 */ /* 0x001fc800078e0a03 */
        /* <DEDUP_REMOVED lines=18> */
[----:B------:R-:W-:Y:S02]  /*15600*/  IMAD R0, R6, R2, RZ ;  /* 0x0000000206007224 */ /* 0x000fe400078e02ff */
[----:B------:R-:W-:Y:S02]  /*15610*/  IMAD.MOV R2, RZ, RZ, -R2 ;  /* 0x000000ffff027224 */ /* 0x000fe400078e0a02 */
[----:B------:R-:W-:Y:S02]  /*15620*/  IMAD.MOV R3, RZ, RZ, -R0 ;  /* 0x000000ffff037224 */ /* 0x000fe400078e0a00 */
[----:B------:R-:W-:-:S03]  /*15630*/  IMAD R9, R4, R2, R9 ;  /* 0x0000000204097224 */ /* 0x000fc600078e0209 */
[----:B------:R-:W-:-:S04]  /*15640*/  VIADDMNMX R6, R3, R7, R6, PT ;  /* 0x0000000703067246 */ /* 0x000fc80003800106 */
[-C--:B------:R-:W-:Y:S02]  /*15650*/  IABS R7, R6.reuse ;  /* 0x0000000600077213 */ /* 0x080fe40000000000 */
[----:B------:R-:W-:Y:S02]  /*15660*/  IABS R4, R6 ;  /* 0x0000000600047213 */ /* 0x000fe40000000000 */
[----:B------:R-:W0:Y:S03]  /*15670*/  I2F.RP R8, R7 ;  /* 0x0000000700087306 */ /* 0x000e260000209400 */
[----:B------:R-:W-:-:S05]  /*15680*/  IMAD.MOV R4, RZ, RZ, -R4 ;  /* 0x000000ffff047224 */ /* 0x000fca00078e0a04 */
[----:B0-----:R-:W0:Y:S02]  /*15690*/  MUFU.RCP R8, R8 ;  /* 0x0000000800087308 */ /* 0x001e240000001000 */
[----:B0-----:R-:W-:-:S06]  /*156a0*/  VIADD R3, R8, 0xffffffe ;  /* 0x0ffffffe08037836 */ /* 0x001fcc0000000000 */
[----:B------:R-:W0:Y:S02]  /*156b0*/  F2I.FTZ.U32.TRUNC.NTZ R3, R3 ;  /* 0x0000000300037305 */ /* 0x000e24000021f000 */
[----:B0-----:R-:W-:-:S04]  /*156c0*/  IMAD.MOV R2, RZ, RZ, -R3 ;  /* 0x000000ffff027224 */ /* 0x001fc800078e0a03 */
[----:B------:R-:W-:Y:S02]  /*156d0*/  IMAD R11, R2, R7, RZ ;  /* 0x00000007020b7224 */ /* 0x000fe400078e02ff */
[----:B------:R-:W-:-:S04]  /*156e0*/  IMAD.MOV.U32 R2, RZ, RZ, RZ ;  /* 0x000000ffff027224 */ /* 0x000fc800078e00ff */
[----:B------:R-:W-:Y:S01]  /*156f0*/  IMAD.HI.U32 R2, R3, R11, R2 ;  /* 0x0000000b03027227 */ /* 0x000fe200078e0002 */
[----:B------:R-:W-:Y:S02]  /*15700*/  IABS R11, R9 ;  /* 0x00000009000b7213 */ /* 0x000fe40000000000 */
[C---:B------:R-:W-:Y:S01]  /*15710*/  LOP3.LUT R3, R9.reuse, R6, RZ, 0x3c, !PT ;  /* 0x0000000609037212 */ /* 0x040fe200078e3cff */
[----:B------:R-:W-:Y:S02]  /*15720*/  IMAD.IADD R9, R9, 0x1, R0 ;  /* 0x0000000109097824 */ /* 0x000fe400078e0200 */
[----:B------:R-:W-:Y:S01]  /*15730*/  IMAD.HI.U32 R2, R2, R11, RZ ;  /* 0x0000000b02027227 */ /* 0x000fe200078e00ff */
[----:B------:R-:W-:-:S03]  /*15740*/  ISETP.GE.AND P2, PT, R3, RZ, PT ;  /* 0x000000ff0300720c */ /* 0x000fc60003f46270 */
[----:B------:R-:W-:-:S05]  /*15750*/  IMAD R4, R2, R4, R11 ;  /* 0x0000000402047224 */ /* 0x000fca00078e020b */
[----:B------:R-:W-:-:S13]  /*15760*/  ISETP.GT.U32.AND P1, PT, R7, R4, PT ;  /* 0x000000040700720c */ /* 0x000fda0003f24070 */
[----:B------:R-:W-:Y:S02]  /*15770*/  @!P1 IMAD.IADD R4, R4, 0x1, -R7 ;  /* 0x0000000104049824 */ /* 0x000fe400078e0a07 */
[----:B------:R-:W-:Y:S01]  /*15780*/  @!P1 VIADD R2, R2, 0x1 ;  /* 0x0000000102029836 */ /* 0x000fe20000000000 */
[----:B------:R-:W-:Y:S02]  /*15790*/  ISETP.NE.AND P1, PT, R6, RZ, PT ;  /* 0x000000ff0600720c */ /* 0x000fe40003f25270 */
[----:B------:R-:W-:-:S13]  /*157a0*/  ISETP.GE.U32.AND P0, PT, R4, R7, PT ;  /* 0x000000070400720c */ /* 0x000fda0003f06070 */
[----:B------:R-:W-:-:S04]  /*157b0*/  @P0 VIADD R2, R2, 0x1 ;  /* 0x0000000102020836 */ /* 0x000fc80000000000 */
[----:B------:R-:W-:Y:S01]  /*157c0*/  @!P2 IMAD.MOV R2, RZ, RZ, -R2 ;  /* 0x000000ffff02a224 */ /* 0x000fe200078e0a02 */
[----:B------:R-:W-:Y:S01]  /*157d0*/  @!P1 LOP3.LUT R2, RZ, R6, RZ, 0x33, !PT ;  /* 0x00000006ff029212 */ /* 0x000fe200078e33ff */
[----:B------:R-:W-:-:S04]  /*157e0*/  IMAD.MOV R6, RZ, RZ, -R6 ;  /* 0x000000ffff067224 */ /* 0x000fc800078e0a06 */
[----:B------:R-:W-:Y:S01]  /*157f0*/  IMAD R26, R2, R6, R9 ;  /* 0x00000006021a7224 */ /* 0x000fe200078e0209 */
[----:B------:R-:W-:-:S05]  /*15800*/  LOP3.LUT R2, RZ, R2, RZ, 0x33, !PT ;  /* 0x00000002ff027212 */ /* 0x000fca00078e33ff */
[----:B------:R-:W-:Y:S01]  /*15810*/  IMAD.IADD R25, R5, 0x1, R2 ;  /* 0x0000000105197824 */ /* 0x000fe200078e0202 */
[----:B------:R-:W-:Y:S06]  /*15820*/  BRA `(.L_x_1426) ;  /* 0x00000000001c7947 */ /* 0x000fec0003800000 */
.L_x_1418:
[----:B------:R-:W-:Y:S01]  /*15830*/  UMOV UR4, URZ ;  /* 0x0000003f00047c82 */ /* 0x000fe20008000000 */
[----:B------:R-:W-:Y:S01]  /*15840*/  UMOV UR5, URZ ;  /* 0x0000003f00057c82 */ /* 0x000fe20008000000 */
[----:B------:R-:W-:Y:S01]  /*15850*/  ULDC UR6, c[0x0][0xc3c] ;  /* 0x00030f0000067ab9 */ /* 0x000fe20000000800 */
[----:B------:R-:W-:Y:S02]  /*15860*/  IMAD.MOV.U32 R24, RZ, RZ, R0 ;  /* 0x000000ffff187224 */ /* 0x000fe400078e0000 */
[----:B------:R-:W-:Y:S02]  /*15870*/  IMAD.U32 R25, RZ, RZ, UR4 ;  /* 0x00000004ff197e24 */ /* 0x000fe4000f8e00ff */
[----:B------:R-:W-:Y:S02]  /*15880*/  IMAD.U32 R26, RZ, RZ, UR5 ;  /* 0x00000005ff1a7e24 */ /* 0x000fe4000f8e00ff */
[----:B------:R-:W-:-:S07]  /*15890*/  IMAD.U32 R27, RZ, RZ, UR6 ;  /* 0x00000006ff1b7e24 */ /* 0x000fce000f8e00ff */
.L_x_1426:
[----:B------:R-:W2:Y:S01]  /*158a0*/  S2R R0, SR_TID.X ;  /* 0x0000000000007919 */ /* 0x000ea20000002100 */
[----:B------:R-:W-:Y:S05]  /*158b0*/  WARPSYNC.ALL ;  /* 0x0000000000007948 */ /* 0x000fea0003800000 */
[----:B------:R-:W-:Y:S01]  /*158c0*/  BAR.SYNC.DEFER_BLOCKING 0x4, 0x180 ;  /* 0x0106000000007b1d */ /* 0x000fe20000010000 */
[----:B--2---:R-:W-:-:S04]  /*158d0*/  LOP3.LUT R0, R0, 0x1f, RZ, 0xc0, !PT ;  /* 0x0000001f00007812 */ /* 0x004fc800078ec0ff */
[----:B------:R-:W-:-:S13]  /*158e0*/  ISETP.NE.AND P0, PT, R0, RZ, PT ;  /* 0x000000ff0000720c */ /* 0x000fda0003f05270 */
[----:B------:R-:W2:Y:S01]  /*158f0*/  @!P0 S2R R3, SR_CgaCtaId ;  /* 0x0000000000038919 */ /* 0x000ea20000008800 */
[----:B------:R-:W-:-:S04]  /*15900*/  @!P0 MOV R0, 0x400 ;  /* 0x0000040000008802 */ /* 0x000fc80000000f00 */
[----:B--2---:R-:W-:-:S05]  /*15910*/  @!P0 LEA R17, R3, R0, 0x18 ;  /* 0x0000000003118211 */ /* 0x004fca00078ec0ff */
[----:B------:R3:W-:Y:S01]  /*15920*/  @!P0 STS.128 [R17+0x308d0], R24 ;  /* 0x0308d01811008388 */ /* 0x0007e20000000c00 */
[----:B------:R-:W-:Y:S06]  /*15930*/  BAR.ARV 0x5, 0x180 ;  /* 0x0146000000007b1d */ /* 0x000fec0000002000 */
.L_x_1415:
[----:B------:R-:W-:Y:S02]  /*15940*/  ULDC UR4, c[0x0][0xc3c] ;  /* 0x00030f0000047ab9 */ /* 0x000fe40000000800 */
[----:B--2---:R-:W-:-:S13]  /*15950*/  ISETP.GE.AND P0, PT, R27, UR4, PT ;  /* 0x000000041b007c0c */ /* 0x004fda000bf06270 */
[----:B------:R-:W-:Y:S05]  /*15960*/  @!P0 BRA `(.L_x_1427) ;  /* 0xffffffb400188947 */ /* 0x000fea000383ffff */
[----:B------:R-:W-:Y:S05]  /*15970*/  BSYNC B8 ;  /* 0x0000000000087941 */ /* 0x000fea0003800000 */
.L_x_1356:
[----:B------:R-:W2:Y:S01]  /*15980*/  LDL.LU R0, [R1+0x24] ;  /* 0x0000240001007983 */ /* 0x000ea20000300800 */
[----:B------:R-:W-:Y:S01]  /*15990*/  BSSY B0, `(.L_x_1428) ;  /* 0x000000b000007945 */ /* 0x000fe20003800000 */
[----:B------:R-:W4:Y:S01]  /*159a0*/  S2R R5, SR_CgaCtaId ;  /* 0x0000000000057919 */ /* 0x000f220000008800 */
[----:B--2---:R-:W-:-:S05]  /*159b0*/  VIADD R0, R0, 0x1 ;  /* 0x0000000100007836 */ /* 0x004fca0000000000 */
[----:B-1----:R-:W-:-:S04]  /*159c0*/  LEA.HI R2, R0, R0, RZ, 0x1 ;  /* 0x0000000000027211 */ /* 0x002fc800078f08ff */
[----:B------:R-:W-:Y:S02]  /*159d0*/  LOP3.LUT R3, R2, 0xfffffffe, RZ, 0xc0, !PT ;  /* 0xfffffffe02037812 */ /* 0x000fe400078ec0ff */
[----:B------:R-:W-:-:S03]  /*159e0*/  MOV R2, 0x400 ;  /* 0x0000040000027802 */ /* 0x000fc60000000f00 */
[----:B------:R-:W-:Y:S01]  /*159f0*/  IMAD.IADD R0, R0, 0x1, -R3 ;  /* 0x0000000100007824 */ /* 0x000fe200078e0a03 */
[----:B----4-:R-:W-:-:S04]  /*15a00*/  LEA R4, R5, R2, 0x18 ;  /* 0x0000000205047211 */ /* 0x010fc800078ec0ff */
[----:B------:R-:W-:-:S04]  /*15a10*/  SHF.L.U32 R0, R0, 0x1f, RZ ;  /* 0x0000001f00007819 */ /* 0x000fc800000006ff */
[----:B------:R-:W1:Y:S02]  /*15a20*/  SYNCS.PHASECHK.TRANS64.TRYWAIT P0, [R4+URZ+0x30820], R0 ;  /* 0x03082000040075a7 */ /* 0x000e64000800017f */
[----:B-1----:R-:W-:Y:S05]  /*15a30*/  @!P0 BRA `(.L_x_1429) ;  /* 0x0000003c00488947 */ /* 0x002fea0003800000 */
.L_x_1547:
[----:B------:R-:W-:Y:S05]  /*15a40*/  BSYNC B0 ;  /* 0x0000000000007941 */ /* 0x000fea0003800000 */
.L_x_1428:
[----:B------:R-:W-:-:S03]  /*15a50*/  UMOV UR4, 0xffffffff ;  /* 0xffffffff00047882 */ /* 0x000fc60000000000 */
[----:B------:R-:W-:Y:S05]  /*15a60*/  BRA.DIV UR4, `(.L_x_1430) ;  /* 0x0000003e04507947 */ /* 0x000fea000b800000 */
[----:B-1----:R-:W1:Y:S02]  /*15a70*/  S2R R0, SR_TID.X ;  /* 0x0000000000007919 */ /* 0x002e640000002100 */
[----:B-1----:R-:W-:-:S04]  /*15a80*/  SHF.R.U32.HI R0, RZ, 0x5, R0 ;  /* 0x00000005ff007819 */ /* 0x002fc80000011600 */
[----:B------:R-:W-:-:S05]  /*15a90*/  LOP3.LUT R0, R0, 0x3, RZ, 0xc0, !PT ;  /* 0x0000000300007812 */ /* 0x000fca00078ec0ff */
[----:B------:R1:W2:Y:S02]  /*15aa0*/  SHFL.IDX PT, R14, R0, RZ, 0x1f ;  /* 0x00001fff000e7589 */ /* 0x0002a400000e0000 */
.L_x_1550:
[----:B--2---:R-:W-:Y:S01]  /*15ab0*/  ISETP.NE.AND P0, PT, R14, RZ, PT ;  /* 0x000000ff0e00720c */ /* 0x004fe20003f05270 */
[----:B------:R-:W-:-:S12]  /*15ac0*/  BSSY B0, `(.L_x_1431) ;  /* 0x0000024000007945 */ /* 0x000fd80003800000 */
[----:B------:R-:W-:Y:S05]  /*15ad0*/  @P0 BRA `(.L_x_1432) ;  /* 0x0000000000880947 */ /* 0x000fea0003800000 */
[----:B------:R-:W-:-:S03]  /*15ae0*/  UMOV UR4, 0xffffffff ;  /* 0xffffffff00047882 */ /* 0x000fc60000000000 */
[----:B------:R-:W-:Y:S05]  /*15af0*/  BRA.DIV UR4, `(.L_x_1433) ;  /* 0x0000003e04607947 */ /* 0x000fea000b800000 */
[----:B------:R-:W-:-:S13]  /*15b00*/  ELECT P6, URZ, PT ;  /* 0x00000000003f782f */ /* 0x000fda00038c0000 */
.L_x_1553:
[----:B------:R-:W-:Y:S05]  /*15b10*/  @!P6 BRA `(.L_x_1432) ;  /* 0x000000000078e947 */ /* 0x000fea0003800000 */
[----:B-1----:R-:W2:Y:S02]  /*15b20*/  LDL.LU R0, [R1+0x10] ;  /* 0x0000100001007983 */ /* 0x002ea40000300800 */
[----:B--2---:R-:W-:-:S04]  /*15b30*/  LOP3.LUT R0, R0, 0x2, RZ, 0xfc, !PT ;  /* 0x0000000200007812 */ /* 0x004fc800078efcff */
[----:B------:R-:W-:-:S13]  /*15b40*/  ISETP.NE.AND P0, PT, R0, 0x3, PT ;  /* 0x000000030000780c */ /* 0x000fda0003f05270 */
[----:B------:R-:W-:Y:S05]  /*15b50*/  @!P0 BRA `(.L_x_1434) ;  /* 0x0000000000048947 */ /* 0x000fea0003800000 */
[----:B------:R-:W-:Y:S01]  /*15b60*/  BPT.TRAP 0x1 ;  /* 0x000000040000795c */ /* 0x000fe20000300000 */
.L_x_1434:
[C---:B------:R-:W-:Y:S01]  /*15b70*/  IMAD R5, R23.reuse, 0x8, R4 ;  /* 0x0000000817057824 */ /* 0x040fe200078e0204 */
[----:B------:R-:W-:Y:S01]  /*15b80*/  SHF.L.U32 R0, R28, 0x1f, RZ ;  /* 0x0000001f1c007819 */ /* 0x000fe200000006ff */
[----:B------:R-:W-:-:S03]  /*15b90*/  VIADD R23, R23, 0x1 ;  /* 0x0000000117177836 */ /* 0x000fc60000000000 */
[----:B------:R-:W1:Y:S02]  /*15ba0*/  SYNCS.PHASECHK.TRANS64.TRYWAIT P1, [R5+URZ+0x30840], R0 ;  /* 0x03084000050075a7 */ /* 0x000e64000802017f */
[----:B------:R-:W-:-:S04]  /*15bb0*/  ISETP.NE.AND P2, PT, R23, 0x2, PT ;  /* 0x000000021700780c */ /* 0x000fc80003f45270 */
[----:B------:R-:W-:Y:S01]  /*15bc0*/  SEL R3, RZ, 0x1, P2 ;  /* 0x00000001ff037807 */ /* 0x000fe20001000000 */
[----:B-1----:R-:W-:Y:S08]  /*15bd0*/  @!P1 BRA `(.L_x_1435) ;  /* 0x0000003c00489947 */ /* 0x002ff00003800000 */
.L_x_1554:
[----:B------:R-:W-:Y:S02]  /*15be0*/  SEL R23, R23, RZ, P2 ;  /* 0x000000ff17177207 */ /* 0x000fe40001000000 */
[----:B------:R-:W-:Y:S01]  /*15bf0*/  LOP3.LUT R2, R28, R3, RZ, 0x3c, !PT ;  /* 0x000000031c027212 */ /* 0x000fe200078e3cff */
[----:B------:R-:W-:Y:S06]  /*15c00*/  @!P0 BRA `(.L_x_1436) ;  /* 0x0000000000048947 */ /* 0x000fec0003800000 */
[----:B------:R-:W-:Y:S01]  /*15c10*/  BPT.TRAP 0x1 ;  /* 0x000000040000795c */ /* 0x000fe20000300000 */
.L_x_1436:
[----:B------:R-:W-:Y:S01]  /*15c20*/  IMAD R23, R23, 0x8, R4 ;  /* 0x0000000817177824 */ /* 0x000fe200078e0204 */
[----:B------:R-:W-:-:S04]  /*15c30*/  SHF.L.U32 R2, R2, 0x1f, RZ ;  /* 0x0000001f02027819 */ /* 0x000fc800000006ff */
[----:B------:R-:W2:Y:S02]  /*15c40*/  SYNCS.PHASECHK.TRANS64.TRYWAIT P1, [R23+URZ+0x30840], R2 ;  /* 0x03084002170075a7 */ /* 0x000ea4000802017f */
[----:B--2---:R-:W-:Y:S05]  /*15c50*/  @!P1 BRA `(.L_x_1437) ;  /* 0x0000003c003c9947 */ /* 0x004fea0003800000 */
.L_x_1555:
[----:B------:R-:W-:Y:S05]  /*15c60*/  @!P0 BRA `(.L_x_1438) ;  /* 0x0000000000048947 */ /* 0x000fea0003800000 */
[----:B------:R-:W-:Y:S01]  /*15c70*/  BPT.TRAP 0x1 ;  /* 0x000000040000795c */ /* 0x000fe20000300000 */
.L_x_1438:
[----:B------:R-:W4:Y:S02]  /*15c80*/  SYNCS.PHASECHK.TRANS64.TRYWAIT P1, [R5+URZ+0x30860], R0 ;  /* 0x03086000050075a7 */ /* 0x000f24000802017f */
[----:B----4-:R-:W-:Y:S05]  /*15c90*/  @!P1 BRA `(.L_x_1439) ;  /* 0x0000003c00409947 */ /* 0x010fea0003800000 */
.L_x_1556:
[----:B------:R-:W-:Y:S05]  /*15ca0*/  @!P0 BRA `(.L_x_1440) ;  /* 0x0000000000048947 */ /* 0x000fea0003800000 */
[----:B------:R-:W-:Y:S01]  /*15cb0*/  BPT.TRAP 0x1 ;  /* 0x000000040000795c */ /* 0x000fe20000300000 */
.L_x_1440:
[----:B------:R0:W0:Y:S02]  /*15cc0*/  SYNCS.PHASECHK.TRANS64.TRYWAIT P0, [R23+URZ+0x30860], R2 ;  /* 0x03086002170075a7 */ /* 0x000024000800017f */
[----:B0-----:R-:W-:Y:S05]  /*15cd0*/  @!P0 NANOSLEEP.SYNCS 0x989680 ;  /* 0x009896800000895d */ /* 0x001fea0003900000 */
[----:B------:R-:W0:Y:S02]  /*15ce0*/  @!P0 SYNCS.PHASECHK.TRANS64 P0, [R23+URZ+0x30860], R2 ;  /* 0x03086002170085a7 */ /* 0x000e24000800007f */
[----:B0-----:R-:W-:Y:S05]  /*15cf0*/  @!P0 BRA `(.L_x_1440) ;  /* 0xfffffffc00f08947 */ /* 0x001fea000383ffff */
.L_x_1432:
[----:B------:R-:W-:Y:S05]  /*15d00*/  BSYNC B0 ;  /* 0x0000000000007941 */ /* 0x000fea0003800000 */
.L_x_1431:
[----:B------:R-:W-:Y:S05]  /*15d10*/  EXIT ;  /* 0x000000000000794d */ /* 0x000fea0003800000 */
.L_x_1250:
[----:B0-----:R-:W-:-:S04]  /*15d20*/  IMAD.U32 R3, RZ, RZ, UR40 ;  /* 0x00000028ff037e24 */ /* 0x001fc8000f8e00ff */
[----:B------:R0:W1:Y:S03]  /*15d30*/  SYNCS.PHASECHK.TRANS64.TRYWAIT P1, [R3+URZ+0x30800], R0 ;  /* 0x03080000030075a7 */ /* 0x000066000802017f */
[----:B-1----:R-:W-:Y:S05]  /*15d40*/  @!P1 NANOSLEEP.SYNCS 0x989680 ;  /* 0x009896800000995d */ /* 0x002fea0003900000 */
[----:B------:R-:W1:Y:S02]  /*15d50*/  @!P1 SYNCS.PHASECHK.TRANS64 P1, [R3+URZ+0x30800], R0 ;  /* 0x03080000030095a7 */ /* 0x000e64000802007f */
[----:B-1----:R-:W-:Y:S05]  /*15d60*/  @!P1 BRA `(.L_x_1250) ;  /* 0xfffffffc00ec9947 */ /* 0x002fea000383ffff */
[----:B------:R-:W-:Y:S05]  /*15d70*/  BRA `(.L_x_1441) ;  /* 0xfffffebc00407947 */ /* 0x000fea000383ffff */
.L_x_1254:
[----:B-1----:R1:W2:Y:S02]  /*15d80*/  SYNCS.PHASECHK.TRANS64.TRYWAIT P1, [R3+URZ+0x30830], R0 ;  /* 0x03083000030075a7 */ /* 0x0022a4000802017f */
[----:B--2---:R-:W-:Y:S05]  /*15d90*/  @!P1 NANOSLEEP.SYNCS 0x989680 ;  /* 0x009896800000995d */ /* 0x004fea0003900000 */
[----:B------:R-:W2:Y:S02]  /*15da0*/  @!P1 SYNCS.PHASECHK.TRANS64 P1, [R3+URZ+0x30830], R0 ;  /* 0x03083000030095a7 */ /* 0x000ea4000802007f */
[----:B--2---:R-:W-:Y:S05]  /*15db0*/  @!P1 BRA `(.L_x_1254) ;  /* 0xfffffffc00f09947 */ /* 0x004fea000383ffff */
[----:B------:R-:W-:Y:S05]  /*15dc0*/  BRA `(.L_x_1253) ;  /* 0xfffffebc005c7947 */ /* 0x000fea000383ffff */
.L_x_1271:
[----:B-1----:R-:W-:-:S04]  /*15dd0*/  IMAD.U32 R5, RZ, RZ, UR6 ;  /* 0x00000006ff057e24 */ /* 0x002fc8000f8e00ff */
[----:B------:R1:W2:Y:S03]  /*15de0*/  SYNCS.PHASECHK.TRANS64.TRYWAIT P1, [R5+URZ+0x30830], R0 ;  /* 0x03083000050075a7 */ /* 0x0002a6000802017f */
[----:B--2---:R-:W-:Y:S05]  /*15df0*/  @!P1 NANOSLEEP.SYNCS 0x989680 ;  /* 0x009896800000995d */ /* 0x004fea0003900000 */
[----:B------:R-:W2:Y:S02]  /*15e00*/  @!P1 SYNCS.PHASECHK.TRANS64 P1, [R5+URZ+0x30830], R0 ;  /* 0x03083000050095a7 */ /* 0x000ea4000802007f */
[----:B--2---:R-:W-:Y:S05]  /*15e10*/  @!P1 BRA `(.L_x_1271) ;  /* 0xfffffffc00ec9947 */ /* 0x004fea000383ffff */
[----:B------:R-:W-:Y:S05]  /*15e20*/  BRA `(.L_x_1270) ;  /* 0xfffffee800987947 */ /* 0x000fea000383ffff */
.L_x_1275:
[----:B-1----:R-:W-:-:S04]  /*15e30*/  IMAD.U32 R3, RZ, RZ, UR5 ;  /* 0x00000005ff037e24 */ /* 0x002fc8000f8e00ff */
[----:B------:R1:W2:Y:S03]  /*15e40*/  SYNCS.PHASECHK.TRANS64.TRYWAIT P1, [R3+URZ+0x30850], R0 ;  /* 0x03085000030075a7 */ /* 0x0002a6000802017f */
[----:B--2---:R-:W-:Y:S05]  /*15e50*/  @!P1 NANOSLEEP.SYNCS 0x989680 ;  /* 0x009896800000995d */ /* 0x004fea0003900000 */
[----:B------:R-:W2:Y:S02]  /*15e60*/  @!P1 SYNCS.PHASECHK.TRANS64 P1, [R3+URZ+0x30850], R0 ;  /* 0x03085000030095a7 */ /* 0x000ea4000802007f */
[----:B--2---:R-:W-:Y:S05]  /*15e70*/  @!P1 BRA `(.L_x_1275) ;  /* 0xfffffffc00ec9947 */ /* 0x004fea000383ffff */
[----:B------:R-:W-:Y:S05]  /*15e80*/  BRA `(.L_x_1274) ;  /* 0xfffffef400407947 */ /* 0x000fea000383ffff */
.L_x_1294:
[----:B-1----:R-:W-:-:S04]  /*15e90*/  IMAD.U32 R5, RZ, RZ, UR6 ;  /* 0x00000006ff057e24 */ /* 0x002fc8000f8e00ff */
[----:B------:R1:W2:Y:S03]  /*15ea0*/  SYNCS.PHASECHK.TRANS64.TRYWAIT P1, [R5+URZ+0x30830], R0 ;  /* 0x03083000050075a7 */ /* 0x0002a6000802017f */
[----:B--2---:R-:W-:Y:S05]  /*15eb0*/  @!P1 NANOSLEEP.SYNCS 0x989680 ;  /* 0x009896800000995d */ /* 0x004fea0003900000 */
[----:B------:R-:W2:Y:S02]  /*15ec0*/  @!P1 SYNCS.PHASECHK.TRANS64 P1, [R5+URZ+0x30830], R0 ;  /* 0x03083000050095a7 */ /* 0x000ea4000802007f */
[----:B--2---:R-:W-:Y:S05]  /*15ed0*/  @!P1 BRA `(.L_x_1294) ;  /* 0xfffffffc00ec9947 */ /* 0x004fea000383ffff */
[----:B------:R-:W-:Y:S05]  /*15ee0*/  BRA `(.L_x_1293) ;  /* 0xffffff1c00247947 */ /* 0x000fea000383ffff */
.L_x_1298:
[----:B-1----:R-:W-:-:S04]  /*15ef0*/  IMAD.U32 R3, RZ, RZ, UR5 ;  /* 0x00000005ff037e24 */ /* 0x002fc8000f8e00ff */
[----:B------:R1:W2:Y:S03]  /*15f00*/  SYNCS.PHASECHK.TRANS64.TRYWAIT P1, [R3+URZ+0x30850], R0 ;  /* 0x03085000030075a7 */ /* 0x0002a6000802017f */
[----:B--2---:R-:W-:Y:S05]  /*15f10*/  @!P1 NANOSLEEP.SYNCS 0x989680 ;  /* 0x009896800000995d */ /* 0x004fea0003900000 */
[----:B------:R-:W2:Y:S02]  /*15f20*/  @!P1 SYNCS.PHASECHK.TRANS64 P1, [R3+URZ+0x30850], R0 ;  /* 0x03085000030095a7 */ /* 0x000ea4000802007f */
[----:B--2---:R-:W-:Y:S05]  /*15f30*/  @!P1 BRA `(.L_x_1298) ;  /* 0xfffffffc00ec9947 */ /* 0x004fea000383ffff */
[----:B------:R-:W-:Y:S05]  /*15f40*/  BRA `(.L_x_1297) ;  /* 0xffffff2400cc7947 */ /* 0x000fea000383ffff */
.L_x_1306:
[----:B-1----:R-:W-:-:S04]  /*15f50*/  IMAD.U32 R5, RZ, RZ, UR5 ;  /* 0x00000005ff057e24 */ /* 0x002fc8000f8e00ff */
[----:B------:R1:W2:Y:S03]  /*15f60*/  SYNCS.PHASECHK.TRANS64.TRYWAIT P1, [R5+URZ+0x30830], R0 ;  /* 0x03083000050075a7 */ /* 0x0002a6000802017f */
[----:B--2---:R-:W-:Y:S05]  /*15f70*/  @!P1 NANOSLEEP.SYNCS 0x989680 ;  /* 0x009896800000995d */ /* 0x004fea0003900000 */
[----:B------:R-:W2:Y:S02]  /*15f80*/  @!P1 SYNCS.PHASECHK.TRANS64 P1, [R5+URZ+0x30830], R0 ;  /* 0x03083000050095a7 */ /* 0x000ea4000802007f */
[----:B--2---:R-:W-:Y:S05]  /*15f90*/  @!P1 BRA `(.L_x_1306) ;  /* 0xfffffffc00ec9947 */ /* 0x004fea000383ffff */
[----:B------:R-:W-:Y:S05]  /*15fa0*/  BRA `(.L_x_1305) ;  /* 0xffffff3800947947 */ /* 0x000fea000383ffff */
.L_x_1310:
[----:B-1----:R-:W-:-:S04]  /*15fb0*/  IMAD.U32 R3, RZ, RZ, UR5 ;  /* 0x00000005ff037e24 */ /* 0x002fc8000f8e00ff */
[----:B------:R1:W2:Y:S03]  /*15fc0*/  SYNCS.PHASECHK.TRANS64.TRYWAIT P1, [R3+URZ+0x30850], R0 ;  /* 0x03085000030075a7 */ /* 0x0002a6000802017f */
[----:B--2---:R-:W-:Y:S05]  /*15fd0*/  @!P1 NANOSLEEP.SYNCS 0x989680 ;  /* 0x009896800000995d */ /* 0x004fea0003900000 */
[----:B------:R-:W2:Y:S02]  /*15fe0*/  @!P1 SYNCS.PHASECHK.TRANS64 P1, [R3+URZ+0x30850], R0 ;  /* 0x03085000030095a7 */ /* 0x000ea4000802007f */
[----:B--2---:R-:W-:Y:S05]  /*15ff0*/  @!P1 BRA `(.L_x_1310) ;  /* 0xfffffffc00ec9947 */ /* 0x004fea000383ffff */
[----:B------:R-:W-:Y:S05]  /*16000*/  BRA `(.L_x_1309) ;  /* 0xffffff44003c7947 */ /* 0x000fea000383ffff */
.L_x_1325:
[----:B-1----:R-:W-:-:S04]  /*16010*/  IMAD.U32 R3, RZ, RZ, UR5 ;  /* 0x00000005ff037e24 */ /* 0x002fc8000f8e00ff */
[----:B------:R1:W2:Y:S03]  /*16020*/  SYNCS.PHASECHK.TRANS64.TRYWAIT P1, [R3+URZ+0x30850], R2 ;  /* 0x03085002030075a7 */ /* 0x0002a6000802017f */
[----:B--2---:R-:W-:Y:S05]  /*16030*/  @!P1 NANOSLEEP.SYNCS 0x989680 ;  /* 0x009896800000995d */ /* 0x004fea0003900000 */
[----:B------:R-:W2:Y:S02]  /*16040*/  @!P1 SYNCS.PHASECHK.TRANS64 P1, [R3+URZ+0x30850], R2 ;  /* 0x03085002030095a7 */ /* 0x000ea4000802007f */
[----:B--2---:R-:W-:Y:S05]  /*16050*/  @!P1 BRA `(.L_x_1325) ;  /* 0xfffffffc00ec9947 */ /* 0x004fea000383ffff */
[----:B------:R-:W-:Y:S05]  /*16060*/  BRA `(.L_x_1324) ;  /* 0xffffff7000047947 */ /* 0x000fea000383ffff */
.L_x_1376:
[----:B------:R-:W0:Y:S01]  /*16070*/  S2R R8, SR_TID.X ;  /* 0x0000000000087919 */ /* 0x000e220000002100 */
        /* <DEDUP_REMOVED lines=10> */
.L_x_1443:
[----:B------:R-:W-:Y:S05]  /*16120*/  BSYNC B0 ;  /* 0x0000000000007941 */ /* 0x000fea0003800000 */
.L_x_1442:
[----:B------:R-:W-:Y:S05]  /*16130*/  BRA `(.L_x_1444) ;  /* 0xffffffbc00447947 */ /* 0x000fea000383ffff */
.L_x_1379:
[----:B0-----:R0:W1:Y:S02]  /*16140*/  SYNCS.PHASECHK.TRANS64.TRYWAIT P0, [R7+URZ+0x30840], R2 ;  /* 0x03084002070075a7 */ /* 0x001064000800017f */
[----:B-1----:R-:W-:Y:S05]  /*16150*/  @!P0 NANOSLEEP.SYNCS 0x989680 ;  /* 0x009896800000895d */ /* 0x002fea0003900000 */
[----:B------:R-:W1:Y:S02]  /*16160*/  @!P0 SYNCS.PHASECHK.TRANS64 P0, [R7+URZ+0x30840], R2 ;  /* 0x03084002070085a7 */ /* 0x000e64000800007f */
[----:B-1----:R-:W-:Y:S05]  /*16170*/  @!P0 BRA `(.L_x_1379) ;  /* 0xfffffffc00f08947 */ /* 0x002fea000383ffff */
[----:B------:R-:W-:Y:S05]  /*16180*/  BRA `(.L_x_1445) ;  /* 0xffffffbc00bc7947 */ /* 0x000fea000383ffff */
.L_x_1380:
        /* <DEDUP_REMOVED lines=8> */
.L_x_1447:
[----:B------:R-:W-:Y:S05]  /*16210*/  BSYNC B0 ;  /* 0x0000000000007941 */ /* 0x000fea0003800000 */
.L_x_1446:
        /* <DEDUP_REMOVED lines=9> */
.L_x_1448:
[----:B------:R-:W-:Y:S02]  /*162b0*/  IMAD.MOV.U32 R13, RZ, RZ, R0 ;  /* 0x000000ffff0d7224 */ /* 0x000fe400078e0000 */
[----:B------:R-:W-:Y:S02]  /*162c0*/  IMAD.MOV.U32 R12, RZ, RZ, 0x1 ;  /* 0x00000001ff0c7424 */ /* 0x000fe400078e00ff */
[----:B------:R-:W-:-:S07]  /*162d0*/  IMAD.MOV.U32 R3, RZ, RZ, R14 ;  /* 0x000000ffff037224 */ /* 0x000fce00078e000e */
[----:B------:R-:W-:Y:S05]  /*162e0*/  WARPSYNC.COLLECTIVE R15, `(.L_x_1449) ;  /* 0x000000000f087348 */ /* 0x000fea0003c00000 */
[----:B------:R0:W1:Y:S02]  /*162f0*/  SHFL.IDX P6, R14, R13, R12, R11 ;  /* 0x0000000c0d0e7389 */ /* 0x00006400000c000b */
[----:B01----:R-:W-:Y:S01]  /*16300*/  ENDCOLLECTIVE ;  /* 0x000000000000791b */ /* 0x003fe20003800000 */
.L_x_1449:
        /* <DEDUP_REMOVED lines=17> */
.L_x_1450:
[----:B------:R-:W-:Y:S02]  /*16420*/  @P1 IMAD R8, R5, 0x2, R17 ;  /* 0x0000000205081824 */ /* 0x000fe400078e0211 */
[----:B------:R-:W-:Y:S02]  /*16430*/  IMAD.MOV.U32 R13, RZ, RZ, R0 ;  /* 0x000000ffff0d7224 */ /* 0x000fe400078e0000 */
[----:B------:R-:W-:Y:S02]  /*16440*/  IMAD.MOV.U32 R12, RZ, RZ, 0x2 ;  /* 0x00000002ff0c7424 */ /* 0x000fe400078e00ff */
[----:B------:R-:W-:-:S07]  /*16450*/  IMAD.MOV.U32 R3, RZ, RZ, R14 ;  /* 0x000000ffff037224 */ /* 0x000fce00078e000e */
[----:B------:R-:W-:Y:S05]  /*16460*/  WARPSYNC.COLLECTIVE R15, `(.L_x_1451) ;  /* 0x000000000f087348 */ /* 0x000fea0003c00000 */
[----:B------:R0:W1:Y:S02]  /*16470*/  SHFL.IDX P6, R14, R13, R12, R11 ;  /* 0x0000000c0d0e7389 */ /* 0x00006400000c000b */
[----:B01----:R-:W-:Y:S01]  /*16480*/  ENDCOLLECTIVE ;  /* 0x000000000000791b */ /* 0x003fe20003800000 */
.L_x_1451:
        /* <DEDUP_REMOVED lines=17> */
.L_x_1452:
[----:B------:R-:W-:Y:S02]  /*165a0*/  @P1 IMAD R8, R5, 0x2, R17 ;  /* 0x0000000205081824 */ /* 0x000fe400078e0211 */
[----:B------:R-:W-:Y:S02]  /*165b0*/  IMAD.MOV.U32 R13, RZ, RZ, R0 ;  /* 0x000000ffff0d7224 */ /* 0x000fe400078e0000 */
[----:B------:R-:W-:Y:S02]  /*165c0*/  IMAD.MOV.U32 R12, RZ, RZ, 0x3 ;  /* 0x00000003ff0c7424 */ /* 0x000fe400078e00ff */
[----:B------:R-:W-:-:S07]  /*165d0*/  IMAD.MOV.U32 R3, RZ, RZ, R14 ;  /* 0x000000ffff037224 */ /* 0x000fce00078e000e */
[----:B------:R-:W-:Y:S05]  /*165e0*/  WARPSYNC.COLLECTIVE R15, `(.L_x_1453) ;  /* 0x000000000f087348 */ /* 0x000fea0003c00000 */
[----:B------:R0:W1:Y:S02]  /*165f0*/  SHFL.IDX P6, R14, R13, R12, R11 ;  /* 0x0000000c0d0e7389 */ /* 0x00006400000c000b */
[----:B01----:R-:W-:Y:S01]  /*16600*/  ENDCOLLECTIVE ;  /* 0x000000000000791b */ /* 0x003fe20003800000 */
.L_x_1453:
        /* <DEDUP_REMOVED lines=17> */
.L_x_1454:
[----:B------:R-:W-:Y:S02]  /*16720*/  @P1 IMAD R8, R5, 0x2, R17 ;  /* 0x0000000205081824 */ /* 0x000fe400078e0211 */
[----:B------:R-:W-:Y:S02]  /*16730*/  IMAD.MOV.U32 R13, RZ, RZ, R0 ;  /* 0x000000ffff0d7224 */ /* 0x000fe400078e0000 */
[----:B------:R-:W-:Y:S02]  /*16740*/  IMAD.MOV.U32 R12, RZ, RZ, 0x4 ;  /* 0x00000004ff0c7424 */ /* 0x000fe400078e00ff */
[----:B------:R-:W-:-:S07]  /*16750*/  IMAD.MOV.U32 R3, RZ, RZ, R14 ;  /* 0x000000ffff037224 */ /* 0x000fce00078e000e */
[----:B------:R-:W-:Y:S05]  /*16760*/  WARPSYNC.COLLECTIVE R15, `(.L_x_1455) ;  /* 0x000000000f087348 */ /* 0x000fea0003c00000 */
[----:B------:R0:W1:Y:S02]  /*16770*/  SHFL.IDX P6, R14, R13, R12, R11 ;  /* 0x0000000c0d0e7389 */ /* 0x00006400000c000b */
[----:B01----:R-:W-:Y:S01]  /*16780*/  ENDCOLLECTIVE ;  /* 0x000000000000791b */ /* 0x003fe20003800000 */
.L_x_1455:
        /* <DEDUP_REMOVED lines=17> */
.L_x_1456:
[----:B------:R-:W-:Y:S02]  /*168a0*/  @P1 IMAD R8, R5, 0x2, R17 ;  /* 0x0000000205081824 */ /* 0x000fe400078e0211 */
[----:B------:R-:W-:Y:S02]  /*168b0*/  IMAD.MOV.U32 R13, RZ, RZ, R0 ;  /* 0x000000ffff0d7224 */ /* 0x000fe400078e0000 */
[----:B------:R-:W-:Y:S02]  /*168c0*/  IMAD.MOV.U32 R12, RZ, RZ, 0x5 ;  /* 0x00000005ff0c7424 */ /* 0x000fe400078e00ff */
[----:B------:R-:W-:-:S07]  /*168d0*/  IMAD.MOV.U32 R3, RZ, RZ, R14 ;  /* 0x000000ffff037224 */ /* 0x000fce00078e000e */
[----:B------:R-:W-:Y:S05]  /*168e0*/  WARPSYNC.COLLECTIVE R15, `(.L_x_1457) ;  /* 0x000000000f087348 */ /* 0x000fea0003c00000 */
[----:B------:R0:W1:Y:S02]  /*168f0*/  SHFL.IDX P6, R14, R13, R12, R11 ;  /* 0x0000000c0d0e7389 */ /* 0x00006400000c000b */
[----:B01----:R-:W-:Y:S01]  /*16900*/  ENDCOLLECTIVE ;  /* 0x000000000000791b */ /* 0x003fe20003800000 */
.L_x_1457:
        /* <DEDUP_REMOVED lines=10> */
.L_x_1458:
        /* <DEDUP_REMOVED lines=8> */
.L_x_1385:
[----:B------:R-:W-:Y:S02]  /*16a30*/  IMAD.MOV.U32 R13, RZ, RZ, R4 ;  /* 0x000000ffff0d7224 */ /* 0x000fe400078e0004 */
[----:B------:R-:W-:Y:S02]  /*16a40*/  IMAD.MOV.U32 R12, RZ, RZ, RZ ;  /* 0x000000ffff0c7224 */ /* 0x000fe400078e00ff */
[----:B------:R-:W-:Y:S02]  /*16a50*/  IMAD.MOV.U32 R11, RZ, RZ, 0x181f ;  /* 0x0000181fff0b7424 */ /* 0x000fe400078e00ff */
[----:B------:R-:W-:Y:S02]  /*16a60*/  IMAD.MOV.U32 R15, RZ, RZ, -0x1 ;  /* 0xffffffffff0f7424 */ /* 0x000fe400078e00ff */
[----:B------:R-:W-:Y:S02]  /*16a70*/  IMAD R29, R29, R6, RZ ;  /* 0x000000061d1d7224 */ /* 0x000fe400078e02ff */
[----:B------:R-:W-:-:S07]  /*16a80*/  IMAD.IADD R25, R7, 0x1, R25 ;  /* 0x0000000107197824 */ /* 0x000fce00078e0219 */
[----:B------:R-:W-:Y:S05]  /*16a90*/  WARPSYNC.COLLECTIVE R15, `(.L_x_1460) ;  /* 0x000000000f087348 */ /* 0x000fea0003c00000 */
[----:B------:R0:W1:Y:S02]  /*16aa0*/  SHFL.IDX P6, R14, R13, R12, R11 ;  /* 0x0000000c0d0e7389 */ /* 0x00006400000c000b */
[----:B01----:R-:W-:Y:S01]  /*16ab0*/  ENDCOLLECTIVE ;  /* 0x000000000000791b */ /* 0x003fe20003800000 */
.L_x_1460:
[C---:B------:R-:W-:Y:S01]  /*16ac0*/  VIADD R6, R25.reuse, 0x10 ;  /* 0x0000001019067836 */ /* 0x040fe20000000000 */
[----:B------:R-:W-:Y:S01]  /*16ad0*/  ISETP.GE.AND P1, PT, R25, R29, PT ;  /* 0x0000001d1900720c */ /* 0x000fe20003f26270 */
[----:B------:R-:W-:Y:S02]  /*16ae0*/  IMAD.MOV.U32 R13, RZ, RZ, R0 ;  /* 0x000000ffff0d7224 */ /* 0x000fe400078e0000 */
[----:B------:R-:W-:-:S10]  /*16af0*/  IMAD.MOV.U32 R2, RZ, RZ, R14 ;  /* 0x000000ffff027224 */ /* 0x000fd400078e000e */
[----:B------:R-:W-:Y:S05]  /*16b00*/  WARPSYNC.COLLECTIVE R15, `(.L_x_1461) ;  /* 0x000000000f087348 */ /* 0x000fea0003c00000 */
[----:B------:R0:W1:Y:S02]  /*16b10*/  SHFL.IDX P6, R14, R13, R12, R11 ;  /* 0x0000000c0d0e7389 */ /* 0x00006400000c000b */
[----:B01----:R-:W-:Y:S01]  /*16b20*/  ENDCOLLECTIVE ;  /* 0x000000000000791b */ /* 0x003fe20003800000 */
.L_x_1461:
[----:B------:R-:W-:Y:S02]  /*16b30*/  IMAD.MOV.U32 R13, RZ, RZ, R4 ;  /* 0x000000ffff0d7224 */ /* 0x000fe400078e0004 */
[----:B------:R-:W-:Y:S02]  /*16b40*/  IMAD.MOV.U32 R12, RZ, RZ, 0x1 ;  /* 0x00000001ff0c7424 */ /* 0x000fe400078e00ff */
[----:B------:R-:W-:-:S07]  /*16b50*/  IMAD.MOV.U32 R3, RZ, RZ, R14 ;  /* 0x000000ffff037224 */ /* 0x000fce00078e000e */
[----:B------:R-:W-:Y:S05]  /*16b60*/  WARPSYNC.COLLECTIVE R15, `(.L_x_1462) ;  /* 0x000000000f087348 */ /* 0x000fea0003c00000 */
[----:B------:R0:W1:Y:S02]  /*16b70*/  SHFL.IDX P6, R14, R13, R12, R11 ;  /* 0x0000000c0d0e7389 */ /* 0x00006400000c000b */
[----:B01----:R-:W-:Y:S01]  /*16b80*/  ENDCOLLECTIVE ;  /* 0x000000000000791b */ /* 0x003fe20003800000 */
.L_x_1462:
[----:B------:R-:W-:-:S05]  /*16b90*/  @!P1 LEA R5, P4, R32, R3, 0x1 ;  /* 0x0000000320059211 */ /* 0x000fca00078808ff */
[----:B------:R-:W-:Y:S02]  /*16ba0*/  @!P1 IMAD.X R3, RZ, RZ, R2, P4 ;  /* 0x000000ffff039224 */ /* 0x000fe400020e0602 */
[----:B------:R-:W-:Y:S02]  /*16bb0*/  @!P1 IMAD.MOV.U32 R2, RZ, RZ, R5 ;  /* 0x000000ffff029224 */ /* 0x000fe400078e0005 */
[----:B------:R-:W-:-:S03]  /*16bc0*/  IMAD.MOV.U32 R13, RZ, RZ, R0 ;  /* 0x000000ffff0d7224 */ /* 0x000fc600078e0000 */
[----:B------:R-:W-:Y:S01]  /*16bd0*/  @!PT LDS RZ, [RZ] ;  /* 0x00000000fffff984 */ /* 0x000fe20000000800 */
[----:B------:R-:W-:Y:S01]  /*16be0*/  @!PT LDS RZ, [RZ] ;  /* 0x00000000fffff984 */ /* 0x000fe20000000800 */
[----:B------:R-:W-:Y:S01]  /*16bf0*/  @!PT LDS RZ, [RZ] ;  /* 0x00000000fffff984 */ /* 0x000fe20000000800 */
[----:B------:R-:W-:Y:S04]  /*16c00*/  @!P1 LDGSTS.E.BYPASS.LTC128B.128 [R37+0x12400], desc[UR36][R2.64], !P3 ;  /* 0x1240000002259fae */ /* 0x000fe8000d901d64 */
[----:B------:R-:W-:Y:S04]  /*16c10*/  @!P1 LDGSTS.E.BYPASS.LTC128B.128 [R37+0x16400], desc[UR36][R2.64+0x80], !P2 ;  /* 0x1640008002259fae */ /* 0x000fe8000d101d64 */
[----:B------:R0:W-:Y:S01]  /*16c20*/  @!P1 LDGSTS.E.BYPASS.LTC128B.128 [R37+0x1a400], desc[UR36][R2.64+0x100], !P0 ;  /* 0x1a40010002259fae */ /* 0x0001e2000c101d64 */
[----:B------:R-:W-:Y:S01]  /*16c30*/  ISETP.GE.AND P1, PT, R6, R29, PT ;  /* 0x0000001d0600720c */ /* 0x000fe20003f26270 */
[----:B0-----:R-:W-:-:S12]  /*16c40*/  IMAD.MOV.U32 R2, RZ, RZ, R14 ;  /* 0x000000ffff027224 */ /* 0x001fd800078e000e */
[----:B------:R-:W-:Y:S05]  /*16c50*/  WARPSYNC.COLLECTIVE R15, `(.L_x_1463) ;  /* 0x000000000f087348 */ /* 0x000fea0003c00000 */
[----:B------:R0:W1:Y:S02]  /*16c60*/  SHFL.IDX P6, R14, R13, R12, R11 ;  /* 0x0000000c0d0e7389 */ /* 0x00006400000c000b */
[----:B01----:R-:W-:Y:S01]  /*16c70*/  ENDCOLLECTIVE ;  /* 0x000000000000791b */ /* 0x003fe20003800000 */
.L_x_1463:
[----:B------:R-:W-:Y:S02]  /*16c80*/  IMAD.MOV.U32 R13, RZ, RZ, R4 ;  /* 0x000000ffff0d7224 */ /* 0x000fe400078e0004 */
[----:B------:R-:W-:Y:S02]  /*16c90*/  IMAD.MOV.U32 R12, RZ, RZ, 0x2 ;  /* 0x00000002ff0c7424 */ /* 0x000fe400078e00ff */
[----:B------:R-:W-:-:S07]  /*16ca0*/  IMAD.MOV.U32 R3, RZ, RZ, R14 ;  /* 0x000000ffff037224 */ /* 0x000fce00078e000e */
[----:B------:R-:W-:Y:S05]  /*16cb0*/  WARPSYNC.COLLECTIVE R15, `(.L_x_1464) ;  /* 0x000000000f087348 */ /* 0x000fea0003c00000 */
[----:B------:R0:W1:Y:S02]  /*16cc0*/  SHFL.IDX P6, R14, R13, R12, R11 ;  /* 0x0000000c0d0e7389 */ /* 0x00006400000c000b */
[----:B01----:R-:W-:Y:S01]  /*16cd0*/  ENDCOLLECTIVE ;  /* 0x000000000000791b */ /* 0x003fe20003800000 */
.L_x_1464:
[----:B------:R-:W-:-:S05]  /*16ce0*/  @!P1 LEA R5, P4, R32, R3, 0x1 ;  /* 0x0000000320059211 */ /* 0x000fca00078808ff */
[----:B------:R-:W-:Y:S02]  /*16cf0*/  @!P1 IMAD.X R6, RZ, RZ, R2, P4 ;  /* 0x000000ffff069224 */ /* 0x000fe400020e0602 */
[----:B------:R-:W-:Y:S02]  /*16d00*/  @!P1 IMAD.MOV.U32 R2, RZ, RZ, R5 ;  /* 0x000000ffff029224 */ /* 0x000fe400078e0005 */
[----:B------:R-:W-:Y:S02]  /*16d10*/  @!P1 IMAD.MOV.U32 R3, RZ, RZ, R6 ;  /* 0x000000ffff039224 */ /* 0x000fe400078e0006 */
[----:B------:R-:W-:Y:S02]  /*16d20*/  IMAD.MOV.U32 R13, RZ, RZ, R0 ;  /* 0x000000ffff0d7224 */ /* 0x000fe400078e0000 */
[----:B------:R-:W-:Y:S01]  /*16d30*/  VIADD R6, R25, 0x20 ;  /* 0x0000002019067836 */ /* 0x000fe20000000000 */
        /* <DEDUP_REMOVED lines=11> */
.L_x_1465:
[----:B------:R-:W-:Y:S02]  /*16df0*/  IMAD.MOV.U32 R13, RZ, RZ, R4 ;  /* 0x000000ffff0d7224 */ /* 0x000fe400078e0004 */
[----:B------:R-:W-:Y:S02]  /*16e00*/  IMAD.MOV.U32 R12, RZ, RZ, 0x3 ;  /* 0x00000003ff0c7424 */ /* 0x000fe400078e00ff */
[----:B------:R-:W-:-:S07]  /*16e10*/  IMAD.MOV.U32 R3, RZ, RZ, R14 ;  /* 0x000000ffff037224 */ /* 0x000fce00078e000e */
[----:B------:R-:W-:Y:S05]  /*16e20*/  WARPSYNC.COLLECTIVE R15, `(.L_x_1466) ;  /* 0x000000000f087348 */ /* 0x000fea0003c00000 */
[----:B------:R0:W1:Y:S02]  /*16e30*/  SHFL.IDX P6, R14, R13, R12, R11 ;  /* 0x0000000c0d0e7389 */ /* 0x00006400000c000b */
[----:B01----:R-:W-:Y:S01]  /*16e40*/  ENDCOLLECTIVE ;  /* 0x000000000000791b */ /* 0x003fe20003800000 */
.L_x_1466:
        /* <DEDUP_REMOVED lines=17> */
.L_x_1467:
[----:B------:R-:W-:Y:S02]  /*16f60*/  IMAD.MOV.U32 R13, RZ, RZ, R4 ;  /* 0x000000ffff0d7224 */ /* 0x000fe400078e0004 */
[----:B------:R-:W-:Y:S02]  /*16f70*/  IMAD.MOV.U32 R12, RZ, RZ, 0x4 ;  /* 0x00000004ff0c7424 */ /* 0x000fe400078e00ff */
[----:B------:R-:W-:-:S07]  /*16f80*/  IMAD.MOV.U32 R3, RZ, RZ, R14 ;  /* 0x000000ffff037224 */ /* 0x000fce00078e000e */
[----:B------:R-:W-:Y:S05]  /*16f90*/  WARPSYNC.COLLECTIVE R15, `(.L_x_1468) ;  /* 0x000000000f087348 */ /* 0x000fea0003c00000 */
[----:B------:R0:W1:Y:S02]  /*16fa0*/  SHFL.IDX P6, R14, R13, R12, R11 ;  /* 0x0000000c0d0e7389 */ /* 0x00006400000c000b */
[----:B01----:R-:W-:Y:S01]  /*16fb0*/  ENDCOLLECTIVE ;  /* 0x000000000000791b */ /* 0x003fe20003800000 */
.L_x_1468:
        /* <DEDUP_REMOVED lines=17> */
.L_x_1469:
[----:B------:R-:W-:Y:S02]  /*170d0*/  IMAD.MOV.U32 R13, RZ, RZ, R4 ;  /* 0x000000ffff0d7224 */ /* 0x000fe400078e0004 */
[----:B------:R-:W-:Y:S02]  /*170e0*/  IMAD.MOV.U32 R12, RZ, RZ, 0x5 ;  /* 0x00000005ff0c7424 */ /* 0x000fe400078e00ff */
[----:B------:R-:W-:-:S07]  /*170f0*/  IMAD.MOV.U32 R3, RZ, RZ, R14 ;  /* 0x000000ffff037224 */ /* 0x000fce00078e000e */
[----:B------:R-:W-:Y:S05]  /*17100*/  WARPSYNC.COLLECTIVE R15, `(.L_x_1470) ;  /* 0x000000000f087348 */ /* 0x000fea0003c00000 */
[----:B------:R0:W1:Y:S02]  /*17110*/  SHFL.IDX P6, R14, R13, R12, R11 ;  /* 0x0000000c0d0e7389 */ /* 0x00006400000c000b */
[----:B01----:R-:W-:Y:S01]  /*17120*/  ENDCOLLECTIVE ;  /* 0x000000000000791b */ /* 0x003fe20003800000 */
.L_x_1470:
        /* <DEDUP_REMOVED lines=17> */
.L_x_1471:
[----:B------:R-:W-:Y:S02]  /*17240*/  IMAD.MOV.U32 R13, RZ, RZ, R4 ;  /* 0x000000ffff0d7224 */ /* 0x000fe400078e0004 */
[----:B------:R-:W-:Y:S02]  /*17250*/  IMAD.MOV.U32 R12, RZ, RZ, 0x6 ;  /* 0x00000006ff0c7424 */ /* 0x000fe400078e00ff */
[----:B------:R-:W-:-:S07]  /*17260*/  IMAD.MOV.U32 R3, RZ, RZ, R14 ;  /* 0x000000ffff037224 */ /* 0x000fce00078e000e */
[----:B------:R-:W-:Y:S05]  /*17270*/  WARPSYNC.COLLECTIVE R15, `(.L_x_1472) ;  /* 0x000000000f087348 */ /* 0x000fea0003c00000 */
[----:B------:R0:W1:Y:S02]  /*17280*/  SHFL.IDX P6, R14, R13, R12, R11 ;  /* 0x0000000c0d0e7389 */ /* 0x00006400000c000b */
[----:B01----:R-:W-:Y:S01]  /*17290*/  ENDCOLLECTIVE ;  /* 0x000000000000791b */ /* 0x003fe20003800000 */
.L_x_1472:
        /* <DEDUP_REMOVED lines=17> */
.L_x_1473:
[----:B------:R-:W-:Y:S02]  /*173b0*/  IMAD.MOV.U32 R13, RZ, RZ, R4 ;  /* 0x000000ffff0d7224 */ /* 0x000fe400078e0004 */
[----:B------:R-:W-:Y:S02]  /*173c0*/  IMAD.MOV.U32 R12, RZ, RZ, 0x7 ;  /* 0x00000007ff0c7424 */ /* 0x000fe400078e00ff */
[----:B------:R-:W-:-:S07]  /*173d0*/  IMAD.MOV.U32 R3, RZ, RZ, R14 ;  /* 0x000000ffff037224 */ /* 0x000fce00078e000e */
[----:B------:R-:W-:Y:S05]  /*173e0*/  WARPSYNC.COLLECTIVE R15, `(.L_x_1474) ;  /* 0x000000000f087348 */ /* 0x000fea0003c00000 */
[----:B------:R0:W1:Y:S02]  /*173f0*/  SHFL.IDX P6, R14, R13, R12, R11 ;  /* 0x0000000c0d0e7389 */ /* 0x00006400000c000b */
[----:B01----:R-:W-:Y:S01]  /*17400*/  ENDCOLLECTIVE ;  /* 0x000000000000791b */ /* 0x003fe20003800000 */
.L_x_1474:
[----:B------:R-:W-:-:S05]  /*17410*/  @!P1 LEA R5, P4, R32, R3, 0x1 ;  /* 0x0000000320059211 */ /* 0x000fca00078808ff */
[----:B------:R-:W-:Y:S02]  /*17420*/  @!P1 IMAD.X R6, RZ, RZ, R2, P4 ;  /* 0x000000ffff069224 */ /* 0x000fe400020e0602 */
[----:B------:R-:W-:Y:S02]  /*17430*/  @!P1 IMAD.MOV.U32 R2, RZ, RZ, R5 ;  /* 0x000000ffff029224 */ /* 0x000fe400078e0005 */
[----:B------:R-:W-:Y:S02]  /*17440*/  @!P1 IMAD.MOV.U32 R3, RZ, RZ, R6 ;  /* 0x000000ffff039224 */ /* 0x000fe400078e0006 */
[----:B------:R-:W-:-:S03]  /*17450*/  IMAD.MOV.U32 R13, RZ, RZ, R0 ;  /* 0x000000ffff0d7224 */ /* 0x000fc600078e0000 */
[----:B------:R-:W-:Y:S01]  /*17460*/  @!PT LDS RZ, [RZ] ;  /* 0x00000000fffff984 */ /* 0x000fe20000000800 */
[----:B------:R-:W-:Y:S01]  /*17470*/  @!PT LDS RZ, [RZ] ;  /* 0x00000000fffff984 */ /* 0x000fe20000000800 */
[----:B------:R-:W-:Y:S01]  /*17480*/  @!PT LDS RZ, [RZ] ;  /* 0x00000000fffff984 */ /* 0x000fe20000000800 */
[----:B------:R0:W-:Y:S04]  /*17490*/  @!P1 LDGSTS.E.BYPASS.LTC128B.128 [R37+0x15400], desc[UR36][R2.64], !P3 ;  /* 0x1540000002259fae */ /* 0x0001e8000d901d64 */
[----:B------:R0:W-:Y:S01]  /*174a0*/  @!P1 LDGSTS.E.BYPASS.LTC128B.128 [R37+0x19400], desc[UR36][R2.64+0x80], !P2 ;  /* 0x1940008002259fae */ /* 0x0001e2000d101d64 */
[----:B------:R-:W-:-:S03]  /*174b0*/  IMAD.MOV.U32 R4, RZ, RZ, R14 ;  /* 0x000000ffff047224 */ /* 0x000fc600078e000e */
[----:B------:R0:W-:Y:S04]  /*174c0*/  @!P1 LDGSTS.E.BYPASS.LTC128B.128 [R37+0x1d400], desc[UR36][R2.64+0x100], !P0 ;  /* 0x1d40010002259fae */ /* 0x0001e8000c101d64 */
[----:B0-----:R-:W-:Y:S05]  /*174d0*/  WARPSYNC.COLLECTIVE R15, `(.L_x_1475) ;  /* 0x000000000f087348 */ /* 0x001fea0003c00000 */
[----:B------:R1:W2:Y:S02]  /*174e0*/  SHFL.IDX P6, R14, R13, R12, R11 ;  /* 0x0000000c0d0e7389 */ /* 0x0002a400000c000b */
[----:B012---:R-:W-:Y:S01]  /*174f0*/  ENDCOLLECTIVE ;  /* 0x000000000000791b */ /* 0x007fe20003800000 */
.L_x_1475:
[----:B------:R-:W-:Y:S05]  /*17500*/  BRA `(.L_x_1476) ;  /* 0xffffffbc00507947 */ /* 0x000fea000383ffff */
.L_x_1390:
[----:B0-----:R0:W1:Y:S02]  /*17510*/  SYNCS.PHASECHK.TRANS64.TRYWAIT P0, [R17+URZ+0x30820], R0 ;  /* 0x03082000110075a7 */ /* 0x001064000800017f */
[----:B-1----:R-:W-:Y:S05]  /*17520*/  @!P0 NANOSLEEP.SYNCS 0x989680 ;  /* 0x009896800000895d */ /* 0x002fea0003900000 */
[----:B------:R-:W1:Y:S02]  /*17530*/  @!P0 SYNCS.PHASECHK.TRANS64 P0, [R17+URZ+0x30820], R0 ;  /* 0x03082000110085a7 */ /* 0x000e64000800007f */
[----:B-1----:R-:W-:Y:S05]  /*17540*/  @!P0 BRA `(.L_x_1390) ;  /* 0xfffffffc00f08947 */ /* 0x002fea000383ffff */
[----:B------:R-:W-:Y:S05]  /*17550*/  BRA `(.L_x_1477) ;  /* 0xffffffbc00c87947 */ /* 0x000fea000383ffff */
.L_x_1395:
[----:B0-----:R0:W1:Y:S02]  /*17560*/  SYNCS.PHASECHK.TRANS64.TRYWAIT P0, [R7+URZ+0x30840], R2 ;  /* 0x03084002070075a7 */ /* 0x001064000800017f */
[----:B-1----:R-:W-:Y:S05]  /*17570*/  @!P0 NANOSLEEP.SYNCS 0x989680 ;  /* 0x009896800000895d */ /* 0x002fea0003900000 */
[----:B------:R-:W1:Y:S02]  /*17580*/  @!P0 SYNCS.PHASECHK.TRANS64 P0, [R7+URZ+0x30840], R2 ;  /* 0x03084002070085a7 */ /* 0x000e64000800007f */
[----:B-1----:R-:W-:Y:S05]  /*17590*/  @!P0 BRA `(.L_x_1395) ;  /* 0xfffffffc00f08947 */ /* 0x002fea000383ffff */
[----:B------:R-:W-:Y:S05]  /*175a0*/  BRA `(.L_x_1478) ;  /* 0xffffffc000a87947 */ /* 0x000fea000383ffff */
.L_x_1396:
        /* <DEDUP_REMOVED lines=8> */
.L_x_1480:
[----:B------:R-:W-:Y:S05]  /*17630*/  BSYNC B1 ;  /* 0x0000000000017941 */ /* 0x000fea0003800000 */
.L_x_1479:
[----:B------:R-:W-:Y:S01]  /*17640*/  IMAD.MOV.U32 R13, RZ, RZ, R8 ;  /* 0x000000ffff0d7224 */ /* 0x000fe200078e0008 */
[----:B------:R-:W-:Y:S01]  /*17650*/  LOP3.LUT R16, R16, 0xffdfffff, RZ, 0xc0, !PT ;  /* 0xffdfffff10107812 */ /* 0x000fe200078ec0ff */
[----:B------:R-:W-:Y:S02]  /*17660*/  IMAD.MOV.U32 R12, RZ, RZ, RZ ;  /* 0x000000ffff0c7224 */ /* 0x000fe400078e00ff */
[----:B------:R-:W-:Y:S01]  /*17670*/  IMAD.MOV.U32 R11, RZ, RZ, 0x181f ;  /* 0x0000181fff0b7424 */ /* 0x000fe200078e00ff */
[----:B------:R-:W-:Y:S01]  /*17680*/  @P1 LOP3.LUT R16, R16, 0x200000, RZ, 0xfc, !PT ;  /* 0x0020000010101812 */ /* 0x000fe200078efcff */
[----:B------:R-:W-:Y:S02]  /*17690*/  IMAD.MOV.U32 R15, RZ, RZ, -0x1 ;  /* 0xffffffffff0f7424 */ /* 0x000fe400078e00ff */
[----:B------:R-:W-:Y:S01]  /*176a0*/  IMAD.MOV.U32 R3, RZ, RZ, R14 ;  /* 0x000000ffff037224 */ /* 0x000fe200078e000e */
[----:B------:R-:W-:Y:S01]  /*176b0*/  LOP3.LUT P1, RZ, R16, 0x4, RZ, 0xc0, !PT ;  /* 0x0000000410ff7812 */ /* 0x000fe2000782c0ff */
[----:B------:R-:W-:-:S12]  /*176c0*/  IMAD.SHL.U32 R4, R32, 0x2, RZ ;  /* 0x0000000220047824 */ /* 0x000fd800078e00ff */
[----:B------:R-:W-:Y:S05]  /*176d0*/  WARPSYNC.COLLECTIVE R15, `(.L_x_1481) ;  /* 0x000000000f087348 */ /* 0x000fea0003c00000 */
[----:B------:R0:W1:Y:S02]  /*176e0*/  SHFL.IDX P6, R14, R13, R12, R11 ;  /* 0x0000000c0d0e7389 */ /* 0x00006400000c000b */
[----:B01----:R-:W-:Y:S01]  /*176f0*/  ENDCOLLECTIVE ;  /* 0x000000000000791b */ /* 0x003fe20003800000 */
.L_x_1481:
[----:B------:R-:W-:Y:S02]  /*17700*/  IMAD R5, R5, 0x2, R17 ;  /* 0x0000000205057824 */ /* 0x000fe400078e0211 */
[----:B------:R-:W-:Y:S02]  /*17710*/  IMAD.MOV.U32 R13, RZ, RZ, R6 ;  /* 0x000000ffff0d7224 */ /* 0x000fe400078e0006 */
[----:B------:R-:W-:Y:S02]  /*17720*/  IMAD.MOV.U32 R12, RZ, RZ, 0x1 ;  /* 0x00000001ff0c7424 */ /* 0x000fe400078e00ff */
[----:B------:R-:W-:-:S07]  /*17730*/  IMAD.MOV.U32 R2, RZ, RZ, R14 ;  /* 0x000000ffff027224 */ /* 0x000fce00078e000e */
[----:B------:R-:W-:Y:S05]  /*17740*/  WARPSYNC.COLLECTIVE R15, `(.L_x_1482) ;  /* 0x000000000f087348 */ /* 0x000fea0003c00000 */
[----:B------:R0:W1:Y:S02]  /*17750*/  SHFL.IDX P6, R14, R13, R12, R11 ;  /* 0x0000000c0d0e7389 */ /* 0x00006400000c000b */
[----:B01----:R-:W-:Y:S01]  /*17760*/  ENDCOLLECTIVE ;  /* 0x000000000000791b */ /* 0x003fe20003800000 */
.L_x_1482:
        /* <DEDUP_REMOVED lines=13> */
.L_x_1483:
[----:B------:R-:W-:Y:S02]  /*17840*/  IMAD.MOV.U32 R13, RZ, RZ, R6 ;  /* 0x000000ffff0d7224 */ /* 0x000fe400078e0006 */
[----:B------:R-:W-:Y:S02]  /*17850*/  IMAD.MOV.U32 R12, RZ, RZ, 0x2 ;  /* 0x00000002ff0c7424 */ /* 0x000fe400078e00ff */
[----:B------:R-:W-:-:S07]  /*17860*/  IMAD.MOV.U32 R2, RZ, RZ, R14 ;  /* 0x000000ffff027224 */ /* 0x000fce00078e000e */
[----:B------:R-:W-:Y:S05]  /*17870*/  WARPSYNC.COLLECTIVE R15, `(.L_x_1484) ;  /* 0x000000000f087348 */ /* 0x000fea0003c00000 */
[----:B------:R0:W1:Y:S02]  /*17880*/  SHFL.IDX P6, R14, R13, R12, R11 ;  /* 0x0000000c0d0e7389 */ /* 0x00006400000c000b */
[----:B01----:R-:W-:Y:S01]  /*17890*/  ENDCOLLECTIVE ;  /* 0x000000000000791b */ /* 0x003fe20003800000 */
.L_x_1484:
        /* <DEDUP_REMOVED lines=13> */
.L_x_1485:
[----:B------:R-:W-:Y:S02]  /*17970*/  IMAD.MOV.U32 R13, RZ, RZ, R6 ;  /* 0x000000ffff0d7224 */ /* 0x000fe400078e0006 */
[----:B------:R-:W-:Y:S02]  /*17980*/  IMAD.MOV.U32 R12, RZ, RZ, 0x3 ;  /* 0x00000003ff0c7424 */ /* 0x000fe400078e00ff */
[----:B------:R-:W-:-:S07]  /*17990*/  IMAD.MOV.U32 R2, RZ, RZ, R14 ;  /* 0x000000ffff027224 */ /* 0x000fce00078e000e */
[----:B------:R-:W-:Y:S05]  /*179a0*/  WARPSYNC.COLLECTIVE R15, `(.L_x_1486) ;  /* 0x000000000f087348 */ /* 0x000fea0003c00000 */
[----:B------:R0:W1:Y:S02]  /*179b0*/  SHFL.IDX P6, R14, R13, R12, R11 ;  /* 0x0000000c0d0e7389 */ /* 0x00006400000c000b */
[----:B01----:R-:W-:Y:S01]  /*179c0*/  ENDCOLLECTIVE ;  /* 0x000000000000791b */ /* 0x003fe20003800000 */
.L_x_1486:
        /* <DEDUP_REMOVED lines=13> */
.L_x_1487:
[----:B------:R-:W-:Y:S02]  /*17aa0*/  IMAD.MOV.U32 R13, RZ, RZ, R6 ;  /* 0x000000ffff0d7224 */ /* 0x000fe400078e0006 */
[----:B------:R-:W-:Y:S02]  /*17ab0*/  IMAD.MOV.U32 R12, RZ, RZ, 0x4 ;  /* 0x00000004ff0c7424 */ /* 0x000fe400078e00ff */
[----:B------:R-:W-:-:S07]  /*17ac0*/  IMAD.MOV.U32 R2, RZ, RZ, R14 ;  /* 0x000000ffff027224 */ /* 0x000fce00078e000e */
[----:B------:R-:W-:Y:S05]  /*17ad0*/  WARPSYNC.COLLECTIVE R15, `(.L_x_1488) ;  /* 0x000000000f087348 */ /* 0x000fea0003c00000 */
[----:B------:R0:W1:Y:S02]  /*17ae0*/  SHFL.IDX P6, R14, R13, R12, R11 ;  /* 0x0000000c0d0e7389 */ /* 0x00006400000c000b */
[----:B01----:R-:W-:Y:S01]  /*17af0*/  ENDCOLLECTIVE ;  /* 0x000000000000791b */ /* 0x003fe20003800000 */
.L_x_1488:
        /* <DEDUP_REMOVED lines=13> */
.L_x_1489:
[----:B------:R-:W-:Y:S02]  /*17bd0*/  IMAD.MOV.U32 R13, RZ, RZ, R6 ;  /* 0x000000ffff0d7224 */ /* 0x000fe400078e0006 */
[----:B------:R-:W-:Y:S02]  /*17be0*/  IMAD.MOV.U32 R12, RZ, RZ, 0x5 ;  /* 0x00000005ff0c7424 */ /* 0x000fe400078e00ff */
[----:B------:R-:W-:-:S07]  /*17bf0*/  IMAD.MOV.U32 R2, RZ, RZ, R14 ;  /* 0x000000ffff027224 */ /* 0x000fce00078e000e */
[----:B------:R-:W-:Y:S05]  /*17c00*/  WARPSYNC.COLLECTIVE R15, `(.L_x_1490) ;  /* 0x000000000f087348 */ /* 0x000fea0003c00000 */
[----:B------:R0:W1:Y:S02]  /*17c10*/  SHFL.IDX P6, R14, R13, R12, R11 ;  /* 0x0000000c0d0e7389 */ /* 0x00006400000c000b */
[----:B01----:R-:W-:Y:S01]  /*17c20*/  ENDCOLLECTIVE ;  /* 0x000000000000791b */ /* 0x003fe20003800000 */
.L_x_1490:
[----:B------:R-:W-:-:S05]  /*17c30*/  IADD3 R2, P0, R2, R4, RZ ;  /* 0x0000000402027210 */ /* 0x000fca0007f1e0ff */
[----:B------:R-:W-:-:S05]  /*17c40*/  IMAD.X R3, RZ, RZ, R35, P0 ;  /* 0x000000ffff037224 */ /* 0x000fca00000e0623 */
[----:B------:R-:W-:Y:S01]  /*17c50*/  @!PT LDS RZ, [RZ] ;  /* 0x00000000fffff984 */ /* 0x000fe20000000800 */
[----:B------:R-:W-:Y:S01]  /*17c60*/  @!PT LDS RZ, [RZ] ;  /* 0x00000000fffff984 */ /* 0x000fe20000000800 */
[----:B------:R-:W-:Y:S01]  /*17c70*/  @!PT LDS RZ, [RZ] ;  /* 0x00000000fffff984 */ /* 0x000fe20000000800 */
[----:B------:R0:W-:Y:S01]  /*17c80*/  LDGSTS.E.BYPASS.LTC128B.128 [R5+0x20400], desc[UR36][R2.64], !P1 ;  /* 0x2040000002057fae */ /* 0x0001e2000c901d64 */
[----:B------:R-:W-:Y:S01]  /*17c90*/  IMAD.MOV.U32 R13, RZ, RZ, R8 ;  /* 0x000000ffff0d7224 */ /* 0x000fe200078e0008 */
[----:B------:R-:W-:Y:S02]  /*17ca0*/  LOP3.LUT P1, RZ, R16, 0x200000, RZ, 0xc0, !PT ;  /* 0x0020000010ff7812 */ /* 0x000fe4000782c0ff */
[----:B------:R0:W-:Y:S04]  /*17cb0*/  LDGSTS.E.BYPASS.LTC128B.128 [R5+0x23400], desc[UR36][R2.64+0x80], !P5 ;  /* 0x2340008002057fae */ /* 0x0001e8000e901d64 */
[----:B------:R0:W-:Y:S01]  /*17cc0*/  LDGSTS.E.BYPASS.LTC128B.128 [R5+0x26400], desc[UR36][R2.64+0x100], !P4 ;  /* 0x2640010002057fae */ /* 0x0001e2000e101d64 */
[----:B------:R-:W-:-:S07]  /*17cd0*/  IMAD.MOV.U32 R35, RZ, RZ, R14 ;  /* 0x000000ffff237224 */ /* 0x000fce00078e000e */
[----:B0-----:R-:W-:Y:S05]  /*17ce0*/  WARPSYNC.COLLECTIVE R15, `(.L_x_1491) ;  /* 0x000000000f087348 */ /* 0x001fea0003c00000 */
[----:B------:R1:W2:Y:S02]  /*17cf0*/  SHFL.IDX P6, R14, R13, R12, R11 ;  /* 0x0000000c0d0e7389 */ /* 0x0002a400000c000b */
[----:B012---:R-:W-:Y:S01]  /*17d00*/  ENDCOLLECTIVE ;  /* 0x000000000000791b */ /* 0x007fe20003800000 */
.L_x_1491:
[----:B------:R-:W-:Y:S01]  /*17d10*/  IMAD.MOV.U32 R2, RZ, RZ, R14 ;  /* 0x000000ffff027224 */ /* 0x000fe200078e000e */
[----:B------:R-:W-:Y:S06]  /*17d20*/  BRA `(.L_x_1492) ;  /* 0xffffffbc00d07947 */ /* 0x000fec000383ffff */
.L_x_1401:
[----:B0-----:R0:W2:Y:S02]  /*17d30*/  SYNCS.PHASECHK.TRANS64.TRYWAIT P0, [R6+URZ+0x30860], R2 ;  /* 0x03086002060075a7 */ /* 0x0010a4000800017f */
[----:B--2---:R-:W-:Y:S05]  /*17d40*/  @!P0 NANOSLEEP.SYNCS 0x989680 ;  /* 0x009896800000895d */ /* 0x004fea0003900000 */
[----:B------:R-:W2:Y:S02]  /*17d50*/  @!P0 SYNCS.PHASECHK.TRANS64 P0, [R6+URZ+0x30860], R2 ;  /* 0x03086002060085a7 */ /* 0x000ea4000800007f */
[----:B--2---:R-:W-:Y:S05]  /*17d60*/  @!P0 BRA `(.L_x_1401) ;  /* 0xfffffffc00f08947 */ /* 0x004fea000383ffff */
[----:B------:R-:W-:Y:S05]  /*17d70*/  BRA `(.L_x_1493) ;  /* 0xffffffc000347947 */ /* 0x000fea000383ffff */
.L_x_1402:
        /* <DEDUP_REMOVED lines=8> */
.L_x_1495:
[----:B------:R-:W-:Y:S05]  /*17e00*/  BSYNC B1 ;  /* 0x0000000000017941 */ /* 0x000fea0003800000 */
.L_x_1494:
        /* <DEDUP_REMOVED lines=9> */
.L_x_1496:
[----:B------:R-:W-:Y:S02]  /*17ea0*/  IMAD.MOV.U32 R13, RZ, RZ, R19 ;  /* 0x000000ffff0d7224 */ /* 0x000fe400078e0013 */
[----:B------:R-:W-:Y:S02]  /*17eb0*/  IMAD.MOV.U32 R12, RZ, RZ, 0x1 ;  /* 0x00000001ff0c7424 */ /* 0x000fe400078e00ff */
[----:B------:R-:W-:-:S07]  /*17ec0*/  IMAD.MOV.U32 R2, RZ, RZ, R14 ;  /* 0x000000ffff027224 */ /* 0x000fce00078e000e */
[----:B------:R-:W-:Y:S05]  /*17ed0*/  WARPSYNC.COLLECTIVE R15, `(.L_x_1497) ;  /* 0x000000000f087348 */ /* 0x000fea0003c00000 */
[----:B------:R0:W1:Y:S02]  /*17ee0*/  SHFL.IDX P6, R14, R13, R12, R11 ;  /* 0x0000000c0d0e7389 */ /* 0x00006400000c000b */
[----:B01----:R-:W-:Y:S01]  /*17ef0*/  ENDCOLLECTIVE ;  /* 0x000000000000791b */ /* 0x003fe20003800000 */
.L_x_1497:
        /* <DEDUP_REMOVED lines=16> */
.L_x_1498:
[----:B------:R-:W-:Y:S02]  /*18000*/  IMAD.MOV.U32 R13, RZ, RZ, R19 ;  /* 0x000000ffff0d7224 */ /* 0x000fe400078e0013 */
[----:B------:R-:W-:Y:S02]  /*18010*/  IMAD.MOV.U32 R12, RZ, RZ, 0x2 ;  /* 0x00000002ff0c7424 */ /* 0x000fe400078e00ff */
[----:B------:R-:W-:-:S07]  /*18020*/  IMAD.MOV.U32 R2, RZ, RZ, R14 ;  /* 0x000000ffff027224 */ /* 0x000fce00078e000e */
[----:B------:R-:W-:Y:S05]  /*18030*/  WARPSYNC.COLLECTIVE R15, `(.L_x_1499) ;  /* 0x000000000f087348 */ /* 0x000fea0003c00000 */
[----:B------:R0:W1:Y:S02]  /*18040*/  SHFL.IDX P6, R14, R13, R12, R11 ;  /* 0x0000000c0d0e7389 */ /* 0x00006400000c000b */
[----:B01----:R-:W-:Y:S01]  /*18050*/  ENDCOLLECTIVE ;  /* 0x000000000000791b */ /* 0x003fe20003800000 */
.L_x_1499:
        /* <DEDUP_REMOVED lines=16> */
.L_x_1500:
[----:B------:R-:W-:Y:S02]  /*18160*/  IMAD.MOV.U32 R13, RZ, RZ, R19 ;  /* 0x000000ffff0d7224 */ /* 0x000fe400078e0013 */
[----:B------:R-:W-:Y:S02]  /*18170*/  IMAD.MOV.U32 R12, RZ, RZ, 0x3 ;  /* 0x00000003ff0c7424 */ /* 0x000fe400078e00ff */
[----:B------:R-:W-:-:S07]  /*18180*/  IMAD.MOV.U32 R2, RZ, RZ, R14 ;  /* 0x000000ffff027224 */ /* 0x000fce00078e000e */
[----:B------:R-:W-:Y:S05]  /*18190*/  WARPSYNC.COLLECTIVE R15, `(.L_x_1501) ;  /* 0x000000000f087348 */ /* 0x000fea0003c00000 */
[----:B------:R0:W1:Y:S02]  /*181a0*/  SHFL.IDX P6, R14, R13, R12, R11 ;  /* 0x0000000c0d0e7389 */ /* 0x00006400000c000b */
[----:B01----:R-:W-:Y:S01]  /*181b0*/  ENDCOLLECTIVE ;  /* 0x000000000000791b */ /* 0x003fe20003800000 */
.L_x_1501:
        /* <DEDUP_REMOVED lines=16> */
.L_x_1502:
[----:B------:R-:W-:Y:S02]  /*182c0*/  IMAD.MOV.U32 R13, RZ, RZ, R19 ;  /* 0x000000ffff0d7224 */ /* 0x000fe400078e0013 */
[----:B------:R-:W-:Y:S02]  /*182d0*/  IMAD.MOV.U32 R12, RZ, RZ, 0x4 ;  /* 0x00000004ff0c7424 */ /* 0x000fe400078e00ff */
[----:B------:R-:W-:-:S07]  /*182e0*/  IMAD.MOV.U32 R2, RZ, RZ, R14 ;  /* 0x000000ffff027224 */ /* 0x000fce00078e000e */
[----:B------:R-:W-:Y:S05]  /*182f0*/  WARPSYNC.COLLECTIVE R15, `(.L_x_1503) ;  /* 0x000000000f087348 */ /* 0x000fea0003c00000 */
[----:B------:R0:W1:Y:S02]  /*18300*/  SHFL.IDX P6, R14, R13, R12, R11 ;  /* 0x0000000c0d0e7389 */ /* 0x00006400000c000b */
[----:B01----:R-:W-:Y:S01]  /*18310*/  ENDCOLLECTIVE ;  /* 0x000000000000791b */ /* 0x003fe20003800000 */
.L_x_1503:
        /* <DEDUP_REMOVED lines=16> */
.L_x_1504:
[----:B------:R-:W-:Y:S02]  /*18420*/  IMAD.MOV.U32 R13, RZ, RZ, R19 ;  /* 0x000000ffff0d7224 */ /* 0x000fe400078e0013 */
[----:B------:R-:W-:Y:S02]  /*18430*/  IMAD.MOV.U32 R12, RZ, RZ, 0x5 ;  /* 0x00000005ff0c7424 */ /* 0x000fe400078e00ff */
[----:B------:R-:W-:-:S07]  /*18440*/  IMAD.MOV.U32 R2, RZ, RZ, R14 ;  /* 0x000000ffff027224 */ /* 0x000fce00078e000e */
[----:B------:R-:W-:Y:S05]  /*18450*/  WARPSYNC.COLLECTIVE R15, `(.L_x_1505) ;  /* 0x000000000f087348 */ /* 0x000fea0003c00000 */
[----:B------:R0:W1:Y:S02]  /*18460*/  SHFL.IDX P6, R14, R13, R12, R11 ;  /* 0x0000000c0d0e7389 */ /* 0x00006400000c000b */
[----:B01----:R-:W-:Y:S01]  /*18470*/  ENDCOLLECTIVE ;  /* 0x000000000000791b */ /* 0x003fe20003800000 */
.L_x_1505:
        /* <DEDUP_REMOVED lines=13> */
.L_x_1506:
[----:B------:R-:W-:Y:S01]  /*18550*/  @!PT LDS RZ, [RZ] ;  /* 0x00000000fffff984 */ /* 0x000fe20000000800 */
[----:B------:R-:W-:Y:S01]  /*18560*/  @!PT LDS RZ, [RZ] ;  /* 0x00000000fffff984 */ /* 0x000fe20000000800 */
[----:B------:R-:W-:Y:S01]  /*18570*/  @!PT LDS RZ, [RZ] ;  /* 0x00000000fffff984 */ /* 0x000fe20000000800 */
[----:B------:R-:W-:Y:S01]  /*18580*/  LDGSTS.E.BYPASS.LTC128B.128 [R5+0x5400], desc[UR36][R2.64+0x80], !P0 ;  /* 0x0540008002057fae */ /* 0x000fe2000c101d64 */
[----:B------:R-:W-:-:S13]  /*18590*/  ISETP.LT.OR P0, PT, R7, 0x41, P1 ;  /* 0x000000410700780c */ /* 0x000fda0000f01670 */
[----:B------:R0:W-:Y:S02]  /*185a0*/  LDGSTS.E.BYPASS.LTC128B.128 [R5+0x8400], desc[UR36][R2.64+0x100], !P0 ;  /* 0x0840010002057fae */ /* 0x0001e4000c101d64 */
[----:B0-----:R-:W-:Y:S01]  /*185b0*/  IMAD.MOV.U32 R2, RZ, RZ, R14 ;  /* 0x000000ffff027224 */ /* 0x001fe200078e000e */
[----:B------:R-:W-:Y:S06]  /*185c0*/  BRA `(.L_x_1507) ;  /* 0xffffffbc00207947 */ /* 0x000fec000383ffff */
.L_x_1410:
[----:B0-----:R0:W1:Y:S02]  /*185d0*/  SYNCS.PHASECHK.TRANS64.TRYWAIT P0, [R0+URZ+0x30860], R3 ;  /* 0x03086003000075a7 */ /* 0x001064000800017f */
[----:B-1----:R-:W-:Y:S05]  /*185e0*/  @!P0 NANOSLEEP.SYNCS 0x989680 ;  /* 0x009896800000895d */ /* 0x002fea0003900000 */
[----:B------:R-:W1:Y:S02]  /*185f0*/  @!P0 SYNCS.PHASECHK.TRANS64 P0, [R0+URZ+0x30860], R3 ;  /* 0x03086003000085a7 */ /* 0x000e64000800007f */
[----:B-1----:R-:W-:Y:S05]  /*18600*/  @!P0 BRA `(.L_x_1410) ;  /* 0xfffffffc00f08947 */ /* 0x002fea000383ffff */
[----:B------:R-:W-:Y:S05]  /*18610*/  BRA `(.L_x_1508) ;  /* 0xffffffc0004c7947 */ /* 0x000fea000383ffff */
.L_x_1411:
        /* <DEDUP_REMOVED lines=8> */
.L_x_1510:
[----:B------:R-:W-:Y:S05]  /*186a0*/  BSYNC B0 ;  /* 0x0000000000007941 */ /* 0x000fea0003800000 */
.L_x_1509:
        /* <DEDUP_REMOVED lines=9> */
.L_x_1511:
        /* <DEDUP_REMOVED lines=14> */
.L_x_1512:
        /* <DEDUP_REMOVED lines=8> */
[----:B------:R-:W-:Y:S01]  /*188a0*/  ISETP.LT.OR P3, PT, R6, 0x11, P2 ;  /* 0x000000110600780c */ /* 0x000fe20001761670 */
[----:B------:R-:W-:-:S12]  /*188b0*/  IMAD.MOV.U32 R7, RZ, RZ, R14 ;  /* 0x000000ffff077224 */ /* 0x000fd800078e000e */
[----:B0-----:R-:W-:Y:S05]  /*188c0*/  WARPSYNC.COLLECTIVE R15, `(.L_x_1513) ;  /* 0x000000000f087348 */ /* 0x001fea0003c00000 */
[----:B------:R1:W2:Y:S02]  /*188d0*/  SHFL.IDX P6, R14, R13, R12, R11 ;  /* 0x0000000c0d0e7389 */ /* 0x0002a400000c000b */
[----:B012---:R-:W-:Y:S01]  /*188e0*/  ENDCOLLECTIVE ;  /* 0x000000000000791b */ /* 0x007fe20003800000 */
.L_x_1513:
[----:B------:R-:W-:Y:S02]  /*188f0*/  IMAD.MOV.U32 R13, RZ, RZ, R19 ;  /* 0x000000ffff0d7224 */ /* 0x000fe400078e0013 */
[----:B------:R-:W-:Y:S01]  /*18900*/  IMAD.MOV.U32 R12, RZ, RZ, 0x2 ;  /* 0x00000002ff0c7424 */ /* 0x000fe200078e00ff */
[----:B------:R-:W-:-:S13]  /*18910*/  IADD3 R2, P4, R14, R5, RZ ;  /* 0x000000050e027210 */ /* 0x000fda0007f9e0ff */
[----:B------:R-:W-:Y:S05]  /*18920*/  WARPSYNC.COLLECTIVE R15, `(.L_x_1514) ;  /* 0x000000000f087348 */ /* 0x000fea0003c00000 */
[----:B------:R0:W1:Y:S02]  /*18930*/  SHFL.IDX P6, R14, R13, R12, R11 ;  /* 0x0000000c0d0e7389 */ /* 0x00006400000c000b */
[----:B01----:R-:W-:Y:S01]  /*18940*/  ENDCOLLECTIVE ;  /* 0x000000000000791b */ /* 0x003fe20003800000 */
.L_x_1514:
        /* <DEDUP_REMOVED lines=15> */
.L_x_1515:
[----:B------:R-:W-:Y:S02]  /*18a40*/  IMAD.MOV.U32 R13, RZ, RZ, R19 ;  /* 0x000000ffff0d7224 */ /* 0x000fe400078e0013 */
[----:B------:R-:W-:Y:S01]  /*18a50*/  IMAD.MOV.U32 R12, RZ, RZ, 0x3 ;  /* 0x00000003ff0c7424 */ /* 0x000fe200078e00ff */
[----:B------:R-:W-:-:S13]  /*18a60*/  IADD3 R2, P4, R14, R5, RZ ;  /* 0x000000050e027210 */ /* 0x000fda0007f9e0ff */
[----:B------:R-:W-:Y:S05]  /*18a70*/  WARPSYNC.COLLECTIVE R15, `(.L_x_1516) ;  /* 0x000000000f087348 */ /* 0x000fea0003c00000 */
[----:B------:R0:W1:Y:S02]  /*18a80*/  SHFL.IDX P6, R14, R13, R12, R11 ;  /* 0x0000000c0d0e7389 */ /* 0x00006400000c000b */
[----:B01----:R-:W-:Y:S01]  /*18a90*/  ENDCOLLECTIVE ;  /* 0x000000000000791b */ /* 0x003fe20003800000 */
.L_x_1516:
        /* <DEDUP_REMOVED lines=15> */
.L_x_1517:
[----:B------:R-:W-:Y:S02]  /*18b90*/  IMAD.MOV.U32 R13, RZ, RZ, R19 ;  /* 0x000000ffff0d7224 */ /* 0x000fe400078e0013 */
[----:B------:R-:W-:Y:S01]  /*18ba0*/  IMAD.MOV.U32 R12, RZ, RZ, 0x4 ;  /* 0x00000004ff0c7424 */ /* 0x000fe200078e00ff */
[----:B------:R-:W-:-:S13]  /*18bb0*/  IADD3 R2, P4, R14, R5, RZ ;  /* 0x000000050e027210 */ /* 0x000fda0007f9e0ff */
[----:B------:R-:W-:Y:S05]  /*18bc0*/  WARPSYNC.COLLECTIVE R15, `(.L_x_1518) ;  /* 0x000000000f087348 */ /* 0x000fea0003c00000 */
[----:B------:R0:W1:Y:S02]  /*18bd0*/  SHFL.IDX P6, R14, R13, R12, R11 ;  /* 0x0000000c0d0e7389 */ /* 0x00006400000c000b */
[----:B01----:R-:W-:Y:S01]  /*18be0*/  ENDCOLLECTIVE ;  /* 0x000000000000791b */ /* 0x003fe20003800000 */
.L_x_1518:
        /* <DEDUP_REMOVED lines=15> */
.L_x_1519:
[----:B------:R-:W-:Y:S02]  /*18ce0*/  IMAD.MOV.U32 R13, RZ, RZ, R19 ;  /* 0x000000ffff0d7224 */ /* 0x000fe400078e0013 */
[----:B------:R-:W-:Y:S01]  /*18cf0*/  IMAD.MOV.U32 R12, RZ, RZ, 0x5 ;  /* 0x00000005ff0c7424 */ /* 0x000fe200078e00ff */
[----:B------:R-:W-:-:S13]  /*18d00*/  IADD3 R2, P4, R14, R5, RZ ;  /* 0x000000050e027210 */ /* 0x000fda0007f9e0ff */
[----:B------:R-:W-:Y:S05]  /*18d10*/  WARPSYNC.COLLECTIVE R15, `(.L_x_1520) ;  /* 0x000000000f087348 */ /* 0x000fea0003c00000 */
[----:B------:R0:W1:Y:S02]  /*18d20*/  SHFL.IDX P6, R14, R13, R12, R11 ;  /* 0x0000000c0d0e7389 */ /* 0x00006400000c000b */
[----:B01----:R-:W-:Y:S01]  /*18d30*/  ENDCOLLECTIVE ;  /* 0x000000000000791b */ /* 0x003fe20003800000 */
.L_x_1520:
        /* <DEDUP_REMOVED lines=14> */
.L_x_1521:
[----:B------:R-:W-:Y:S05]  /*18e20*/  BRA `(.L_x_1522) ;  /* 0xffffffbc00507947 */ /* 0x000fea000383ffff */
.L_x_1416:
        /* <DEDUP_REMOVED lines=8> */
.L_x_1524:
[----:B------:R-:W-:Y:S05]  /*18eb0*/  BSYNC B0 ;  /* 0x0000000000007941 */ /* 0x000fea0003800000 */
.L_x_1523:
[----:B------:R-:W-:Y:S02]  /*18ec0*/  IMAD.MOV.U32 R13, RZ, RZ, R24 ;  /* 0x000000ffff0d7224 */ /* 0x000fe400078e0018 */
[----:B------:R-:W-:Y:S02]  /*18ed0*/  IMAD.MOV.U32 R12, RZ, RZ, 0x1 ;  /* 0x00000001ff0c7424 */ /* 0x000fe400078e00ff */
[----:B------:R-:W-:Y:S02]  /*18ee0*/  IMAD.MOV.U32 R11, RZ, RZ, 0x1f ;  /* 0x0000001fff0b7424 */ /* 0x000fe400078e00ff */
[----:B------:R-:W-:Y:S02]  /*18ef0*/  IMAD.MOV.U32 R15, RZ, RZ, -0x1 ;  /* 0xffffffffff0f7424 */ /* 0x000fe400078e00ff */
[----:B------:R-:W-:Y:S02]  /*18f00*/  IMAD.IADD R5, R27, 0x1, R8 ;  /* 0x000000011b057824 */ /* 0x000fe400078e0208 */
[----:B------:R-:W-:-:S07]  /*18f10*/  IMAD.MOV.U32 R0, RZ, RZ, R14 ;  /* 0x000000ffff007224 */ /* 0x000fce00078e000e */
[----:B------:R-:W-:Y:S05]  /*18f20*/  WARPSYNC.COLLECTIVE R15, `(.L_x_1525) ;  /* 0x000000000f087348 */ /* 0x000fea0003c00000 */
[----:B------:R0:W1:Y:S02]  /*18f30*/  SHFL.IDX P6, R14, R13, R12, R11 ;  /* 0x0000000c0d0e7389 */ /* 0x00006400000c000b */
[----:B01----:R-:W-:Y:S01]  /*18f40*/  ENDCOLLECTIVE ;  /* 0x000000000000791b */ /* 0x003fe20003800000 */
.L_x_1525:
[----:B------:R-:W-:Y:S02]  /*18f50*/  ULDC UR4, c[0x0][0xc3c] ;  /* 0x00030f0000047ab9 */ /* 0x000fe40000000800 */
[----:B------:R-:W-:-:S13]  /*18f60*/  ISETP.GE.OR P1, PT, R5, UR4, !P0 ;  /* 0x0000000405007c0c */ /* 0x000fda000c726670 */
[----:B------:R-:W0:Y:S01]  /*18f70*/  @!P1 LDC.64 R2, c[0x0][0xc80] ;  /* 0x00032000ff029b82 */ /* 0x000e220000000a00 */
[----:B------:R-:W-:Y:S02]  /*18f80*/  IMAD.MOV.U32 R11, RZ, RZ, RZ ;  /* 0x000000ffff0b7224 */ /* 0x000fe400078e00ff */
[----:B------:R-:W-:Y:S02]  /*18f90*/  IMAD.MOV.U32 R4, RZ, RZ, R14 ;  /* 0x000000ffff047224 */ /* 0x000fe400078e000e */
[----:B0-----:R-:W-:-:S06]  /*18fa0*/  @!P1 IMAD.WIDE R2, R5, 0x4, R2 ;  /* 0x0000000405029825 */ /* 0x001fcc00078e0202 */
[----:B------:R-:W2:Y:S01]  /*18fb0*/  @!P1 LDG.E R2, desc[UR36][R2.64] ;  /* 0x0000002402029981 */ /* 0x000ea2000c1e1900 */
[----:B------:R-:W-:Y:S01]  /*18fc0*/  IMAD.MOV.U32 R5, RZ, RZ, RZ ;  /* 0x000000ffff057224 */ /* 0x000fe200078e00ff */
        /* <DEDUP_REMOVED lines=10> */
.L_x_1526:
[----:B------:R-:W-:Y:S01]  /*19070*/  IMAD.MOV.U32 R12, RZ, RZ, 0x2 ;  /* 0x00000002ff0c7424 */ /* 0x000fe200078e00ff */
[----:B------:R-:W-:-:S05]  /*19080*/  SEL R6, R14, RZ, P1 ;  /* 0x000000ff0e067207 */ /* 0x000fca0000800000 */
[----:B------:R-:W-:-:S04]  /*19090*/  IMAD.IADD R6, R5, 0x1, R6 ;  /* 0x0000000105067824 */ /* 0x000fc800078e0206 */
[----:B------:R-:W-:-:S07]  /*190a0*/  IMAD.MOV.U32 R13, RZ, RZ, R6 ;  /* 0x000000ffff0d7224 */ /* 0x000fce00078e0006 */
[----:B------:R-:W-:Y:S05]  /*190b0*/  WARPSYNC.COLLECTIVE R15, `(.L_x_1527) ;  /* 0x000000000f087348 */ /* 0x000fea0003c00000 */
[----:B------:R0:W1:Y:S02]  /*190c0*/  SHFL.UP P6, R14, R13, R12, R11 ;  /* 0x0400000c0d0e7389 */ /* 0x00006400000c000b */
[----:B01----:R-:W-:Y:S01]  /*190d0*/  ENDCOLLECTIVE ;  /* 0x000000000000791b */ /* 0x003fe20003800000 */
.L_x_1527:
[----:B------:R-:W-:Y:S01]  /*190e0*/  IMAD.MOV.U32 R12, RZ, RZ, 0x4 ;  /* 0x00000004ff0c7424 */ /* 0x000fe200078e00ff */
[----:B------:R-:W-:-:S05]  /*190f0*/  SEL R7, R14, RZ, P2 ;  /* 0x000000ff0e077207 */ /* 0x000fca0001000000 */
[----:B------:R-:W-:-:S04]  /*19100*/  IMAD.IADD R7, R6, 0x1, R7 ;  /* 0x0000000106077824 */ /* 0x000fc800078e0207 */
[----:B------:R-:W-:-:S07]  /*19110*/  IMAD.MOV.U32 R13, RZ, RZ, R7 ;  /* 0x000000ffff0d7224 */ /* 0x000fce00078e0007 */
[----:B------:R-:W-:Y:S05]  /*19120*/  WARPSYNC.COLLECTIVE R15, `(.L_x_1528) ;  /* 0x000000000f087348 */ /* 0x000fea0003c00000 */
[----:B------:R0:W1:Y:S02]  /*19130*/  SHFL.UP P6, R14, R13, R12, R11 ;  /* 0x0400000c0d0e7389 */ /* 0x00006400000c000b */
[----:B01----:R-:W-:Y:S01]  /*19140*/  ENDCOLLECTIVE ;  /* 0x000000000000791b */ /* 0x003fe20003800000 */
.L_x_1528:
[----:B------:R-:W-:Y:S01]  /*19150*/  IMAD.MOV.U32 R12, RZ, RZ, 0x8 ;  /* 0x00000008ff0c7424 */ /* 0x000fe200078e00ff */
[----:B------:R-:W-:-:S05]  /*19160*/  SEL R2, R14, RZ, P3 ;  /* 0x000000ff0e027207 */ /* 0x000fca0001800000 */
[----:B------:R-:W-:-:S04]  /*19170*/  IMAD.IADD R2, R7, 0x1, R2 ;  /* 0x0000000107027824 */ /* 0x000fc800078e0202 */
[----:B------:R-:W-:-:S07]  /*19180*/  IMAD.MOV.U32 R13, RZ, RZ, R2 ;  /* 0x000000ffff0d7224 */ /* 0x000fce00078e0002 */
[----:B------:R-:W-:Y:S05]  /*19190*/  WARPSYNC.COLLECTIVE R15, `(.L_x_1529) ;  /* 0x000000000f087348 */ /* 0x000fea0003c00000 */
[----:B------:R0:W1:Y:S02]  /*191a0*/  SHFL.UP P6, R14, R13, R12, R11 ;  /* 0x0400000c0d0e7389 */ /* 0x00006400000c000b */
[----:B01----:R-:W-:Y:S01]  /*191b0*/  ENDCOLLECTIVE ;  /* 0x000000000000791b */ /* 0x003fe20003800000 */
.L_x_1529:
[----:B------:R-:W-:Y:S01]  /*191c0*/  IMAD.MOV.U32 R12, RZ, RZ, 0x10 ;  /* 0x00000010ff0c7424 */ /* 0x000fe200078e00ff */
[----:B------:R-:W-:-:S05]  /*191d0*/  SEL R3, R14, RZ, P4 ;  /* 0x000000ff0e037207 */ /* 0x000fca0002000000 */
[----:B------:R-:W-:-:S04]  /*191e0*/  IMAD.IADD R3, R2, 0x1, R3 ;  /* 0x0000000102037824 */ /* 0x000fc800078e0203 */
[----:B------:R-:W-:-:S07]  /*191f0*/  IMAD.MOV.U32 R13, RZ, RZ, R3 ;  /* 0x000000ffff0d7224 */ /* 0x000fce00078e0003 */
[----:B------:R-:W-:Y:S05]  /*19200*/  WARPSYNC.COLLECTIVE R15, `(.L_x_1530) ;  /* 0x000000000f087348 */ /* 0x000fea0003c00000 */
[----:B------:R0:W1:Y:S02]  /*19210*/  SHFL.UP P6, R14, R13, R12, R11 ;  /* 0x0400000c0d0e7389 */ /* 0x00006400000c000b */
[----:B01----:R-:W-:Y:S01]  /*19220*/  ENDCOLLECTIVE ;  /* 0x000000000000791b */ /* 0x003fe20003800000 */
.L_x_1530:
        /* <DEDUP_REMOVED lines=8> */
.L_x_1531:
[----:B------:R-:W-:Y:S05]  /*192b0*/  BRA `(.L_x_1532) ;  /* 0xffffffbc00647947 */ /* 0x000fea000383ffff */
.L_x_1421:
[----:B------:R-:W-:Y:S01]  /*192c0*/  BSSY B0, `(.L_x_1533) ;  /* 0x0000008000007945 */ /* 0x000fe20003800000 */
[----:B-----5:R-:W-:Y:S02]  /*192d0*/  IMAD.MOV.U32 R13, RZ, RZ, R5 ;  /* 0x000000ffff0d7224 */ /* 0x020fe400078e0005 */
[----:B------:R-:W-:Y:S02]  /*192e0*/  IMAD.MOV.U32 R12, RZ, RZ, 0x1 ;  /* 0x00000001ff0c7424 */ /* 0x000fe400078e00ff */
[----:B------:R-:W-:Y:S02]  /*192f0*/  IMAD.MOV.U32 R11, RZ, RZ, RZ ;  /* 0x000000ffff0b7224 */ /* 0x000fe400078e00ff */
[----:B------:R-:W-:-:S07]  /*19300*/  IMAD.MOV.U32 R15, RZ, RZ, -0x1 ;  /* 0xffffffffff0f7424 */ /* 0x000fce00078e00ff */
[----:B012---:R-:W-:Y:S05]  /*19310*/  WARPSYNC.COLLECTIVE R15, `(.L_x_1534) ;  /* 0x000000000f087348 */ /* 0x007fea0003c00000 */
[----:B------:R3:W4:Y:S02]  /*19320*/  SHFL.UP P6, R14, R13, R12, R11 ;  /* 0x0400000c0d0e7389 */ /* 0x00072400000c000b */
[----:B01234-:R-:W-:Y:S01]  /*19330*/  ENDCOLLECTIVE ;  /* 0x000000000000791b */ /* 0x01ffe20003800000 */
.L_x_1534:
[----:B------:R-:W-:Y:S05]  /*19340*/  BSYNC B0 ;  /* 0x0000000000007941 */ /* 0x000fea0003800000 */
.L_x_1533:
[----:B------:R-:W-:Y:S01]  /*19350*/  SEL R14, R14, RZ, P1 ;  /* 0x000000ff0e0e7207 */ /* 0x000fe20000800000 */
[----:B------:R-:W-:Y:S02]  /*19360*/  IMAD.MOV.U32 R12, RZ, RZ, 0x2 ;  /* 0x00000002ff0c7424 */ /* 0x000fe400078e00ff */
[----:B------:R-:W-:Y:S02]  /*19370*/  IMAD.MOV.U32 R11, RZ, RZ, RZ ;  /* 0x000000ffff0b7224 */ /* 0x000fe400078e00ff */
[----:B------:R-:W-:Y:S02]  /*19380*/  IMAD.IADD R13, R5, 0x1, R14 ;  /* 0x00000001050d7824 */ /* 0x000fe400078e020e */
[----:B------:R-:W-:-:S07]  /*19390*/  IMAD.MOV.U32 R15, RZ, RZ, -0x1 ;  /* 0xffffffffff0f7424 */ /* 0x000fce00078e00ff */
[----:B------:R-:W-:Y:S05]  /*193a0*/  WARPSYNC.COLLECTIVE R15, `(.L_x_1535) ;  /* 0x000000000f087348 */ /* 0x000fea0003c00000 */
[----:B------:R0:W1:Y:S02]  /*193b0*/  SHFL.UP P6, R14, R13, R12, R11 ;  /* 0x0400000c0d0e7389 */ /* 0x00006400000c000b */
[----:B01----:R-:W-:Y:S01]  /*193c0*/  ENDCOLLECTIVE ;  /* 0x000000000000791b */ /* 0x003fe20003800000 */
.L_x_1535:
[----:B------:R-:W-:Y:S01]  /*193d0*/  IMAD.MOV.U32 R12, RZ, RZ, 0x4 ;  /* 0x00000004ff0c7424 */ /* 0x000fe200078e00ff */
[----:B------:R-:W-:-:S05]  /*193e0*/  SEL R2, R14, RZ, P2 ;  /* 0x000000ff0e027207 */ /* 0x000fca0001000000 */
[----:B------:R-:W-:-:S04]  /*193f0*/  IMAD.IADD R2, R13, 0x1, R2 ;  /* 0x000000010d027824 */ /* 0x000fc800078e0202 */
[----:B------:R-:W-:-:S07]  /*19400*/  IMAD.MOV.U32 R13, RZ, RZ, R2 ;  /* 0x000000ffff0d7224 */ /* 0x000fce00078e0002 */
[----:B------:R-:W-:Y:S05]  /*19410*/  WARPSYNC.COLLECTIVE R15, `(.L_x_1536) ;  /* 0x000000000f087348 */ /* 0x000fea0003c00000 */
[----:B------:R0:W1:Y:S02]  /*19420*/  SHFL.UP P6, R14, R13, R12, R11 ;  /* 0x0400000c0d0e7389 */ /* 0x00006400000c000b */
[----:B01----:R-:W-:Y:S01]  /*19430*/  ENDCOLLECTIVE ;  /* 0x000000000000791b */ /* 0x003fe20003800000 */
.L_x_1536:
[----:B------:R-:W-:Y:S01]  /*19440*/  IMAD.MOV.U32 R12, RZ, RZ, 0x8 ;  /* 0x00000008ff0c7424 */ /* 0x000fe200078e00ff */
[----:B------:R-:W-:-:S05]  /*19450*/  SEL R3, R14, RZ, P3 ;  /* 0x000000ff0e037207 */ /* 0x000fca0001800000 */
[----:B------:R-:W-:-:S04]  /*19460*/  IMAD.IADD R3, R2, 0x1, R3 ;  /* 0x0000000102037824 */ /* 0x000fc800078e0203 */
[----:B------:R-:W-:-:S07]  /*19470*/  IMAD.MOV.U32 R13, RZ, RZ, R3 ;  /* 0x000000ffff0d7224 */ /* 0x000fce00078e0003 */
[----:B------:R-:W-:Y:S05]  /*19480*/  WARPSYNC.COLLECTIVE R15, `(.L_x_1537) ;  /* 0x000000000f087348 */ /* 0x000fea0003c00000 */
[----:B------:R0:W1:Y:S02]  /*19490*/  SHFL.UP P6, R14, R13, R12, R11 ;  /* 0x0400000c0d0e7389 */ /* 0x00006400000c000b */
[----:B01----:R-:W-:Y:S01]  /*194a0*/  ENDCOLLECTIVE ;  /* 0x000000000000791b */ /* 0x003fe20003800000 */
.L_x_1537:
[----:B------:R-:W-:Y:S01]  /*194b0*/  IMAD.MOV.U32 R12, RZ, RZ, 0x10 ;  /* 0x00000010ff0c7424 */ /* 0x000fe200078e00ff */
[----:B------:R-:W-:-:S05]  /*194c0*/  SEL R4, R14, RZ, P4 ;  /* 0x000000ff0e047207 */ /* 0x000fca0002000000 */
[----:B------:R-:W-:-:S04]  /*194d0*/  IMAD.IADD R4, R3, 0x1, R4 ;  /* 0x0000000103047824 */ /* 0x000fc800078e0204 */
[----:B------:R-:W-:-:S07]  /*194e0*/  IMAD.MOV.U32 R13, RZ, RZ, R4 ;  /* 0x000000ffff0d7224 */ /* 0x000fce00078e0004 */
[----:B------:R-:W-:Y:S05]  /*194f0*/  WARPSYNC.COLLECTIVE R15, `(.L_x_1538) ;  /* 0x000000000f087348 */ /* 0x000fea0003c00000 */
[----:B------:R0:W1:Y:S02]  /*19500*/  SHFL.UP P6, R14, R13, R12, R11 ;  /* 0x0400000c0d0e7389 */ /* 0x00006400000c000b */
[----:B01----:R-:W-:Y:S01]  /*19510*/  ENDCOLLECTIVE ;  /* 0x000000000000791b */ /* 0x003fe20003800000 */
.L_x_1538:
        /* <DEDUP_REMOVED lines=8> */
.L_x_1539:
[----:B------:R-:W-:Y:S05]  /*195a0*/  BRA `(.L_x_1540) ;  /* 0xffffffbc00447947 */ /* 0x000fea000383ffff */
.L_x_1423:
[----:B------:R-:W-:Y:S01]  /*195b0*/  BSSY B0, `(.L_x_1541) ;  /* 0x0000006000007945 */ /* 0x000fe20003800000 */
[----:B------:R-:W-:Y:S01]  /*195c0*/  PLOP3.LUT P6, PT, P6, PT, PT, 0x8, 0x0 ;  /* 0x000000000000781c */ /* 0x000fe200037ce170 */
[----:B------:R-:W-:-:S12]  /*195d0*/  IMAD.MOV.U32 R15, RZ, RZ, -0x1 ;  /* 0xffffffffff0f7424 */ /* 0x000fd800078e00ff */
[----:B01----:R-:W-:Y:S05]  /*195e0*/  WARPSYNC.COLLECTIVE R15, `(.L_x_1542) ;  /* 0x000000000f087348 */ /* 0x003fea0003c00000 */
[----:B------:R-:W-:Y:S01]  /*195f0*/  VOTE.ANY R14, PT, P6 ;  /* 0x00000000000e7806 */ /* 0x000fe200030e0100 */
[----:B01----:R-:W-:Y:S06]  /*19600*/  ENDCOLLECTIVE ;  /* 0x000000000000791b */ /* 0x003fec0003800000 */
.L_x_1542:
[----:B------:R-:W-:Y:S05]  /*19610*/  BSYNC B0 ;  /* 0x0000000000007941 */ /* 0x000fea0003800000 */
.L_x_1541:
[----:B------:R-:W-:Y:S02]  /*19620*/  IMAD.MOV.U32 R2, RZ, RZ, R14 ;  /* 0x000000ffff027224 */ /* 0x000fe400078e000e */
[----:B------:R-:W-:Y:S02]  /*19630*/  IMAD.MOV.U32 R13, RZ, RZ, R5 ;  /* 0x000000ffff0d7224 */ /* 0x000fe400078e0005 */
[----:B------:R-:W0:Y:S01]  /*19640*/  POPC R4, R2 ;  /* 0x0000000200047309 */ /* 0x000e220000000000 */
[----:B------:R-:W-:Y:S02]  /*19650*/  IMAD.MOV.U32 R11, RZ, RZ, 0x1f ;  /* 0x0000001fff0b7424 */ /* 0x000fe400078e00ff */
[----:B------:R-:W-:Y:S02]  /*19660*/  IMAD.MOV.U32 R15, RZ, RZ, -0x1 ;  /* 0xffffffffff0f7424 */ /* 0x000fe400078e00ff */
[----:B0-----:R-:W-:-:S07]  /*19670*/  IMAD.MOV.U32 R12, RZ, RZ, R4 ;  /* 0x000000ffff0c7224 */ /* 0x001fce00078e0004 */
[----:B------:R-:W-:Y:S05]  /*19680*/  WARPSYNC.COLLECTIVE R15, `(.L_x_1543) ;  /* 0x000000000f087348 */ /* 0x000fea0003c00000 */
[----:B------:R0:W1:Y:S02]  /*19690*/  SHFL.IDX P6, R14, R13, R12, R11 ;  /* 0x0000000c0d0e7389 */ /* 0x00006400000c000b */
[----:B01----:R-:W-:Y:S01]  /*196a0*/  ENDCOLLECTIVE ;  /* 0x000000000000791b */ /* 0x003fe20003800000 */
.L_x_1543:
[----:B------:R-:W-:Y:S01]  /*196b0*/  IMAD.MOV.U32 R5, RZ, RZ, R14 ;  /* 0x000000ffff057224 */ /* 0x000fe200078e000e */
[----:B------:R-:W-:Y:S06]  /*196c0*/  BRA `(.L_x_1544) ;  /* 0xffffffbc00347947 */ /* 0x000fec000383ffff */
.L_x_1425:
[----:B------:R-:W-:Y:S01]  /*196d0*/  BSSY B0, `(.L_x_1545) ;  /* 0x0000007000007945 */ /* 0x000fe20003800000 */
[----:B------:R-:W-:Y:S02]  /*196e0*/  IMAD.MOV.U32 R13, RZ, RZ, R6 ;  /* 0x000000ffff0d7224 */ /* 0x000fe400078e0006 */
[----:B------:R-:W-:Y:S02]  /*196f0*/  IMAD.MOV.U32 R11, RZ, RZ, 0x1f ;  /* 0x0000001fff0b7424 */ /* 0x000fe400078e00ff */
[----:B------:R-:W-:-:S07]  /*19700*/  IMAD.MOV.U32 R15, RZ, RZ, -0x1 ;  /* 0xffffffffff0f7424 */ /* 0x000fce00078e00ff */
[----:B0123--:R-:W-:Y:S05]  /*19710*/  WARPSYNC.COLLECTIVE R15, `(.L_x_1546) ;  /* 0x000000000f087348 */ /* 0x00ffea0003c00000 */
[----:B------:R4:W0:Y:S02]  /*19720*/  SHFL.IDX P6, R14, R13, R12, R11 ;  /* 0x0000000c0d0e7389 */ /* 0x00082400000c000b */
[----:B01234-:R-:W-:Y:S01]  /*19730*/  ENDCOLLECTIVE ;  /* 0x000000000000791b */ /* 0x01ffe20003800000 */
.L_x_1546:
[----:B------:R-:W-:Y:S05]  /*19740*/  BSYNC B0 ;  /* 0x0000000000007941 */ /* 0x000fea0003800000 */
.L_x_1545:
[----:B------:R-:W-:Y:S05]  /*19750*/  BRA `(.L_x_1424) ;  /* 0xffffffbc002c7947 */ /* 0x000fea000383ffff */
.L_x_1429:
[----:B-1----:R1:W2:Y:S02]  /*19760*/  SYNCS.PHASECHK.TRANS64.TRYWAIT P0, [R4+URZ+0x30820], R0 ;  /* 0x03082000040075a7 */ /* 0x0022a4000800017f */
[----:B--2---:R-:W-:Y:S05]  /*19770*/  @!P0 NANOSLEEP.SYNCS 0x989680 ;  /* 0x009896800000895d */ /* 0x004fea0003900000 */
[----:B------:R-:W2:Y:S02]  /*19780*/  @!P0 SYNCS.PHASECHK.TRANS64 P0, [R4+URZ+0x30820], R0 ;  /* 0x03082000040085a7 */ /* 0x000ea4000800007f */
[----:B--2---:R-:W-:Y:S05]  /*19790*/  @!P0 BRA `(.L_x_1429) ;  /* 0xfffffffc00f08947 */ /* 0x004fea000383ffff */
[----:B------:R-:W-:Y:S05]  /*197a0*/  BRA `(.L_x_1547) ;  /* 0xffffffc000a47947 */ /* 0x000fea000383ffff */
.L_x_1430:
        /* <DEDUP_REMOVED lines=8> */
[----:B01-3--:R-:W-:Y:S05]  /*19830*/  WARPSYNC.COLLECTIVE R15, `(.L_x_1549) ;  /* 0x000000000f087348 */ /* 0x00bfea0003c00000 */
[----:B------:R2:W4:Y:S02]  /*19840*/  SHFL.IDX P6, R14, R13, R12, R11 ;  /* 0x0000000c0d0e7389 */ /* 0x00052400000c000b */
[----:B01234-:R-:W-:Y:S01]  /*19850*/  ENDCOLLECTIVE ;  /* 0x000000000000791b */ /* 0x01ffe20003800000 */
.L_x_1549:
[----:B------:R-:W-:Y:S05]  /*19860*/  BSYNC B0 ;  /* 0x0000000000007941 */ /* 0x000fea0003800000 */
.L_x_1548:
[----:B------:R-:W-:Y:S05]  /*19870*/  BRA `(.L_x_1550) ;  /* 0xffffffc0008c7947 */ /* 0x000fea000383ffff */
.L_x_1433:
[----:B------:R-:W-:Y:S01]  /*19880*/  BSSY B1, `(.L_x_1551) ;  /* 0x0000006000017945 */ /* 0x000fe20003800000 */
[----:B------:R-:W-:-:S07]  /*19890*/  IMAD.MOV.U32 R15, RZ, RZ, -0x1 ;  /* 0xffffffffff0f7424 */ /* 0x000fce00078e00ff */
[----:B01-3--:R-:W-:Y:S05]  /*198a0*/  WARPSYNC.COLLECTIVE R15, `(.L_x_1552) ;  /* 0x000000000f0c7348 */ /* 0x00bfea0003c00000 */
[----:B------:R-:W-:Y:S02]  /*198b0*/  ELECT P6, UR62, PT ;  /* 0x00000000003e782f */ /* 0x000fe400038c0000 */
[----:B------:R-:W-:Y:S01]  /*198c0*/  MOV R14, UR62 ;  /* 0x0000003e000e7c02 */ /* 0x000fe20008000f00 */
[----:B01-3--:R-:W-:Y:S10]  /*198d0*/  ENDCOLLECTIVE ;  /* 0x000000000000791b */ /* 0x00bff40003800000 */
.L_x_1552:
[----:B------:R-:W-:Y:S05]  /*198e0*/  BSYNC B1 ;  /* 0x0000000000017941 */ /* 0x000fea0003800000 */
.L_x_1551:
[----:B------:R-:W-:Y:S05]  /*198f0*/  BRA `(.L_x_1553) ;  /* 0xffffffc000847947 */ /* 0x000fea000383ffff */
.L_x_1435:
[----:B-1----:R1:W2:Y:S02]  /*19900*/  SYNCS.PHASECHK.TRANS64.TRYWAIT P1, [R5+URZ+0x30840], R0 ;  /* 0x03084000050075a7 */ /* 0x0022a4000802017f */
[----:B--2---:R-:W-:Y:S05]  /*19910*/  @!P1 NANOSLEEP.SYNCS 0x989680 ;  /* 0x009896800000995d */ /* 0x004fea0003900000 */
[----:B------:R-:W2:Y:S02]  /*19920*/  @!P1 SYNCS.PHASECHK.TRANS64 P1, [R5+URZ+0x30840], R0 ;  /* 0x03084000050095a7 */ /* 0x000ea4000802007f */
[----:B--2---:R-:W-:Y:S05]  /*19930*/  @!P1 BRA `(.L_x_1435) ;  /* 0xfffffffc00f09947 */ /* 0x004fea000383ffff */
[----:B------:R-:W-:Y:S05]  /*19940*/  BRA `(.L_x_1554) ;  /* 0xffffffc000a47947 */ /* 0x000fea000383ffff */
.L_x_1437:
[----:B--2---:R2:W4:Y:S02]  /*19950*/  SYNCS.PHASECHK.TRANS64.TRYWAIT P1, [R23+URZ+0x30840], R2 ;  /* 0x03084002170075a7 */ /* 0x004524000802017f */
[----:B----4-:R-:W-:Y:S05]  /*19960*/  @!P1 NANOSLEEP.SYNCS 0x989680 ;  /* 0x009896800000995d */ /* 0x010fea0003900000 */
[----:B------:R-:W4:Y:S02]  /*19970*/  @!P1 SYNCS.PHASECHK.TRANS64 P1, [R23+URZ+0x30840], R2 ;  /* 0x03084002170095a7 */ /* 0x000f24000802007f */
[----:B----4-:R-:W-:Y:S05]  /*19980*/  @!P1 BRA `(.L_x_1437) ;  /* 0xfffffffc00f09947 */ /* 0x010fea000383ffff */
[----:B------:R-:W-:Y:S05]  /*19990*/  BRA `(.L_x_1555) ;  /* 0xffffffc000b07947 */ /* 0x000fea000383ffff */
.L_x_1439:
[----:B----4-:R4:W0:Y:S02]  /*199a0*/  SYNCS.PHASECHK.TRANS64.TRYWAIT P1, [R5+URZ+0x30860], R0 ;  /* 0x03086000050075a7 */ /* 0x010824000802017f */
[----:B0-----:R-:W-:Y:S05]  /*199b0*/  @!P1 NANOSLEEP.SYNCS 0x989680 ;  /* 0x009896800000995d */ /* 0x001fea0003900000 */
[----:B------:R-:W0:Y:S02]  /*199c0*/  @!P1 SYNCS.PHASECHK.TRANS64 P1, [R5+URZ+0x30860], R0 ;  /* 0x03086000050095a7 */ /* 0x000e24000802007f */
[----:B0-----:R-:W-:Y:S05]  /*199d0*/  @!P1 BRA `(.L_x_1439) ;  /* 0xfffffffc00f09947 */ /* 0x001fea000383ffff */
[----:B------:R-:W-:Y:S05]  /*199e0*/  BRA `(.L_x_1556) ;  /* 0xffffffc000ac7947 */ /* 0x000fea000383ffff */
.L_x_1557:
        /* <DEDUP_REMOVED lines=9> */
.L_x_3236:


//--------------------- .text._ZN7cutlass13device_kernelIN5flash11enable_sm90INS1_16FlashAttnFwdSm90INS1_25CollectiveMainloopFwdSm90ILi2EN4cute5tupleIJNS5_1CILi1EEES8_S8_EEENS6_IJNS7_ILi128EEENS7_ILi96EEENS7_ILi192EEEEEELi192ENS_10bfloat16_tEfNS_4arch4Sm90ELb0ELb1ELb0ELb1ELb1ELb1ELb0ELb1ELb1ELb1ELb0ELb0EEENS1_21CollectiveEpilogueFwdINS6_IJSA_SC_SB_EEES9_SE_SG_Li256ELb1ELb1ELb0ELb0EEENS1_36VarlenDynamicPersistentTileSchedulerILi128ELi96ELi256ELi128ELb0ELb1ELb1ELb1ELb0ELb1EEEEEEEEEvNT_6ParamsE --------------------------
	.section	.text._ZN7cutlass13device_kernelIN5flash11enable_sm90INS1_16FlashAttnFwdSm90INS1_25CollectiveMainloopFwdSm90ILi2EN4cute5tupleIJNS5_1CILi1EEES8_S8_EEENS6_IJNS7_ILi128EEENS7_ILi96EEENS7_ILi192EEEEEELi192ENS_10bfloat16_tEfNS_4arch4Sm90ELb0ELb1ELb0ELb1ELb1ELb1ELb0ELb1ELb1ELb1ELb0ELb0EEENS1_21CollectiveEpilogueFwdINS6_IJSA_SC_SB_EEES9_SE_SG_Li256ELb1ELb1ELb0ELb0EEENS1_36VarlenDynamicPersistentTileSchedulerILi128ELi96ELi256ELi128ELb0ELb1ELb1ELb1ELb0ELb1EEEEEEEEEvNT_6ParamsE,"ax",@progbits
	.align	128
.text._ZN7cutlass13device_kernelIN5flash11enable_sm90INS1_16FlashAttnFwdSm90INS1_25CollectiveMainloopFwdSm90ILi2EN4cute5tupleIJNS5_1CILi1EEES8_S8_EEENS6_IJNS7_ILi128EEENS7_ILi96EEENS7_ILi192EEEEEELi192ENS_10bfloat16_tEfNS_4arch4Sm90ELb0ELb1ELb0ELb1ELb1ELb1ELb0ELb1ELb1ELb1ELb0ELb0EEENS1_21CollectiveEpilogueFwdINS6_IJSA_SC_SB_EEES9_SE_SG_Li256ELb1ELb1ELb0ELb0EEENS1_36VarlenDynamicPersistentTileSchedulerILi128ELi96ELi256ELi128ELb0ELb1ELb1ELb1ELb0ELb1EEEEEEEEEvNT_6ParamsE:
        .type           _ZN7cutlass13device_kernelIN5flash11enable_sm90INS1_16FlashAttnFwdSm90INS1_25CollectiveMainloopFwdSm90ILi2EN4cute5tupleIJNS5_1CILi1EEES8_S8_EEENS6_IJNS7_ILi128EEENS7_ILi96EEENS7_ILi192EEEEEELi192ENS_10bfloat16_tEfNS_4arch4Sm90ELb0ELb1ELb0ELb1ELb1ELb1ELb0ELb1ELb1ELb1ELb0ELb0EEENS1_21CollectiveEpilogueFwdINS6_IJSA_SC_SB_EEES9_SE_SG_Li256ELb1ELb1ELb0ELb0EEENS1_36VarlenDynamicPersistentTileSchedulerILi128ELi96ELi256ELi128ELb0ELb1ELb1ELb1ELb0ELb1EEEEEEEEEvNT_6ParamsE,@function
        .size           _ZN7cutlass13device_kernelIN5flash11enable_sm90INS1_16FlashAttnFwdSm90INS1_25CollectiveMainloopFwdSm90ILi2EN4cute5tupleIJNS5_1CILi1EEES8_S8_EEENS6_IJNS7_ILi128EEENS7_ILi96EEENS7_ILi192EEEEEELi192ENS_10bfloat16_tEfNS_4arch4Sm90ELb0ELb1ELb0ELb1ELb1ELb1ELb0ELb1ELb1ELb1ELb0ELb0EEENS1_21CollectiveEpilogueFwdINS6_IJSA_SC_SB_EEES9_SE_SG_Li256ELb1ELb1ELb0ELb0EEENS1_36VarlenDynamicPersistentTileSchedulerILi128ELi96ELi256ELi128ELb0ELb1ELb1ELb1ELb0ELb1EEEEEEEEEvNT_6ParamsE,(.L_x_3237 - _ZN7cutlass13device_kernelIN5flash11enable_sm90INS1_16FlashAttnFwdSm90INS1_25CollectiveMainloopFwdSm90ILi2EN4cute5tupleIJNS5_1CILi1EEES8_S8_EEENS6_IJNS7_ILi128EEENS7_ILi96EEENS7_ILi192EEEEEELi192ENS_10bfloat16_tEfNS_4arch4Sm90ELb0ELb1ELb0ELb1ELb1ELb1ELb0ELb1ELb1ELb1ELb0ELb0EEENS1_21CollectiveEpilogueFwdINS6_IJSA_SC_SB_EEES9_SE_SG_Li256ELb1ELb1ELb0ELb0EEENS1_36VarlenDynamicPersistentTileSchedulerILi128ELi96ELi256ELi128ELb0ELb1ELb1ELb1ELb0ELb1EEEEEEEEEvNT_6ParamsE)
        .other          _ZN7cutlass13device_kernelIN5flash11enable_sm90INS1_16FlashAttnFwdSm90INS1_25CollectiveMainloopFwdSm90ILi2EN4cute5tupleIJNS5_1CILi1EEES8_S8_EEENS6_IJNS7_ILi128EEENS7_ILi96EEENS7_ILi192EEEEEELi192ENS_10bfloat16_tEfNS_4arch4Sm90ELb0ELb1ELb0ELb1ELb1ELb1ELb0ELb1ELb1ELb1ELb0ELb0EEENS1_21CollectiveEpilogueFwdINS6_IJSA_SC_SB_EEES9_SE_SG_Li256ELb1ELb1ELb0ELb0EEENS1_36VarlenDynamicPersistentTileSchedulerILi128ELi96ELi256ELi128ELb0ELb1ELb1ELb1ELb0ELb1EEEEEEEEEvNT_6ParamsE,@"STO_CUDA_ENTRY STV_DEFAULT"
_ZN7cutlass13device_kernelIN5flash11enable_sm90INS1_16FlashAttnFwdSm90INS1_25CollectiveMainloopFwdSm90ILi2EN4cute5tupleIJNS5_1CILi1EEES8_S8_EEENS6_IJNS7_ILi128EEENS7_ILi96EEENS7_ILi192EEEEEELi192ENS_10bfloat16_tEfNS_4arch4Sm90ELb0ELb1ELb0ELb1ELb1ELb1ELb0ELb1ELb1ELb1ELb0ELb0EEENS1_21CollectiveEpilogueFwdINS6_IJSA_SC_SB_EEES9_SE_SG_Li256ELb1ELb1ELb0ELb0EEENS1_36VarlenDynamicPersistentTileSchedulerILi128ELi96ELi256ELi128ELb0ELb1ELb1ELb1ELb0ELb1EEEEEEEEEvNT_6ParamsE:
        /* <DEDUP_REMOVED lines=18> */
.L_x_1559:
[----:B------:R-:W-:Y:S05]  /*0120*/  BSYNC B0 ;  /* 0x0000000000007941 */ /* 0x000fea0003800000 */
.L_x_1558:
        /* <DEDUP_REMOVED lines=41> */
.L_x_1560:
        /* <DEDUP_REMOVED lines=22> */
.L_x_1561:
        /* <DEDUP_REMOVED lines=18> */
.L_x_1562:
        /* <DEDUP_REMOVED lines=22> */
.L_x_1563:
        /* <DEDUP_REMOVED lines=22> */
.L_x_1564:
[----:B0-----:R-:W-:Y:S01]  /*0900*/  UMOV UR4, 0x1 ;  /* 0x0000000100047882 */ /* 0x001fe20000000000 */
[----:B------:R-:W-:Y:S01]  /*0910*/  PLOP3.LUT P0, PT, PT, PT, UP0, 0x80, 0x0 ;  /* 0x000000000000781c */ /* 0x000fe20003f0f008 */
[----:B------:R-:W-:Y:S01]  /*0920*/  USEL UR4, UR4, 0x2, !UP0 ;  /* 0x0000000204047887 */ /* 0x000fe2000c000000 */
[----:B------:R-:W-:Y:S01]  /*0930*/  NOP ;  /* 0x0000000000007918 */ /* 0x000fe20000000000 */
[----:B------:R-:W-:Y:S01]  /*0940*/  ULDC.64 UR60, c[0x0][0x208] ;  /* 0x00008200003c7ab9 */ /* 0x000fe20000000a00 */
[----:B------:R-:W-:Y:S03]  /*0950*/  BSSY B9, `(.L_x_1565) ;  /* 0x00029e1000097945 */ /* 0x000fe60003800000 */
[----:B------:R-:W-:-:S05]  /*0960*/  IMAD.U32 R3, RZ, RZ, UR4 ;  /* 0x00000004ff037e24 */ /* 0x000fca000f8e00ff */
[----:B------:R0:W-:Y:S01]  /*0970*/  STL [R1+0x8c], R3 ;  /* 0x00008c0301007387 */ /* 0x0001e20000100800 */
[----:B-12-4-:R-:W-:Y:S06]  /*0980*/  BAR.SYNC.DEFER_BLOCKING 0x0 ;  /* 0x0000000000007b1d */ /* 0x016fec0000010000 */
[----:B------:R-:W-:Y:S05]  /*0990*/  @!P0 BRA `(.L_x_1566) ;  /* 0x0000022400cc8947 */ /* 0x000fea0003800000 */
.L_x_1567:
[----:B------:R-:W-:-:S08]  /*09a0*/  NOP ;  /* 0x0000000000007918 */ /* 0x000fd00000000000 */
[----:B------:R-:W1:Y:S02]  /*09b0*/  USETMAXREG.TRY_ALLOC.CTAPOOL UP0, 0xe8 ;  /* 0x000000e8000079c8 */ /* 0x000e640008000600 */
[----:B-1----:R-:W-:-:S13]  /*09c0*/  PLOP3.LUT P0, PT, PT, PT, UP0, 0x80, 0x0 ;  /* 0x000000000000781c */ /* 0x002fda0003f0f008 */
[----:B------:R-:W-:Y:S05]  /*09d0*/  @!P0 BRA `(.L_x_1567) ;  /* 0xfffffffc00f08947 */ /* 0x000fea000383ffff */
[----:B------:R-:W1:Y:S08]  /*09e0*/  S2UR UR4, SR_CgaCtaId ;  /* 0x00000000000479c3 */ /* 0x000e700000008800 */
[----:B------:R-:W-:Y:S06]  /*09f0*/  BAR.ARV 0x8, 0x180 ;  /* 0x0206000000007b1d */ /* 0x000fec0000002000 */
[----:B0-----:R-:W-:-:S02]  /*0a00*/  MOV R3, 0x400 ;  /* 0x0000040000037802 */ /* 0x001fc40000000f00 */
[----:B------:R-:W-:Y:S01]  /*0a10*/  BAR.SYNC.DEFER_BLOCKING 0x5, 0x180 ;  /* 0x0146000000007b1d */ /* 0x000fe20000010000 */
[----:B-1----:R-:W-:-:S05]  /*0a20*/  IMAD.U32 R204, RZ, RZ, UR4 ;  /* 0x00000004ffcc7e24 */ /* 0x002fca000f8e00ff */
[----:B------:R-:W-:Y:S01]  /*0a30*/  ULDC UR4, c[0x0][0xc3c] ;  /* 0x00030f0000047ab9 */ /* 0x000fe20000000800 */
[----:B------:R-:W-:-:S05]  /*0a40*/  LEA R18, R204, R3, 0x18 ;  /* 0x00000003cc127211 */ /* 0x000fca00078ec0ff */
[----:B------:R-:W0:Y:S01]  /*0a50*/  LDS.128 R28, [R18+0x308d0] ;  /* 0x0308d000121c7984 */ /* 0x000e220000000c00 */
[----:B------:R-:W-:Y:S06]  /*0a60*/  BAR.ARV 0x4, 0x180 ;  /* 0x0106000000007b1d */ /* 0x000fec0000002000 */
[----:B0-----:R-:W-:-:S13]  /*0a70*/  ISETP.GE.AND P0, PT, R31, UR4, PT ;  /* 0x000000041f007c0c */ /* 0x001fda000bf06270 */
[----:B------:R-:W-:Y:S05]  /*0a80*/  @P0 BRA `(.L_x_1568) ;  /* 0x0000029c00340947 */ /* 0x000fea0003800000 */
[----:B------:R-:W2:Y:S01]  /*0a90*/  LDL R2, [R1+0x8c] ;  /* 0x00008c0001027983 */ /* 0x000ea20000100800 */
[----:B------:R-:W-:Y:S01]  /*0aa0*/  VIADD R0, R0, 0xffffff80 ;  /* 0xffffff8000007836 */ /* 0x000fe20000000000 */
[----:B------:R-:W-:Y:S01]  /*0ab0*/  R2UR UR4, R18 ;  /* 0x00000000120472ca */ /* 0x000fe200000e0000 */
[----:B------:R-:W-:Y:S02]  /*0ac0*/  IMAD.MOV.U32 R19, RZ, RZ, RZ ;  /* 0x000000ffff137224 */ /* 0x000fe400078e00ff */
[----:B------:R-:W-:Y:S01]  /*0ad0*/  IMAD.MOV.U32 R219, RZ, RZ, RZ ;  /* 0x000000ffffdb7224 */ /* 0x000fe200078e00ff */
[----:B------:R-:W-:Y:S01]  /*0ae0*/  SHF.R.S32.HI R3, RZ, 0x1f, R0 ;  /* 0x0000001fff037819 */ /* 0x000fe20000011400 */
[----:B------:R-:W-:Y:S02]  /*0af0*/  IMAD.MOV.U32 R199, RZ, RZ, RZ ;  /* 0x000000ffffc77224 */ /* 0x000fe400078e00ff */
[----:B------:R-:W-:Y:S01]  /*0b00*/  IMAD.MOV.U32 R194, RZ, RZ, RZ ;  /* 0x000000ffffc27224 */ /* 0x000fe200078e00ff */
[----:B------:R-:W-:-:S02]  /*0b10*/  LEA.HI R4, R3, R0, RZ, 0x4 ;  /* 0x0000000003047211 */ /* 0x000fc400078f20ff */
[CC--:B------:R-:W-:Y:S02]  /*0b20*/  LEA.HI R6, R3.reuse, R0.reuse, RZ, 0x2 ;  /* 0x0000000003067211 */ /* 0x0c0fe400078f10ff */
[----:B------:R-:W-:Y:S01]  /*0b30*/  SHF.R.S32.HI R7, RZ, 0x4, R4 ;  /* 0x00000004ff077819 */ /* 0x000fe20000011404 */
[----:B------:R-:W-:Y:S01]  /*0b40*/  UIADD3 UR4, UR4, 0x12400, URZ ;  /* 0x0001240004047890 */ /* 0x000fe2000fffe03f */
[----:B------:R-:W-:Y:S02]  /*0b50*/  LEA.HI R8, R3, R0, RZ, 0x3 ;  /* 0x0000000003087211 */ /* 0x000fe400078f18ff */
[----:B------:R-:W-:Y:S02]  /*0b60*/  LOP3.LUT R9, R6, 0xfffffffc, RZ, 0xc0, !PT ;  /* 0xfffffffc06097812 */ /* 0x000fe400078ec0ff */
[----:B------:R-:W-:Y:S02]  /*0b70*/  LOP3.LUT R11, R8, 0xfffffff8, RZ, 0xc0, !PT ;  /* 0xfffffff8080b7812 */ /* 0x000fe400078ec0ff */
[----:B------:R-:W-:Y:S01]  /*0b80*/  SHF.R.S32.HI R218, RZ, 0x2, R6 ;  /* 0x00000002ffda7819 */ /* 0x000fe20000011406 */
[----:B------:R-:W-:-:S02]  /*0b90*/  IMAD.IADD R20, R0, 0x1, -R9 ;  /* 0x0000000100147824 */ /* 0x000fc400078e0a09 */
[----:B------:R-:W-:Y:S02]  /*0ba0*/  IMAD.IADD R11, R0, 0x1, -R11 ;  /* 0x00000001000b7824 */ /* 0x000fe400078e0a0b */
[----:B------:R-:W-:-:S04]  /*0bb0*/  IMAD.SHL.U32 R196, R20, 0x4, RZ ;  /* 0x0000000414c47824 */ /* 0x000fc800078e00ff */
[C---:B------:R-:W-:Y:S02]  /*0bc0*/  VIADD R221, R196.reuse, 0x20 ;  /* 0x00000020c4dd7836 */ /* 0x040fe40000000000 */
[C---:B------:R-:W-:Y:S02]  /*0bd0*/  VIADD R220, R196.reuse, 0x40 ;  /* 0x00000040c4dc7836 */ /* 0x040fe40000000000 */
[C---:B------:R-:W-:Y:S02]  /*0be0*/  IMAD.IADD R198, R196.reuse, 0x1, R221 ;  /* 0x00000001c4c67824 */ /* 0x040fe400078e02dd */
[C---:B------:R-:W-:Y:S02]  /*0bf0*/  IMAD.IADD R195, R196.reuse, 0x1, R220 ;  /* 0x00000001c4c37824 */ /* 0x040fe400078e02dc */
[C---:B------:R-:W-:Y:S02]  /*0c00*/  VIADD R223, R196.reuse, 0x10 ;  /* 0x00000010c4df7836 */ /* 0x040fe40000000000 */
[----:B------:R-:W-:-:S02]  /*0c10*/  VIADD R222, R196, 0x30 ;  /* 0x00000030c4de7836 */ /* 0x000fc40000000000 */
[----:B------:R-:W-:Y:S01]  /*0c20*/  VIADD R224, R196, 0x50 ;  /* 0x00000050c4e07836 */ /* 0x000fe20000000000 */
[----:B--2---:R-:W-:Y:S02]  /*0c30*/  R2UR UR5, R2 ;  /* 0x00000000020572ca */ /* 0x004fe400000e0000 */
[----:B------:R-:W-:-:S04]  /*0c40*/  LEA.HI R2, R3, R0, RZ, 0x7 ;  /* 0x0000000003027211 */ /* 0x000fc800078f38ff */
[----:B------:R-:W-:Y:S02]  /*0c50*/  LOP3.LUT R5, R2, 0xffffff80, RZ, 0xc0, !PT ;  /* 0xffffff8002057812 */ /* 0x000fe400078ec0ff */
[----:B------:R-:W-:-:S03]  /*0c60*/  SHF.R.S32.HI R16, RZ, 0x7, R2 ;  /* 0x00000007ff107819 */ /* 0x000fc60000011402 */
[----:B------:R-:W-:Y:S01]  /*0c70*/  IMAD.IADD R15, R0, 0x1, -R5 ;  /* 0x00000001000f7824 */ /* 0x000fe200078e0a05 */
[----:B------:R-:W-:Y:S01]  /*0c80*/  LEA.HI R5, R3, R0, RZ, 0x5 ;  /* 0x0000000003057211 */ /* 0x000fe200078f28ff */
[----:B------:R-:W-:Y:S01]  /*0c90*/  ULOP3.LUT UR5, UR5, 0x1, URZ, 0xfc, !UPT ;  /* 0x0000000105057892 */ /* 0x000fe2000f8efc3f */
[C---:B------:R-:W-:Y:S02]  /*0ca0*/  LOP3.LUT R3, R4.reuse, 0x3fffff0, RZ, 0xc0, !PT ;  /* 0x03fffff004037812 */ /* 0x040fe400078ec0ff */
[----:B------:R-:W-:Y:S01]  /*0cb0*/  SHF.R.S32.HI R10, RZ, 0x1f, R15 ;  /* 0x0000001fff0a7819 */ /* 0x000fe2000001140f */
[----:B------:R-:W-:Y:S01]  /*0cc0*/  STL [R1+0x64], R15 ;  /* 0x0000640f01007387 */ /* 0x000fe20000100800 */
[----:B------:R-:W-:Y:S01]  /*0cd0*/  LEA.HI R4, R4, R7, RZ, 0x1 ;  /* 0x0000000704047211 */ /* 0x000fe200078f08ff */
[----:B------:R-:W-:Y:S01]  /*0ce0*/  IMAD.IADD R3, R0, 0x1, -R3 ;  /* 0x0000000100037824 */ /* 0x000fe200078e0a03 */
[----:B------:R-:W-:Y:S01]  /*0cf0*/  LEA.HI R12, R10, R15, RZ, 0x2 ;  /* 0x0000000f0a0c7211 */ /* 0x000fe200078f10ff */
[----:B------:R0:W-:Y:S01]  /*0d00*/  STL [R1+0x4c], R11 ;  /* 0x00004c0b01007387 */ /* 0x0001e20000100800 */
[----:B------:R-:W-:-:S02]  /*0d10*/  LOP3.LUT R4, R4, 0x1ffffffe, RZ, 0xc0, !PT ;  /* 0x1ffffffe04047812 */ /* 0x000fc400078ec0ff */
[--C-:B------:R-:W-:Y:S01]  /*0d20*/  SHF.R.S32.HI R13, RZ, 0x2, R12.reuse ;  /* 0x00000002ff0d7819 */ /* 0x100fe2000001140c */
[----:B------:R-:W-:Y:S01]  /*0d30*/  STL [R1+0x5c], R20 ;  /* 0x00005c1401007387 */ /* 0x000fe20000100800 */
[----:B------:R-:W-:Y:S01]  /*0d40*/  SHF.R.S32.HI R14, RZ, 0x1f, R12 ;  /* 0x0000001fff0e7819 */ /* 0x000fe2000001140c */
[----:B------:R-:W-:Y:S01]  /*0d50*/  IMAD.IADD R4, R7, 0x1, -R4 ;  /* 0x0000000107047824 */ /* 0x000fe200078e0a04 */
[----:B------:R-:W-:Y:S01]  /*0d60*/  SHF.R.S32.HI R0, RZ, 0x5, R5 ;  /* 0x00000005ff007819 */ /* 0x000fe20000011405 */
[----:B------:R-:W-:Y:S01]  /*0d70*/  VIADD R7, R218, 0x40 ;  /* 0x00000040da077836 */ /* 0x000fe20000000000 */
[----:B------:R-:W-:Y:S01]  /*0d80*/  LEA.HI R14, R14, R13, RZ, 0x3 ;  /* 0x0000000d0e0e7211 */ /* 0x000fe200078f18ff */
[----:B------:R1:W-:Y:S01]  /*0d90*/  STL [R1+0x80], R16 ;  /* 0x0000801001007387 */ /* 0x0003e20000100800 */
[----:B------:R-:W-:Y:S01]  /*0da0*/  LEA.HI R10, R10, R15, RZ, 0x5 ;  /* 0x0000000f0a0a7211 */ /* 0x000fe200078f28ff */
[C---:B------:R-:W-:Y:S01]  /*0db0*/  IMAD R5, R0.reuse, 0x10, R3 ;  /* 0x0000001000057824 */ /* 0x040fe200078e0203 */
[----:B------:R-:W-:Y:S01]  /*0dc0*/  SHF.R.S32.HI R3, RZ, 0x1f, R6 ;  /* 0x0000001fff037819 */ /* 0x000fe20000011406 */
[----:B------:R-:W-:Y:S01]  /*0dd0*/  IMAD.SHL.U32 R229, R0, 0x200, RZ ;  /* 0x0000020000e57824 */ /* 0x000fe200078e00ff */
[----:B------:R-:W-:Y:S01]  /*0de0*/  LOP3.LUT R14, R14, 0xfffffff8, RZ, 0xc0, !PT ;  /* 0xfffffff80e0e7812 */ /* 0x000fe200078ec0ff */
[----:B------:R-:W-:Y:S01]  /*0df0*/  IMAD.SHL.U32 R225, R7, 0x40, RZ ;  /* 0x0000004007e17824 */ /* 0x000fe200078e00ff */
[----:B------:R-:W-:-:S02]  /*0e00*/  LEA.HI R2, R2, R16, RZ, 0x1 ;  /* 0x0000001002027211 */ /* 0x000fc400078f08ff */
[----:B------:R-:W-:Y:S01]  /*0e10*/  SHF.R.S32.HI R0, RZ, 0x1f, R7 ;  /* 0x0000001fff007819 */ /* 0x000fe20000011407 */
[----:B------:R-:W-:Y:S01]  /*0e20*/  IMAD.IADD R13, R13, 0x1, -R14 ;  /* 0x000000010d0d7824 */ /* 0x000fe200078e0a0e */
[----:B------:R-:W-:Y:S02]  /*0e30*/  LEA.HI R3, R3, R218, RZ, 0x3 ;  /* 0x000000da03037211 */ /* 0x000fe400078f18ff */
[----:B------:R-:W-:Y:S02]  /*0e40*/  SHF.R.S32.HI R10, RZ, 0x5, R10 ;  /* 0x00000005ff0a7819 */ /* 0x000fe4000001140a */
[----:B------:R-:W-:Y:S02]  /*0e50*/  LOP3.LUT R2, R2, 0x3fffffe, RZ, 0xc0, !PT ;  /* 0x03fffffe02027812 */ /* 0x000fe400078ec0ff */
[----:B------:R-:W-:Y:S01]  /*0e60*/  LEA.HI R0, R0, R7, RZ, 0x3 ;  /* 0x0000000700007211 */ /* 0x000fe200078f18ff */
[----:B------:R-:W-:Y:S01]  /*0e70*/  IMAD R13, R10, 0x10, R13 ;  /* 0x000000100a0d7824 */ /* 0x000fe200078e020d */
[----:B------:R-:W-:Y:S01]  /*0e80*/  LOP3.LUT R3, R3, 0xfffffff8, RZ, 0xc0, !PT ;  /* 0xfffffff803037812 */ /* 0x000fe200078ec0ff */
[----:B------:R-:W-:Y:S01]  /*0e90*/  IMAD.IADD R2, R16, 0x1, -R2 ;  /* 0x0000000110027824 */ /* 0x000fe200078e0a02 */
[----:B------:R-:W-:Y:S01]  /*0ea0*/  LOP3.LUT R225, R225, 0x1c0, RZ, 0xc0, !PT ;  /* 0x000001c0e1e17812 */ /* 0x000fe200078ec0ff */
[----:B------:R-:W-:Y:S01]  /*0eb0*/  IMAD.SHL.U32 R0, R0, 0x40, RZ ;  /* 0x0000004000007824 */ /* 0x000fe200078e00ff */
[----:B------:R-:W-:Y:S01]  /*0ec0*/  LOP3.LUT R12, R12, 0x7ffffffc, RZ, 0xc0, !PT ;  /* 0x7ffffffc0c0c7812 */ /* 0x000fe200078ec0ff */
[----:B------:R-:W-:Y:S01]  /*0ed0*/  IMAD.IADD R6, R218, 0x1, -R3 ;  /* 0x00000001da067824 */ /* 0x000fe200078e0a03 */
[----:B------:R-:W-:Y:S01]  /*0ee0*/  SHF.R.S32.HI R3, RZ, 0x1f, R198 ;  /* 0x0000001fff037819 */ /* 0x000fe200000114c6 */
[----:B0-----:R-:W-:Y:S01]  /*0ef0*/  IMAD R11, R2, 0x40, R13 ;  /* 0x00000040020b7824 */ /* 0x001fe200078e020d */
[----:B------:R-:W-:Y:S01]  /*0f00*/  LOP3.LUT R13, R0, 0xfffffe00, RZ, 0xc0, !PT ;  /* 0xfffffe00000d7812 */ /* 0x000fe200078ec0ff */
[----:B------:R-:W-:Y:S01]  /*0f10*/  IMAD.SHL.U32 R227, R6, 0x40, RZ ;  /* 0x0000004006e37824 */ /* 0x000fe200078e00ff */
[----:B------:R-:W-:Y:S01]  /*0f20*/  SHF.R.S32.HI R0, RZ, 0x1f, R195 ;  /* 0x0000001fff007819 */ /* 0x000fe200000114c3 */
[----:B------:R-:W-:Y:S01]  /*0f30*/  IMAD R10, R5, 0x8, R4 ;  /* 0x00000008050a7824 */ /* 0x000fe200078e0204 */
[CC--:B------:R-:W-:Y:S01]  /*0f40*/  LEA.HI R202, R3.reuse, R198.reuse, RZ, 0x3 ;  /* 0x000000c603ca7211 */ /* 0x0c0fe200078f18ff */
[----:B------:R-:W-:Y:S01]  /*0f50*/  STL [R1+0x84], R11 ;  /* 0x0000840b01007387 */ /* 0x000fe20000100800 */
[----:B------:R-:W-:Y:S01]  /*0f60*/  LEA.HI R3, R3, R198, RZ, 0x6 ;  /* 0x000000c603037211 */ /* 0x000fe200078f30ff */
[----:B-1----:R-:W-:Y:S01]  /*0f70*/  IMAD.SHL.U32 R16, R20, 0x8, RZ ;  /* 0x0000000814107824 */ /* 0x002fe200078e00ff */
[-C--:B------:R-:W-:Y:S01]  /*0f80*/  LEA.HI R4, R0, R195.reuse, RZ, 0x6 ;  /* 0x000000c300047211 */ /* 0x080fe200078f30ff */
[----:B------:R0:W-:Y:S01]  /*0f90*/  STL [R1+0x48], R6 ;  /* 0x0000480601007387 */ /* 0x0001e20000100800 */
[----:B------:R-:W-:Y:S01]  /*0fa0*/  LOP3.LUT R227, R227, 0x1c0, RZ, 0xc0, !PT ;  /* 0x000001c0e3e37812 */ /* 0x000fe200078ec0ff */
[----:B------:R-:W-:Y:S01]  /*0fb0*/  VIADD R192, R16, 0x60 ;  /* 0x0000006010c07836 */ /* 0x000fe20000000000 */
[----:B------:R-:W-:Y:S01]  /*0fc0*/  LEA.HI R2, R0, R195, RZ, 0x3 ;  /* 0x000000c300027211 */ /* 0x000fe200078f18ff */
[----:B------:R-:W-:Y:S01]  /*0fd0*/  IMAD.SHL.U32 R0, R3, 0x80, RZ ;  /* 0x0000008003007824 */ /* 0x000fe200078e00ff */
[----:B------:R-:W-:Y:S01]  /*0fe0*/  SHF.R.U32.HI R14, RZ, 0x3, R225 ;  /* 0x00000003ff0e7819 */ /* 0x000fe200000116e1 */
[----:B------:R-:W-:Y:S01]  /*0ff0*/  IMAD.SHL.U32 R4, R4, 0x80, RZ ;  /* 0x0000008004047824 */ /* 0x000fe200078e00ff */
[----:B------:R-:W-:Y:S01]  /*1000*/  SHF.R.U32.HI R228, RZ, 0x3, R227 ;  /* 0x00000003ffe47819 */ /* 0x000fe200000116e3 */
[----:B------:R-:W-:Y:S01]  /*1010*/  STL [R1+0x34], R13 ;  /* 0x0000340d01007387 */ /* 0x000fe20000100800 */
[--C-:B------:R-:W-:Y:S01]  /*1020*/  LOP3.LUT R3, R227, 0x38, R202.reuse, 0xf8, !PT ;  /* 0x00000038e3037812 */ /* 0x100fe200078ef8ca */
[C---:B------:R-:W-:Y:S01]  /*1030*/  VIADD R23, R16.reuse, 0x80 ;  /* 0x0000008010177836 */ /* 0x040fe20000000000 */
[----:B0-----:R-:W-:Y:S01]  /*1040*/  LOP3.LUT R6, R225, 0x38, R202, 0xf8, !PT ;  /* 0x00000038e1067812 */ /* 0x001fe200078ef8ca */
[----:B------:R-:W-:Y:S01]  /*1050*/  STL [R1+0x58], RZ ;  /* 0x000058ff01007387 */ /* 0x000fe20000100800 */
[--C-:B------:R-:W-:Y:S01]  /*1060*/  LOP3.LUT R5, R227, 0x38, R2.reuse, 0xf8, !PT ;  /* 0x00000038e3057812 */ /* 0x100fe200078ef802 */
[----:B------:R-:W-:Y:S01]  /*1070*/  VIADD R193, R16, 0xa0 ;  /* 0x000000a010c17836 */ /* 0x000fe20000000000 */
[----:B------:R-:W-:-:S02]  /*1080*/  LOP3.LUT R9, R225, 0x38, R2, 0xf8, !PT ;  /* 0x00000038e1097812 */ /* 0x000fc400078ef802 */
[----:B------:R-:W-:Y:S02]  /*1090*/  LOP3.LUT R0, R0, 0xffffe000, RZ, 0xc0, !PT ;  /* 0xffffe00000007812 */ /* 0x000fe400078ec0ff */
[----:B------:R-:W-:Y:S02]  /*10a0*/  LOP3.LUT R3, R3, R228, RZ, 0x3c, !PT ;  /* 0x000000e403037212 */ /* 0x000fe400078e3cff */
[----:B------:R-:W-:Y:S01]  /*10b0*/  LOP3.LUT R7, R6, R14, RZ, 0x3c, !PT ;  /* 0x0000000e06077212 */ /* 0x000fe200078e3cff */
[----:B------:R-:W-:Y:S01]  /*10c0*/  IMAD.IADD R6, R15, 0x1, -R12 ;  /* 0x000000010f067824 */ /* 0x000fe200078e0a0c */
[----:B------:R-:W-:Y:S02]  /*10d0*/  LOP3.LUT R4, R4, 0xffffe000, RZ, 0xc0, !PT ;  /* 0xffffe00004047812 */ /* 0x000fe400078ec0ff */
[----:B------:R-:W-:Y:S02]  /*10e0*/  LOP3.LUT R5, R5, R228, RZ, 0x3c, !PT ;  /* 0x000000e405057212 */ /* 0x000fe400078e3cff */
[----:B------:R-:W-:-:S02]  /*10f0*/  LOP3.LUT R9, R9, R14, RZ, 0x3c, !PT ;  /* 0x0000000e09097212 */ /* 0x000fc400078e3cff */
[-C--:B------:R-:W-:Y:S02]  /*1100*/  IADD3 R3, R3, R0.reuse, R229 ;  /* 0x0000000003037210 */ /* 0x080fe40007ffe0e5 */
[----:B------:R-:W-:Y:S01]  /*1110*/  IADD3 R7, R7, R0, R13 ;  /* 0x0000000007077210 */ /* 0x000fe20007ffe00d */
[----:B------:R-:W-:Y:S01]  /*1120*/  IMAD.U32 R0, RZ, RZ, UR5 ;  /* 0x00000005ff007e24 */ /* 0x000fe2000f8e00ff */
[-C--:B------:R-:W-:Y:S02]  /*1130*/  IADD3 R5, R5, R4.reuse, R229 ;  /* 0x0000000405057210 */ /* 0x080fe40007ffe0e5 */
[----:B------:R-:W-:Y:S02]  /*1140*/  IADD3 R9, R9, R4, R13 ;  /* 0x0000000409097210 */ /* 0x000fe40007ffe00d */
[----:B------:R-:W-:Y:S01]  /*1150*/  SHF.R.S32.HI R4, RZ, 0x3, R8 ;  /* 0x00000003ff047819 */ /* 0x000fe20000011408 */
[----:B------:R0:W-:Y:S01]  /*1160*/  STL [R1+0x38], R0 ;  /* 0x0000380001007387 */ /* 0x0001e20000100800 */
[----:B------:R-:W-:Y:S01]  /*1170*/  IMAD.SHL.U32 R8, R10, 0x8, RZ ;  /* 0x000000080a087824 */ /* 0x000fe200078e00ff */
[----:B------:R-:W-:-:S02]  /*1180*/  SHF.R.S32.HI R203, RZ, 0x3, R2 ;  /* 0x00000003ffcb7819 */ /* 0x000fc40000011402 */
[----:B------:R1:W-:Y:S01]  /*1190*/  STL [R1+0x60], R4 ;  /* 0x0000600401007387 */ /* 0x0003e20000100800 */
[----:B------:R-:W-:Y:S02]  /*11a0*/  LEA R2, R3, UR4, 0x1 ;  /* 0x0000000403027c11 */ /* 0x000fe4000f8e08ff */
[----:B------:R-:W-:Y:S02]  /*11b0*/  LEA R3, R5, UR4, 0x1 ;  /* 0x0000000405037c11 */ /* 0x000fe4000f8e08ff */
[----:B------:R-:W-:Y:S02]  /*11c0*/  SHF.R.S32.HI R17, RZ, 0x1f, R16 ;  /* 0x0000001fff117819 */ /* 0x000fe40000011410 */
[----:B0-----:R-:W-:Y:S02]  /*11d0*/  LEA.HI R0, R20, R20, RZ, 0x1 ;  /* 0x0000001414007211 */ /* 0x001fe400078f08ff */
[----:B------:R-:W-:Y:S01]  /*11e0*/  SHF.R.S32.HI R216, RZ, 0x1f, R192 ;  /* 0x0000001fffd87819 */ /* 0x000fe200000114c0 */
[----:B-1----:R-:W-:Y:S01]  /*11f0*/  IMAD.U32 R4, RZ, RZ, UR4 ;  /* 0x00000004ff047e24 */ /* 0x002fe2000f8e00ff */
[----:B------:R-:W-:-:S02]  /*1200*/  LOP3.LUT R0, R0, 0x1ffffffe, RZ, 0xc0, !PT ;  /* 0x1ffffffe00007812 */ /* 0x000fc400078ec0ff */
[----:B------:R-:W-:Y:S02]  /*1210*/  SHF.R.S32.HI R206, RZ, 0x1f, R23 ;  /* 0x0000001fffce7819 */ /* 0x000fe40000011417 */
[----:B------:R0:W-:Y:S01]  /*1220*/  STL [R1+0x7c], R4 ;  /* 0x00007c0401007387 */ /* 0x0001e20000100800 */
[----:B------:R-:W-:Y:S01]  /*1230*/  IMAD.IADD R0, R20, 0x1, -R0 ;  /* 0x0000000114007824 */ /* 0x000fe200078e0a00 */
[----:B------:R-:W-:Y:S02]  /*1240*/  SHF.R.S32.HI R205, RZ, 0x1f, R193 ;  /* 0x0000001fffcd7819 */ /* 0x000fe400000114c1 */
[----:B------:R-:W-:Y:S01]  /*1250*/  STL [R1+0x88], R8 ;  /* 0x0000880801007387 */ /* 0x000fe20000100800 */
[----:B------:R-:W-:Y:S01]  /*1260*/  IMAD R0, R0, 0x8, R11 ;  /* 0x0000000800007824 */ /* 0x000fe200078e020b */
[----:B------:R-:W-:Y:S02]  /*1270*/  SHF.R.S32.HI R202, RZ, 0x3, R202 ;  /* 0x00000003ffca7819 */ /* 0x000fe400000114ca */
[----:B------:R1:W-:Y:S01]  /*1280*/  STL [R1+0x40], R6 ;  /* 0x0000400601007387 */ /* 0x0003e20000100800 */
[----:B0-----:R-:W-:-:S04]  /*1290*/  LOP3.LUT R4, R225, 0x38, R16, 0xf8, !PT ;  /* 0x00000038e1047812 */ /* 0x001fc800078ef810 */
[----:B------:R-:W-:-:S04]  /*12a0*/  LOP3.LUT R4, R13, R4, R14, 0xf6, !PT ;  /* 0x000000040d047212 */ /* 0x000fc800078ef60e */
[----:B-1----:R-:W-:Y:S02]  /*12b0*/  LEA R6, R4, UR4, 0x1 ;  /* 0x0000000404067c11 */ /* 0x002fe4000f8e08ff */
[----:B------:R-:W-:-:S03]  /*12c0*/  LEA R4, R7, UR4, 0x1 ;  /* 0x0000000407047c11 */ /* 0x000fc6000f8e08ff */
[----:B------:R-:W-:Y:S04]  /*12d0*/  STL [R1+0x74], R6 ;  /* 0x0000740601007387 */ /* 0x000fe80000100800 */
[----:B------:R0:W-:Y:S04]  /*12e0*/  STL [R1+0x78], R2 ;  /* 0x0000780201007387 */ /* 0x0001e80000100800 */
[----:B------:R1:W-:Y:S04]  /*12f0*/  STL [R1+0x6c], R4 ;  /* 0x00006c0401007387 */ /* 0x0003e80000100800 */
[----:B------:R1:W-:Y:S01]  /*1300*/  STL [R1+0x70], R3 ;  /* 0x0000700301007387 */ /* 0x0003e20000100800 */
[----:B0-----:R-:W-:-:S03]  /*1310*/  LEA R2, R9, UR4, 0x1 ;  /* 0x0000000409027c11 */ /* 0x001fc6000f8e08ff */
[----:B------:R1:W-:Y:S04]  /*1320*/  STL [R1+0x44], R0 ;  /* 0x0000440001007387 */ /* 0x0003e80000100800 */
[----:B------:R1:W-:Y:S02]  /*1330*/  STL [R1+0x68], R2 ;  /* 0x0000680201007387 */ /* 0x0003e40000100800 */
.L_x_1868:
[----:B------:R-:W-:Y:S01]  /*1340*/  ULDC.64 UR4, c[0x0][0xa28] ;  /* 0x00028a0000047ab9 */ /* 0x000fe20000000a00 */
[----:B012---:R-:W0:Y:S01]  /*1350*/  LDC.64 R4, c[0x0][0xa08] ;  /* 0x00028200ff047b82 */ /* 0x007e220000000a00 */
[----:B------:R-:W-:Y:S01]  /*1360*/  ISETP.NE.U32.AND P0, PT, RZ, UR4, PT ;  /* 0x00000004ff007c0c */ /* 0x000fe2000bf05070 */
[----:B------:R-:W-:Y:S01]  /*1370*/  IMAD.MOV.U32 R0, RZ, RZ, RZ ;  /* 0x000000ffff007224 */ /* 0x000fe200078e00ff */
[----:B------:R-:W-:Y:S01]  /*1380*/  ULDC.64 UR6, c[0x0][0xa20] ;  /* 0x0002880000067ab9 */ /* 0x000fe20000000a00 */
[----:B------:R-:W-:Y:S01]  /*1390*/  IMAD.MOV.U32 R26, RZ, RZ, RZ ;  /* 0x000000ffff1a7224 */ /* 0x000fe200078e00ff */
[----:B------:R-:W-:Y:S01]  /*13a0*/  ISETP.NE.AND.EX P0, PT, RZ, UR5, PT, P0 ;  /* 0x00000005ff007c0c */ /* 0x000fe2000bf05300 */
[----:B------:R-:W-:Y:S02]  /*13b0*/  ULDC.64 UR4, c[0x0][0xa18] ;  /* 0x0002860000047ab9 */ /* 0x000fe40000000a00 */
[----:B------:R-:W-:-:S04]  /*13c0*/  ISETP.NE.U32.AND P1, PT, RZ, UR4, PT ;  /* 0x00000004ff007c0c */ /* 0x000fc8000bf25070 */
[----:B------:R-:W-:Y:S01]  /*13d0*/  ISETP.NE.AND.EX P1, PT, RZ, UR5, PT, P1 ;  /* 0x00000005ff007c0c */ /* 0x000fe2000bf25310 */
[----:B------:R-:W-:Y:S02]  /*13e0*/  ULDC.64 UR4, c[0x0][0xa08] ;  /* 0x0002820000047ab9 */ /* 0x000fe40000000a00 */
[----:B------:R-:W-:-:S03]  /*13f0*/  ISETP.NE.U32.AND P3, PT, RZ, UR4, PT ;  /* 0x00000004ff007c0c */ /* 0x000fc6000bf65070 */
[----:B----4-:R-:W1:Y:S01]  /*1400*/  @P0 LDC.64 R2, c[0x0][0xa28] ;  /* 0x00028a00ff020b82 */ /* 0x010e620000000a00 */
[----:B------:R-:W-:Y:S01]  /*1410*/  ISETP.NE.AND.EX P3, PT, RZ, UR5, PT, P3 ;  /* 0x00000005ff007c0c */ /* 0x000fe2000bf65330 */
[----:B0-----:R-:W-:-:S06]  /*1420*/  IMAD.WIDE R8, R31, 0x4, R4 ;  /* 0x000000041f087825 */ /* 0x001fcc00078e0204 */
[----:B------:R-:W0:Y:S01]  /*1430*/  @P1 LDC.64 R6, c[0x0][0xa18] ;  /* 0x00028600ff061b82 */ /* 0x000e220000000a00 */
[----:B------:R-:W-:Y:S02]  /*1440*/  ULDC UR4, c[0x0][0x288] ;  /* 0x0000a20000047ab9 */ /* 0x000fe40000000800 */
[----:B------:R-:W-:Y:S01]  /*1450*/  IMAD.U32 R200, RZ, RZ, UR4 ;  /* 0x00000004ffc87e24 */ /* 0x000fe2000f8e00ff */
[----:B------:R2:W-:Y:S01]  /*1460*/  STL [R1+0x50], R30 ;  /* 0x0000501e01007387 */ /* 0x0005e20000100800 */
[----:B------:R-:W-:-:S03]  /*1470*/  ULDC.64 UR4, c[0x0][0x418] ;  /* 0x0001060000047ab9 */ /* 0x000fc60000000a00 */
[----:B------:R2:W5:Y:S01]  /*1480*/  @P3 LDG.E R26, desc[UR60][R8.64] ;  /* 0x0000003c081a3981 */ /* 0x000562000c1e1900 */
[----:B-1----:R-:W-:-:S05]  /*1490*/  @P0 IMAD.WIDE R2, R31, 0x4, R2 ;  /* 0x000000041f020825 */ /* 0x002fca00078e0202 */
[----:B------:R2:W5:Y:S01]  /*14a0*/  @P0 LDG.E R0, desc[UR60][R2.64] ;  /* 0x0000003c02000981 */ /* 0x000562000c1e1900 */
[----:B0-----:R-:W-:-:S05]  /*14b0*/  @P1 IMAD.WIDE R4, R31, 0x4, R6 ;  /* 0x000000041f041825 */ /* 0x001fca00078e0206 */
[----:B------:R2:W5:Y:S04]  /*14c0*/  @P1 LDG.E R200, desc[UR60][R4.64] ;  /* 0x0000003c04c81981 */ /* 0x000568000c1e1900 */
[----:B------:R2:W-:Y:S01]  /*14d0*/  STL [R1+0x54], R31 ;  /* 0x0000541f01007387 */ /* 0x0005e20000100800 */
        /* <DEDUP_REMOVED lines=9> */
[----:B--23--:R-:W-:Y:S08]  /*1570*/  @P1 BRA `(.L_x_1569) ;  /* 0x0000000000241947 */ /* 0x00cff00003800000 */
        /* <DEDUP_REMOVED lines=9> */
.L_x_1569:
[----:B------:R-:W-:Y:S02]  /*1610*/  IMAD.U32 R24, RZ, RZ, UR5 ;  /* 0x00000005ff187e24 */ /* 0x000fe4000f8e00ff */
[----:B------:R-:W-:Y:S01]  /*1620*/  IMAD.U32 R25, RZ, RZ, UR4 ;  /* 0x00000004ff197e24 */ /* 0x000fe2000f8e00ff */
[----:B------:R-:W-:Y:S06]  /*1630*/  @!P2 BRA `(.L_x_1570) ;  /* 0x000000000010a947 */ /* 0x000fec0003800000 */
[----:B------:R-:W0:Y:S02]  /*1640*/  LDC.64 R2, c[0x0][0xa20] ;  /* 0x00028800ff027b82 */ /* 0x000e240000000a00 */
[----:B0-----:R-:W-:-:S05]  /*1650*/  IMAD.WIDE R2, R31, 0x4, R2 ;  /* 0x000000041f027825 */ /* 0x001fca00078e0202 */
[----:B------:R0:W5:Y:S01]  /*1660*/  LDG.E R25, desc[UR60][R2.64] ;  /* 0x0000003c02197981 */ /* 0x000162000c1e1900 */
[----:B------:R-:W-:Y:S05]  /*1670*/  BRA `(.L_x_1571) ;  /* 0x0000000000107947 */ /* 0x000fea0003800000 */
.L_x_1570:
[----:B------:R-:W-:Y:S05]  /*1680*/  @!P3 BRA `(.L_x_1571) ;  /* 0x00000000000cb947 */ /* 0x000fea0003800000 */
[----:B------:R-:W2:Y:S04]  /*1690*/  LDG.E R2, desc[UR60][R8.64] ;  /* 0x0000003c08027981 */ /* 0x000ea8000c1e1900 */
[----:B------:R-:W2:Y:S02]  /*16a0*/  LDG.E R25, desc[UR60][R8.64+0x4] ;  /* 0x0000043c08197981 */ /* 0x000ea4000c1e1900 */
[----:B--2---:R-:W-:-:S07]  /*16b0*/  IMAD.IADD R25, R25, 0x1, -R2 ;  /* 0x0000000119197824 */ /* 0x004fce00078e0a02 */
.L_x_1571:
[----:B------:R-:W-:Y:S01]  /*16c0*/  ULDC.64 UR4, c[0x0][0xa10] ;  /* 0x0002840000047ab9 */ /* 0x000fe20000000a00 */
[----:B------:R-:W1:Y:S01]  /*16d0*/  LDC R8, c[0x0][0x448] ;  /* 0x00011200ff087b82 */ /* 0x000e620000000800 */
[----:B------:R-:W-:-:S04]  /*16e0*/  ISETP.NE.U32.AND P0, PT, RZ, UR4, PT ;  /* 0x00000004ff007c0c */ /* 0x000fc8000bf05070 */
[----:B------:R-:W-:Y:S01]  /*16f0*/  ISETP.NE.AND.EX P0, PT, RZ, UR5, PT, P0 ;  /* 0x00000005ff007c0c */ /* 0x000fe2000bf05300 */
[----:B------:R-:W-:Y:S02]  /*1700*/  ULDC.64 UR4, c[0x0][0xa30] ;  /* 0x00028c0000047ab9 */ /* 0x000fe40000000a00 */
[----:B------:R-:W-:Y:S01]  /*1710*/  ISETP.NE.U32.AND P1, PT, RZ, UR4, PT ;  /* 0x00000004ff007c0c */ /* 0x000fe2000bf25070 */
[----:B-----5:R-:W-:Y:S01]  /*1720*/  IMAD.MOV.U32 R137, RZ, RZ, R25 ;  /* 0x000000ffff897224 */ /* 0x020fe200078e0019 */
[----:B------:R-:W2:Y:S02]  /*1730*/  LDC.64 R10, c[0x0][0x9e0] ;  /* 0x00027800ff0a7b82 */ /* 0x000ea40000000a00 */
[----:B------:R-:W-:-:S06]  /*1740*/  ISETP.NE.AND.EX P1, PT, RZ, UR5, PT, P1 ;  /* 0x00000005ff007c0c */ /* 0x000fcc000bf25310 */
[----:B0-----:R-:W0:Y:S08]  /*1750*/  @P0 LDC.64 R2, c[0x0][0xa10] ;  /* 0x00028400ff020b82 */ /* 0x001e300000000a00 */
[----:B------:R-:W3:Y:S01]  /*1760*/  @P1 LDC.64 R4, c[0x0][0xa30] ;  /* 0x00028c00ff041b82 */ /* 0x000ee20000000a00 */
[----:B0-----:R-:W-:-:S05]  /*1770*/  @P0 IMAD.WIDE R2, R31, 0x4, R2 ;  /* 0x000000041f020825 */ /* 0x001fca00078e0202 */
[----:B------:R-:W4:Y:S04]  /*1780*/  @P0 LDG.E R6, desc[UR60][R2.64] ;  /* 0x0000003c02060981 */ /* 0x000f28000c1e1900 */
[----:B------:R0:W4:Y:S01]  /*1790*/  @P0 LDG.E R7, desc[UR60][R2.64+0x4] ;  /* 0x0000043c02070981 */ /* 0x000122000c1e1900 */
[----:B---3--:R-:W-:-:S05]  /*17a0*/  @P1 IMAD.WIDE R4, R31, 0x4, R4 ;  /* 0x000000041f041825 */ /* 0x008fca00078e0204 */
[----:B------:R3:W5:Y:S01]  /*17b0*/  @P1 LDG.E R137, desc[UR60][R4.64] ;  /* 0x0000003c04891981 */ /* 0x000762000c1e1900 */
[----:B-1----:R-:W-:Y:S01]  /*17c0*/  ISETP.NE.AND P1, PT, R8, 0x1, PT ;  /* 0x000000010800780c */ /* 0x002fe20003f25270 */
[----:B------:R-:W-:Y:S01]  /*17d0*/  IMAD.SHL.U32 R12, R29, 0x80, RZ ;  /* 0x000000801d0c7824 */ /* 0x000fe200078e00ff */
[----:B--2---:R-:W-:-:S03]  /*17e0*/  ISETP.GE.AND P2, PT, R11, 0x1, PT ;  /* 0x000000010b00780c */ /* 0x004fc60003f46270 */
[----:B0-----:R-:W-:Y:S01]  /*17f0*/  VIADD R2, R12, 0x7f ;  /* 0x0000007f0c027836 */ /* 0x001fe20000000000 */
[----:B------:R0:W-:Y:S07]  /*1800*/  STL [R1+0x30], R12 ;  /* 0x0000300c01007387 */ /* 0x0001ee0000100800 */
[----:B------:R-:W1:Y:S08]  /*1810*/  @P1 LDC R9, c[0x0][0x44c] ;  /* 0x00011300ff091b82 */ /* 0x000e700000000800 */
[----:B------:R-:W2:Y:S01]  /*1820*/  @P1 LDC R8, c[0x0][0x450] ;  /* 0x00011400ff081b82 */ /* 0x000ea20000000800 */
[----:B-1----:R-:W-:-:S05]  /*1830*/  @P1 IMAD.HI.U32 R3, R2, R9, RZ ;  /* 0x0000000902031227 */ /* 0x002fca00078e00ff */
[----:B--2---:R-:W-:Y:S01]  /*1840*/  @P1 SHF.R.U32.HI R2, RZ, R8, R3 ;  /* 0x00000008ff021219 */ /* 0x004fe20000011603 */
[----:B----4-:R-:W-:Y:S02]  /*1850*/  @P0 IMAD.IADD R24, R7, 0x1, -R6 ;  /* 0x0000000107180824 */ /* 0x010fe400078e0a06 */
[----:B------:R-:W-:-:S04]  /*1860*/  IMAD.IADD R6, R25, 0x1, -R0 ;  /* 0x0000000119067824 */ /* 0x000fc800078e0a00 */
[----:B------:R-:W-:-:S04]  /*1870*/  IMAD.IADD R201, R6, 0x1, R24 ;  /* 0x0000000106c97824 */ /* 0x000fc800078e0218 */
[C---:B------:R-:W-:Y:S01]  /*1880*/  VIADD R0, R201.reuse, 0x5f ;  /* 0x0000005fc9007836 */ /* 0x040fe20000000000 */
[----:B---3--:R-:W-:-:S03]  /*1890*/  IADD3 R5, R201, 0x1, -R200 ;  /* 0x00000001c9057810 */ /* 0x008fc60007ffe8c8 */
[----:B------:R-:W-:-:S04]  /*18a0*/  IMAD.HI R0, R0, 0x2aaaaaab, RZ ;  /* 0x2aaaaaab00007827 */ /* 0x000fc800078e02ff */
[----:B------:R-:W-:Y:S01]  /*18b0*/  IMAD.IADD R7, R5, 0x1, R2 ;  /* 0x0000000105077824 */ /* 0x000fe200078e0202 */
[----:B------:R-:W-:-:S04]  /*18c0*/  SHF.R.U32.HI R3, RZ, 0x1f, R0 ;  /* 0x0000001fff037819 */ /* 0x000fc80000011600 */
[----:B------:R-:W-:Y:S01]  /*18d0*/  LEA.HI.SX32 R138, R0, R3, 0x1c ;  /* 0x00000003008a7211 */ /* 0x000fe200078fe2ff */
[----:B------:R-:W-:Y:S01]  /*18e0*/  IMAD.IADD R0, R7, 0x1, R10 ;  /* 0x0000000107007824 */ /* 0x000fe200078e020a */
[----:B0-----:R-:W-:Y:S06]  /*18f0*/  @!P2 BRA `(.L_x_1572) ;  /* 0x000000000048a947 */ /* 0x001fec0003800000 */
        /* <DEDUP_REMOVED lines=11> */
.L_x_1574:
[----:B------:R-:W-:-:S13]  /*19b0*/  ISETP.NE.AND P0, PT, R11, 0x1, PT ;  /* 0x000000010b00780c */ /* 0x000fda0003f05270 */
[----:B------:R-:W0:Y:S02]  /*19c0*/  @P0 LDC.64 R4, c[0x0][0x9e8] ;  /* 0x00027a00ff040b82 */ /* 0x000e240000000a00 */
[----:B0-----:R-:W-:-:S05]  /*19d0*/  @P0 IMAD.HI.U32 R4, R2, R4, RZ ;  /* 0x0000000402040227 */ /* 0x001fca00078e00ff */
[----:B------:R-:W-:-:S07]  /*19e0*/  @P0 SHF.R.U32.HI R2, RZ, R5, R4 ;  /* 0x00000005ff020219 */ /* 0x000fce0000011604 */
.L_x_1575:
[----:B------:R-:W-:Y:S05]  /*19f0*/  BSYNC B0 ;  /* 0x0000000000007941 */ /* 0x000fea0003800000 */
.L_x_1573:
[----:B------:R-:W-:-:S05]  /*1a00*/  IMAD R3, R2, R11, R11 ;  /* 0x0000000b02037224 */ /* 0x000fca00078e020b */
[----:B------:R-:W-:-:S07]  /*1a10*/  VIMNMX R0, R0, R3, PT ;  /* 0x0000000300007248 */ /* 0x000fce0003fe0100 */
.L_x_1572:
[----:B------:R-:W0:Y:S01]  /*1a20*/  @P1 LDC R3, c[0x0][0x44c] ;  /* 0x00011300ff031b82 */ /* 0x000e220000000800 */
[----:B------:R-:W-:Y:S01]  /*1a30*/  IMAD.MOV.U32 R2, RZ, RZ, R12 ;  /* 0x000000ffff027224 */ /* 0x000fe200078e000c */
[----:B------:R-:W-:Y:S01]  /*1a40*/  ULDC UR4, c[0x0][0x9dc] ;  /* 0x0002770000047ab9 */ /* 0x000fe20000000800 */
[----:B------:R-:W-:-:S05]  /*1a50*/  IMAD.IADD R139, R201, 0x1, -R200 ;  /* 0x00000001c98b7824 */ /* 0x000fca00078e0ac8 */
[----:B------:R-:W1:Y:S01]  /*1a60*/  @P1 LDC R4, c[0x0][0x450] ;  /* 0x00011400ff041b82 */ /* 0x000e620000000800 */
[----:B0-----:R-:W-:-:S05]  /*1a70*/  @P1 IMAD.HI.U32 R3, R12, R3, RZ ;  /* 0x000000030c031227 */ /* 0x001fca00078e00ff */
[----:B-1----:R-:W-:-:S05]  /*1a80*/  @P1 SHF.R.U32.HI R2, RZ, R4, R3 ;  /* 0x00000004ff021219 */ /* 0x002fca0000011603 */
[----:B------:R-:W-:-:S04]  /*1a90*/  IMAD.IADD R2, R139, 0x1, R2 ;  /* 0x000000018b027824 */ /* 0x000fc800078e0202 */
[----:B------:R-:W-:Y:S01]  /*1aa0*/  VIADD R3, R2, -UR4 ;  /* 0x8000000402037c36 */ /* 0x000fe20008000000 */
[----:B------:R-:W-:Y:S06]  /*1ab0*/  @!P2 BRA `(.L_x_1576) ;  /* 0x000000000044a947 */ /* 0x000fec0003800000 */
[----:B------:R-:W-:Y:S01]  /*1ac0*/  ISETP.GT.AND P0, PT, R2, -0x1, PT ;  /* 0xffffffff0200780c */ /* 0x000fe20003f04270 */
[----:B------:R-:W-:-:S12]  /*1ad0*/  BSSY B0, `(.L_x_1577) ;  /* 0x000000d000007945 */ /* 0x000fd80003800000 */
        /* <DEDUP_REMOVED lines=8> */
.L_x_1578:
[----:B------:R-:W-:-:S13]  /*1b60*/  ISETP.NE.AND P0, PT, R11, 0x1, PT ;  /* 0x000000010b00780c */ /* 0x000fda0003f05270 */
[----:B------:R-:W0:Y:S02]  /*1b70*/  @P0 LDC.64 R4, c[0x0][0x9e8] ;  /* 0x00027a00ff040b82 */ /* 0x000e240000000a00 */
[----:B0-----:R-:W-:-:S05]  /*1b80*/  @P0 IMAD.HI.U32 R4, R2, R4, RZ ;  /* 0x0000000402040227 */ /* 0x001fca00078e00ff */
[----:B------:R-:W-:-:S07]  /*1b90*/  @P0 SHF.R.U32.HI R2, RZ, R5, R4 ;  /* 0x00000005ff020219 */ /* 0x000fce0000011604 */
.L_x_1579:
[----:B------:R-:W-:Y:S05]  /*1ba0*/  BSYNC B0 ;  /* 0x0000000000007941 */ /* 0x000fea0003800000 */
.L_x_1577:
[----:B------:R-:W-:-:S05]  /*1bb0*/  IMAD R2, R2, R11, RZ ;  /* 0x0000000b02027224 */ /* 0x000fca00078e02ff */
[----:B------:R-:W-:-:S07]  /*1bc0*/  VIMNMX R3, R3, R2, !PT ;  /* 0x0000000203037248 */ /* 0x000fce0007fe0100 */
.L_x_1576:
[----:B------:R-:W-:Y:S01]  /*1bd0*/  VIADD R0, R0, 0x5f ;  /* 0x0000005f00007836 */ /* 0x000fe20000000000 */
[----:B------:R-:W-:Y:S01]  /*1be0*/  PLOP3.LUT P2, PT, PT, PT, PT, 0x80, 0x0 ;  /* 0x000000000000781c */ /* 0x000fe20003f4f070 */
[----:B------:R-:W-:-:S04]  /*1bf0*/  IMAD.HI R2, R3, 0x2aaaaaab, RZ ;  /* 0x2aaaaaab03027827 */ /* 0x000fc800078e02ff */
[----:B------:R-:W-:Y:S01]  /*1c00*/  IMAD.HI R0, R0, 0x2aaaaaab, RZ ;  /* 0x2aaaaaab00007827 */ /* 0x000fe200078e02ff */
[----:B------:R-:W-:-:S04]  /*1c10*/  SHF.R.U32.HI R5, RZ, 0x1f, R2 ;  /* 0x0000001fff057819 */ /* 0x000fc80000011602 */
[----:B------:R-:W-:Y:S02]  /*1c20*/  SHF.R.U32.HI R3, RZ, 0x1f, R0 ;  /* 0x0000001fff037819 */ /* 0x000fe40000011600 */
[----:B------:R-:W-:Y:S02]  /*1c30*/  LEA.HI.SX32 R5, R2, R5, 0x1c ;  /* 0x0000000502057211 */ /* 0x000fe400078fe2ff */
[----:B------:R-:W-:Y:S02]  /*1c40*/  LEA.HI.SX32 R3, R0, R3, 0x1c ;  /* 0x0000000300037211 */ /* 0x000fe400078fe2ff */
[----:B------:R-:W-:Y:S02]  /*1c50*/  VIMNMX R5, RZ, R5, !PT ;  /* 0x00000005ff057248 */ /* 0x000fe40007fe0100 */
[----:B------:R-:W-:-:S03]  /*1c60*/  VIMNMX R3, R138, R3, PT ;  /* 0x000000038a037248 */ /* 0x000fc60003fe0100 */
[--C-:B------:R-:W-:Y:S02]  /*1c70*/  IMAD R5, R5, 0x60, -R6.reuse ;  /* 0x0000006005057824 */ /* 0x100fe400078e0a06 */
[----:B------:R-:W-:-:S03]  /*1c80*/  IMAD R3, R3, 0x60, -R6 ;  /* 0x0000006003037824 */ /* 0x000fc600078e0a06 */
[----:B------:R-:W-:Y:S02]  /*1c90*/  VIMNMX R5, RZ, R5, !PT ;  /* 0x00000005ff057248 */ /* 0x000fe40007fe0100 */
[----:B------:R-:W-:-:S03]  /*1ca0*/  VIMNMX R0, R3, R24, PT ;  /* 0x0000001803007248 */ /* 0x000fc60003fe0100 */
[----:B------:R-:W-:Y:S01]  /*1cb0*/  IMAD.WIDE.U32 R2, R5, -0x55555555, RZ ;  /* 0xaaaaaaab05027825 */ /* 0x000fe200078e00ff */
[----:B------:R-:W-:-:S04]  /*1cc0*/  ISETP.GT.AND P0, PT, R0, R5, PT ;  /* 0x000000050000720c */ /* 0x000fc80003f04270 */
[----:B------:R-:W-:-:S05]  /*1cd0*/  SHF.R.U32.HI R123, RZ, 0x6, R3 ;  /* 0x00000006ff7b7819 */ /* 0x000fca0000011603 */
[----:B------:R-:W-:-:S04]  /*1ce0*/  IMAD.MOV.U32 R2, RZ, RZ, R123 ;  /* 0x000000ffff027224 */ /* 0x000fc800078e007b */
[----:B------:R-:W-:-:S04]  /*1cf0*/  @P0 VIADD R0, R0, 0x5f ;  /* 0x0000005f00000836 */ /* 0x000fc80000000000 */
[----:B------:R-:W-:-:S05]  /*1d00*/  @P0 IMAD.HI R0, R0, 0x2aaaaaab, RZ ;  /* 0x2aaaaaab00000827 */ /* 0x000fca00078e02ff */
[----:B------:R-:W-:-:S04]  /*1d10*/  @P0 SHF.R.U32.HI R3, RZ, 0x1f, R0 ;  /* 0x0000001fff030819 */ /* 0x000fc80000011600 */
[----:B------:R-:W-:-:S04]  /*1d20*/  @P0 LEA.HI.SX32 R2, R0, R3, 0x1c ;  /* 0x0000000300020211 */ /* 0x000fc800078fe2ff */
[----:B------:R-:W-:-:S13]  /*1d30*/  ISETP.GT.AND P0, PT, R2, R123, PT ;  /* 0x0000007b0200720c */ /* 0x000fda0003f04270 */
[----:B------:R-:W-:Y:S05]  /*1d40*/  @!P0 BRA `(.L_x_1580) ;  /* 0x0000009400748947 */ /* 0x000fea0003800000 */
        /* <DEDUP_REMOVED lines=20> */
.L_x_1582:
[----:B------:R-:W-:Y:S05]  /*1e90*/  BSYNC B6 ;  /* 0x0000000000067941 */ /* 0x000fea0003800000 */
.L_x_1581:
        /* <DEDUP_REMOVED lines=20> */
.L_x_1584:
[----:B------:R-:W-:Y:S05]  /*1fe0*/  BSYNC B6 ;  /* 0x0000000000067941 */ /* 0x000fea0003800000 */
.L_x_1583:
[----:B------:R-:W-:Y:S01]  /*1ff0*/  ULDC.64 UR4, c[0x0][0x9f8] ;  /* 0x00027e0000047ab9 */ /* 0x000fe20000000a00 */
[----:B------:R-:W2:Y:S01]  /*2000*/  LDL R29, [R1+0x34] ;  /* 0x00003400011d7983 */ /* 0x000ea20000100800 */
[----:B------:R-:W-:-:S03]  /*2010*/  ISETP.NE.U32.AND P0, PT, RZ, UR4, PT ;  /* 0x00000004ff007c0c */ /* 0x000fc6000bf05070 */
[----:B------:R-:W3:Y:S01]  /*2020*/  LDL R27, [R1+0x48] ;  /* 0x00004800011b7983 */ /* 0x000ee20000100800 */
[----:B------:R-:W-:Y:S01]  /*2030*/  ISETP.NE.AND.EX P0, PT, RZ, UR5, PT, P0 ;  /* 0x00000005ff007c0c */ /* 0x000fe2000bf05300 */
[----:B------:R-:W-:Y:S01]  /*2040*/  IMAD.MOV.U32 R0, RZ, RZ, R31 ;  /* 0x000000ffff007224 */ /* 0x000fe200078e001f */
[----:B------:R-:W0:Y:S01]  /*2050*/  LDC.64 R94, c[0x0][0x3f8] ;  /* 0x0000fe00ff5e7b82 */ /* 0x000e220000000a00 */
[----:B------:R-:W4:Y:S01]  /*2060*/  LDL R21, [R1+0x5c] ;  /* 0x00005c0001157983 */ /* 0x000f220000100800 */
[----:B------:R-:W-:-:S06]  /*2070*/  ULDC UR4, c[0x0][0x2f4] ;  /* 0x0000bd0000047ab9 */ /* 0x000fcc0000000800 */
[----:B------:R-:W1:Y:S08]  /*2080*/  LDC R15, c[0x0][0x3f4] ;  /* 0x0000fd00ff0f7b82 */ /* 0x000e700000000800 */
[----:B------:R-:W0:Y:S08]  /*2090*/  @P0 LDC.64 R4, c[0x0][0x9f8] ;  /* 0x00027e00ff040b82 */ /* 0x000e300000000a00 */
[----:B------:R-:W1:Y:S01]  /*20a0*/  LDC.64 R88, c[0x0][0x408] ;  /* 0x00010200ff587b82 */ /* 0x000e620000000a00 */
[----:B0-----:R-:W-:-:S05]  /*20b0*/  @P0 IMAD.WIDE R4, R31, 0x4, R4 ;  /* 0x000000041f040825 */ /* 0x001fca00078e0204 */
[----:B------:R0:W4:Y:S01]  /*20c0*/  @P0 LDG.E R0, desc[UR60][R4.64] ;  /* 0x0000003c04000981 */ /* 0x000122000c1e1900 */
[----:B------:R-:W-:Y:S01]  /*20d0*/  ISETP.GE.AND P1, PT, R198, UR4, PT ;  /* 0x00000004c6007c0c */ /* 0x000fe2000bf26270 */
[--C-:B------:R-:W-:Y:S01]  /*20e0*/  IMAD.WIDE.U32 R96, R218, R94, R16.reuse ;  /* 0x0000005eda607225 */ /* 0x100fe200078e0010 */
[----:B------:R-:W-:Y:S01]  /*20f0*/  ISETP.GE.AND P0, PT, R16, UR4, PT ;  /* 0x0000000410007c0c */ /* 0x000fe2000bf06270 */
[----:B------:R-:W0:Y:S01]  /*2100*/  S2R R140, SR_TID.X ;  /* 0x00000000008c7919 */ /* 0x000e220000002100 */
[----:B------:R-:W-:Y:S01]  /*2110*/  SEL R6, RZ, 0xffffffff, P1 ;  /* 0xffffffffff067807 */ /* 0x000fe20000800000 */
[----:B-1----:R-:W-:Y:S01]  /*2120*/  IMAD.WIDE.U32 R90, R218, R88, R16 ;  /* 0x00000058da5a7225 */ /* 0x002fe200078e0010 */
[----:B------:R-:W-:Y:S02]  /*2130*/  SEL R3, RZ, 0x1, P0 ;  /* 0x00000001ff037807 */ /* 0x000fe40000000000 */
[----:B------:R-:W-:Y:S01]  /*2140*/  SHF.R.S32.HI R7, RZ, 0x1f, R218 ;  /* 0x0000001fff077819 */ /* 0x000fe200000114da */
[----:B------:R-:W-:Y:S01]  /*2150*/  IMAD.SHL.U32 R6, R6, 0x2, RZ ;  /* 0x0000000206067824 */ /* 0x000fe200078e00ff */
[----:B------:R-:W-:Y:S01]  /*2160*/  ISETP.GE.AND P0, PT, R195, UR4, PT ;  /* 0x00000004c3007c0c */ /* 0x000fe2000bf06270 */
[----:B------:R-:W-:Y:S01]  /*2170*/  IMAD.SHL.U32 R104, R94, 0x40, RZ ;  /* 0x000000405e687824 */ /* 0x000fe200078e00ff */
[----:B------:R-:W-:Y:S01]  /*2180*/  ISETP.GE.AND P1, PT, R192, UR4, PT ;  /* 0x00000004c0007c0c */ /* 0x000fe2000bf26270 */
[----:B------:R-:W-:Y:S01]  /*2190*/  IMAD.IADD R125, R26, 0x1, R25 ;  /* 0x000000011a7d7824 */ /* 0x000fe200078e0219 */
[----:B------:R-:W-:Y:S01]  /*21a0*/  LOP3.LUT R3, R6, 0x2, R3, 0xe2, !PT ;  /* 0x0000000206037812 */ /* 0x000fe200078ee203 */
[C---:B------:R-:W-:Y:S01]  /*21b0*/  IMAD R6, R7.reuse, R94, RZ ;  /* 0x0000005e07067224 */ /* 0x040fe200078e02ff */
[----:B------:R-:W-:Y:S01]  /*21c0*/  SHF.R.S32.HI R197, RZ, 0x1f, R196 ;  /* 0x0000001fffc57819 */ /* 0x000fe200000114c4 */
[----:B------:R-:W-:Y:S01]  /*21d0*/  IMAD R7, R7, R88, RZ ;  /* 0x0000005807077224 */ /* 0x000fe200078e02ff */
[----:B0-----:R-:W-:Y:S01]  /*21e0*/  SEL R4, RZ, 0x4, P0 ;  /* 0x00000004ff047807 */ /* 0x001fe20000000000 */
        /* <DEDUP_REMOVED lines=8> */
[-C--:B------:R-:W-:Y:S01]  /*2270*/  ISETP.GE.AND P0, PT, R16, R15.reuse, PT ;  /* 0x0000000f1000720c */ /* 0x080fe20003f06270 */
[----:B------:R-:W-:Y:S01]  /*2280*/  IMAD.WIDE.U32 R92, R218, R88, R196 ;  /* 0x00000058da5c7225 */ /* 0x000fe200078e00c4 */
[----:B------:R-:W-:Y:S02]  /*2290*/  LOP3.LUT R9, R3, R4, RZ, 0xfc, !PT ;  /* 0x0000000403097212 */ /* 0x000fe400078efcff */
[----:B------:R-:W-:Y:S01]  /*22a0*/  ISETP.GE.AND P1, PT, R198, R15, PT ;  /* 0x0000000fc600720c */ /* 0x000fe20003f26270 */
[----:B------:R-:W-:Y:S01]  /*22b0*/  IMAD R7, R218, R89, R7 ;  /* 0x00000059da077224 */ /* 0x000fe200078e0207 */
[----:B------:R-:W-:Y:S01]  /*22c0*/  ISETP.GE.AND P3, PT, R195, R15, PT ;  /* 0x0000000fc300720c */ /* 0x000fe20003f66270 */
[----:B-----5:R-:W-:Y:S01]  /*22d0*/  IMAD.WIDE.U32 R98, R137, R94, R98 ;  /* 0x0000005e89627225 */ /* 0x020fe200078e0062 */
[----:B------:R-:W-:-:S02]  /*22e0*/  SEL R3, R15, RZ, P0 ;  /* 0x000000ff0f037207 */ /* 0x000fc40000000000 */
[----:B------:R-:W-:Y:S01]  /*22f0*/  SEL R5, R15, RZ, P1 ;  /* 0x000000ff0f057207 */ /* 0x000fe20000800000 */
[----:B------:R-:W-:Y:S01]  /*2300*/  IMAD.IADD R93, R93, 0x1, R7 ;  /* 0x000000015d5d7824 */ /* 0x000fe200078e0207 */
[----:B------:R-:W-:Y:S01]  /*2310*/  SEL R4, R15, RZ, P3 ;  /* 0x000000ff0f047207 */ /* 0x000fe20001800000 */
[----:B------:R-:W-:Y:S01]  /*2320*/  IMAD.IADD R3, R16, 0x1, R3 ;  /* 0x0000000110037824 */ /* 0x000fe200078e0203 */
[----:B------:R-:W-:Y:S01]  /*2330*/  LOP3.LUT R22, R22, 0xfffffffe, RZ, 0xc0, !PT ;  /* 0xfffffffe16167812 */ /* 0x000fe200078ec0ff */
[----:B------:R-:W-:Y:S01]  /*2340*/  IMAD.IADD R5, R198, 0x1, R5 ;  /* 0x00000001c6057824 */ /* 0x000fe200078e0205 */
[----:B------:R-:W-:Y:S01]  /*2350*/  SHF.R.U32.HI R28, RZ, 0x3, R225 ;  /* 0x00000003ff1c7819 */ /* 0x000fe200000116e1 */
[----:B------:R-:W-:Y:S01]  /*2360*/  IMAD.IADD R11, R195, 0x1, R4 ;  /* 0x00000001c30b7824 */ /* 0x000fe200078e0204 */
[----:B------:R-:W-:Y:S01]  /*2370*/  SHF.R.S32.HI R4, RZ, 0x1f, R3 ;  /* 0x0000001fff047819 */ /* 0x000fe20000011403 */
[----:B------:R-:W-:Y:S01]  /*2380*/  IMAD.IADD R91, R7, 0x1, R91 ;  /* 0x00000001075b7824 */ /* 0x000fe200078e025b */
[----:B------:R-:W-:Y:S01]  /*2390*/  SHF.R.S32.HI R8, RZ, 0x1f, R5 ;  /* 0x0000001fff087819 */ /* 0x000fe20000011405 */
[----:B------:R-:W-:Y:S01]  /*23a0*/  IMAD.WIDE.U32 R96, R137, R94, R96 ;  /* 0x0000005e89607225 */ /* 0x000fe200078e0060 */
[----:B------:R-:W-:-:S02]  /*23b0*/  LEA.HI R6, R4, R3, RZ, 0x3 ;  /* 0x0000000304067211 */ /* 0x000fc400078f18ff */
[----:B------:R-:W-:Y:S01]  /*23c0*/  LEA.HI R3, R4, R3, RZ, 0x6 ;  /* 0x0000000304037211 */ /* 0x000fe200078f30ff */
[----:B------:R-:W-:Y:S01]  /*23d0*/  IMAD R127, R89, 0x60, RZ ;  /* 0x00000060597f7824 */ /* 0x000fe200078e02ff */
[-C--:B------:R-:W-:Y:S01]  /*23e0*/  LEA.HI R7, R8, R5.reuse, RZ, 0x6 ;  /* 0x0000000508077211 */ /* 0x080fe200078f30ff */
[----:B------:R-:W-:Y:S01]  /*23f0*/  IMAD.SHL.U32 R106, R88, 0x40, RZ ;  /* 0x00000040586a7824 */ /* 0x000fe200078e00ff */
[----:B------:R-:W-:Y:S01]  /*2400*/  LEA.HI R10, R8, R5, RZ, 0x3 ;  /* 0x00000005080a7211 */ /* 0x000fe200078f18ff */
[CC--:B------:R-:W-:Y:S01]  /*2410*/  IMAD.WIDE.U32 R92, R137.reuse, R88.reuse, R92 ;  /* 0x00000058895c7225 */ /* 0x0c0fe200078e005c */
[----:B------:R-:W-:Y:S02]  /*2420*/  SHF.R.S32.HI R4, RZ, 0x6, R3 ;  /* 0x00000006ff047819 */ /* 0x000fe40000011403 */
[----:B------:R-:W-:Y:S01]  /*2430*/  SHF.R.S32.HI R8, RZ, 0x6, R7 ;  /* 0x00000006ff087819 */ /* 0x000fe20000011407 */
[----:B------:R-:W-:Y:S01]  /*2440*/  IMAD.WIDE.U32 R90, R137, R88, R90 ;  /* 0x00000058895a7225 */ /* 0x000fe200078e005a */
[----:B------:R-:W-:-:S02]  /*2450*/  LOP3.LUT R5, R227, 0x38, R10, 0xf8, !PT ;  /* 0x00000038e3057812 */ /* 0x000fc400078ef80a */
[----:B------:R-:W-:Y:S01]  /*2460*/  SHF.R.S32.HI R14, RZ, 0x1f, R11 ;  /* 0x0000001fff0e7819 */ /* 0x000fe2000001140b */
[--C-:B------:R-:W-:Y:S01]  /*2470*/  IMAD R136, R4, 0x1800, R229.reuse ;  /* 0x0000180004887824 */ /* 0x100fe200078e02e5 */
[--C-:B------:R-:W-:Y:S01]  /*2480*/  LOP3.LUT R7, R225, 0x38, R6.reuse, 0xf8, !PT ;  /* 0x00000038e1077812 */ /* 0x100fe200078ef806 */
[----:B------:R-:W-:Y:S01]  /*2490*/  IMAD R135, R8, 0x1800, R229 ;  /* 0x0000180008877824 */ /* 0x000fe200078e02e5 */
[CC--:B------:R-:W-:Y:S01]  /*24a0*/  LEA.HI R20, R14.reuse, R11.reuse, RZ, 0x3 ;  /* 0x0000000b0e147211 */ /* 0x0c0fe200078f18ff */
[----:B------:R-:W-:Y:S01]  /*24b0*/  IMAD.SHL.U32 R122, R15, 0x2, RZ ;  /* 0x000000020f7a7824 */ /* 0x000fe200078e00ff */
[----:B------:R-:W-:Y:S02]  /*24c0*/  LEA.HI R11, R14, R11, RZ, 0x6 ;  /* 0x0000000b0e0b7211 */ /* 0x000fe400078f30ff */
[----:B------:R-:W-:Y:S02]  /*24d0*/  @P3 LOP3.LUT R22, R22, 0x1, RZ, 0xfc, !PT ;  /* 0x0000000116163812 */ /* 0x000fe400078efcff */
[----:B------:R-:W-:-:S02]  /*24e0*/  LOP3.LUT R3, R227, 0x38, R6, 0xf8, !PT ;  /* 0x00000038e3037812 */ /* 0x000fc400078ef806 */
[----:B------:R-:W-:Y:S02]  /*24f0*/  LOP3.LUT R12, R7, R28, RZ, 0x3c, !PT ;  /* 0x0000001c070c7212 */ /* 0x000fe400078e3cff */
[----:B------:R-:W-:Y:S02]  /*2500*/  SHF.R.S32.HI R13, RZ, 0x1f, R137 ;  /* 0x0000001fff0d7819 */ /* 0x000fe40000011489 */
[----:B------:R-:W-:Y:S02]  /*2510*/  LOP3.LUT R7, R225, 0x38, R20, 0xf8, !PT ;  /* 0x00000038e1077812 */ /* 0x000fe400078ef814 */
[----:B------:R-:W-:Y:S02]  /*2520*/  LOP3.LUT R22, R22, 0xfffffffb, RZ, 0xc0, !PT ;  /* 0xfffffffb16167812 */ /* 0x000fe400078ec0ff */
[----:B------:R-:W-:Y:S02]  /*2530*/  LOP3.LUT R3, R3, R228, RZ, 0x3c, !PT ;  /* 0x000000e403037212 */ /* 0x000fe400078e3cff */
[----:B------:R-:W-:-:S02]  /*2540*/  SHF.L.U64.HI R103, R94, 0x6, R95 ;  /* 0x000000065e677819 */ /* 0x000fc4000001025f */
[----:B------:R-:W-:Y:S01]  /*2550*/  SHF.L.U64.HI R105, R88, 0x6, R89 ;  /* 0x0000000658697819 */ /* 0x000fe20000010259 */
[----:B------:R-:W-:Y:S01]  /*2560*/  IMAD.IADD R136, R136, 0x1, R3 ;  /* 0x0000000188887824 */ /* 0x000fe200078e0203 */
[----:B------:R-:W-:Y:S02]  /*2570*/  LOP3.LUT R3, R227, 0x38, R20, 0xf8, !PT ;  /* 0x00000038e3037812 */ /* 0x000fe400078ef814 */
[----:B------:R-:W-:Y:S02]  /*2580*/  SHF.R.S32.HI R113, RZ, 0x3, R6 ;  /* 0x00000003ff717819 */ /* 0x000fe40000011406 */
[----:B------:R-:W-:Y:S02]  /*2590*/  LOP3.LUT R3, R3, R228, RZ, 0x3c, !PT ;  /* 0x000000e403037212 */ /* 0x000fe400078e3cff */
[----:B------:R-:W-:Y:S02]  /*25a0*/  SHF.R.S32.HI R112, RZ, 0x3, R10 ;  /* 0x00000003ff707819 */ /* 0x000fe4000001140a */
[----:B------:R-:W-:-:S02]  /*25b0*/  SHF.R.S32.HI R111, RZ, 0x3, R20 ;  /* 0x00000003ff6f7819 */ /* 0x000fc40000011414 */
[----:B------:R-:W-:Y:S01]  /*25c0*/  LEA.HI R140, R140, 0x8, RZ, 0x19 ;  /* 0x000000088c8c7811 */ /* 0x000fe200078fc8ff */
[--C-:B--2---:R-:W-:Y:S01]  /*25d0*/  IMAD R133, R4, 0x1800, R29.reuse ;  /* 0x0000180004857824 */ /* 0x104fe200078e021d */
[----:B------:R-:W-:Y:S01]  /*25e0*/  LOP3.LUT R4, R5, R228, RZ, 0x3c, !PT ;  /* 0x000000e405047212 */ /* 0x000fe200078e3cff */
[----:B------:R-:W-:Y:S01]  /*25f0*/  IMAD R131, R8, 0x1800, R29 ;  /* 0x0000180008837824 */ /* 0x000fe200078e021d */
[----:B------:R-:W-:Y:S01]  /*2600*/  LOP3.LUT R5, R225, 0x38, R10, 0xf8, !PT ;  /* 0x00000038e1057812 */ /* 0x000fe200078ef80a */
[----:B------:R-:W-:Y:S01]  /*2610*/  IMAD.IADD R133, R133, 0x1, R12 ;  /* 0x0000000185857824 */ /* 0x000fe200078e020c */
[----:B---3--:R-:W-:Y:S01]  /*2620*/  LOP3.LUT P2, RZ, R27, 0x4, RZ, 0xc0, !PT ;  /* 0x000000041bff7812 */ /* 0x008fe2000784c0ff */
[----:B------:R-:W-:Y:S01]  /*2630*/  IMAD.IADD R135, R135, 0x1, R4 ;  /* 0x0000000187877824 */ /* 0x000fe200078e0204 */
[----:B------:R-:W-:Y:S01]  /*2640*/  SHF.R.S32.HI R4, RZ, 0x6, R11 ;  /* 0x00000006ff047819 */ /* 0x000fe2000001140b */
[----:B----4-:R-:W-:Y:S01]  /*2650*/  IMAD R110, R21, 0x40, R218 ;  /* 0x00000040156e7824 */ /* 0x010fe200078e02da */
[----:B------:R-:W-:-:S02]  /*2660*/  LOP3.LUT R8, R5, R28, RZ, 0x3c, !PT ;  /* 0x0000001c05087212 */ /* 0x000fc400078e3cff */
[----:B------:R-:W-:Y:S01]  /*2670*/  LOP3.LUT R5, R227, 0x18, R16, 0xf8, !PT ;  /* 0x00000018e3057812 */ /* 0x000fe200078ef810 */
[C---:B------:R-:W-:Y:S02]  /*2680*/  IMAD R132, R4.reuse, 0x1800, R229 ;  /* 0x0000180004847824 */ /* 0x040fe400078e02e5 */
[----:B------:R-:W-:Y:S01]  /*2690*/  IMAD R129, R4, 0x1800, R29 ;  /* 0x0000180004817824 */ /* 0x000fe200078e021d */
[----:B------:R-:W-:Y:S01]  /*26a0*/  LOP3.LUT R4, R7, R28, RZ, 0x3c, !PT ;  /* 0x0000001c07047212 */ /* 0x000fe200078e3cff */
[----:B------:R-:W-:Y:S01]  /*26b0*/  IMAD.IADD R131, R131, 0x1, R8 ;  /* 0x0000000183837824 */ /* 0x000fe200078e0208 */
[----:B------:R-:W-:Y:S01]  /*26c0*/  LOP3.LUT R128, R5, R228, RZ, 0x3c, !PT ;  /* 0x000000e405807212 */ /* 0x000fe200078e3cff */
[----:B------:R-:W-:Y:S01]  /*26d0*/  IMAD R8, R13, R94, RZ ;  /* 0x0000005e0d087224 */ /* 0x000fe200078e02ff */
[----:B------:R-:W-:Y:S01]  /*26e0*/  @P2 LOP3.LUT R22, R22, 0x4, RZ, 0xfc, !PT ;  /* 0x0000000416162812 */ /* 0x000fe200078efcff */
[----:B------:R-:W-:Y:S01]  /*26f0*/  IMAD.IADD R129, R129, 0x1, R4 ;  /* 0x0000000181817824 */ /* 0x000fe200078e0204 */
[----:B------:R-:W-:Y:S01]  /*2700*/  ISETP.GE.AND P2, PT, R193, UR4, PT ;  /* 0x00000004c1007c0c */ /* 0x000fe2000bf46270 */
[----:B------:R-:W-:Y:S01]  /*2710*/  IMAD R7, R95, 0x60, RZ ;  /* 0x000000605f077824 */ /* 0x000fe200078e02ff */
[----:B------:R-:W-:Y:S01]  /*2720*/  LOP3.LUT R5, R6, 0xfffffff8, RZ, 0xc0, !PT ;  /* 0xfffffff806057812 */ /* 0x000fe200078ec0ff */
[----:B------:R-:W-:Y:S01]  /*2730*/  IMAD R11, R137, R95, R8 ;  /* 0x0000005f890b7224 */ /* 0x000fe200078e0208 */
[----:B------:R-:W-:Y:S01]  /*2740*/  SEL R8, RZ, 0x20, P2 ;  /* 0x00000020ff087807 */ /* 0x000fe20001000000 */
[----:B------:R-:W-:Y:S01]  /*2750*/  IMAD R4, R13, R88, RZ ;  /* 0x000000580d047224 */ /* 0x000fe200078e02ff */
[----:B------:R-:W-:Y:S01]  /*2760*/  LOP3.LUT R6, R10, 0xfffffff8, RZ, 0xc0, !PT ;  /* 0xfffffff80a067812 */ /* 0x000fe200078ec0ff */
[----:B------:R-:W-:Y:S01]  /*2770*/  IMAD.WIDE.U32 R94, R94, 0x60, RZ ;  /* 0x000000605e5e7825 */ /* 0x000fe200078e00ff */
[----:B------:R-:W-:-:S02]  /*2780*/  LOP3.LUT R25, R9, R8, RZ, 0xfc, !PT ;  /* 0x0000000809197212 */ /* 0x000fc400078efcff */
[----:B------:R-:W-:Y:S01]  /*2790*/  LOP3.LUT R8, R9, 0x1, RZ, 0xc0, !PT ;  /* 0x0000000109087812 */ /* 0x000fe200078ec0ff */
[----:B------:R-:W-:Y:S01]  /*27a0*/  IMAD R13, R137, R89, R4 ;  /* 0x00000059890d7224 */ /* 0x000fe200078e0204 */
[----:B------:R-:W-:Y:S01]  /*27b0*/  LOP3.LUT R9, R25, 0x2, RZ, 0xc0, !PT ;  /* 0x0000000219097812 */ /* 0x000fe200078ec0ff */
[----:B------:R-:W-:Y:S01]  /*27c0*/  IMAD.IADD R126, R95, 0x1, R7 ;  /* 0x000000015f7e7824 */ /* 0x000fe200078e0207 */
[----:B------:R-:W-:Y:S01]  /*27d0*/  LOP3.LUT R7, R20, 0xfffffff8, RZ, 0xc0, !PT ;  /* 0xfffffff814077812 */ /* 0x000fe200078ec0ff */
[----:B------:R-:W-:Y:S01]  /*27e0*/  IMAD.WIDE.U32 R88, R88, 0x60, RZ ;  /* 0x0000006058587825 */ /* 0x000fe200078e00ff */
[C---:B------:R-:W-:Y:S02]  /*27f0*/  LOP3.LUT R10, R25.reuse, 0x4, RZ, 0xc0, !PT ;  /* 0x00000004190a7812 */ /* 0x040fe400078ec0ff */
[C---:B------:R-:W-:Y:S01]  /*2800*/  LOP3.LUT R20, R25.reuse, 0x8, RZ, 0xc0, !PT ;  /* 0x0000000819147812 */ /* 0x040fe200078ec0ff */
[----:B------:R-:W-:Y:S01]  /*2810*/  IMAD.IADD R132, R132, 0x1, R3 ;  /* 0x0000000184847824 */ /* 0x000fe200078e0203 */
[----:B------:R-:W-:Y:S01]  /*2820*/  LOP3.LUT R21, R25, 0x10, RZ, 0xc0, !PT ;  /* 0x0000001019157812 */ /* 0x000fe200078ec0ff */
[----:B------:R-:W-:Y:S01]  /*2830*/  IMAD.IADD R128, R229, 0x1, R128 ;  /* 0x00000001e5807824 */ /* 0x000fe200078e0280 */
        /* <DEDUP_REMOVED lines=8> */
[----:B------:R-:W-:Y:S01]  /*28c0*/  LOP3.LUT R25, R25, 0x20, RZ, 0xc0, !PT ;  /* 0x0000002019197812 */ /* 0x000fe200078ec0ff */
[----:B------:R-:W-:Y:S01]  /*28d0*/  IMAD.IADD R4, R13, 0x1, R91 ;  /* 0x000000010d047824 */ /* 0x000fe200078e025b */
[----:B------:R-:W-:-:S07]  /*28e0*/  SHF.R.S32.HI R124, RZ, 0x1f, R0 ;  /* 0x0000001fff7c7819 */ /* 0x000fce0000011400 */
.L_x_1690:
[----:B--2---:R-:W2:Y:S01]  /*28f0*/  LDL R32, [R1+0x48] ;  /* 0x0000480001207983 */ /* 0x004ea20000100800 */
[----:B0-----:R-:W0:Y:S01]  /*2900*/  LDC R28, c[0x0][0x430] ;  /* 0x00010c00ff1c7b82 */ /* 0x001e220000000800 */
[----:B------:R-:W-:-:S04]  /*2910*/  VIADD R2, R2, 0xffffffff ;  /* 0xffffffff02027836 */ /* 0x000fc80000000000 */
[----:B------:R-:W-:-:S03]  /*2920*/  IMAD R11, R2, 0x60, R110 ;  /* 0x00000060020b7824 */ /* 0x000fc600078e026e */
[----:B------:R-:W1:Y:S01]  /*2930*/  LDC R119, c[0x0][0x3f4] ;  /* 0x0000fd00ff777b82 */ /* 0x000e620000000800 */
        /* <DEDUP_REMOVED lines=12> */
[--C-:B------:R-:W-:Y:S01]  /*2a00*/  @!P2 SHF.R.S32.HI R27, RZ, 0x1f, R11.reuse ;  /* 0x0000001fff1ba819 */ /* 0x100fe2000001140b */
[----:B------:R-:W-:Y:S02]  /*2a10*/  @!P2 IMAD R29, R0, R15, R26 ;  /* 0x0000000f001da224 */ /* 0x000fe400078e021a */
[----:B------:R-:W-:-:S04]  /*2a20*/  @!P2 IMAD.MOV.U32 R26, RZ, RZ, R11 ;  /* 0x000000ffff1aa224 */ /* 0x000fc800078e000b */
[----:B------:R-:W-:-:S04]  /*2a30*/  @!P2 IMAD.WIDE.U32 R14, R0, R14, R26 ;  /* 0x0000000e000ea225 */ /* 0x000fc800078e001a */
[----:B------:R-:W-:Y:S01]  /*2a40*/  @!P2 IMAD.IADD R15, R15, 0x1, R29 ;  /* 0x000000010f0fa824 */ /* 0x000fe200078e021d */
[----:B---3--:R-:W-:Y:S01]  /*2a50*/  @!P2 LEA R12, P3, R14, R12, 0x2 ;  /* 0x0000000c0e0ca211 */ /* 0x008fe200078610ff */
[----:B------:R-:W-:-:S03]  /*2a60*/  IMAD.MOV.U32 R26, RZ, RZ, RZ ;  /* 0x000000ffff1a7224 */ /* 0x000fc600078e00ff */
[----:B------:R-:W-:-:S05]  /*2a70*/  @!P2 LEA.HI.X R13, R14, R13, R15, 0x2, P3 ;  /* 0x0000000d0e0da211 */ /* 0x000fca00018f140f */
[----:B------:R0:W5:Y:S01]  /*2a80*/  @!P2 LDG.E R26, desc[UR60][R12.64] ;  /* 0x0000003c0c1aa981 */ /* 0x000162000c1e1900 */
[----:B------:R-:W-:Y:S01]  /*2a90*/  ISETP.GT.AND P2, PT, R2, R123, PT ;  /* 0x0000007b0200720c */ /* 0x000fe20003f44270 */
[----:B------:R-:W-:Y:S01]  /*2aa0*/  IMAD R15, R19, 0x4800, R128 ;  /* 0x00004800130f7824 */ /* 0x000fe200078e0280 */
[----:B------:R-:W-:Y:S01]  /*2ab0*/  LOP3.LUT R22, R22, 0xfffffffd, RZ, 0xc0, !PT ;  /* 0xfffffffd16167812 */ /* 0x000fe200078ec0ff */
[----:B------:R-:W-:Y:S01]  /*2ac0*/  IMAD.MOV R27, RZ, RZ, -R11 ;  /* 0x000000ffff1b7224 */ /* 0x000fe200078e0a0b */
[----:B------:R-:W-:Y:S05]  /*2ad0*/  YIELD ;  /* 0x0000000000007946 */ /* 0x000fea0003800000 */
[----:B------:R-:W-:Y:S01]  /*2ae0*/  VIADD R29, R15, 0x20 ;  /* 0x000000200f1d7836 */ /* 0x000fe20000000000 */
[----:B------:R-:W-:Y:S01]  /*2af0*/  BSSY B0, `(.L_x_1585) ;  /* 0x00007f9000007945 */ /* 0x000fe20003800000 */
[----:B------:R-:W-:-:S02]  /*2b00*/  IMAD R27, R28, R27, R31 ;  /* 0x0000001b1c1b7224 */ /* 0x000fc400078e021f */
[----:B------:R-:W-:Y:S01]  /*2b10*/  @P2 LOP3.LUT R22, R22, 0x2, RZ, 0xfc, !PT ;  /* 0x0000000216162812 */ /* 0x000fe200078efcff */
[----:B------:R-:W-:Y:S01]  /*2b20*/  IMAD R28, R15, 0x2, R114 ;  /* 0x000000020f1c7824 */ /* 0x000fe200078e0272 */
[----:B------:R-:W-:Y:S02]  /*2b30*/  ISETP.GE.AND P2, PT, R119, 0x1, PT ;  /* 0x000000017700780c */ /* 0x000fe40003f46270 */
[----:B--2---:R-:W-:-:S13]  /*2b40*/  LOP3.LUT P4, RZ, R32, 0x4, RZ, 0xc0, !PT ;  /* 0x0000000420ff7812 */ /* 0x004fda000788c0ff */
[----:B------:R-:W-:-:S04]  /*2b50*/  @P4 VIADD R29, R15, 0xffffffe0 ;  /* 0xffffffe00f1d4836 */ /* 0x000fc80000000000 */
[----:B------:R-:W-:Y:S01]  /*2b60*/  IMAD R29, R29, 0x2, R114 ;  /* 0x000000021d1d7824 */ /* 0x000fe200078e0272 */
[----:B0-----:R-:W-:Y:S06]  /*2b70*/  @!P2 BRA `(.L_x_1586) ;  /* 0x0000007400e4a947 */ /* 0x001fec0003800000 */
[----:B------:R-:W-:Y:S01]  /*2b80*/  SHF.R.S32.HI R31, RZ, 0x1f, R27 ;  /* 0x0000001fff1f7819 */ /* 0x000fe2000001141b */
[----:B------:R-:W-:Y:S01]  /*2b90*/  ULDC.64 UR4, c[0x0][0x300] ;  /* 0x0000c00000047ab9 */ /* 0x000fe20000000a00 */
[----:B-----5:R-:W-:Y:S01]  /*2ba0*/  SHF.R.S32.HI R84, RZ, 0x1f, R26 ;  /* 0x0000001fff547819 */ /* 0x020fe2000001141a */
[----:B------:R-:W-:Y:S01]  /*2bb0*/  IMAD.WIDE.U32 R12, R27, UR4, RZ ;  /* 0x000000041b0c7c25 */ /* 0x000fe2000f8e00ff */
[----:B------:R-:W-:Y:S02]  /*2bc0*/  ULDC.U8 UR6, c[0x0][0x410] ;  /* 0x0001040000067ab9 */ /* 0x000fe40000000000 */
[----:B------:R-:W-:Y:S01]  /*2bd0*/  ISETP.NE.AND P2, PT, RZ, UR6, PT ;  /* 0x00000006ff007c0c */ /* 0x000fe2000bf45270 */
[----:B------:R-:W-:Y:S02]  /*2be0*/  IMAD R14, R31, UR4, RZ ;  /* 0x000000041f0e7c24 */ /* 0x000fe4000f8e02ff */
[-C--:B------:R-:W-:Y:S02]  /*2bf0*/  IMAD R32, R127, R2.reuse, RZ ;  /* 0x000000027f207224 */ /* 0x080fe400078e02ff */
[----:B------:R-:W-:Y:S01]  /*2c00*/  IMAD R11, R27, UR5, R14 ;  /* 0x000000051b0b7c24 */ /* 0x000fe2000f8e020e */
[----:B------:R-:W-:Y:S01]  /*2c10*/  ULDC.64 UR4, c[0x0][0x310] ;  /* 0x0000c40000047ab9 */ /* 0x000fe20000000a00 */
[----:B------:R-:W-:-:S02]  /*2c20*/  IMAD R14, R126, R2, RZ ;  /* 0x000000027e0e7224 */ /* 0x000fc400078e02ff */
[----:B------:R-:W-:Y:S02]  /*2c30*/  IMAD R15, R84, UR4, RZ ;  /* 0x00000004540f7c24 */ /* 0x000fe4000f8e02ff */
[----:B------:R-:W-:Y:S01]  /*2c40*/  IMAD.IADD R13, R13, 0x1, R11 ;  /* 0x000000010d0d7824 */ /* 0x000fe200078e020b */
[----:B------:R-:W-:Y:S01]  /*2c50*/  SHF.R.S32.HI R11, RZ, 0x1f, R2 ;  /* 0x0000001fff0b7819 */ /* 0x000fe20000011402 */
[C---:B------:R-:W-:Y:S02]  /*2c60*/  IMAD R15, R26.reuse, UR5, R15 ;  /* 0x000000051a0f7c24 */ /* 0x040fe4000f8e020f */
[----:B------:R-:W-:Y:S01]  /*2c70*/  IMAD.WIDE.U32 R12, R26, UR4, R12 ;  /* 0x000000041a0c7c25 */ /* 0x000fe2000f8e000c */
[----:B------:R-:W-:-:S03]  /*2c80*/  ULDC.64 UR4, c[0x0][0x308] ;  /* 0x0000c20000047ab9 */ /* 0x000fc60000000a00 */
[----:B------:R-:W-:Y:S02]  /*2c90*/  IMAD.IADD R13, R13, 0x1, R15 ;  /* 0x000000010d0d7824 */ /* 0x000fe400078e020f */
[----:B------:R-:W-:Y:S02]  /*2ca0*/  IMAD R15, R3, UR4, RZ ;  /* 0x00000004030f7c24 */ /* 0x000fe4000f8e02ff */
[----:B------:R-:W-:Y:S02]  /*2cb0*/  IMAD R37, R11, R88, R32 ;  /* 0x000000580b257224 */ /* 0x000fe400078e0220 */
[C---:B------:R-:W-:Y:S02]  /*2cc0*/  IMAD R115, R30.reuse, UR5, R15 ;  /* 0x000000051e737c24 */ /* 0x040fe4000f8e020f */
[----:B------:R-:W-:Y:S01]  /*2cd0*/  IMAD.WIDE.U32 R32, R30, UR4, R12 ;  /* 0x000000041e207c25 */ /* 0x000fe2000f8e000c */
[----:B------:R-:W-:-:S03]  /*2ce0*/  ULDC.64 UR4, c[0x0][0x2e8] ;  /* 0x0000ba0000047ab9 */ /* 0x000fc60000000a00 */
[----:B------:R-:W-:Y:S01]  /*2cf0*/  IMAD.IADD R115, R33, 0x1, R115 ;  /* 0x0000000121737824 */ /* 0x000fe200078e0273 */
[----:B------:R-:W-:Y:S01]  /*2d00*/  LEA R118, P3, R32, UR4, 0x1 ;  /* 0x0000000420767c11 */ /* 0x000fe2000f8608ff */
[----:B------:R-:W-:Y:S02]  /*2d10*/  IMAD R35, R11, R94, R14 ;  /* 0x0000005e0b237224 */ /* 0x000fe400078e020e */
[----:B------:R-:W-:Y:S01]  /*2d20*/  IMAD R85, R2, -0x60, R24 ;  /* 0xffffffa002557824 */ /* 0x000fe200078e0218 */
[----:B------:R-:W-:Y:S01]  /*2d30*/  LEA.HI.X R115, R32, UR5, R115, 0x1, P3 ;  /* 0x0000000520737c11 */ /* 0x000fe200098f0c73 */
[----:B------:R-:W-:-:S03]  /*2d40*/  IMAD.WIDE.U32 R14, R94, R2, RZ ;  /* 0x000000025e0e7225 */ /* 0x000fc600078e00ff */
[----:B------:R-:W-:Y:S01]  /*2d50*/  VIMNMX R85, R85, 0x60, PT ;  /* 0x0000006055557848 */ /* 0x000fe20003fe0100 */
        /* <DEDUP_REMOVED lines=60> */
.L_x_1589:
[----:B------:R-:W-:Y:S05]  /*3120*/  BSYNC B1 ;  /* 0x0000000000017941 */ /* 0x000fea0003800000 */
.L_x_1588:
        /* <DEDUP_REMOVED lines=57> */
.L_x_1591:
[----:B------:R-:W-:Y:S05]  /*34c0*/  BSYNC B1 ;  /* 0x0000000000017941 */ /* 0x000fea0003800000 */
.L_x_1590:
[----:B------:R-:W2:Y:S01]  /*34d0*/  LDL R11, [R1+0x38] ;  /* 0x00003800010b7983 */ /* 0x000ea20000100800 */
        /* <DEDUP_REMOVED lines=36> */
[----:B------:R-:W-:-:S03]  /*3720*/  IMAD.MOV.U32 R12, RZ, RZ, R33 ;  /* 0x000000ffff0c7224 */ /* 0x000fc600078e0021 */
[----:B------:R-:W-:Y:S01]  /*3730*/  PRMT R134, R14, 0x7610, R134 ;  /* 0x000076100e867816 */ /* 0x000fe20000000086 */
[----:B------:R-:W-:-:S05]  /*3740*/  IMAD.MOV.U32 R14, RZ, RZ, R45 ;  /* 0x000000ffff0e7224 */ /* 0x000fca00078e002d */
        /* <DEDUP_REMOVED lines=8> */
[----:B------:R-:W-:Y:S02]  /*37d0*/  PRMT R153, R14, 0x7610, R153 ;  /* 0x000076100e997816 */ /* 0x000fe40000000099 */
[----:B--2---:R-:W-:Y:S01]  /*37e0*/  R2UR UR4, R11 ;  /* 0x000000000b0472ca */ /* 0x004fe200000e0000 */
[----:B------:R-:W-:-:S05]  /*37f0*/  IMAD.MOV.U32 R11, RZ, RZ, R60 ;  /* 0x000000ffff0b7224 */ /* 0x000fca00078e003c */
[----:B------:R-:W-:Y:S01]  /*3800*/  PRMT R173, R11, 0x7610, R173 ;  /* 0x000076100bad7816 */ /* 0x000fe200000000ad */
[----:B------:R-:W-:-:S05]  /*3810*/  IMAD.MOV.U32 R11, RZ, RZ, R64 ;  /* 0x000000ffff0b7224 */ /* 0x000fca00078e0040 */
[----:B------:R-:W-:Y:S01]  /*3820*/  PRMT R174, R11, 0x7610, R174 ;  /* 0x000076100bae7816 */ /* 0x000fe200000000ae */
[----:B------:R-:W-:Y:S01]  /*3830*/  IMAD.MOV.U32 R11, RZ, RZ, R72 ;  /* 0x000000ffff0b7224 */ /* 0x000fe200078e0048 */
[----:B------:R-:W-:-:S04]  /*3840*/  UISETP.NE.AND UP0, UPT, UR4, 0x3, UPT ;  /* 0x000000030400788c */ /* 0x000fc8000bf05270 */
[----:B------:R-:W-:Y:S01]  /*3850*/  PRMT R117, R117, 0x5410, R11 ;  /* 0x0000541075757816 */ /* 0x000fe2000000000b */
[----:B------:R-:W-:Y:S01]  /*3860*/  IMAD.MOV.U32 R11, RZ, RZ, R58 ;  /* 0x000000ffff0b7224 */ /* 0x000fe200078e003a */
[----:B------:R-:W-:Y:S02]  /*3870*/  PLOP3.LUT P2, PT, PT, PT, UP0, 0x80, 0x0 ;  /* 0x000000000000781c */ /* 0x000fe40003f4f008 */
[----:B------:R-:W-:Y:S01]  /*3880*/  PRMT R117, R12, 0x7610, R117 ;  /* 0x000076100c757816 */ /* 0x000fe20000000075 */
[----:B------:R-:W-:Y:S01]  /*3890*/  IMAD.MOV.U32 R12, RZ, RZ, R41 ;  /* 0x000000ffff0c7224 */ /* 0x000fe200078e0029 */
[----:B------:R-:W-:Y:S01]  /*38a0*/  PRMT R166, R11, 0x7610, R166 ;  /* 0x000076100ba67816 */ /* 0x000fe200000000a6 */
[----:B------:R-:W-:-:S03]  /*38b0*/  IMAD.MOV.U32 R11, RZ, RZ, R66 ;  /* 0x000000ffff0b7224 */ /* 0x000fc600078e0042 */
        /* <DEDUP_REMOVED lines=33> */
[----:B------:R-:W-:Y:S02]  /*3ad0*/  PRMT R154, R13, 0x7610, R154 ;  /* 0x000076100d9a7816 */ /* 0x000fe4000000009a */
[----:B------:R-:W-:Y:S01]  /*3ae0*/  PRMT R169, R11, 0x7610, R169 ;  /* 0x000076100ba97816 */ /* 0x000fe200000000a9 */
[----:B------:R-:W-:Y:S06]  /*3af0*/  @!P2 BRA `(.L_x_1592) ;  /* 0x000000000004a947 */ /* 0x000fec0003800000 */
[----:B------:R-:W-:Y:S01]  /*3b00*/  BPT.TRAP 0x1 ;  /* 0x000000040000795c */ /* 0x000fe20000300000 */
.L_x_1592:
[----:B------:R-:W-:Y:S01]  /*3b10*/  IMAD R86, R19, 0x8, R18 ;  /* 0x0000000813567824 */ /* 0x000fe200078e0212 */
[----:B------:R-:W-:Y:S01]  /*3b20*/  SHF.L.U32 R87, R219, 0x1f, RZ ;  /* 0x0000001fdb577819 */ /* 0x000fe200000006ff */
[----:B------:R-:W-:Y:S03]  /*3b30*/  BSSY B1, `(.L_x_1593) ;  /* 0x0000003000017945 */ /* 0x000fe60003800000 */
[----:B------:R-:W0:Y:S02]  /*3b40*/  SYNCS.PHASECHK.TRANS64.TRYWAIT P5, [R86+URZ+0x30890], R87 ;  /* 0x03089057560075a7 */ /* 0x000e2400080a017f */
[----:B0-----:R-:W-:Y:S05]  /*3b50*/  @!P5 BRA `(.L_x_1594) ;  /* 0x0000026c0008d947 */ /* 0x001fea0003800000 */
.L_x_2009:
[----:B------:R-:W-:Y:S05]  /*3b60*/  BSYNC B1 ;  /* 0x0000000000017941 */ /* 0x000fea0003800000 */
.L_x_1593:
[----:B------:R-:W-:-:S03]  /*3b70*/  UMOV UR4, 0xffffffff ;  /* 0xffffffff00047882 */ /* 0x000fc60000000000 */
[----:B------:R-:W-:Y:S05]  /*3b80*/  BRA.DIV UR4, `(.L_x_1595) ;  /* 0x0000026e04107947 */ /* 0x000fea000b800000 */
[----:B------:R1:W2:Y:S04]  /*3b90*/  SHFL.IDX PT, R82, R115, RZ, 0x1c1f ;  /* 0x001c1fff73527589 */ /* 0x0002a800000e0000 */
[----:B------:R1:W3:Y:S02]  /*3ba0*/  SHFL.IDX PT, R83, R118, RZ, 0x1c1f ;  /* 0x001c1fff76537589 */ /* 0x0002e400000e0000 */
.L_x_2013:
        /* <DEDUP_REMOVED lines=11> */
[----:B------:R-:W-:Y:S01]  /*3c60*/  SHF.R.U64 R161, R78, 0x10, R79 ;  /* 0x000000104ea17819 */ /* 0x000fe2000000124f */
[C---:B0-----:R-:W-:Y:S01]  /*3c70*/  IMAD.U32 R78, R15.reuse, 0x10000, RZ ;  /* 0x000100000f4e7824 */ /* 0x041fe200078e00ff */
[--C-:B------:R-:W-:Y:S01]  /*3c80*/  SHF.R.U64 R159, R76, 0x10, R77.reuse ;  /* 0x000000104c9f7819 */ /* 0x100fe2000000124d */
[C---:B------:R-:W-:Y:S01]  /*3c90*/  IMAD.U32 R76, R14.reuse, 0x10000, RZ ;  /* 0x000100000e4c7824 */ /* 0x040fe200078e00ff */
[----:B------:R-:W-:Y:S02]  /*3ca0*/  LOP3.LUT R11, R14, 0xffff0000, RZ, 0xc0, !PT ;  /* 0xffff00000e0b7812 */ /* 0x000fe400078ec0ff */
[----:B------:R-:W-:Y:S02]  /*3cb0*/  LOP3.LUT R14, R15, 0xffff0000, RZ, 0xc0, !PT ;  /* 0xffff00000f0e7812 */ /* 0x000fe400078ec0ff */
[----:B------:R-:W-:Y:S02]  /*3cc0*/  SHF.R.U32.HI R158, RZ, 0x10, R77 ;  /* 0x00000010ff9e7819 */ /* 0x000fe4000001164d */
[----:B------:R-:W-:Y:S01]  /*3cd0*/  PRMT R15, R162, 0x5410, R161 ;  /* 0x00005410a20f7816 */ /* 0x000fe200000000a1 */
[----:B------:R-:W-:Y:S01]  /*3ce0*/  IMAD.U32 R162, R13, 0x10000, RZ ;  /* 0x000100000da27824 */ /* 0x000fe200078e00ff */
[----:B------:R-:W-:-:S02]  /*3cf0*/  PRMT R77, R164, 0x5410, R159 ;  /* 0x00005410a44d7816 */ /* 0x000fc4000000009f */
[----:B------:R-:W-:Y:S02]  /*3d00*/  SHF.R.U32.HI R160, RZ, 0x10, R79 ;  /* 0x00000010ffa07819 */ /* 0x000fe4000001164f */
[----:B------:R-:W-:Y:S02]  /*3d10*/  LOP3.LUT R164, R13, 0xffff0000, RZ, 0xc0, !PT ;  /* 0xffff00000da47812 */ /* 0x000fe400078ec0ff */
[C---:B------:R-:W-:Y:S01]  /*3d20*/  LOP3.LUT R79, R15.reuse, 0xffff0000, RZ, 0xc0, !PT ;  /* 0xffff00000f4f7812 */ /* 0x040fe200078ec0ff */
[----:B------:R-:W-:Y:S01]  /*3d30*/  IMAD.U32 R15, R15, 0x10000, RZ ;  /* 0x000100000f0f7824 */ /* 0x000fe200078e00ff */
[C---:B------:R-:W-:Y:S01]  /*3d40*/  LOP3.LUT R159, R77.reuse, 0xffff0000, RZ, 0xc0, !PT ;  /* 0xffff00004d9f7812 */ /* 0x040fe200078ec0ff */
[----:B------:R-:W-:Y:S01]  /*3d50*/  IMAD.U32 R77, R77, 0x10000, RZ ;  /* 0x000100004d4d7824 */ /* 0x000fe200078e00ff */
[----:B------:R-:W-:Y:S01]  /*3d60*/  PRMT R160, R141, 0x5432, R160 ;  /* 0x000054328da07816 */ /* 0x000fe200000000a0 */
[----:B------:R-:W-:Y:S01]  /*3d70*/  FMUL.FTZ R13, R164, R79 ;  /* 0x0000004fa40d7220 */ /* 0x000fe20000410000 */
[----:B------:R-:W-:Y:S01]  /*3d80*/  PRMT R158, R142, 0x5432, R158 ;  /* 0x000054328e9e7816 */ /* 0x000fe2000000009e */
[----:B------:R-:W-:-:S02]  /*3d90*/  FMUL.FTZ R164, R164, R159 ;  /* 0x0000009fa4a47220 */ /* 0x000fc40000410000 */
[----:B------:R-:W-:Y:S02]  /*3da0*/  IMAD.U32 R161, R160, 0x10000, RZ ;  /* 0x00010000a0a17824 */ /* 0x000fe400078e00ff */
[C---:B------:R-:W-:Y:S01]  /*3db0*/  FFMA.FTZ R13, R162.reuse, R159, -R13 ;  /* 0x0000009fa20d7223 */ /* 0x040fe2000001080d */
[----:B------:R-:W-:Y:S01]  /*3dc0*/  FFMA.FTZ R164, R162, R79, R164 ;  /* 0x0000004fa2a47223 */ /* 0x000fe200000100a4 */
[----:B------:R-:W-:Y:S02]  /*3dd0*/  IMAD.U32 R159, R158, 0x10000, RZ ;  /* 0x000100009e9f7824 */ /* 0x000fe400078e00ff */
[C---:B------:R-:W-:Y:S01]  /*3de0*/  FMUL.FTZ R79, R11.reuse, R161 ;  /* 0x000000a10b4f7220 */ /* 0x040fe20000410000 */
[C---:B------:R-:W-:Y:S01]  /*3df0*/  IMAD.U32 R162, R12.reuse, 0x10000, RZ ;  /* 0x000100000ca27824 */ /* 0x040fe200078e00ff */
[----:B------:R-:W-:Y:S01]  /*3e00*/  LOP3.LUT R12, R12, 0xffff0000, RZ, 0xc0, !PT ;  /* 0xffff00000c0c7812 */ /* 0x000fe200078ec0ff */
[-C--:B------:R-:W-:Y:S01]  /*3e10*/  FMUL.FTZ R11, R11, R159.reuse ;  /* 0x0000009f0b0b7220 */ /* 0x080fe20000410000 */
[----:B------:R-:W-:Y:S01]  /*3e20*/  FFMA.FTZ R79, R76, R159, -R79 ;  /* 0x0000009f4c4f7223 */ /* 0x000fe2000001084f */
[----:B------:R-:W-:-:S02]  /*3e30*/  LOP3.LUT R159, R160, 0xffff0000, RZ, 0xc0, !PT ;  /* 0xffff0000a09f7812 */ /* 0x000fc400078ec0ff */
[----:B------:R-:W-:Y:S01]  /*3e40*/  LOP3.LUT R167, R158, 0xffff0000, RZ, 0xc0, !PT ;  /* 0xffff00009ea77812 */ /* 0x000fe200078ec0ff */
        /* <DEDUP_REMOVED lines=9> */
[----:B------:R-:W-:-:S03]  /*3ee0*/  F2FP.BF16.F32.PACK_AB R13, R164, R13 ;  /* 0x0000000da40d723e */ /* 0x000fc600000010ff */
[----:B------:R-:W-:Y:S02]  /*3ef0*/  F2FP.BF16.F32.PACK_AB R12, R12, R161 ;  /* 0x000000a10c0c723e */ /* 0x000fe400000010ff */
[----:B------:R-:W-:Y:S02]  /*3f00*/  F2FP.BF16.F32.PACK_AB R15, R14, R11 ;  /* 0x0000000b0e0f723e */ /* 0x000fe400000010ff */
[----:B------:R-:W-:-:S07]  /*3f10*/  F2FP.BF16.F32.PACK_AB R14, R76, R79 ;  /* 0x0000004f4c0e723e */ /* 0x000fce00000010ff */
.L_x_1601:
[----:B------:R-:W-:Y:S05]  /*3f20*/  BSYNC B3 ;  /* 0x0000000000037941 */ /* 0x000fea0003800000 */
.L_x_1600:
[----:B0-----:R4:W-:Y:S02]  /*3f30*/  ST.E.128 desc[UR60][R80.64], R12 ;  /* 0x0000000c50007985 */ /* 0x0019e4000c101d3c */
.L_x_1599:
[----:B------:R-:W-:Y:S05]  /*3f40*/  BSYNC B2 ;  /* 0x0000000000027941 */ /* 0x000fea0003800000 */
.L_x_1598:
        /* <DEDUP_REMOVED lines=11> */
[----:B------:R-:W-:Y:S01]  /*4000*/  SHF.R.U64 R74, R74, 0x10, R75 ;  /* 0x000000104a4a7819 */ /* 0x000fe2000000124b */
[----:B0-----:R-:W-:Y:S01]  /*4010*/  IMAD.U32 R79, R15, 0x10000, RZ ;  /* 0x000100000f4f7824 */ /* 0x001fe200078e00ff */
[----:B------:R-:W-:Y:S01]  /*4020*/  SHF.R.U64 R78, R72, 0x10, R73 ;  /* 0x00000010484e7819 */ /* 0x000fe20000001249 */
[----:B------:R-:W-:Y:S01]  /*4030*/  IMAD.U32 R72, R14, 0x10000, RZ ;  /* 0x000100000e487824 */ /* 0x000fe200078e00ff */
[----:B------:R-:W-:Y:S02]  /*4040*/  SHF.R.U32.HI R80, RZ, 0x10, R75 ;  /* 0x00000010ff507819 */ /* 0x000fe4000001164b */
[----:B------:R-:W-:Y:S02]  /*4050*/  SHF.R.U32.HI R73, RZ, 0x10, R73 ;  /* 0x00000010ff497819 */ /* 0x000fe40000011649 */
[----:B------:R-:W-:Y:S02]  /*4060*/  PRMT R75, R130, 0x5432, R74 ;  /* 0x00005432824b7816 */ /* 0x000fe4000000004a */
[----:B------:R-:W-:-:S02]  /*4070*/  PRMT R74, R134, 0x5432, R80 ;  /* 0x00005432864a7816 */ /* 0x000fc40000000050 */
[----:B------:R-:W-:Y:S02]  /*4080*/  PRMT R78, R117, 0x5432, R78 ;  /* 0x00005432754e7816 */ /* 0x000fe4000000004e */
[----:B------:R-:W-:Y:S01]  /*4090*/  PRMT R73, R177, 0x5410, R73 ;  /* 0x00005410b1497816 */ /* 0x000fe20000000049 */
[----:B------:R-:W-:Y:S01]  /*40a0*/  IMAD.U32 R81, R74, 0x10000, RZ ;  /* 0x000100004a517824 */ /* 0x000fe200078e00ff */
[----:B------:R-:W-:Y:S02]  /*40b0*/  LOP3.LUT R11, R14, 0xffff0000, RZ, 0xc0, !PT ;  /* 0xffff00000e0b7812 */ /* 0x000fe400078ec0ff */
[----:B------:R-:W-:Y:S01]  /*40c0*/  LOP3.LUT R161, R13, 0xffff0000, RZ, 0xc0, !PT ;  /* 0xffff00000da17812 */ /* 0x000fe200078ec0ff */
[----:B------:R-:W-:Y:S01]  /*40d0*/  IMAD.U32 R159, R73, 0x10000, RZ ;  /* 0x00010000499f7824 */ /* 0x000fe200078e00ff */
[----:B------:R-:W-:Y:S01]  /*40e0*/  LOP3.LUT R80, R75, 0xffff0000, RZ, 0xc0, !PT ;  /* 0xffff00004b507812 */ /* 0x000fe200078ec0ff */
[C---:B------:R-:W-:Y:S01]  /*40f0*/  FMUL.FTZ R167, R11.reuse, R81 ;  /* 0x000000510ba77220 */ /* 0x040fe20000410000 */
[----:B------:R-:W-:Y:S01]  /*4100*/  LOP3.LUT R158, R78, 0xffff0000, RZ, 0xc0, !PT ;  /* 0xffff00004e9e7812 */ /* 0x000fe200078ec0ff */
[----:B------:R-:W-:Y:S01]  /*4110*/  FMUL.FTZ R11, R11, R159 ;  /* 0x0000009f0b0b7220 */ /* 0x000fe20000410000 */
[----:B------:R-:W-:Y:S01]  /*4120*/  LOP3.LUT R14, R15, 0xffff0000, RZ, 0xc0, !PT ;  /* 0xffff00000f0e7812 */ /* 0x000fe200078ec0ff */
[----:B------:R-:W-:-:S02]  /*4130*/  IMAD.U32 R15, R13, 0x10000, RZ ;  /* 0x000100000d0f7824 */ /* 0x000fc400078e00ff */
[C---:B------:R-:W-:Y:S01]  /*4140*/  FMUL.FTZ R160, R161.reuse, R80 ;  /* 0x00000050a1a07220 */ /* 0x040fe20000410000 */
[----:B------:R-:W-:Y:S02]  /*4150*/  IMAD.U32 R13, R12, 0x10000, RZ ;  /* 0x000100000c0d7824 */ /* 0x000fe400078e00ff */
[----:B------:R-:W-:Y:S01]  /*4160*/  FMUL.FTZ R161, R161, R158 ;  /* 0x0000009ea1a17220 */ /* 0x000fe20000410000 */
[----:B------:R-:W-:Y:S01]  /*4170*/  LOP3.LUT R74, R74, 0xffff0000, RZ, 0xc0, !PT ;  /* 0xffff00004a4a7812 */ /* 0x000fe200078ec0ff */
[----:B------:R-:W-:Y:S01]  /*4180*/  IMAD.U32 R75, R75, 0x10000, RZ ;  /* 0x000100004b4b7824 */ /* 0x000fe200078e00ff */
[----:B------:R-:W-:Y:S01]  /*4190*/  LOP3.LUT R73, R73, 0xffff0000, RZ, 0xc0, !PT ;  /* 0xffff000049497812 */ /* 0x000fe200078ec0ff */
[----:B------:R-:W-:Y:S01]  /*41a0*/  FFMA.FTZ R167, R72, R159, -R167 ;  /* 0x0000009f48a77223 */ /* 0x000fe200000108a7 */
[----:B------:R-:W-:Y:S01]  /*41b0*/  LOP3.LUT R12, R12, 0xffff0000, RZ, 0xc0, !PT ;  /* 0xffff00000c0c7812 */ /* 0x000fe200078ec0ff */
[----:B------:R-:W-:Y:S02]  /*41c0*/  IMAD.U32 R78, R78, 0x10000, RZ ;  /* 0x000100004e4e7824 */ /* 0x000fe400078e00ff */
[C---:B------:R-:W-:Y:S01]  /*41d0*/  FFMA.FTZ R161, R15.reuse, R80, R161 ;  /* 0x000000500fa17223 */ /* 0x040fe200000100a1 */
[----:B------:R-:W-:Y:S01]  /*41e0*/  FFMA.FTZ R72, R72, R81, R11 ;  /* 0x0000005148487223 */ /* 0x000fe2000001000b */
[C---:B------:R-:W-:Y:S01]  /*41f0*/  FMUL.FTZ R80, R14.reuse, R74 ;  /* 0x0000004a0e507220 */ /* 0x040fe20000410000 */
[----:B------:R-:W-:Y:S01]  /*4200*/  FMUL.FTZ R11, R14, R73 ;  /* 0x000000490e0b7220 */ /* 0x000fe20000410000 */
[C---:B------:R-:W-:Y:S01]  /*4210*/  FMUL.FTZ R14, R12.reuse, R75 ;  /* 0x0000004b0c0e7220 */ /* 0x040fe20000410000 */
[----:B------:R-:W-:Y:S01]  /*4220*/  FFMA.FTZ R160, R15, R158, -R160 ;  /* 0x0000009e0fa07223 */ /* 0x000fe200000108a0 */
[-C--:B------:R-:W-:Y:S01]  /*4230*/  FMUL.FTZ R12, R12, R78.reuse ;  /* 0x0000004e0c0c7220 */ /* 0x080fe20000410000 */
[----:B------:R-:W-:Y:S01]  /*4240*/  FFMA.FTZ R80, R79, R73, -R80 ;  /* 0x000000494f507223 */ /* 0x000fe20000010850 */
[----:B------:R-:W-:Y:S01]  /*4250*/  FFMA.FTZ R14, R13, R78, -R14 ;  /* 0x0000004e0d0e7223 */ /* 0x000fe2000001080e */
[----:B------:R-:W-:Y:S01]  /*4260*/  FFMA.FTZ R11, R79, R74, R11 ;  /* 0x0000004a4f0b7223 */ /* 0x000fe2000001000b */
[----:B------:R-:W-:Y:S01]  /*4270*/  FFMA.FTZ R13, R13, R75, R12 ;  /* 0x0000004b0d0d7223 */ /* 0x000fe2000001000c */
[----:B------:R-:W-:-:S02]  /*4280*/  F2FP.BF16.F32.PACK_AB R160, R161, R160 ;  /* 0x000000a0a1a0723e */ /* 0x000fc400000010ff */
[----:B------:R-:W-:Y:S02]  /*4290*/  F2FP.BF16.F32.PACK_AB R72, R72, R167 ;  /* 0x000000a74848723e */ /* 0x000fe400000010ff */
[----:B------:R-:W-:Y:S01]  /*42a0*/  F2FP.BF16.F32.PACK_AB R12, R13, R14 ;  /* 0x0000000e0d0c723e */ /* 0x000fe200000010ff */
[----:B------:R-:W-:Y:S01]  /*42b0*/  IMAD.MOV.U32 R13, RZ, RZ, R160 ;  /* 0x000000ffff0d7224 */ /* 0x000fe200078e00a0 */
[----:B------:R-:W-:Y:S01]  /*42c0*/  F2FP.BF16.F32.PACK_AB R15, R11, R80 ;  /* 0x000000500b0f723e */ /* 0x000fe200000010ff */
[----:B------:R-:W-:-:S07]  /*42d0*/  IMAD.MOV.U32 R14, RZ, RZ, R72 ;  /* 0x000000ffff0e7224 */ /* 0x000fce00078e0048 */
.L_x_1605:
[----:B------:R-:W-:Y:S05]  /*42e0*/  BSYNC B3 ;  /* 0x0000000000037941 */ /* 0x000fea0003800000 */
.L_x_1604:
[----:B0-----:R0:W-:Y:S02]  /*42f0*/  ST.E.128 desc[UR60][R76.64], R12 ;  /* 0x0000000c4c007985 */ /* 0x0011e4000c101d3c */
.L_x_1603:
[----:B------:R-:W-:Y:S05]  /*4300*/  BSYNC B2 ;  /* 0x0000000000027941 */ /* 0x000fea0003800000 */
.L_x_1602:
        /* <DEDUP_REMOVED lines=45> */
[----:B------:R-:W-:Y:S01]  /*45e0*/  FMUL.FTZ R12, R12, R74 ;  /* 0x0000004a0c0c7220 */ /* 0x000fe20000410000 */
[----:B------:R-:W-:Y:S01]  /*45f0*/  FFMA.FTZ R80, R15, R78, -R80 ;  /* 0x0000004e0f507223 */ /* 0x000fe20000010850 */
[----:B------:R-:W-:Y:S01]  /*4600*/  FFMA.FTZ R76, R75, R69, -R76 ;  /* 0x000000454b4c7223 */ /* 0x000fe2000001084c */
        /* <DEDUP_REMOVED lines=8> */
.L_x_1609:
[----:B------:R-:W-:Y:S05]  /*4690*/  BSYNC B3 ;  /* 0x0000000000037941 */ /* 0x000fea0003800000 */
.L_x_1608:
[----:B----4-:R0:W-:Y:S02]  /*46a0*/  ST.E.128 desc[UR60][R72.64], R12 ;  /* 0x0000000c48007985 */ /* 0x0101e4000c101d3c */
.L_x_1607:
[----:B------:R-:W-:Y:S05]  /*46b0*/  BSYNC B2 ;  /* 0x0000000000027941 */ /* 0x000fea0003800000 */
.L_x_1606:
        /* <DEDUP_REMOVED lines=9> */
[--C-:B------:R-:W-:Y:S01]  /*4750*/  SHF.R.U64 R71, R64, 0x10, R65.reuse ;  /* 0x0000001040477819 */ /* 0x100fe20000001241 */
[----:B----4-:R-:W-:Y:S01]  /*4760*/  IMAD.U32 R64, R14, 0x10000, RZ ;  /* 0x000100000e407824 */ /* 0x010fe200078e00ff */
[----:B------:R-:W-:Y:S02]  /*4770*/  SHF.R.U32.HI R70, RZ, 0x10, R65 ;  /* 0x00000010ff467819 */ /* 0x000fe40000011641 */
[--C-:B------:R-:W-:Y:S02]  /*4780*/  SHF.R.U64 R65, R66, 0x10, R67.reuse ;  /* 0x0000001042417819 */ /* 0x100fe40000001243 */
[----:B------:R-:W-:Y:S02]  /*4790*/  SHF.R.U32.HI R66, RZ, 0x10, R67 ;  /* 0x00000010ff427819 */ /* 0x000fe40000011643 */
[----:B------:R-:W-:Y:S01]  /*47a0*/  PRMT R178, R178, 0x5410, R65 ;  /* 0x00005410b2b27816 */ /* 0x000fe20000000041 */
[----:B------:R-:W-:Y:S01]  /*47b0*/  IMAD.U32 R65, R12, 0x10000, RZ ;  /* 0x000100000c417824 */ /* 0x000fe200078e00ff */
[----:B------:R-:W-:-:S02]  /*47c0*/  PRMT R179, R179, 0x5410, R66 ;  /* 0x00005410b3b37816 */ /* 0x000fc40000000042 */
[----:B------:R-:W-:Y:S02]  /*47d0*/  PRMT R174, R174, 0x5410, R71 ;  /* 0x00005410aeae7816 */ /* 0x000fe40000000047 */
[----:B------:R-:W-:Y:S01]  /*47e0*/  PRMT R175, R175, 0x5410, R70 ;  /* 0x00005410afaf7816 */ /* 0x000fe20000000046 */
[----:B------:R-:W-:Y:S01]  /*47f0*/  IMAD.U32 R70, R13, 0x10000, RZ ;  /* 0x000100000d467824 */ /* 0x000fe200078e00ff */
[----:B------:R-:W-:Y:S01]  /*4800*/  LOP3.LUT R11, R14, 0xffff0000, RZ, 0xc0, !PT ;  /* 0xffff00000e0b7812 */ /* 0x000fe200078ec0ff */
[----:B------:R-:W-:Y:S01]  /*4810*/  IMAD.U32 R66, R179, 0x10000, RZ ;  /* 0x00010000b3427824 */ /* 0x000fe200078e00ff */
[----:B------:R-:W-:Y:S01]  /*4820*/  LOP3.LUT R13, R13, 0xffff0000, RZ, 0xc0, !PT ;  /* 0xffff00000d0d7812 */ /* 0x000fe200078ec0ff */
[----:B------:R-:W-:Y:S01]  /*4830*/  IMAD.U32 R67, R175, 0x10000, RZ ;  /* 0x00010000af437824 */ /* 0x000fe200078e00ff */
[----:B------:R-:W-:Y:S01]  /*4840*/  LOP3.LUT R72, R178, 0xffff0000, RZ, 0xc0, !PT ;  /* 0xffff0000b2487812 */ /* 0x000fe200078ec0ff */
[C---:B------:R-:W-:Y:S01]  /*4850*/  FMUL.FTZ R75, R11.reuse, R66 ;  /* 0x000000420b4b7220 */ /* 0x040fe20000410000 */
[----:B------:R-:W-:Y:S01]  /*4860*/  LOP3.LUT R71, R174, 0xffff0000, RZ, 0xc0, !PT ;  /* 0xffff0000ae477812 */ /* 0x000fe200078ec0ff */
[----:B------:R-:W-:Y:S01]  /*4870*/  FMUL.FTZ R11, R11, R67 ;  /* 0x000000430b0b7220 */ /* 0x000fe20000410000 */
[----:B------:R-:W-:Y:S01]  /*4880*/  LOP3.LUT R14, R15, 0xffff0000, RZ, 0xc0, !PT ;  /* 0xffff00000f0e7812 */ /* 0x000fe200078ec0ff */
[----:B------:R-:W-:Y:S01]  /*4890*/  FMUL.FTZ R73, R13, R72 ;  /* 0x000000480d497220 */ /* 0x000fe20000410000 */
[----:B------:R-:W-:Y:S01]  /*48a0*/  LOP3.LUT R179, R179, 0xffff0000, RZ, 0xc0, !PT ;  /* 0xffff0000b3b37812 */ /* 0x000fe200078ec0ff */
[----:B------:R-:W-:Y:S01]  /*48b0*/  FMUL.FTZ R13, R13, R71 ;  /* 0x000000470d0d7220 */ /* 0x000fe20000410000 */
[----:B------:R-:W-:Y:S01]  /*48c0*/  LOP3.LUT R175, R175, 0xffff0000, RZ, 0xc0, !PT ;  /* 0xffff0000afaf7812 */ /* 0x000fe200078ec0ff */
[----:B------:R-:W-:Y:S01]  /*48d0*/  IMAD.U32 R178, R178, 0x10000, RZ ;  /* 0x00010000b2b27824 */ /* 0x000fe200078e00ff */
[----:B------:R-:W-:Y:S01]  /*48e0*/  LOP3.LUT R12, R12, 0xffff0000, RZ, 0xc0, !PT ;  /* 0xffff00000c0c7812 */ /* 0x000fe200078ec0ff */
[----:B------:R-:W-:-:S02]  /*48f0*/  IMAD.U32 R174, R174, 0x10000, RZ ;  /* 0x00010000aeae7824 */ /* 0x000fc400078e00ff */
[----:B------:R-:W-:Y:S01]  /*4900*/  FFMA.FTZ R73, R70, R71, -R73 ;  /* 0x0000004746497223 */ /* 0x000fe20000010849 */
[----:B------:R-:W-:Y:S01]  /*4910*/  FFMA.FTZ R75, R64, R67, -R75 ;  /* 0x00000043404b7223 */ /* 0x000fe2000001084b */
[----:B------:R-:W-:Y:S01]  /*4920*/  FFMA.FTZ R70, R70, R72, R13 ;  /* 0x0000004846467223 */ /* 0x000fe2000001000d */
[----:B------:R-:W-:Y:S01]  /*4930*/  FFMA.FTZ R64, R64, R66, R11 ;  /* 0x0000004240407223 */ /* 0x000fe2000001000b */
[C---:B------:R-:W-:Y:S01]  /*4940*/  FMUL.FTZ R66, R14.reuse, R179 ;  /* 0x000000b30e427220 */ /* 0x040fe20000410000 */
[----:B------:R-:W-:Y:S01]  /*4950*/  FMUL.FTZ R72, R14, R175 ;  /* 0x000000af0e487220 */ /* 0x000fe20000410000 */
[----:B------:R-:W-:Y:S02]  /*4960*/  IMAD.U32 R15, R15, 0x10000, RZ ;  /* 0x000100000f0f7824 */ /* 0x000fe400078e00ff */
[C---:B------:R-:W-:Y:S01]  /*4970*/  FMUL.FTZ R14, R12.reuse, R178 ;  /* 0x000000b20c0e7220 */ /* 0x040fe20000410000 */
[-C--:B------:R-:W-:Y:S01]  /*4980*/  FMUL.FTZ R11, R12, R174.reuse ;  /* 0x000000ae0c0b7220 */ /* 0x080fe20000410000 */
[----:B------:R-:W-:Y:S01]  /*4990*/  F2FP.BF16.F32.PACK_AB R64, R64, R75 ;  /* 0x0000004b4040723e */ /* 0x000fe200000010ff */
[----:B------:R-:W-:Y:S01]  /*49a0*/  FFMA.FTZ R66, R15, R175, -R66 ;  /* 0x000000af0f427223 */ /* 0x000fe20000010842 */
[C---:B------:R-:W-:Y:S01]  /*49b0*/  FFMA.FTZ R14, R65.reuse, R174, -R14 ;  /* 0x000000ae410e7223 */ /* 0x040fe2000001080e */
[----:B------:R-:W-:Y:S01]  /*49c0*/  FFMA.FTZ R11, R65, R178, R11 ;  /* 0x000000b2410b7223 */ /* 0x000fe2000001000b */
[----:B------:R-:W-:Y:S01]  /*49d0*/  FFMA.FTZ R15, R15, R179, R72 ;  /* 0x000000b30f0f7223 */ /* 0x000fe20000010048 */
[----:B------:R-:W-:-:S03]  /*49e0*/  F2FP.BF16.F32.PACK_AB R13, R70, R73 ;  /* 0x00000049460d723e */ /* 0x000fc600000010ff */
[----:B------:R-:W-:Y:S01]  /*49f0*/  F2FP.BF16.F32.PACK_AB R12, R11, R14 ;  /* 0x0000000e0b0c723e */ /* 0x000fe200000010ff */
[----:B------:R-:W-:Y:S01]  /*4a00*/  IMAD.MOV.U32 R14, RZ, RZ, R64 ;  /* 0x000000ffff0e7224 */ /* 0x000fe200078e0040 */
[----:B------:R-:W-:-:S07]  /*4a10*/  F2FP.BF16.F32.PACK_AB R15, R15, R66 ;  /* 0x000000420f0f723e */ /* 0x000fce00000010ff */
.L_x_1613:
[----:B------:R-:W-:Y:S05]  /*4a20*/  BSYNC B3 ;  /* 0x0000000000037941 */ /* 0x000fea0003800000 */
.L_x_1612:
[----:B----4-:R0:W-:Y:S02]  /*4a30*/  ST.E.128 desc[UR60][R68.64], R12 ;  /* 0x0000000c44007985 */ /* 0x0101e4000c101d3c */
.L_x_1611:
[----:B------:R-:W-:Y:S05]  /*4a40*/  BSYNC B2 ;  /* 0x0000000000027941 */ /* 0x000fea0003800000 */
.L_x_1610:
        /* <DEDUP_REMOVED lines=10> */
[--C-:B------:R-:W-:Y:S01]  /*4af0*/  SHF.R.U64 R66, R60, 0x10, R61.reuse ;  /* 0x000000103c427819 */ /* 0x100fe2000000123d */
[----:B----4-:R-:W-:Y:S01]  /*4b00*/  IMAD.U32 R60, R14, 0x10000, RZ ;  /* 0x000100000e3c7824 */ /* 0x010fe200078e00ff */
[----:B------:R-:W-:Y:S02]  /*4b10*/  PRMT R171, R171, 0x5410, R62 ;  /* 0x00005410abab7816 */ /* 0x000fe4000000003e */
[----:B------:R-:W-:Y:S02]  /*4b20*/  PRMT R173, R173, 0x5410, R66 ;  /* 0x00005410adad7816 */ /* 0x000fe40000000042 */
[----:B------:R-:W-:Y:S02]  /*4b30*/  SHF.R.U32.HI R67, RZ, 0x10, R61 ;  /* 0x00000010ff437819 */ /* 0x000fe4000001163d */
[----:B------:R-:W-:-:S02]  /*4b40*/  SHF.R.U32.HI R63, RZ, 0x10, R63 ;  /* 0x00000010ff3f7819 */ /* 0x000fc4000001163f */
        /* <DEDUP_REMOVED lines=8> */
[----:B------:R-:W-:Y:S01]  /*4bd0*/  IMAD.U32 R63, R13, 0x10000, RZ ;  /* 0x000100000d3f7824 */ /* 0x000fe200078e00ff */
[----:B------:R-:W-:Y:S01]  /*4be0*/  LOP3.LUT R61, R14, 0xffff0000, RZ, 0xc0, !PT ;  /* 0xffff00000e3d7812 */ /* 0x000fe200078ec0ff */
[C---:B------:R-:W-:Y:S01]  /*4bf0*/  IMAD.U32 R14, R15.reuse, 0x10000, RZ ;  /* 0x000100000f0e7824 */ /* 0x040fe200078e00ff */
[----:B------:R-:W-:Y:S01]  /*4c00*/  LOP3.LUT R11, R15, 0xffff0000, RZ, 0xc0, !PT ;  /* 0xffff00000f0b7812 */ /* 0x000fe200078ec0ff */
[----:B------:R-:W-:Y:S01]  /*4c10*/  FMUL.FTZ R69, R62, R66 ;  /* 0x000000423e457220 */ /* 0x000fe20000410000 */
[----:B------:R-:W-:Y:S01]  /*4c20*/  IMAD.U32 R15, R170, 0x10000, RZ ;  /* 0x00010000aa0f7824 */ /* 0x000fe200078e00ff */
[----:B------:R-:W-:Y:S01]  /*4c30*/  LOP3.LUT R62, R12, 0xffff0000, RZ, 0xc0, !PT ;  /* 0xffff00000c3e7812 */ /* 0x000fe200078ec0ff */
[----:B------:R-:W-:Y:S01]  /*4c40*/  IMAD.U32 R67, R172, 0x10000, RZ ;  /* 0x00010000ac437824 */ /* 0x000fe200078e00ff */
[----:B------:R-:W-:Y:S01]  /*4c50*/  LOP3.LUT R170, R170, 0xffff0000, RZ, 0xc0, !PT ;  /* 0xffff0000aaaa7812 */ /* 0x000fe200078ec0ff */
[----:B------:R-:W-:-:S02]  /*4c60*/  IMAD.U32 R13, R12, 0x10000, RZ ;  /* 0x000100000c0d7824 */ /* 0x000fc400078e00ff */
[C---:B------:R-:W-:Y:S01]  /*4c70*/  FFMA.FTZ R12, R63.reuse, R66, -R70 ;  /* 0x000000423f0c7223 */ /* 0x040fe20000010846 */
[----:B------:R-:W-:Y:S01]  /*4c80*/  FFMA.FTZ R63, R63, R68, R69 ;  /* 0x000000443f3f7223 */ /* 0x000fe20000010045 */
[C---:B------:R-:W-:Y:S01]  /*4c90*/  FMUL.FTZ R71, R61.reuse, R15 ;  /* 0x0000000f3d477220 */ /* 0x040fe20000410000 */
[-C--:B------:R-:W-:Y:S01]  /*4ca0*/  FMUL.FTZ R69, R61, R67.reuse ;  /* 0x000000433d457220 */ /* 0x080fe20000410000 */
[----:B------:R-:W-:Y:S02]  /*4cb0*/  LOP3.LUT R172, R172, 0xffff0000, RZ, 0xc0, !PT ;  /* 0xffff0000acac7812 */ /* 0x000fe400078ec0ff */
[C---:B------:R-:W-:Y:S01]  /*4cc0*/  FFMA.FTZ R61, R60.reuse, R67, -R71 ;  /* 0x000000433c3d7223 */ /* 0x040fe20000010847 */
        /* <DEDUP_REMOVED lines=9> */
[----:B------:R-:W-:-:S03]  /*4d60*/  F2FP.BF16.F32.PACK_AB R63, R63, R12 ;  /* 0x0000000c3f3f723e */ /* 0x000fc600000010ff */
[----:B------:R-:W-:Y:S02]  /*4d70*/  F2FP.BF16.F32.PACK_AB R15, R14, R15 ;  /* 0x0000000f0e0f723e */ /* 0x000fe400000010ff */
[----:B------:R-:W-:Y:S01]  /*4d80*/  F2FP.BF16.F32.PACK_AB R12, R13, R60 ;  /* 0x0000003c0d0c723e */ /* 0x000fe200000010ff */
[----:B------:R-:W-:Y:S01]  /*4d90*/  IMAD.MOV.U32 R13, RZ, RZ, R63 ;  /* 0x000000ffff0d7224 */ /* 0x000fe200078e003f */
[----:B------:R-:W-:-:S07]  /*4da0*/  F2FP.BF16.F32.PACK_AB R14, R66, R61 ;  /* 0x0000003d420e723e */ /* 0x000fce00000010ff */
.L_x_1617:
[----:B------:R-:W-:Y:S05]  /*4db0*/  BSYNC B3 ;  /* 0x0000000000037941 */ /* 0x000fea0003800000 */
.L_x_1616:
[----:B----4-:R0:W-:Y:S02]  /*4dc0*/  ST.E.128 desc[UR60][R64.64], R12 ;  /* 0x0000000c40007985 */ /* 0x0101e4000c101d3c */
.L_x_1615:
[----:B------:R-:W-:Y:S05]  /*4dd0*/  BSYNC B2 ;  /* 0x0000000000027941 */ /* 0x000fea0003800000 */
.L_x_1614:
        /* <DEDUP_REMOVED lines=11> */
[----:B------:R-:W-:Y:S02]  /*4e90*/  SHF.R.U64 R57, R58, 0x10, R59 ;  /* 0x000000103a397819 */ /* 0x000fe4000000123b */
[----:B------:R-:W-:Y:S02]  /*4ea0*/  PRMT R163, R163, 0x5410, R64 ;  /* 0x00005410a3a37816 */ /* 0x000fe40000000040 */
[----:B------:R-:W-:Y:S02]  /*4eb0*/  PRMT R166, R166, 0x5410, R57 ;  /* 0x00005410a6a67816 */ /* 0x000fe40000000039 */
[----:B------:R-:W-:-:S02]  /*4ec0*/  SHF.R.U32.HI R59, RZ, 0x10, R59 ;  /* 0x00000010ff3b7819 */ /* 0x000fc4000001163b */
[----:B------:R-:W-:Y:S02]  /*4ed0*/  PRMT R165, R165, 0x5410, R62 ;  /* 0x00005410a5a57816 */ /* 0x000fe4000000003e */
[----:B------:R-:W-:Y:S02]  /*4ee0*/  LOP3.LUT R57, R13, 0xffff0000, RZ, 0xc0, !PT ;  /* 0xffff00000d397812 */ /* 0x000fe400078ec0ff */
[C---:B------:R-:W-:Y:S01]  /*4ef0*/  LOP3.LUT R64, R166.reuse, 0xffff0000, RZ, 0xc0, !PT ;  /* 0xffff0000a6407812 */ /* 0x040fe200078ec0ff */
[----:B------:R-:W-:Y:S01]  /*4f00*/  IMAD.U32 R166, R166, 0x10000, RZ ;  /* 0x00010000a6a67824 */ /* 0x000fe200078e00ff */
[C---:B------:R-:W-:Y:S01]  /*4f10*/  LOP3.LUT R62, R163.reuse, 0xffff0000, RZ, 0xc0, !PT ;  /* 0xffff0000a33e7812 */ /* 0x040fe200078ec0ff */
[----:B------:R-:W-:Y:S01]  /*4f20*/  IMAD.U32 R163, R163, 0x10000, RZ ;  /* 0x00010000a3a37824 */ /* 0x000fe200078e00ff */
[----:B------:R-:W-:Y:S01]  /*4f30*/  PRMT R168, R168, 0x5410, R59 ;  /* 0x00005410a8a87816 */ /* 0x000fe2000000003b */
[----:B------:R-:W-:Y:S01]  /*4f40*/  FMUL.FTZ R66, R57, R64 ;  /* 0x0000004039427220 */ /* 0x000fe20000410000 */
[----:B------:R-:W-:Y:S01]  /*4f50*/  LOP3.LUT R58, R14, 0xffff0000, RZ, 0xc0, !PT ;  /* 0xffff00000e3a7812 */ /* 0x000fe200078ec0ff */
[C---:B------:R-:W-:Y:S01]  /*4f60*/  IMAD.U32 R14, R15.reuse, 0x10000, RZ ;  /* 0x000100000f0e7824 */ /* 0x040fe200078e00ff */
[----:B------:R-:W-:Y:S01]  /*4f70*/  LOP3.LUT R11, R15, 0xffff0000, RZ, 0xc0, !PT ;  /* 0xffff00000f0b7812 */ /* 0x000fe200078ec0ff */
[----:B------:R-:W-:-:S02]  /*4f80*/  IMAD.U32 R15, R13, 0x10000, RZ ;  /* 0x000100000d0f7824 */ /* 0x000fc400078e00ff */
[-C--:B------:R-:W-:Y:S01]  /*4f90*/  FMUL.FTZ R57, R57, R62.reuse ;  /* 0x0000003e39397220 */ /* 0x080fe20000410000 */
[C---:B------:R-:W-:Y:S01]  /*4fa0*/  IMAD.U32 R59, R165.reuse, 0x10000, RZ ;  /* 0x00010000a53b7824 */ /* 0x040fe200078e00ff */
[----:B------:R-:W-:Y:S01]  /*4fb0*/  LOP3.LUT R165, R165, 0xffff0000, RZ, 0xc0, !PT ;  /* 0xffff0000a5a57812 */ /* 0x000fe200078ec0ff */
[----:B------:R-:W-:Y:S02]  /*4fc0*/  IMAD.U32 R63, R168, 0x10000, RZ ;  /* 0x00010000a83f7824 */ /* 0x000fe400078e00ff */
[C---:B------:R-:W-:Y:S01]  /*4fd0*/  FFMA.FTZ R66, R15.reuse, R62, -R66 ;  /* 0x0000003e0f427223 */ /* 0x040fe20000010842 */
[----:B------:R-:W-:Y:S01]  /*4fe0*/  FFMA.FTZ R57, R15, R64, R57 ;  /* 0x000000400f397223 */ /* 0x000fe20000010039 */
[----:B------:R-:W-:Y:S01]  /*4ff0*/  FMUL.FTZ R15, R58, R59 ;  /* 0x0000003b3a0f7220 */ /* 0x000fe20000410000 */
[----:B------:R-:W-:Y:S01]  /*5000*/  LOP3.LUT R168, R168, 0xffff0000, RZ, 0xc0, !PT ;  /* 0xffff0000a8a87812 */ /* 0x000fe200078ec0ff */
[----:B------:R-:W-:Y:S02]  /*5010*/  IMAD.U32 R13, R12, 0x10000, RZ ;  /* 0x000100000c0d7824 */ /* 0x000fe400078e00ff */
[-C--:B------:R-:W-:Y:S01]  /*5020*/  FMUL.FTZ R65, R58, R63.reuse ;  /* 0x0000003f3a417220 */ /* 0x080fe20000410000 */
[----:B------:R-:W-:Y:S01]  /*5030*/  LOP3.LUT R12, R12, 0xffff0000, RZ, 0xc0, !PT ;  /* 0xffff00000c0c7812 */ /* 0x000fe200078ec0ff */
[C---:B------:R-:W-:Y:S01]  /*5040*/  FFMA.FTZ R58, R56.reuse, R63, R15 ;  /* 0x0000003f383a7223 */ /* 0x040fe2000001000f */
[C---:B------:R-:W-:Y:S01]  /*5050*/  FMUL.FTZ R15, R11.reuse, R168 ;  /* 0x000000a80b0f7220 */ /* 0x040fe20000410000 */
[----:B------:R-:W-:Y:S01]  /*5060*/  FFMA.FTZ R65, R56, R59, -R65 ;  /* 0x0000003b38417223 */ /* 0x000fe20000010841 */
[----:B------:R-:W-:Y:S01]  /*5070*/  FMUL.FTZ R59, R11, R165 ;  /* 0x000000a50b3b7220 */ /* 0x000fe20000410000 */
        /* <DEDUP_REMOVED lines=10> */
.L_x_1619:
[----:B------:R-:W-:Y:S05]  /*5120*/  BSYNC B2 ;  /* 0x0000000000027941 */ /* 0x000fea0003800000 */
.L_x_1618:
[----:B----4-:R0:W-:Y:S02]  /*5130*/  ST.E.128 desc[UR60][R60.64], R12 ;  /* 0x0000000c3c007985 */ /* 0x0101e4000c101d3c */
.L_x_1597:
[----:B------:R-:W-:Y:S05]  /*5140*/  BSYNC B1 ;  /* 0x0000000000017941 */ /* 0x000fea0003800000 */
.L_x_1596:
[----:B------:R-:W-:-:S03]  /*5150*/  UMOV UR4, 0xffffffff ;  /* 0xffffffff00047882 */ /* 0x000fc60000000000 */
[----:B------:R-:W-:Y:S05]  /*5160*/  BRA.DIV UR4, `(.L_x_1620) ;  /* 0x0000025604e47947 */ /* 0x000fea000b800000 */
[----:B-1----:R-:W1:Y:S04]  /*5170*/  SHFL.IDX PT, R115, R115, 0x1, 0x1c1f ;  /* 0x003c1f0073737f89 */ /* 0x002e6800000e0000 */
[----:B------:R-:W0:Y:S02]  /*5180*/  SHFL.IDX PT, R118, R118, 0x1, 0x1c1f ;  /* 0x003c1f0076767f89 */ /* 0x000e2400000e0000 */
.L_x_2017:
[----:B------:R-:W-:Y:S05]  /*5190*/  @P4 BRA `(.L_x_1621) ;  /* 0x0000005800384947 */ /* 0x000fea0003800000 */
[----:B------:R-:W-:Y:S01]  /*51a0*/  ISETP.NE.AND P3, PT, R8, RZ, PT ;  /* 0x000000ff0800720c */ /* 0x000fe20003f65270 */
[----:B------:R-:W-:-:S12]  /*51b0*/  BSSY B1, `(.L_x_1622) ;  /* 0x0000038000017945 */ /* 0x000fd80003800000 */
[----:B------:R-:W-:Y:S05]  /*51c0*/  @!P3 BRA `(.L_x_1623) ;  /* 0x0000000000d8b947 */ /* 0x000fea0003800000 */
[----:B0---4-:R0:W4:Y:S01]  /*51d0*/  LDS.128 R12, [R28+0x20000] ;  /* 0x020000001c0c7984 */ /* 0x0111220000000c00 */
[C---:B------:R-:W-:Y:S01]  /*51e0*/  LEA R56, P3, R16.reuse, R118, 0x1 ;  /* 0x0000007610387211 */ /* 0x040fe200078608ff */
[----:B------:R-:W-:Y:S03]  /*51f0*/  BSSY B2, `(.L_x_1624) ;  /* 0x0000032000027945 */ /* 0x000fe60003800000 */
[----:B-1----:R-:W-:Y:S02]  /*5200*/  LEA.HI.X R57, R16, R115, R17, 0x1, P3 ;  /* 0x0000007310397211 */ /* 0x002fe400018f0c11 */
[----:B------:R-:W-:-:S13]  /*5210*/  ISETP.GE.AND P3, PT, R196, R119, PT ;  /* 0x00000077c400720c */ /* 0x000fda0003f66270 */
[----:B0-----:R-:W-:Y:S05]  /*5220*/  @P3 BRA `(.L_x_1625) ;  /* 0x0000000000b83947 */ /* 0x001fea0003800000 */
[----:B------:R-:W-:Y:S01]  /*5230*/  SHF.R.U64 R62, R52, 0x10, R53 ;  /* 0x00000010343e7819 */ /* 0x000fe20000001235 */
[----:B----4-:R-:W-:Y:S01]  /*5240*/  IMAD.U32 R52, R14, 0x10000, RZ ;  /* 0x000100000e347824 */ /* 0x010fe200078e00ff */
[--C-:B------:R-:W-:Y:S02]  /*5250*/  SHF.R.U64 R60, R54, 0x10, R55.reuse ;  /* 0x00000010363c7819 */ /* 0x100fe40000001237 */
[----:B------:R-:W-:Y:S02]  /*5260*/  SHF.R.U32.HI R58, RZ, 0x10, R55 ;  /* 0x00000010ff3a7819 */ /* 0x000fe40000011637 */
[----:B------:R-:W-:Y:S02]  /*5270*/  SHF.R.U32.HI R11, RZ, 0x10, R53 ;  /* 0x00000010ff0b7819 */ /* 0x000fe40000011635 */
        /* <DEDUP_REMOVED lines=16> */
[----:B------:R-:W-:Y:S01]  /*5380*/  FMUL.FTZ R62, R13, R55 ;  /* 0x000000370d3e7220 */ /* 0x000fe20000410000 */
[----:B------:R-:W-:Y:S01]  /*5390*/  FMUL.FTZ R13, R53, R60 ;  /* 0x0000003c350d7220 */ /* 0x000fe20000410000 */
[----:B------:R-:W-:Y:S01]  /*53a0*/  LOP3.LUT R169, R169, 0xffff0000, RZ, 0xc0, !PT ;  /* 0xffff0000a9a97812 */ /* 0x000fe200078ec0ff */
[----:B------:R-:W-:Y:S01]  /*53b0*/  FMUL.FTZ R53, R53, R58 ;  /* 0x0000003a35357220 */ /* 0x000fe20000410000 */
[----:B------:R-:W-:Y:S01]  /*53c0*/  LOP3.LUT R156, R156, 0xffff0000, RZ, 0xc0, !PT ;  /* 0xffff00009c9c7812 */ /* 0x000fe200078ec0ff */
[----:B------:R-:W-:-:S02]  /*53d0*/  IMAD.U32 R155, R155, 0x10000, RZ ;  /* 0x000100009b9b7824 */ /* 0x000fc400078e00ff */
[C---:B------:R-:W-:Y:S01]  /*53e0*/  FFMA.FTZ R61, R14.reuse, R55, -R61 ;  /* 0x000000370e3d7223 */ /* 0x040fe2000001083d */
[----:B------:R-:W-:Y:S01]  /*53f0*/  FFMA.FTZ R62, R14, R59, R62 ;  /* 0x0000003b0e3e7223 */ /* 0x000fe2000001003e */
[----:B------:R-:W-:Y:S01]  /*5400*/  FFMA.FTZ R13, R52, R58, -R13 ;  /* 0x0000003a340d7223 */ /* 0x000fe2000001080d */
[----:B------:R-:W-:Y:S01]  /*5410*/  FMUL.FTZ R14, R12, R157 ;  /* 0x0000009d0c0e7220 */ /* 0x000fe20000410000 */
[----:B------:R-:W-:Y:S02]  /*5420*/  IMAD.U32 R15, R15, 0x10000, RZ ;  /* 0x000100000f0f7824 */ /* 0x000fe400078e00ff */
[----:B------:R-:W-:Y:S01]  /*5430*/  FFMA.FTZ R52, R52, R60, R53 ;  /* 0x0000003c34347223 */ /* 0x000fe20000010035 */
[----:B------:R-:W-:Y:S01]  /*5440*/  FMUL.FTZ R58, R54, R169 ;  /* 0x000000a9363a7220 */ /* 0x000fe20000410000 */
        /* <DEDUP_REMOVED lines=12> */
.L_x_1625:
[----:B------:R-:W-:Y:S05]  /*5510*/  BSYNC B2 ;  /* 0x0000000000027941 */ /* 0x000fea0003800000 */
.L_x_1624:
[----:B----4-:R0:W-:Y:S02]  /*5520*/  ST.E.128 desc[UR60][R56.64], R12 ;  /* 0x0000000c38007985 */ /* 0x0101e4000c101d3c */
.L_x_1623:
[----:B------:R-:W-:Y:S05]  /*5530*/  BSYNC B1 ;  /* 0x0000000000017941 */ /* 0x000fea0003800000 */
.L_x_1622:
[----:B------:R-:W-:Y:S01]  /*5540*/  ISETP.NE.AND P3, PT, R9, RZ, PT ;  /* 0x000000ff0900720c */ /* 0x000fe20003f65270 */
[----:B------:R-:W-:-:S12]  /*5550*/  BSSY B1, `(.L_x_1626) ;  /* 0x000003a000017945 */ /* 0x000fd80003800000 */
[----:B------:R-:W-:Y:S05]  /*5560*/  @!P3 BRA `(.L_x_1627) ;  /* 0x0000000000e0b947 */ /* 0x000fea0003800000 */
[----:B0---4-:R0:W4:Y:S01]  /*5570*/  LDS.128 R12, [R29+0x20000] ;  /* 0x020000001d0c7984 */ /* 0x0111220000000c00 */
[----:B------:R-:W-:Y:S01]  /*5580*/  ISETP.GE.AND P3, PT, R223, R119, PT ;  /* 0x00000077df00720c */ /* 0x000fe20003f66270 */
[----:B------:R-:W-:Y:S01]  /*5590*/  IMAD.SHL.U32 R11, R202, 0x8, RZ ;  /* 0x00000008ca0b7824 */ /* 0x000fe200078e00ff */
[----:B------:R-:W-:Y:S01]  /*55a0*/  BSSY B2, `(.L_x_1628) ;  /* 0x0000033000027945 */ /* 0x000fe20003800000 */
[----:B------:R-:W-:Y:S02]  /*55b0*/  IMAD.MOV.U32 R52, RZ, RZ, R118 ;  /* 0x000000ffff347224 */ /* 0x000fe400078e0076 */
[----:B-1----:R-:W-:Y:S02]  /*55c0*/  IMAD.MOV.U32 R53, RZ, RZ, R115 ;  /* 0x000000ffff357224 */ /* 0x002fe400078e0073 */
        /* <DEDUP_REMOVED lines=48> */
.L_x_1629:
[----:B------:R-:W-:Y:S05]  /*58d0*/  BSYNC B2 ;  /* 0x0000000000027941 */ /* 0x000fea0003800000 */
.L_x_1628:
[----:B----4-:R0:W-:Y:S02]  /*58e0*/  ST.E.128 desc[UR60][R52.64], R12 ;  /* 0x0000000c34007985 */ /* 0x0101e4000c101d3c */
.L_x_1627:
[----:B------:R-:W-:Y:S05]  /*58f0*/  BSYNC B1 ;  /* 0x0000000000017941 */ /* 0x000fea0003800000 */
.L_x_1626:
        /* <DEDUP_REMOVED lines=57> */
.L_x_1633:
[----:B------:R-:W-:Y:S05]  /*5c90*/  BSYNC B2 ;  /* 0x0000000000027941 */ /* 0x000fea0003800000 */
.L_x_1632:
[----:B----4-:R0:W-:Y:S02]  /*5ca0*/  ST.E.128 desc[UR60][R48.64], R12 ;  /* 0x0000000c30007985 */ /* 0x0101e4000c101d3c */
.L_x_1631:
[----:B------:R-:W-:Y:S05]  /*5cb0*/  BSYNC B1 ;  /* 0x0000000000017941 */ /* 0x000fea0003800000 */
.L_x_1630:
        /* <DEDUP_REMOVED lines=55> */
.L_x_1637:
[----:B------:R-:W-:Y:S05]  /*6030*/  BSYNC B2 ;  /* 0x0000000000027941 */ /* 0x000fea0003800000 */
.L_x_1636:
[----:B----4-:R0:W-:Y:S02]  /*6040*/  ST.E.128 desc[UR60][R44.64], R12 ;  /* 0x0000000c2c007985 */ /* 0x0101e4000c101d3c */
.L_x_1635:
[----:B------:R-:W-:Y:S05]  /*6050*/  BSYNC B1 ;  /* 0x0000000000017941 */ /* 0x000fea0003800000 */
.L_x_1634:
        /* <DEDUP_REMOVED lines=23> */
[C---:B------:R-:W-:Y:S01]  /*61d0*/  LOP3.LUT R43, R141.reuse, 0xffff0000, RZ, 0xc0, !PT ;  /* 0xffff00008d2b7812 */ /* 0x040fe200078ec0ff */
        /* <DEDUP_REMOVED lines=20> */
[----:B------:R-:W-:Y:S01]  /*6320*/  FMUL.FTZ R37, R38, R134 ;  /* 0x0000008626257220 */ /* 0x000fe20000410000 */
        /* <DEDUP_REMOVED lines=10> */
.L_x_1641:
[----:B------:R-:W-:Y:S05]  /*63d0*/  BSYNC B2 ;  /* 0x0000000000027941 */ /* 0x000fea0003800000 */
.L_x_1640:
[----:B----4-:R0:W-:Y:S02]  /*63e0*/  ST.E.128 desc[UR60][R40.64], R12 ;  /* 0x0000000c28007985 */ /* 0x0101e4000c101d3c */
.L_x_1639:
[----:B------:R-:W-:Y:S05]  /*63f0*/  BSYNC B1 ;  /* 0x0000000000017941 */ /* 0x000fea0003800000 */
.L_x_1638:
[----:B------:R-:W-:-:S13]  /*6400*/  ISETP.NE.AND P3, PT, R25, RZ, PT ;  /* 0x000000ff1900720c */ /* 0x000fda0003f65270 */
        /* <DEDUP_REMOVED lines=53> */
.L_x_1643:
[----:B------:R-:W-:Y:S05]  /*6760*/  BSYNC B1 ;  /* 0x0000000000017941 */ /* 0x000fea0003800000 */
.L_x_1642:
[----:B----4-:R0:W-:Y:S01]  /*6770*/  ST.E.128 desc[UR60][R36.64], R12 ;  /* 0x0000000c24007985 */ /* 0x0101e2000c101d3c */
[----:B------:R-:W-:Y:S05]  /*6780*/  BRA `(.L_x_1621) ;  /* 0x0000004000bc7947 */ /* 0x000fea0003800000 */
.L_x_1587:
        /* <DEDUP_REMOVED lines=47> */
.L_x_1645:
[----:B------:R-:W-:Y:S05]  /*6a80*/  BSYNC B1 ;  /* 0x0000000000017941 */ /* 0x000fea0003800000 */
.L_x_1644:
        /* <DEDUP_REMOVED lines=48> */
.L_x_1647:
[----:B------:R-:W-:Y:S05]  /*6d90*/  BSYNC B1 ;  /* 0x0000000000017941 */ /* 0x000fea0003800000 */
.L_x_1646:
[----:B------:R-:W2:Y:S01]  /*6da0*/  LDL R11, [R1+0x38] ;  /* 0x00003800010b7983 */ /* 0x000ea20000100800 */
[----:B0-----:R-:W-:Y:S02]  /*6db0*/  IMAD.MOV.U32 R12, RZ, RZ, R33 ;  /* 0x000000ffff0c7224 */ /* 0x001fe400078e0021 */
[----:B------:R-:W-:Y:S02]  /*6dc0*/  IMAD.MOV.U32 R13, RZ, RZ, R36 ;  /* 0x000000ffff0d7224 */ /* 0x000fe400078e0024 */
[----:B------:R-:W-:Y:S01]  /*6dd0*/  IMAD.MOV.U32 R14, RZ, RZ, R37 ;  /* 0x000000ffff0e7224 */ /* 0x000fe200078e0025 */
[----:B------:R-:W-:Y:S01]  /*6de0*/  PRMT R163, R12, 0x5410, R82 ;  /* 0x000054100ca37816 */ /* 0x000fe20000000052 */
[----:B------:R-:W-:-:S03]  /*6df0*/  IMAD.MOV.U32 R12, RZ, RZ, R39 ;  /* 0x000000ffff0c7224 */ /* 0x000fc600078e0027 */
[----:B------:R-:W-:Y:S01]  /*6e00*/  PRMT R168, R14, 0x5410, R13 ;  /* 0x000054100ea87816 */ /* 0x000fe2000000000d */
[----:B------:R-:W-:Y:S02]  /*6e10*/  IMAD.MOV.U32 R13, RZ, RZ, R40 ;  /* 0x000000ffff0d7224 */ /* 0x000fe400078e0028 */
[----:B------:R-:W-:-:S03]  /*6e20*/  IMAD.MOV.U32 R14, RZ, RZ, R41 ;  /* 0x000000ffff0e7224 */ /* 0x000fc600078e0029 */
[----:B------:R-:W-:Y:S01]  /*6e30*/  PRMT R170, R170, 0x5410, R13 ;  /* 0x00005410aaaa7816 */ /* 0x000fe2000000000d */
[----:B------:R-:W-:Y:S01]  /*6e40*/  IMAD.MOV.U32 R13, RZ, RZ, R44 ;  /* 0x000000ffff0d7224 */ /* 0x000fe200078e002c */
[----:B------:R-:W-:Y:S01]  /*6e50*/  PRMT R150, R14, 0x7610, R150 ;  /* 0x000076100e967816 */ /* 0x000fe20000000096 */
[----:B------:R-:W-:Y:S01]  /*6e60*/  IMAD.MOV.U32 R14, RZ, RZ, R45 ;  /* 0x000000ffff0e7224 */ /* 0x000fe200078e002d */
[----:B--2---:R-:W-:Y:S01]  /*6e70*/  R2UR UR4, R11 ;  /* 0x000000000b0472ca */ /* 0x004fe200000e0000 */
[----:B------:R-:W-:-:S05]  /*6e80*/  IMAD.MOV.U32 R11, RZ, RZ, R32 ;  /* 0x000000ffff0b7224 */ /* 0x000fca00078e0020 */
[----:B------:R-:W-:Y:S01]  /*6e90*/  PRMT R166, R11, 0x5410, R81 ;  /* 0x000054100ba67816 */ /* 0x000fe20000000051 */
[----:B------:R-:W-:-:S05]  /*6ea0*/  IMAD.MOV.U32 R11, RZ, RZ, R38 ;  /* 0x000000ffff0b7224 */ /* 0x000fca00078e0026 */
[----:B------:R-:W-:Y:S01]  /*6eb0*/  PRMT R167, R12, 0x5410, R11 ;  /* 0x000054100ca77816 */ /* 0x000fe2000000000b */
[----:B------:R-:W-:Y:S01]  /*6ec0*/  IMAD.MOV.U32 R11, RZ, RZ, R42 ;  /* 0x000000ffff0b7224 */ /* 0x000fe200078e002a */
[----:B------:R-:W-:Y:S01]  /*6ed0*/  UISETP.NE.AND UP0, UPT, UR4, 0x3, UPT ;  /* 0x000000030400788c */ /* 0x000fe2000bf05270 */
[----:B------:R-:W-:-:S03]  /*6ee0*/  IMAD.MOV.U32 R12, RZ, RZ, R43 ;  /* 0x000000ffff0c7224 */ /* 0x000fc600078e002b */
[----:B------:R-:W-:Y:S01]  /*6ef0*/  PRMT R169, R169, 0x5410, R11 ;  /* 0x00005410a9a97816 */ /* 0x000fe2000000000b */
[----:B------:R-:W-:Y:S01]  /*6f00*/  IMAD.MOV.U32 R11, RZ, RZ, R46 ;  /* 0x000000ffff0b7224 */ /* 0x000fe200078e002e */
[----:B------:R-:W-:Y:S01]  /*6f10*/  PRMT R155, R12, 0x7610, R155 ;  /* 0x000076100c9b7816 */ /* 0x000fe2000000009b */
[----:B------:R-:W-:Y:S01]  /*6f20*/  IMAD.MOV.U32 R12, RZ, RZ, R47 ;  /* 0x000000ffff0c7224 */ /* 0x000fe200078e002f */
[----:B------:R-:W-:Y:S02]  /*6f30*/  PLOP3.LUT P2, PT, PT, PT, UP0, 0x80, 0x0 ;  /* 0x000000000000781c */ /* 0x000fe40003f4f008 */
        /* <DEDUP_REMOVED lines=52> */
[----:B------:R-:W-:-:S04]  /*7280*/  PRMT R162, R12, 0x5410, R11 ;  /* 0x000054100ca27816 */ /* 0x000fc8000000000b */
[----:B------:R-:W-:Y:S01]  /*7290*/  PRMT R161, R14, 0x5410, R13 ;  /* 0x000054100ea17816 */ /* 0x000fe2000000000d */
[----:B------:R-:W-:Y:S06]  /*72a0*/  @!P2 BRA `(.L_x_1648) ;  /* 0x000000000004a947 */ /* 0x000fec0003800000 */
[----:B------:R-:W-:Y:S01]  /*72b0*/  BPT.TRAP 0x1 ;  /* 0x000000040000795c */ /* 0x000fe20000300000 */
.L_x_1648:
[----:B------:R-:W-:Y:S01]  /*72c0*/  IMAD R86, R19, 0x8, R18 ;  /* 0x0000000813567824 */ /* 0x000fe200078e0212 */
[----:B------:R-:W-:Y:S01]  /*72d0*/  SHF.L.U32 R87, R219, 0x1f, RZ ;  /* 0x0000001fdb577819 */ /* 0x000fe200000006ff */
[----:B------:R-:W0:Y:S01]  /*72e0*/  LDC R130, c[0x0][0x2f4] ;  /* 0x0000bd00ff827b82 */ /* 0x000e220000000800 */
[----:B------:R-:W-:Y:S02]  /*72f0*/  BSSY B1, `(.L_x_1649) ;  /* 0x0000003000017945 */ /* 0x000fe40003800000 */
[----:B------:R-:W1:Y:S02]  /*7300*/  SYNCS.PHASECHK.TRANS64.TRYWAIT P5, [R86+URZ+0x30890], R87 ;  /* 0x03089057560075a7 */ /* 0x000e6400080a017f */
[----:B-1----:R-:W-:Y:S05]  /*7310*/  @!P5 BRA `(.L_x_1650) ;  /* 0x0000023400c4d947 */ /* 0x002fea0003800000 */
.L_x_2018:
[----:B------:R-:W-:Y:S05]  /*7320*/  BSYNC B1 ;  /* 0x0000000000017941 */ /* 0x000fea0003800000 */
.L_x_1649:
[----:B------:R-:W-:Y:S01]  /*7330*/  UMOV UR4, 0xffffffff ;  /* 0xffffffff00047882 */ /* 0x000fe20000000000 */
[----:B0-----:R-:W-:Y:S02]  /*7340*/  IMAD.IADD R134, R130, 0x1, -R122 ;  /* 0x0000000182867824 */ /* 0x001fe400078e0a7a */
[----:B------:R-:W-:Y:S05]  /*7350*/  BRA.DIV UR4, `(.L_x_1651) ;  /* 0x0000023604c87947 */ /* 0x000fea000b800000 */
[----:B------:R0:W2:Y:S04]  /*7360*/  SHFL.IDX PT, R117, R115, RZ, 0x1c1f ;  /* 0x001c1fff73757589 */ /* 0x0000a800000e0000 */
[----:B------:R0:W3:Y:S02]  /*7370*/  SHFL.IDX PT, R11, R118, RZ, 0x1c1f ;  /* 0x001c1fff760b7589 */ /* 0x0000e400000e0000 */
.L_x_2022:
        /* <DEDUP_REMOVED lines=29> */
[----:B------:R-:W-:Y:S01]  /*7550*/  SHF.R.U32.HI R148, RZ, 0x10, R53 ;  /* 0x00000010ff947819 */ /* 0x000fe20000011635 */
[----:B---3--:R-:W-:Y:S01]  /*7560*/  IMAD.U32 R153, R81, 0x10000, RZ ;  /* 0x0001000051997824 */ /* 0x008fe200078e00ff */
[----:B------:R-:W-:Y:S02]  /*7570*/  SHF.R.U32.HI R149, RZ, 0x10, R41 ;  /* 0x00000010ff957819 */ /* 0x000fe40000011629 */
[C---:B------:R-:W-:Y:S02]  /*7580*/  PRMT R148, R150.reuse, 0x5432, R148 ;  /* 0x0000543296947816 */ /* 0x040fe40000000094 */
[----:B------:R-:W-:Y:S01]  /*7590*/  PRMT R149, R150, 0x5410, R149 ;  /* 0x0000541096957816 */ /* 0x000fe20000000095 */
[----:B--2---:R-:W-:Y:S01]  /*75a0*/  IMAD.U32 R150, R13, 0x10000, RZ ;  /* 0x000100000d967824 */ /* 0x004fe200078e00ff */
        /* <DEDUP_REMOVED lines=8> */
[C---:B------:R-:W-:Y:S01]  /*7630*/  LOP3.LUT R52, R83.reuse, 0xffff0000, RZ, 0xc0, !PT ;  /* 0xffff000053347812 */ /* 0x040fe200078ec0ff */
[----:B------:R-:W-:Y:S01]  /*7640*/  FFMA.FTZ R151, R150, R151, -R154 ;  /* 0x0000009796977223 */ /* 0x000fe2000001089a */
[----:B------:R-:W-:-:S02]  /*7650*/  IMAD.U32 R154, R83, 0x10000, RZ ;  /* 0x00010000539a7824 */ /* 0x000fc400078e00ff */
[----:B------:R-:W-:Y:S01]  /*7660*/  FFMA.FTZ R150, R150, R152, R153 ;  /* 0x0000009896967223 */ /* 0x000fe20000010099 */
[----:B------:R-:W-:Y:S02]  /*7670*/  LOP3.LUT R152, R149, 0xffff0000, RZ, 0xc0, !PT ;  /* 0xffff000095987812 */ /* 0x000fe400078ec0ff */
[----:B------:R-:W-:Y:S02]  /*7680*/  LOP3.LUT R149, R148, 0xffff0000, RZ, 0xc0, !PT ;  /* 0xffff000094957812 */ /* 0x000fe400078ec0ff */
[----:B------:R-:W-:Y:S02]  /*7690*/  SHF.R.U64 R54, R54, 0x10, R55 ;  /* 0x0000001036367819 */ /* 0x000fe40000001237 */
        /* <DEDUP_REMOVED lines=18> */
[----:B------:R-:W-:Y:S01]  /*77c0*/  FMUL.FTZ R83, R52, R81 ;  /* 0x0000005134537220 */ /* 0x000fe20000410000 */
[----:B------:R-:W-:Y:S01]  /*77d0*/  FMUL.FTZ R154, R154, R155 ;  /* 0x0000009b9a9a7220 */ /* 0x000fe20000410000 */
[----:B------:R-:W-:Y:S01]  /*77e0*/  FMUL.FTZ R52, R52, R41 ;  /* 0x0000002934347220 */ /* 0x000fe20000410000 */
[C---:B------:R-:W-:Y:S01]  /*77f0*/  FFMA.FTZ R155, R152.reuse, R155, -R156 ;  /* 0x0000009b989b7223 */ /* 0x040fe2000001089c */
[C---:B------:R-:W-:Y:S01]  /*7800*/  FFMA.FTZ R41, R15.reuse, R41, -R83 ;  /* 0x000000290f297223 */ /* 0x040fe20000010853 */
        /* <DEDUP_REMOVED lines=20> */
[C---:B------:R-:W-:Y:S01]  /*7950*/  IMAD.U32 R80, R82.reuse, 0x10000, RZ ;  /* 0x0001000052507824 */ /* 0x040fe200078e00ff */
[----:B------:R-:W-:Y:S01]  /*7960*/  LOP3.LUT R82, R82, 0xffff0000, RZ, 0xc0, !PT ;  /* 0xffff000052527812 */ /* 0x000fe200078ec0ff */
        /* <DEDUP_REMOVED lines=10> */
[C---:B------:R-:W-:Y:S01]  /*7a10*/  FMUL.FTZ R43, R82.reuse, R54 ;  /* 0x00000036522b7220 */ /* 0x040fe20000410000 */
[-C--:B------:R-:W-:Y:S01]  /*7a20*/  FMUL.FTZ R82, R82, R42.reuse ;  /* 0x0000002a52527220 */ /* 0x080fe20000410000 */
[----:B------:R-:W-:Y:S02]  /*7a30*/  F2FP.BF16.F32.PACK_AB R148, R148, R151 ;  /* 0x000000979494723e */ /* 0x000fe400000010ff */
[C---:B------:R-:W-:Y:S01]  /*7a40*/  FFMA.FTZ R43, R14.reuse, R42, -R43 ;  /* 0x0000002a0e2b7223 */ /* 0x040fe2000001082b */
[----:B------:R-:W-:Y:S01]  /*7a50*/  FFMA.FTZ R82, R14, R54, R82 ;  /* 0x000000360e527223 */ /* 0x000fe20000010052 */
[----:B------:R-:W-:-:S02]  /*7a60*/  F2FP.BF16.F32.PACK_AB R41, R41, R155 ;  /* 0x0000009b2929723e */ /* 0x000fc400000010ff */
        /* <DEDUP_REMOVED lines=12> */
.L_x_1657:
[----:B------:R-:W-:Y:S05]  /*7b30*/  BSYNC B3 ;  /* 0x0000000000037941 */ /* 0x000fea0003800000 */
.L_x_1656:
[----:B------:R-:W-:Y:S01]  /*7b40*/  ISETP.GE.AND P3, PT, R147, R130, PT ;  /* 0x000000829300720c */ /* 0x000fe20003f66270 */
[----:B--2---:R4:W-:-:S12]  /*7b50*/  ST.E.128 desc[UR60][R120.64], R12 ;  /* 0x0000000c78007985 */ /* 0x0049d8000c101d3c */
[----:B------:R-:W-:-:S05]  /*7b60*/  @!P3 IMAD.WIDE R40, R147, 0x2, R116 ;  /* 0x000000029328b825 */ /* 0x000fca00078e0274 */
[----:B---3--:R4:W-:Y:S02]  /*7b70*/  @!P3 ST.E.128 desc[UR60][R40.64], R80 ;  /* 0x000000502800b985 */ /* 0x0089e4000c101d3c */
.L_x_1655:
[----:B------:R-:W-:Y:S05]  /*7b80*/  BSYNC B2 ;  /* 0x0000000000027941 */ /* 0x000fea0003800000 */
.L_x_1654:
[----:B------:R-:W-:Y:S01]  /*7b90*/  ISETP.NE.AND P3, PT, R9, RZ, PT ;  /* 0x000000ff0900720c */ /* 0x000fe20003f65270 */
[----:B------:R-:W-:-:S12]  /*7ba0*/  BSSY B2, `(.L_x_1658) ;  /* 0x000007a000027945 */ /* 0x000fd80003800000 */
[----:B------:R-:W-:Y:S05]  /*7bb0*/  @!P3 BRA `(.L_x_1659) ;  /* 0x0000000400e0b947 */ /* 0x000fea0003800000 */
[----:B----4-:R-:W-:Y:S01]  /*7bc0*/  SEL R12, R122, R134, !P1 ;  /* 0x000000867a0c7207 */ /* 0x010fe20004800000 */
[----:B------:R-:W-:Y:S01]  /*7bd0*/  IMAD R15, R19, 0x4800, R135 ;  /* 0x00004800130f7824 */ /* 0x000fe200078e0287 */
[C---:B------:R-:W-:Y:S01]  /*7be0*/  LEA R52, P3, R6.reuse, R11, 0x1 ;  /* 0x0000000b06347211 */ /* 0x040fe200078608ff */
[----:B------:R-:W-:Y:S01]  /*7bf0*/  BSSY B3, `(.L_x_1660) ;  /* 0x0000070000037945 */ /* 0x000fe20003800000 */
        /* <DEDUP_REMOVED lines=27> */
[--C-:B------:R-:W-:Y:S02]  /*7db0*/  SHF.R.U64 R36, R36, 0x10, R37.reuse ;  /* 0x0000001024247819 */ /* 0x100fe40000001225 */
[----:B------:R-:W-:-:S02]  /*7dc0*/  SHF.R.U32.HI R37, RZ, 0x10, R37 ;  /* 0x00000010ff257819 */ /* 0x000fc40000011625 */
[----:B------:R-:W-:Y:S02]  /*7dd0*/  PRMT R48, R172, 0x5432, R48 ;  /* 0x00005432ac307816 */ /* 0x000fe40000000030 */
[----:B------:R-:W-:Y:S02]  /*7de0*/  SHF.R.U64 R49, R50, 0x10, R51 ;  /* 0x0000001032317819 */ /* 0x000fe40000001233 */
[----:B------:R-:W-:Y:S01]  /*7df0*/  PRMT R37, R168, 0x5410, R37 ;  /* 0x00005410a8257816 */ /* 0x000fe20000000025 */
[C---:B------:R-:W-:Y:S01]  /*7e00*/  IMAD.U32 R148, R48.reuse, 0x10000, RZ ;  /* 0x0001000030947824 */ /* 0x040fe200078e00ff */
[----:B------:R-:W-:Y:S01]  /*7e10*/  SHF.R.U32.HI R50, RZ, 0x10, R51 ;  /* 0x00000010ff327819 */ /* 0x000fe20000011633 */
[----:B------:R-:W-:Y:S01]  /*7e20*/  IMAD.U32 R51, R13, 0x10000, RZ ;  /* 0x000100000d337824 */ /* 0x000fe200078e00ff */
[----:B------:R-:W-:Y:S01]  /*7e30*/  LOP3.LUT R82, R41, 0xffff0000, RZ, 0xc0, !PT ;  /* 0xffff000029527812 */ /* 0x000fe200078ec0ff */
[----:B------:R-:W-:Y:S01]  /*7e40*/  IMAD.U32 R149, R37, 0x10000, RZ ;  /* 0x0001000025957824 */ /* 0x000fe200078e00ff */
[----:B------:R-:W-:Y:S01]  /*7e50*/  PRMT R150, R169, 0x5410, R49 ;  /* 0x00005410a9967816 */ /* 0x000fe20000000031 */
[C---:B------:R-:W-:Y:S01]  /*7e60*/  FMUL.FTZ R49, R81.reuse, R148 ;  /* 0x0000009451317220 */ /* 0x040fe20000410000 */
[----:B------:R-:W-:Y:S01]  /*7e70*/  LOP3.LUT R48, R48, 0xffff0000, RZ, 0xc0, !PT ;  /* 0xffff000030307812 */ /* 0x000fe200078ec0ff */
[-C--:B------:R-:W-:Y:S01]  /*7e80*/  FMUL.FTZ R81, R81, R149.reuse ;  /* 0x0000009551517220 */ /* 0x080fe20000410000 */
[----:B------:R-:W-:Y:S01]  /*7e90*/  PRMT R50, R171, 0x5432, R50 ;  /* 0x00005432ab327816 */ /* 0x000fe20000000032 */
[----:B------:R-:W-:Y:S01]  /*7ea0*/  FFMA.FTZ R49, R51, R149, -R49 ;  /* 0x0000009533317223 */ /* 0x000fe20000010831 */
[----:B------:R-:W-:Y:S01]  /*7eb0*/  LOP3.LUT R37, R37, 0xffff0000, RZ, 0xc0, !PT ;  /* 0xffff000025257812 */ /* 0x000fe200078ec0ff */
[----:B------:R-:W-:Y:S01]  /*7ec0*/  FMUL.FTZ R151, R82, R48 ;  /* 0x0000003052977220 */ /* 0x000fe20000410000 */
[----:B------:R-:W-:Y:S01]  /*7ed0*/  LOP3.LUT R80, R13, 0xffff0000, RZ, 0xc0, !PT ;  /* 0xffff00000d507812 */ /* 0x000fe200078ec0ff */
[----:B------:R-:W-:Y:S01]  /*7ee0*/  IMAD.U32 R149, R50, 0x10000, RZ ;  /* 0x0001000032957824 */ /* 0x000fe200078e00ff */
[----:B------:R-:W-:Y:S01]  /*7ef0*/  PRMT R55, R167, 0x5410, R55 ;  /* 0x00005410a7377816 */ /* 0x000fe20000000037 */
[-C--:B------:R-:W-:Y:S01]  /*7f00*/  FMUL.FTZ R82, R82, R37.reuse ;  /* 0x0000002552527220 */ /* 0x080fe20000410000 */
[----:B------:R-:W-:Y:S01]  /*7f10*/  LOP3.LUT R43, R43, 0xffff0000, RZ, 0xc0, !PT ;  /* 0xffff00002b2b7812 */ /* 0x000fe200078ec0ff */
[----:B------:R-:W-:Y:S01]  /*7f20*/  FFMA.FTZ R81, R51, R148, R81 ;  /* 0x0000009433517223 */ /* 0x000fe20000010051 */
[----:B------:R-:W-:Y:S01]  /*7f30*/  LOP3.LUT R50, R50, 0xffff0000, RZ, 0xc0, !PT ;  /* 0xffff000032327812 */ /* 0x000fe200078ec0ff */
[----:B------:R-:W-:Y:S01]  /*7f40*/  FFMA.FTZ R151, R80, R37, -R151 ;  /* 0x0000002550977223 */ /* 0x000fe20000010897 */
[----:B------:R-:W-:Y:S01]  /*7f50*/  PRMT R39, R170, 0x5410, R39 ;  /* 0x00005410aa277816 */ /* 0x000fe20000000027 */
        /* <DEDUP_REMOVED lines=9> */
[C---:B------:R-:W-:Y:S01]  /*7ff0*/  IMAD.U32 R41, R40.reuse, 0x10000, RZ ;  /* 0x0001000028297824 */ /* 0x040fe200078e00ff */
[----:B------:R-:W-:Y:S01]  /*8000*/  LOP3.LUT R40, R40, 0xffff0000, RZ, 0xc0, !PT ;  /* 0xffff000028287812 */ /* 0x000fe200078ec0ff */
[----:B------:R-:W-:-:S02]  /*8010*/  IMAD.U32 R51, R39, 0x10000, RZ ;  /* 0x0001000027337824 */ /* 0x000fc400078e00ff */
[-C--:B------:R-:W-:Y:S01]  /*8020*/  FMUL.FTZ R43, R43, R55.reuse ;  /* 0x000000372b2b7220 */ /* 0x080fe20000410000 */
[C---:B------:R-:W-:Y:S02]  /*8030*/  IMAD.U32 R48, R36.reuse, 0x10000, RZ ;  /* 0x0001000024307824 */ /* 0x040fe400078e00ff */
[----:B------:R-:W-:Y:S01]  /*8040*/  FFMA.FTZ R80, R15, R55, -R80 ;  /* 0x000000370f507223 */ /* 0x000fe20000010850 */
[----:B------:R-:W-:Y:S01]  /*8050*/  LOP3.LUT R55, R36, 0xffff0000, RZ, 0xc0, !PT ;  /* 0xffff000024377812 */ /* 0x000fe200078ec0ff */
[----:B------:R-:W-:Y:S01]  /*8060*/  FMUL.FTZ R36, R41, R51 ;  /* 0x0000003329247220 */ /* 0x000fe20000410000 */
[----:B------:R-:W-:Y:S01]  /*8070*/  LOP3.LUT R39, R39, 0xffff0000, RZ, 0xc0, !PT ;  /* 0xffff000027277812 */ /* 0x000fe200078ec0ff */
[C---:B------:R-:W-:Y:S02]  /*8080*/  IMAD.U32 R13, R12.reuse, 0x10000, RZ ;  /* 0x000100000c0d7824 */ /* 0x040fe400078e00ff */
[----:B------:R-:W-:Y:S01]  /*8090*/  FMUL.FTZ R41, R41, R48 ;  /* 0x0000003029297220 */ /* 0x000fe20000410000 */
[----:B------:R-:W-:Y:S01]  /*80a0*/  PRMT R38, R167, 0x5432, R38 ;  /* 0x00005432a7267816 */ /* 0x000fe20000000026 */
[----:B------:R-:W-:Y:S01]  /*80b0*/  FFMA.FTZ R43, R15, R50, R43 ;  /* 0x000000320f2b7223 */ /* 0x000fe2000001002b */
[----:B------:R-:W-:Y:S01]  /*80c0*/  LOP3.LUT R12, R12, 0xffff0000, RZ, 0xc0, !PT ;  /* 0xffff00000c0c7812 */ /* 0x000fe200078ec0ff */
[----:B------:R-:W-:Y:S01]  /*80d0*/  FMUL.FTZ R15, R40, R39 ;  /* 0x00000027280f7220 */ /* 0x000fe20000410000 */
[----:B------:R-:W-:Y:S01]  /*80e0*/  LOP3.LUT R121, R14, 0xffff0000, RZ, 0xc0, !PT ;  /* 0xffff00000e797812 */ /* 0x000fe200078ec0ff */
        /* <DEDUP_REMOVED lines=10> */
[----:B------:R-:W-:Y:S01]  /*8190*/  FFMA.FTZ R40, R12, R39, R40 ;  /* 0x000000270c287223 */ /* 0x000fe20000010028 */
[C---:B------:R-:W-:Y:S01]  /*81a0*/  FMUL.FTZ R12, R14.reuse, R13 ;  /* 0x0000000d0e0c7220 */ /* 0x040fe20000410000 */
[----:B------:R-:W-:Y:S01]  /*81b0*/  FMUL.FTZ R39, R14, R48 ;  /* 0x000000300e277220 */ /* 0x000fe20000410000 */
[C---:B------:R-:W-:Y:S01]  /*81c0*/  FMUL.FTZ R14, R42.reuse, R150 ;  /* 0x000000962a0e7220 */ /* 0x040fe20000410000 */
[----:B------:R-:W-:Y:S01]  /*81d0*/  FMUL.FTZ R42, R42, R38 ;  /* 0x000000262a2a7220 */ /* 0x000fe20000410000 */
[----:B------:R-:W-:Y:S01]  /*81e0*/  FFMA.FTZ R12, R83, R48, -R12 ;  /* 0x00000030530c7223 */ /* 0x000fe2000001080c */
[----:B------:R-:W-:Y:S01]  /*81f0*/  FFMA.FTZ R147, R120, R149, R147 ;  /* 0x0000009578937223 */ /* 0x000fe20000010093 */
        /* <DEDUP_REMOVED lines=15> */
.L_x_1661:
[----:B------:R-:W-:Y:S05]  /*82f0*/  BSYNC B3 ;  /* 0x0000000000037941 */ /* 0x000fea0003800000 */
.L_x_1660:
[----:B------:R-:W-:Y:S01]  /*8300*/  ISETP.GE.AND P3, PT, R54, R130, PT ;  /* 0x000000823600720c */ /* 0x000fe20003f66270 */
[----:B--2---:R2:W-:-:S12]  /*8310*/  ST.E.128 desc[UR60][R52.64], R12 ;  /* 0x0000000c34007985 */ /* 0x0045d8000c101d3c */
[----:B------:R-:W-:-:S05]  /*8320*/  @!P3 IMAD.WIDE R36, R54, 0x2, R116 ;  /* 0x000000023624b825 */ /* 0x000fca00078e0274 */
[----:B---3--:R2:W-:Y:S02]  /*8330*/  @!P3 ST.E.128 desc[UR60][R36.64], R40 ;  /* 0x000000282400b985 */ /* 0x0085e4000c101d3c */
.L_x_1659:
[----:B------:R-:W-:Y:S05]  /*8340*/  BSYNC B2 ;  /* 0x0000000000027941 */ /* 0x000fea0003800000 */
.L_x_1658:
[----:B------:R-:W-:-:S13]  /*8350*/  ISETP.NE.AND P3, PT, R10, RZ, PT ;  /* 0x000000ff0a00720c */ /* 0x000fda0003f65270 */
[----:B------:R-:W-:Y:S05]  /*8360*/  @!P3 BRA `(.L_x_1653) ;  /* 0x0000000400e4b947 */ /* 0x000fea0003800000 */
[----:B------:R-:W-:Y:S01]  /*8370*/  LOP3.LUT P5, RZ, R22, 0x1, RZ, 0xc0, !PT ;  /* 0x0000000116ff7812 */ /* 0x000fe200078ac0ff */
[----:B------:R-:W-:Y:S01]  /*8380*/  BSSY B2, `(.L_x_1662) ;  /* 0x0000073000027945 */ /* 0x000fe20003800000 */
[C---:B--2-4-:R-:W-:Y:S02]  /*8390*/  LEA R40, P3, R7.reuse, R11, 0x1 ;  /* 0x0000000b07287211 */ /* 0x054fe400078608ff */
[----:B------:R-:W-:Y:S02]  /*83a0*/  SEL R11, R122, R134, !P5 ;  /* 0x000000867a0b7207 */ /* 0x000fe40006800000 */
[----:B------:R-:W-:Y:S02]  /*83b0*/  LEA.HI.X R41, R7, R117, R107, 0x1, P3 ;  /* 0x0000007507297211 */ /* 0x000fe400018f0c6b */
[----:B------:R-:W-:Y:S02]  /*83c0*/  SHF.R.S32.HI R12, RZ, 0x1f, R11 ;  /* 0x0000001fff0c7819 */ /* 0x000fe4000001140b */
[----:B------:R-:W-:-:S02]  /*83d0*/  ISETP.GE.AND P3, PT, R195, R119, PT ;  /* 0x00000077c300720c */ /* 0x000fc40003f66270 */
        /* <DEDUP_REMOVED lines=27> */
[----:B------:R-:W-:Y:S01]  /*8590*/  SHF.R.U32.HI R33, RZ, 0x10, R33 ;  /* 0x00000010ff217819 */ /* 0x000fe20000011621 */
[----:B------:R-:W-:Y:S01]  /*85a0*/  IMAD.U32 R50, R14, 0x10000, RZ ;  /* 0x000100000e327824 */ /* 0x000fe200078e00ff */
[----:B------:R-:W-:-:S02]  /*85b0*/  PRMT R54, R165, 0x5432, R44 ;  /* 0x00005432a5367816 */ /* 0x000fc4000000002c */
[----:B------:R-:W-:Y:S02]  /*85c0*/  PRMT R33, R163, 0x5410, R33 ;  /* 0x00005410a3217816 */ /* 0x000fe40000000021 */
[--C-:B------:R-:W-:Y:S01]  /*85d0*/  SHF.R.U64 R43, R46, 0x10, R47.reuse ;  /* 0x000000102e2b7819 */ /* 0x100fe2000000122f */
[----:B------:R-:W-:Y:S01]  /*85e0*/  IMAD.U32 R44, R54, 0x10000, RZ ;  /* 0x00010000362c7824 */ /* 0x000fe200078e00ff */
[----:B------:R-:W-:Y:S01]  /*85f0*/  SHF.R.U32.HI R46, RZ, 0x10, R47 ;  /* 0x00000010ff2e7819 */ /* 0x000fe2000001162f */
[----:B------:R-:W-:Y:S01]  /*8600*/  IMAD.U32 R55, R33, 0x10000, RZ ;  /* 0x0001000021377824 */ /* 0x000fe200078e00ff */
[----:B------:R-:W-:Y:S01]  /*8610*/  LOP3.LUT R49, R37, 0xffff0000, RZ, 0xc0, !PT ;  /* 0xffff000025317812 */ /* 0x000fe200078ec0ff */
[-C--:B------:R-:W-:Y:S01]  /*8620*/  FMUL.FTZ R80, R48, R44.reuse ;  /* 0x0000002c30507220 */ /* 0x080fe20000410000 */
[----:B------:R-:W-:Y:S01]  /*8630*/  LOP3.LUT R54, R54, 0xffff0000, RZ, 0xc0, !PT ;  /* 0xffff000036367812 */ /* 0x000fe200078ec0ff */
[----:B------:R-:W-:Y:S01]  /*8640*/  FMUL.FTZ R48, R48, R55 ;  /* 0x0000003730307220 */ /* 0x000fe20000410000 */
[----:B------:R-:W-:Y:S01]  /*8650*/  PRMT R165, R165, 0x5410, R46 ;  /* 0x00005410a5a57816 */ /* 0x000fe2000000002e */
[----:B------:R-:W-:Y:S01]  /*8660*/  IMAD.U32 R37, R36, 0x10000, RZ ;  /* 0x0001000024257824 */ /* 0x000fe200078e00ff */
[----:B------:R-:W-:Y:S01]  /*8670*/  PRMT R42, R163, 0x5432, R42 ;  /* 0x00005432a32a7816 */ /* 0x000fe2000000002a */
[----:B------:R-:W-:Y:S01]  /*8680*/  FFMA.FTZ R44, R45, R44, R48 ;  /* 0x0000002c2d2c7223 */ /* 0x000fe20000010030 */
[----:B------:R-:W-:-:S02]  /*8690*/  PRMT R35, R164, 0x5432, R35 ;  /* 0x00005432a4237816 */ /* 0x000fc40000000023 */
[----:B------:R-:W-:Y:S01]  /*86a0*/  PRMT R164, R164, 0x5410, R43 ;  /* 0x00005410a4a47816 */ /* 0x000fe2000000002b */
[----:B------:R-:W-:Y:S01]  /*86b0*/  FFMA.FTZ R43, R45, R55, -R80 ;  /* 0x000000372d2b7223 */ /* 0x000fe20000010850 */
[----:B------:R-:W-:Y:S01]  /*86c0*/  LOP3.LUT R46, R33, 0xffff0000, RZ, 0xc0, !PT ;  /* 0xffff0000212e7812 */ /* 0x000fe200078ec0ff */
[----:B------:R-:W-:Y:S01]  /*86d0*/  FMUL.FTZ R80, R49, R54 ;  /* 0x0000003631507220 */ /* 0x000fe20000410000 */
[----:B------:R-:W-:Y:S01]  /*86e0*/  LOP3.LUT R47, R13, 0xffff0000, RZ, 0xc0, !PT ;  /* 0xffff00000d2f7812 */ /* 0x000fe200078ec0ff */
[----:B------:R-:W-:Y:S01]  /*86f0*/  IMAD.U32 R55, R165, 0x10000, RZ ;  /* 0x00010000a5377824 */ /* 0x000fe200078e00ff */
[----:B------:R-:W-:Y:S01]  /*8700*/  LOP3.LUT R39, R39, 0xffff0000, RZ, 0xc0, !PT ;  /* 0xffff000027277812 */ /* 0x000fe200078ec0ff */
[----:B------:R-:W-:Y:S02]  /*8710*/  IMAD.U32 R33, R42, 0x10000, RZ ;  /* 0x000100002a217824 */ /* 0x000fe400078e00ff */
[-C--:B------:R-:W-:Y:S01]  /*8720*/  FMUL.FTZ R82, R49, R46.reuse ;  /* 0x0000002e31527220 */ /* 0x080fe20000410000 */
[C---:B------:R-:W-:Y:S01]  /*8730*/  FFMA.FTZ R46, R47.reuse, R46, -R80 ;  /* 0x0000002e2f2e7223 */ /* 0x040fe20000010850 */
[C---:B------:R-:W-:Y:S01]  /*8740*/  FMUL.FTZ R80, R52.reuse, R55 ;  /* 0x0000003734507220 */ /* 0x040fe20000410000 */
[-C--:B------:R-:W-:Y:S01]  /*8750*/  FMUL.FTZ R52, R52, R33.reuse ;  /* 0x0000002134347220 */ /* 0x080fe20000410000 */
[----:B------:R-:W-:Y:S01]  /*8760*/  PRMT R32, R166, 0x5410, R32 ;  /* 0x00005410a6207816 */ /* 0x000fe20000000020 */
[----:B------:R-:W-:Y:S01]  /*8770*/  FFMA.FTZ R47, R47, R54, R82 ;  /* 0x000000362f2f7223 */ /* 0x000fe20000010052 */
[----:B------:R-:W-:Y:S01]  /*8780*/  LOP3.LUT R48, R165, 0xffff0000, RZ, 0xc0, !PT ;  /* 0xffff0000a5307812 */ /* 0x000fe200078ec0ff */
[C---:B------:R-:W-:Y:S01]  /*8790*/  FFMA.FTZ R33, R51.reuse, R33, -R80 ;  /* 0x0000002133217223 */ /* 0x040fe20000010850 */
[----:B------:R-:W-:Y:S01]  /*87a0*/  LOP3.LUT R42, R42, 0xffff0000, RZ, 0xc0, !PT ;  /* 0xffff00002a2a7812 */ /* 0x000fe200078ec0ff */
[----:B------:R-:W-:Y:S01]  /*87b0*/  FFMA.FTZ R51, R51, R55, R52 ;  /* 0x0000003733337223 */ /* 0x000fe20000010034 */
[----:B------:R-:W-:Y:S01]  /*87c0*/  IMAD.U32 R52, R35, 0x10000, RZ ;  /* 0x0001000023347824 */ /* 0x000fe200078e00ff */
[----:B------:R-:W-:Y:S01]  /*87d0*/  LOP3.LUT R36, R36, 0xffff0000, RZ, 0xc0, !PT ;  /* 0xffff000024247812 */ /* 0x000fe200078ec0ff */
[----:B------:R-:W-:Y:S01]  /*87e0*/  FMUL.FTZ R80, R39, R48 ;  /* 0x0000003027507220 */ /* 0x000fe20000410000 */
[----:B------:R-:W-:Y:S01]  /*87f0*/  LOP3.LUT R35, R35, 0xffff0000, RZ, 0xc0, !PT ;  /* 0xffff000023237812 */ /* 0x000fe200078ec0ff */
[----:B------:R-:W-:Y:S01]  /*8800*/  IMAD.U32 R54, R32, 0x10000, RZ ;  /* 0x0001000020367824 */ /* 0x000fe200078e00ff */
[----:B------:R-:W-:Y:S01]  /*8810*/  LOP3.LUT R15, R15, 0xffff0000, RZ, 0xc0, !PT ;  /* 0xffff00000f0f7812 */ /* 0x000fe200078ec0ff */
[----:B------:R-:W-:Y:S01]  /*8820*/  FMUL.FTZ R82, R39, R42 ;  /* 0x0000002a27527220 */ /* 0x000fe20000410000 */
[----:B------:R-:W-:Y:S01]  /*8830*/  IMAD.U32 R13, R12, 0x10000, RZ ;  /* 0x000100000c0d7824 */ /* 0x000fe200078e00ff */
[----:B------:R-:W-:Y:S01]  /*8840*/  LOP3.LUT R39, R32, 0xffff0000, RZ, 0xc0, !PT ;  /* 0xffff000020277812 */ /* 0x000fe200078ec0ff */
[C---:B------:R-:W-:Y:S01]  /*8850*/  FMUL.FTZ R32, R37.reuse, R52 ;  /* 0x0000003425207220 */ /* 0x040fe20000410000 */
[----:B------:R-:W-:Y:S01]  /*8860*/  LOP3.LUT R12, R12, 0xffff0000, RZ, 0xc0, !PT ;  /* 0xffff00000c0c7812 */ /* 0x000fe200078ec0ff */
[----:B------:R-:W-:Y:S01]  /*8870*/  FMUL.FTZ R45, R36, R35 ;  /* 0x00000023242d7220 */ /* 0x000fe20000410000 */
[----:B------:R-:W-:Y:S01]  /*8880*/  FMUL.FTZ R37, R37, R54 ;  /* 0x0000003625257220 */ /* 0x000fe20000410000 */
[----:B------:R-:W-:Y:S01]  /*8890*/  PRMT R34, R166, 0x5432, R34 ;  /* 0x00005432a6227816 */ /* 0x000fe20000000022 */
[C---:B------:R-:W-:Y:S01]  /*88a0*/  FFMA.FTZ R42, R15.reuse, R42, -R80 ;  /* 0x0000002a0f2a7223 */ /* 0x040fe20000010850 */
[----:B------:R-:W-:Y:S01]  /*88b0*/  FFMA.FTZ R48, R15, R48, R82 ;  /* 0x000000300f307223 */ /* 0x000fe20000010052 */
[C---:B------:R-:W-:Y:S01]  /*88c0*/  FFMA.FTZ R15, R13.reuse, R54, -R32 ;  /* 0x000000360d0f7223 */ /* 0x040fe20000010820 */
[-C--:B------:R-:W-:Y:S01]  /*88d0*/  FMUL.FTZ R49, R36, R39.reuse ;  /* 0x0000002724317220 */ /* 0x080fe20000410000 */
[----:B------:R-:W-:Y:S01]  /*88e0*/  FFMA.FTZ R32, R12, R39, -R45 ;  /* 0x000000270c207223 */ /* 0x000fe2000001082d */
[----:B------:R-:W-:Y:S01]  /*88f0*/  LOP3.LUT R38, R38, 0xffff0000, RZ, 0xc0, !PT ;  /* 0xffff000026267812 */ /* 0x000fe200078ec0ff */
[----:B------:R-:W-:Y:S01]  /*8900*/  FFMA.FTZ R13, R13, R52, R37 ;  /* 0x000000340d0d7223 */ /* 0x000fe20000010025 */
[C---:B------:R-:W-:Y:S01]  /*8910*/  IMAD.U32 R39, R164.reuse, 0x10000, RZ ;  /* 0x00010000a4277824 */ /* 0x040fe200078e00ff */
[----:B------:R-:W-:Y:S01]  /*8920*/  LOP3.LUT R45, R164, 0xffff0000, RZ, 0xc0, !PT ;  /* 0xffff0000a42d7812 */ /* 0x000fe200078ec0ff */
[C---:B------:R-:W-:Y:S01]  /*8930*/  IMAD.U32 R36, R34.reuse, 0x10000, RZ ;  /* 0x0001000022247824 */ /* 0x040fe200078e00ff */
[----:B------:R-:W-:Y:S01]  /*8940*/  LOP3.LUT R37, R34, 0xffff0000, RZ, 0xc0, !PT ;  /* 0xffff000022257812 */ /* 0x000fe200078ec0ff */
[----:B------:R-:W-:Y:S01]  /*8950*/  FFMA.FTZ R12, R12, R35, R49 ;  /* 0x000000230c0c7223 */ /* 0x000fe20000010031 */
[----:B------:R-:W-:Y:S01]  /*8960*/  LOP3.LUT R14, R14, 0xffff0000, RZ, 0xc0, !PT ;  /* 0xffff00000e0e7812 */ /* 0x000fe200078ec0ff */
[C---:B------:R-:W-:Y:S01]  /*8970*/  FMUL.FTZ R35, R53.reuse, R39 ;  /* 0x0000002735237220 */ /* 0x040fe20000410000 */
[C---:B------:R-:W-:Y:S01]  /*8980*/  FMUL.FTZ R49, R38.reuse, R45 ;  /* 0x0000002d26317220 */ /* 0x040fe20000410000 */
[-C--:B------:R-:W-:Y:S01]  /*8990*/  FMUL.FTZ R34, R53, R36.reuse ;  /* 0x0000002435227220 */ /* 0x080fe20000410000 */
[----:B------:R-:W-:Y:S01]  /*89a0*/  FMUL.FTZ R38, R38, R37 ;  /* 0x0000002526267220 */ /* 0x000fe20000410000 */
[----:B------:R-:W-:Y:S01]  /*89b0*/  FFMA.FTZ R35, R50, R36, -R35 ;  /* 0x0000002432237223 */ /* 0x000fe20000010823 */
[----:B------:R-:W-:Y:S01]  /*89c0*/  F2FP.BF16.F32.PACK_AB R33, R42, R33 ;  /* 0x000000212a21723e */ /* 0x000fe200000010ff */
[----:B------:R-:W-:Y:S01]  /*89d0*/  FFMA.FTZ R36, R14, R37, -R49 ;  /* 0x000000250e247223 */ /* 0x000fe20000010831 */
[----:B------:R-:W-:Y:S01]  /*89e0*/  F2FP.BF16.F32.PACK_AB R42, R32, R15 ;  /* 0x0000000f202a723e */ /* 0x000fe200000010ff */
[----:B------:R-:W-:Y:S01]  /*89f0*/  FFMA.FTZ R34, R50, R39, R34 ;  /* 0x0000002732227223 */ /* 0x000fe20000010022 */
        /* <DEDUP_REMOVED lines=11> */
.L_x_1663:
[----:B------:R-:W-:Y:S05]  /*8ab0*/  BSYNC B2 ;  /* 0x0000000000027941 */ /* 0x000fea0003800000 */
.L_x_1662:
[----:B------:R-:W-:Y:S01]  /*8ac0*/  ISETP.GE.AND P3, PT, R11, R130, PT ;  /* 0x000000820b00720c */ /* 0x000fe20003f66270 */
[----:B--2---:R2:W-:-:S12]  /*8ad0*/  ST.E.128 desc[UR60][R40.64], R12 ;  /* 0x0000000c28007985 */ /* 0x0045d8000c101d3c */
[----:B------:R-:W-:-:S05]  /*8ae0*/  @!P3 IMAD.WIDE R116, R11, 0x2, R116 ;  /* 0x000000020b74b825 */ /* 0x000fca00078e0274 */
[----:B---3--:R2:W-:Y:S02]  /*8af0*/  @!P3 ST.E.128 desc[UR60][R116.64], R36 ;  /* 0x000000247400b985 */ /* 0x0085e4000c101d3c */
.L_x_1653:
[----:B------:R-:W-:Y:S05]  /*8b00*/  BSYNC B1 ;  /* 0x0000000000017941 */ /* 0x000fea0003800000 */
.L_x_1652:
[----:B------:R-:W-:-:S03]  /*8b10*/  UMOV UR4, 0xffffffff ;  /* 0xffffffff00047882 */ /* 0x000fc60000000000 */
[----:B------:R-:W-:Y:S05]  /*8b20*/  BRA.DIV UR4, `(.L_x_1664) ;  /* 0x0000022204207947 */ /* 0x000fea000b800000 */
[----:B--2---:R2:W0:Y:S04]  /*8b30*/  SHFL.IDX PT, R37, R115, 0x1, 0x1c1f ;  /* 0x003c1f0073257f89 */ /* 0x00442800000e0000 */
[----:B------:R2:W0:Y:S02]  /*8b40*/  SHFL.IDX PT, R36, R118, 0x1, 0x1c1f ;  /* 0x003c1f0076247f89 */ /* 0x00042400000e0000 */
.L_x_2026:
[----:B------:R-:W-:Y:S05]  /*8b50*/  @P4 BRA `(.L_x_1621) ;  /* 0x0000001c00c84947 */ /* 0x000fea0003800000 */
[----:B------:R-:W-:Y:S01]  /*8b60*/  ISETP.NE.AND P3, PT, R8, RZ, PT ;  /* 0x000000ff0800720c */ /* 0x000fe20003f65270 */
[----:B------:R-:W-:-:S12]  /*8b70*/  BSSY B1, `(.L_x_1665) ;  /* 0x000007d000017945 */ /* 0x000fd80003800000 */
[----:B------:R-:W-:Y:S05]  /*8b80*/  @!P3 BRA `(.L_x_1666) ;  /* 0x0000000400ecb947 */ /* 0x000fea0003800000 */
[----:B----4-:R-:W4:Y:S01]  /*8b90*/  LDL R14, [R1+0x34] ;  /* 0x00003400010e7983 */ /* 0x010f220000100800 */
[----:B---3--:R-:W-:Y:S01]  /*8ba0*/  SEL R11, R122, R134, !P0 ;  /* 0x000000867a0b7207 */ /* 0x008fe20004000000 */
[----:B------:R-:W-:Y:S01]  /*8bb0*/  BSSY B2, `(.L_x_1667) ;  /* 0x0000076000027945 */ /* 0x000fe20003800000 */
[----:B------:R-:W-:Y:S02]  /*8bc0*/  SHF.R.U32.HI R13, RZ, 0x3, R225 ;  /* 0x00000003ff0d7819 */ /* 0x000fe400000116e1 */
[----:B------:R-:W-:Y:S02]  /*8bd0*/  SHF.R.S32.HI R12, RZ, 0x1f, R11 ;  /* 0x0000001fff0c7819 */ /* 0x000fe4000001140b */
[----:B0-----:R-:W-:Y:S02]  /*8be0*/  LEA R38, P3, R5, R36, 0x1 ;  /* 0x0000002405267211 */ /* 0x001fe400078608ff */
        /* <DEDUP_REMOVED lines=9> */
[----:B------:R-:W-:-:S04]  /*8c80*/  LOP3.LUT R11, R225, 0x38, R41, 0xf8, !PT ;  /* 0x00000038e10b7812 */ /* 0x000fc800078ef829 */
[----:B------:R-:W-:-:S05]  /*8c90*/  LOP3.LUT R11, R11, R13, RZ, 0x3c, !PT ;  /* 0x0000000d0b0b7212 */ /* 0x000fca00078e3cff */
[----:B------:R-:W-:-:S04]  /*8ca0*/  @!P3 IMAD.WIDE R40, R41, 0x2, R36 ;  /* 0x000000022928b825 */ /* 0x000fc800078e0224 */
[----:B----4-:R-:W-:-:S04]  /*8cb0*/  IMAD R12, R12, 0x1800, R14 ;  /* 0x000018000c0c7824 */ /* 0x010fc800078e020e */
[----:B------:R-:W-:Y:S02]  /*8cc0*/  IMAD.IADD R12, R12, 0x1, R11 ;  /* 0x000000010c0c7824 */ /* 0x000fe400078e020b */
[C---:B------:R-:W-:Y:S02]  /*8cd0*/  IMAD R11, R19.reuse, 0x4800, R133 ;  /* 0x00004800130b7824 */ /* 0x040fe400078e0285 */
[----:B------:R-:W-:Y:S02]  /*8ce0*/  IMAD R13, R19, 0x4800, R12 ;  /* 0x00004800130d7824 */ /* 0x000fe400078e020c */
[--C-:B------:R-:W-:Y:S02]  /*8cf0*/  IMAD R11, R11, 0x2, R18.reuse ;  /* 0x000000020b0b7824 */ /* 0x100fe400078e0212 */
[----:B------:R-:W-:-:S03]  /*8d00*/  IMAD R32, R13, 0x2, R18 ;  /* 0x000000020d207824 */ /* 0x000fc600078e0212 */
[----:B------:R0:W3:Y:S04]  /*8d10*/  LDS.128 R12, [R11+0x1e400] ;  /* 0x01e400000b0c7984 */ /* 0x0000e80000000c00 */
[----:B------:R-:W4:Y:S01]  /*8d20*/  LDS.128 R32, [R32+0x1e400] ;  /* 0x01e4000020207984 */ /* 0x000f220000000c00 */
[----:B------:R-:W-:Y:S05]  /*8d30*/  @P4 BRA `(.L_x_1668) ;  /* 0x0000000400744947 */ /* 0x000fea0003800000 */
[----:B------:R-:W-:Y:S01]  /*8d40*/  SHF.R.U64 R45, R64, 0x10, R65 ;  /* 0x00000010402d7819 */ /* 0x000fe20000001241 */
[----:B----4-:R-:W-:Y:S01]  /*8d50*/  IMAD.U32 R52, R33, 0x10000, RZ ;  /* 0x0001000021347824 */ /* 0x010fe200078e00ff */
[----:B------:R-:W-:Y:S01]  /*8d60*/  SHF.R.U32.HI R53, RZ, 0x10, R77 ;  /* 0x00000010ff357819 */ /* 0x000fe2000001164d */
[----:B---3--:R-:W-:Y:S01]  /*8d70*/  IMAD.U32 R46, R13, 0x10000, RZ ;  /* 0x000100000d2e7824 */ /* 0x008fe200078e00ff */
[----:B------:R-:W-:Y:S01]  /*8d80*/  SHF.R.U32.HI R65, RZ, 0x10, R65 ;  /* 0x00000010ff417819 */ /* 0x000fe20000011641 */
[----:B------:R-:W-:Y:S01]  /*8d90*/  IMAD.U32 R51, R35, 0x10000, RZ ;  /* 0x0001000023337824 */ /* 0x000fe200078e00ff */
[----:B------:R-:W-:Y:S01]  /*8da0*/  PRMT R45, R160, 0x5410, R45 ;  /* 0x00005410a02d7816 */ /* 0x000fe2000000002d */
[----:B------:R-:W-:Y:S01]  /*8db0*/  IMAD.U32 R44, R15, 0x10000, RZ ;  /* 0x000100000f2c7824 */ /* 0x000fe200078e00ff */
[----:B------:R-:W-:Y:S01]  /*8dc0*/  PRMT R53, R162, 0x5432, R53 ;  /* 0x00005432a2357816 */ /* 0x000fe20000000035 */
[----:B0-----:R-:W-:Y:S01]  /*8dd0*/  IMAD.U32 R11, R12, 0x10000, RZ ;  /* 0x000100000c0b7824 */ /* 0x001fe200078e00ff */
[----:B------:R-:W-:-:S02]  /*8de0*/  SHF.R.U64 R49, R76, 0x10, R77 ;  /* 0x000000104c317819 */ /* 0x000fc4000000124d */
[----:B------:R-:W-:Y:S01]  /*8df0*/  SHF.R.U64 R50, R78, 0x10, R79 ;  /* 0x000000104e327819 */ /* 0x000fe2000000124f */
[----:B------:R-:W-:Y:S01]  /*8e00*/  IMAD.U32 R55, R53, 0x10000, RZ ;  /* 0x0001000035377824 */ /* 0x000fe200078e00ff */
[----:B------:R-:W-:Y:S02]  /*8e10*/  PRMT R160, R160, 0x5432, R65 ;  /* 0x00005432a0a07816 */ /* 0x000fe40000000041 */
[----:B------:R-:W-:Y:S01]  /*8e20*/  SHF.R.U32.HI R78, RZ, 0x10, R79 ;  /* 0x00000010ff4e7819 */ /* 0x000fe2000001164f */
[----:B------:R-:W-:Y:S01]  /*8e30*/  FMUL.FTZ R65, R52, R55 ;  /* 0x0000003734417220 */ /* 0x000fe20000410000 */
[--C-:B------:R-:W-:Y:S02]  /*8e40*/  SHF.R.U64 R54, R66, 0x10, R67.reuse ;  /* 0x0000001042367819 */ /* 0x100fe40000001243 */
[----:B------:R-:W-:Y:S02]  /*8e50*/  SHF.R.U32.HI R66, RZ, 0x10, R67 ;  /* 0x00000010ff427819 */ /* 0x000fe40000011643 */
[----:B------:R-:W-:Y:S01]  /*8e60*/  PRMT R162, R162, 0x5410, R49 ;  /* 0x00005410a2a27816 */ /* 0x000fe20000000031 */
[----:B------:R-:W-:Y:S01]  /*8e70*/  IMAD.U32 R49, R160, 0x10000, RZ ;  /* 0x00010000a0317824 */ /* 0x000fe200078e00ff */
[----:B------:R-:W-:-:S02]  /*8e80*/  PRMT R78, R161, 0x5432, R78 ;  /* 0x00005432a14e7816 */ /* 0x000fc4000000004e */
[C---:B------:R-:W-:Y:S01]  /*8e90*/  PRMT R47, R159.reuse, 0x5410, R54 ;  /* 0x000054109f2f7816 */ /* 0x040fe20000000036 */
[-C--:B------:R-:W-:Y:S01]  /*8ea0*/  FMUL.FTZ R67, R52, R49.reuse ;  /* 0x0000003134437220 */ /* 0x080fe20000410000 */
[----:B------:R-:W-:Y:S01]  /*8eb0*/  PRMT R159, R159, 0x5432, R66 ;  /* 0x000054329f9f7816 */ /* 0x000fe20000000042 */
[----:B------:R-:W-:Y:S02]  /*8ec0*/  IMAD.U32 R54, R78, 0x10000, RZ ;  /* 0x000100004e367824 */ /* 0x000fe400078e00ff */
[C---:B------:R-:W-:Y:S01]  /*8ed0*/  FFMA.FTZ R49, R46.reuse, R49, -R65 ;  /* 0x000000312e317223 */ /* 0x040fe20000010841 */
[----:B------:R-:W-:Y:S01]  /*8ee0*/  LOP3.LUT R48, R33, 0xffff0000, RZ, 0xc0, !PT ;  /* 0xffff000021307812 */ /* 0x000fe200078ec0ff */
[----:B------:R-:W-:Y:S01]  /*8ef0*/  FFMA.FTZ R46, R46, R55, R67 ;  /* 0x000000372e2e7223 */ /* 0x000fe20000010043 */
[----:B------:R-:W-:Y:S01]  /*8f00*/  LOP3.LUT R53, R53, 0xffff0000, RZ, 0xc0, !PT ;  /* 0xffff000035357812 */ /* 0x000fe200078ec0ff */
[----:B------:R-:W-:Y:S01]  /*8f10*/  IMAD.U32 R52, R159, 0x10000, RZ ;  /* 0x000100009f347824 */ /* 0x000fe200078e00ff */
[----:B------:R-:W-:Y:S01]  /*8f20*/  LOP3.LUT R160, R160, 0xffff0000, RZ, 0xc0, !PT ;  /* 0xffff0000a0a07812 */ /* 0x000fe200078ec0ff */
[----:B------:R-:W-:Y:S01]  /*8f30*/  FMUL.FTZ R55, R51, R54 ;  /* 0x0000003633377220 */ /* 0x000fe20000410000 */
[----:B------:R-:W-:Y:S01]  /*8f40*/  LOP3.LUT R43, R13, 0xffff0000, RZ, 0xc0, !PT ;  /* 0xffff00000d2b7812 */ /* 0x000fe200078ec0ff */
[-C--:B------:R-:W-:Y:S01]  /*8f50*/  FMUL.FTZ R65, R51, R52.reuse ;  /* 0x0000003433417220 */ /* 0x080fe20000410000 */
[-C--:B------:R-:W-:Y:S01]  /*8f60*/  FMUL.FTZ R64, R48, R53.reuse ;  /* 0x0000003530407220 */ /* 0x080fe20000410000 */
[----:B------:R-:W-:Y:S01]  /*8f70*/  FFMA.FTZ R51, R44, R52, -R55 ;  /* 0x000000342c337223 */ /* 0x000fe20000010837 */
[----:B------:R-:W-:Y:S01]  /*8f80*/  LOP3.LUT R35, R35, 0xffff0000, RZ, 0xc0, !PT ;  /* 0xffff000023237812 */ /* 0x000fe200078ec0ff */
[-C--:B------:R-:W-:Y:S01]  /*8f90*/  FMUL.FTZ R66, R48, R160.reuse ;  /* 0x000000a030427220 */ /* 0x080fe20000410000 */
[----:B------:R-:W-:Y:S01]  /*8fa0*/  LOP3.LUT R78, R78, 0xffff0000, RZ, 0xc0, !PT ;  /* 0xffff00004e4e7812 */ /* 0x000fe200078ec0ff */
[----:B------:R-:W-:Y:S01]  /*8fb0*/  FFMA.FTZ R48, R43, R160, -R64 ;  /* 0x000000a02b307223 */ /* 0x000fe20000010840 */
[----:B------:R-:W-:Y:S01]  /*8fc0*/  LOP3.LUT R52, R159, 0xffff0000, RZ, 0xc0, !PT ;  /* 0xffff00009f347812 */ /* 0x000fe200078ec0ff */
[----:B------:R-:W-:Y:S01]  /*8fd0*/  FFMA.FTZ R43, R43, R53, R66 ;  /* 0x000000352b2b7223 */ /* 0x000fe20000010042 */
[----:B------:R-:W-:Y:S01]  /*8fe0*/  LOP3.LUT R33, R15, 0xffff0000, RZ, 0xc0, !PT ;  /* 0xffff00000f217812 */ /* 0x000fe200078ec0ff */
[----:B------:R-:W-:-:S02]  /*8ff0*/  IMAD.U32 R13, R32, 0x10000, RZ ;  /* 0x00010000200d7824 */ /* 0x000fc400078e00ff */
[C---:B------:R-:W-:Y:S01]  /*9000*/  FMUL.FTZ R66, R35.reuse, R78 ;  /* 0x0000004e23427220 */ /* 0x040fe20000410000 */
[----:B------:R-:W-:Y:S01]  /*9010*/  FMUL.FTZ R76, R35, R52 ;  /* 0x00000034234c7220 */ /* 0x000fe20000410000 */
[----:B------:R-:W-:Y:S01]  /*9020*/  LOP3.LUT R32, R32, 0xffff0000, RZ, 0xc0, !PT ;  /* 0xffff000020207812 */ /* 0x000fe200078ec0ff */
[----:B------:R-:W-:Y:S01]  /*9030*/  FFMA.FTZ R44, R44, R54, R65 ;  /* 0x000000362c2c7223 */ /* 0x000fe20000010041 */
[C---:B------:R-:W-:Y:S01]  /*9040*/  IMAD.U32 R64, R162.reuse, 0x10000, RZ ;  /* 0x00010000a2407824 */ /* 0x040fe200078e00ff */
[----:B------:R-:W-:Y:S01]  /*9050*/  LOP3.LUT R35, R162, 0xffff0000, RZ, 0xc0, !PT ;  /* 0xffff0000a2237812 */ /* 0x000fe200078ec0ff */
[----:B------:R-:W-:Y:S02]  /*9060*/  IMAD.U32 R54, R45, 0x10000, RZ ;  /* 0x000100002d367824 */ /* 0x000fe400078e00ff */
[----:B------:R-:W-:Y:S01]  /*9070*/  FFMA.FTZ R52, R33, R52, -R66 ;  /* 0x0000003421347223 */ /* 0x000fe20000010842 */
[----:B------:R-:W-:Y:S01]  /*9080*/  LOP3.LUT R45, R45, 0xffff0000, RZ, 0xc0, !PT ;  /* 0xffff00002d2d7812 */ /* 0x000fe200078ec0ff */
[----:B------:R-:W-:Y:S01]  /*9090*/  FMUL.FTZ R66, R13, R64 ;  /* 0x000000400d427220 */ /* 0x000fe20000410000 */
[----:B------:R-:W-:Y:S01]  /*90a0*/  LOP3.LUT R12, R12, 0xffff0000, RZ, 0xc0, !PT ;  /* 0xffff00000c0c7812 */ /* 0x000fe200078ec0ff */
[----:B------:R-:W-:Y:S01]  /*90b0*/  FFMA.FTZ R55, R33, R78, R76 ;  /* 0x0000004e21377223 */ /* 0x000fe2000001004c */
[----:B------:R-:W-:Y:S01]  /*90c0*/  FMUL.FTZ R13, R13, R54 ;  /* 0x000000360d0d7220 */ /* 0x000fe20000410000 */
[----:B------:R-:W-:Y:S01]  /*90d0*/  FMUL.FTZ R33, R32, R35 ;  /* 0x0000002320217220 */ /* 0x000fe20000410000 */
[----:B------:R-:W-:Y:S01]  /*90e0*/  PRMT R50, R161, 0x5410, R50 ;  /* 0x00005410a1327816 */ /* 0x000fe20000000032 */
[C---:B------:R-:W-:Y:S01]  /*90f0*/  IMAD.U32 R15, R14.reuse, 0x10000, RZ ;  /* 0x000100000e0f7824 */ /* 0x040fe200078e00ff */
[----:B------:R-:W-:Y:S01]  /*9100*/  LOP3.LUT R42, R14, 0xffff0000, RZ, 0xc0, !PT ;  /* 0xffff00000e2a7812 */ /* 0x000fe200078ec0ff */
[----:B------:R-:W-:Y:S01]  /*9110*/  FMUL.FTZ R53, R32, R45 ;  /* 0x0000002d20357220 */ /* 0x000fe20000410000 */
[----:B------:R-:W-:-:S02]  /*9120*/  IMAD.U32 R14, R34, 0x10000, RZ ;  /* 0x00010000220e7824 */ /* 0x000fc400078e00ff */
[C---:B------:R-:W-:Y:S01]  /*9130*/  FFMA.FTZ R66, R11.reuse, R54, -R66 ;  /* 0x000000360b427223 */ /* 0x040fe20000010842 */
[----:B------:R-:W-:Y:S01]  /*9140*/  FFMA.FTZ R64, R11, R64, R13 ;  /* 0x000000400b407223 */ /* 0x000fe2000001000d */
[----:B------:R-:W-:Y:S01]  /*9150*/  FFMA.FTZ R45, R12, R45, -R33 ;  /* 0x0000002d0c2d7223 */ /* 0x000fe20000010821 */
[----:B------:R-:W-:Y:S01]  /*9160*/  LOP3.LUT R34, R34, 0xffff0000, RZ, 0xc0, !PT ;  /* 0xffff000022227812 */ /* 0x000fe200078ec0ff */
[C---:B------:R-:W-:Y:S01]  /*9170*/  IMAD.U32 R11, R47.reuse, 0x10000, RZ ;  /* 0x000100002f0b7824 */ /* 0x040fe200078e00ff */
[C---:B------:R-:W-:Y:S01]  /*9180*/  LOP3.LUT R33, R50.reuse, 0xffff0000, RZ, 0xc0, !PT ;  /* 0xffff000032217812 */ /* 0x040fe200078ec0ff */
[----:B------:R-:W-:Y:S01]  /*9190*/  IMAD.U32 R13, R50, 0x10000, RZ ;  /* 0x00010000320d7824 */ /* 0x000fe200078e00ff */
[----:B------:R-:W-:Y:S01]  /*91a0*/  LOP3.LUT R47, R47, 0xffff0000, RZ, 0xc0, !PT ;  /* 0xffff00002f2f7812 */ /* 0x000fe200078ec0ff */
[----:B------:R-:W-:Y:S01]  /*91b0*/  FFMA.FTZ R53, R12, R35, R53 ;  /* 0x000000230c357223 */ /* 0x000fe20000010035 */
[----:B------:R-:W-:Y:S01]  /*91c0*/  F2FP.BF16.F32.PACK_AB R43, R43, R46 ;  /* 0x0000002e2b2b723e */ /* 0x000fe200000010ff */
[----:B------:R-:W-:Y:S01]  /*91d0*/  FMUL.FTZ R12, R14, R13 ;  /* 0x0000000d0e0c7220 */ /* 0x000fe20000410000 */
[----:B------:R-:W-:Y:S01]  /*91e0*/  FMUL.FTZ R35, R34, R33 ;  /* 0x0000002122237220 */ /* 0x000fe20000410000 */
[----:B------:R-:W-:Y:S01]  /*91f0*/  FMUL.FTZ R14, R14, R11 ;  /* 0x0000000b0e0e7220 */ /* 0x000fe20000410000 */
[----:B------:R-:W-:Y:S01]  /*9200*/  FMUL.FTZ R34, R34, R47 ;  /* 0x0000002f22227220 */ /* 0x000fe20000410000 */
        /* <DEDUP_REMOVED lines=16> */
.L_x_1668:
[----:B------:R-:W-:Y:S05]  /*9310*/  BSYNC B2 ;  /* 0x0000000000027941 */ /* 0x000fea0003800000 */
.L_x_1667:
[----:B---3--:R3:W-:Y:S04]  /*9320*/  ST.E.128 desc[UR60][R38.64], R12 ;  /* 0x0000000c26007985 */ /* 0x0087e8000c101d3c */
[----:B----4-:R3:W-:Y:S02]  /*9330*/  @!P3 ST.E.128 desc[UR60][R40.64], R32 ;  /* 0x000000202800b985 */ /* 0x0107e4000c101d3c */
.L_x_1666:
[----:B------:R-:W-:Y:S05]  /*9340*/  BSYNC B1 ;  /* 0x0000000000017941 */ /* 0x000fea0003800000 */
.L_x_1665:
[----:B------:R-:W-:Y:S01]  /*9350*/  ISETP.NE.AND P3, PT, R9, RZ, PT ;  /* 0x000000ff0900720c */ /* 0x000fe20003f65270 */
[----:B------:R-:W-:-:S12]  /*9360*/  BSSY B1, `(.L_x_1669) ;  /* 0x000007c000017945 */ /* 0x000fd80003800000 */
[----:B------:R-:W-:Y:S05]  /*9370*/  @!P3 BRA `(.L_x_1670) ;  /* 0x0000000400e8b947 */ /* 0x000fea0003800000 */
[----:B---34-:R-:W3:Y:S01]  /*9380*/  LDL R14, [R1+0x34] ;  /* 0x00003400010e7983 */ /* 0x018ee20000100800 */
[----:B0-----:R-:W-:Y:S01]  /*9390*/  SEL R11, R122, R134, !P1 ;  /* 0x000000867a0b7207 */ /* 0x001fe20004800000 */
[----:B------:R-:W-:Y:S01]  /*93a0*/  BSSY B2, `(.L_x_1671) ;  /* 0x0000075000027945 */ /* 0x000fe20003800000 */
[----:B------:R-:W-:Y:S02]  /*93b0*/  SHF.R.U32.HI R13, RZ, 0x3, R225 ;  /* 0x00000003ff0d7819 */ /* 0x000fe400000116e1 */
[----:B------:R-:W-:Y:S02]  /*93c0*/  SHF.R.S32.HI R12, RZ, 0x1f, R11 ;  /* 0x0000001fff0c7819 */ /* 0x000fe4000001140b */
[----:B------:R-:W-:Y:S02]  /*93d0*/  LEA R38, P3, R6, R36, 0x1 ;  /* 0x0000002406267211 */ /* 0x000fe400078608ff */
[----:B------:R-:W-:Y:S02]  /*93e0*/  LEA.HI R11, R12, R11, RZ, 0x4 ;  /* 0x0000000b0c0b7211 */ /* 0x000fe400078f20ff */
[----:B------:R-:W-:-:S02]  /*93f0*/  ISETP.GE.AND P4, PT, R198, R119, PT ;  /* 0x00000077c600720c */ /* 0x000fc40003f86270 */
[----:B------:R-:W-:Y:S02]  /*9400*/  LEA.HI.SX32 R11, R11, R112, 0x1c ;  /* 0x000000700b0b7211 */ /* 0x000fe400078fe2ff */
[----:B------:R-:W-:Y:S02]  /*9410*/  LEA.HI.X R39, R6, R37, R108, 0x1, P3 ;  /* 0x0000002506277211 */ /* 0x000fe400018f0c6c */
[----:B------:R-:W-:Y:S01]  /*9420*/  SHF.R.S32.HI R12, RZ, 0x1f, R11 ;  /* 0x0000001fff0c7819 */ /* 0x000fe2000001140b */
[----:B------:R-:W-:-:S03]  /*9430*/  IMAD.SHL.U32 R41, R11, 0x8, RZ ;  /* 0x000000080b297824 */ /* 0x000fc600078e00ff */
[----:B------:R-:W-:Y:S02]  /*9440*/  LEA.HI R12, R12, R11, RZ, 0x3 ;  /* 0x0000000b0c0c7211 */ /* 0x000fe400078f18ff */
[----:B------:R-:W-:Y:S02]  /*9450*/  LOP3.LUT R11, R225, 0x38, R41, 0xf8, !PT ;  /* 0x00000038e10b7812 */ /* 0x000fe400078ef829 */
[----:B------:R-:W-:Y:S02]  /*9460*/  SHF.R.S32.HI R12, RZ, 0x3, R12 ;  /* 0x00000003ff0c7819 */ /* 0x000fe4000001140c */
[----:B------:R-:W-:Y:S02]  /*9470*/  LOP3.LUT R11, R11, R13, RZ, 0x3c, !PT ;  /* 0x0000000d0b0b7212 */ /* 0x000fe400078e3cff */
[----:B------:R-:W-:-:S13]  /*9480*/  ISETP.GE.AND P3, PT, R41, R130, PT ;  /* 0x000000822900720c */ /* 0x000fda0003f66270 */
[----:B------:R-:W-:-:S04]  /*9490*/  @!P3 IMAD.WIDE R40, R41, 0x2, R36 ;  /* 0x000000022928b825 */ /* 0x000fc800078e0224 */
[----:B---3--:R-:W-:-:S04]  /*94a0*/  IMAD R12, R12, 0x1800, R14 ;  /* 0x000018000c0c7824 */ /* 0x008fc800078e020e */
        /* <DEDUP_REMOVED lines=10> */
[----:B------:R-:W-:Y:S01]  /*9550*/  SHF.R.U64 R55, R72, 0x10, R73 ;  /* 0x0000001048377819 */ /* 0x000fe20000001249 */
[----:B---3--:R-:W-:Y:S01]  /*9560*/  IMAD.U32 R49, R15, 0x10000, RZ ;  /* 0x000100000f317824 */ /* 0x008fe200078e00ff */
[----:B------:R-:W-:Y:S01]  /*9570*/  SHF.R.U32.HI R61, RZ, 0x10, R61 ;  /* 0x00000010ff3d7819 */ /* 0x000fe2000001163d */
[----:B------:R-:W-:Y:S01]  /*9580*/  IMAD.U32 R50, R33, 0x10000, RZ ;  /* 0x0001000021327824 */ /* 0x000fe200078e00ff */
[----:B------:R-:W-:Y:S01]  /*9590*/  SHF.R.U32.HI R73, RZ, 0x10, R73 ;  /* 0x00000010ff497819 */ /* 0x000fe20000011649 */
[----:B------:R-:W-:Y:S01]  /*95a0*/  IMAD.U32 R48, R13, 0x10000, RZ ;  /* 0x000100000d307824 */ /* 0x000fe200078e00ff */
[----:B------:R-:W-:Y:S01]  /*95b0*/  LOP3.LUT R45, R35, 0xffff0000, RZ, 0xc0, !PT ;  /* 0xffff0000232d7812 */ /* 0x000fe200078ec0ff */
[----:B------:R-:W-:Y:S01]  /*95c0*/  IMAD.U32 R43, R32, 0x10000, RZ ;  /* 0x00010000202b7824 */ /* 0x000fe200078e00ff */
[----:B------:R-:W-:Y:S01]  /*95d0*/  PRMT R46, R146, 0x5410, R53 ;  /* 0x00005410922e7816 */ /* 0x000fe20000000035 */
[----:B------:R-:W-:Y:S01]  /*95e0*/  IMAD.U32 R42, R12, 0x10000, RZ ;  /* 0x000100000c2a7824 */ /* 0x000fe200078e00ff */
[----:B------:R-:W-:Y:S01]  /*95f0*/  PRMT R146, R146, 0x5432, R61 ;  /* 0x0000543292927816 */ /* 0x000fe2000000003d */
[----:B0-----:R-:W-:Y:S01]  /*9600*/  IMAD.U32 R11, R14, 0x10000, RZ ;  /* 0x000100000e0b7824 */ /* 0x001fe200078e00ff */
[----:B------:R-:W-:-:S02]  /*9610*/  PRMT R35, R158, 0x5432, R73 ;  /* 0x000054329e237816 */ /* 0x000fc40000000049 */
[----:B------:R-:W-:Y:S02]  /*9620*/  SHF.R.U64 R54, R74, 0x10, R75 ;  /* 0x000000104a367819 */ /* 0x000fe4000000124b */
[----:B------:R-:W-:Y:S01]  /*9630*/  SHF.R.U64 R60, R62, 0x10, R63 ;  /* 0x000000103e3c7819 */ /* 0x000fe2000000123f */
[----:B------:R-:W-:Y:S01]  /*9640*/  IMAD.U32 R53, R35, 0x10000, RZ ;  /* 0x0001000023357824 */ /* 0x000fe200078e00ff */
[----:B------:R-:W-:Y:S02]  /*9650*/  SHF.R.U32.HI R74, RZ, 0x10, R75 ;  /* 0x00000010ff4a7819 */ /* 0x000fe4000001164b */
[----:B------:R-:W-:Y:S01]  /*9660*/  LOP3.LUT R44, R15, 0xffff0000, RZ, 0xc0, !PT ;  /* 0xffff00000f2c7812 */ /* 0x000fe200078ec0ff */
[----:B------:R-:W-:Y:S01]  /*9670*/  IMAD.U32 R15, R146, 0x10000, RZ ;  /* 0x00010000920f7824 */ /* 0x000fe200078e00ff */
[----:B------:R-:W-:Y:S01]  /*9680*/  SHF.R.U32.HI R62, RZ, 0x10, R63 ;  /* 0x00000010ff3e7819 */ /* 0x000fe2000001163f */
[----:B------:R-:W-:Y:S01]  /*9690*/  FMUL.FTZ R61, R50, R53 ;  /* 0x00000035323d7220 */ /* 0x000fe20000410000 */
[----:B------:R-:W-:-:S02]  /*96a0*/  PRMT R158, R158, 0x5410, R55 ;  /* 0x000054109e9e7816 */ /* 0x000fc40000000037 */
[----:B------:R-:W-:Y:S02]  /*96b0*/  LOP3.LUT R51, R33, 0xffff0000, RZ, 0xc0, !PT ;  /* 0xffff000021337812 */ /* 0x000fe400078ec0ff */
[----:B------:R-:W-:Y:S02]  /*96c0*/  PRMT R55, R157, 0x5410, R54 ;  /* 0x000054109d377816 */ /* 0x000fe40000000036 */
[----:B------:R-:W-:Y:S02]  /*96d0*/  PRMT R33, R145, 0x5410, R60 ;  /* 0x0000541091217816 */ /* 0x000fe4000000003c */
[----:B------:R-:W-:Y:S02]  /*96e0*/  PRMT R157, R157, 0x5432, R74 ;  /* 0x000054329d9d7816 */ /* 0x000fe4000000004a */
[----:B------:R-:W-:Y:S01]  /*96f0*/  LOP3.LUT R54, R35, 0xffff0000, RZ, 0xc0, !PT ;  /* 0xffff000023367812 */ /* 0x000fe200078ec0ff */
[-C--:B------:R-:W-:Y:S01]  /*9700*/  FMUL.FTZ R35, R50, R15.reuse ;  /* 0x0000000f32237220 */ /* 0x080fe20000410000 */
[----:B------:R-:W-:Y:S01]  /*9710*/  PRMT R145, R145, 0x5432, R62 ;  /* 0x0000543291917816 */ /* 0x000fe2000000003e */
[----:B------:R-:W-:Y:S01]  /*9720*/  FFMA.FTZ R15, R48, R15, -R61 ;  /* 0x0000000f300f7223 */ /* 0x000fe2000001083d */
[----:B------:R-:W-:Y:S01]  /*9730*/  LOP3.LUT R146, R146, 0xffff0000, RZ, 0xc0, !PT ;  /* 0xffff000092927812 */ /* 0x000fe200078ec0ff */
[----:B------:R-:W-:-:S02]  /*9740*/  IMAD.U32 R50, R157, 0x10000, RZ ;  /* 0x000100009d327824 */ /* 0x000fc400078e00ff */
[----:B------:R-:W-:Y:S01]  /*9750*/  FFMA.FTZ R35, R48, R53, R35 ;  /* 0x0000003530237223 */ /* 0x000fe20000010023 */
[----:B------:R-:W-:Y:S01]  /*9760*/  IMAD.U32 R48, R145, 0x10000, RZ ;  /* 0x0001000091307824 */ /* 0x000fe200078e00ff */
[----:B------:R-:W-:Y:S01]  /*9770*/  LOP3.LUT R47, R13, 0xffff0000, RZ, 0xc0, !PT ;  /* 0xffff00000d2f7812 */ /* 0x000fe200078ec0ff */
[C---:B------:R-:W-:Y:S01]  /*9780*/  FMUL.FTZ R60, R51.reuse, R54 ;  /* 0x00000036333c7220 */ /* 0x040fe20000410000 */
[----:B------:R-:W-:Y:S01]  /*9790*/  FMUL.FTZ R62, R51, R146 ;  /* 0x00000092333e7220 */ /* 0x000fe20000410000 */
[C---:B------:R-:W-:Y:S01]  /*97a0*/  FMUL.FTZ R64, R52.reuse, R50 ;  /* 0x0000003234407220 */ /* 0x040fe20000410000 */
[----:B------:R-:W-:Y:S01]  /*97b0*/  LOP3.LUT R157, R157, 0xffff0000, RZ, 0xc0, !PT ;  /* 0xffff00009d9d7812 */ /* 0x000fe200078ec0ff */
[-C--:B------:R-:W-:Y:S01]  /*97c0*/  FMUL.FTZ R51, R52, R48.reuse ;  /* 0x0000003034337220 */ /* 0x080fe20000410000 */
[----:B------:R-:W-:Y:S01]  /*97d0*/  LOP3.LUT R145, R145, 0xffff0000, RZ, 0xc0, !PT ;  /* 0xffff000091917812 */ /* 0x000fe200078ec0ff */
[----:B------:R-:W-:Y:S01]  /*97e0*/  FFMA.FTZ R64, R49, R48, -R64 ;  /* 0x0000003031407223 */ /* 0x000fe20000010840 */
[C---:B------:R-:W-:Y:S01]  /*97f0*/  FFMA.FTZ R60, R47.reuse, R146, -R60 ;  /* 0x000000922f3c7223 */ /* 0x040fe2000001083c */
[----:B------:R-:W-:Y:S01]  /*9800*/  FFMA.FTZ R62, R47, R54, R62 ;  /* 0x000000362f3e7223 */ /* 0x000fe2000001003e */
[----:B------:R-:W-:Y:S01]  /*9810*/  FFMA.FTZ R50, R49, R50, R51 ;  /* 0x0000003231327223 */ /* 0x000fe20000010033 */
[----:B------:R-:W-:-:S02]  /*9820*/  IMAD.U32 R48, R158, 0x10000, RZ ;  /* 0x000100009e307824 */ /* 0x000fc400078e00ff */
[C---:B------:R-:W-:Y:S01]  /*9830*/  FMUL.FTZ R49, R45.reuse, R157 ;  /* 0x0000009d2d317220 */ /* 0x040fe20000410000 */
[----:B------:R-:W-:Y:S02]  /*9840*/  IMAD.U32 R47, R46, 0x10000, RZ ;  /* 0x000100002e2f7824 */ /* 0x000fe400078e00ff */
[-C--:B------:R-:W-:Y:S01]  /*9850*/  FMUL.FTZ R53, R45, R145.reuse ;  /* 0x000000912d357220 */ /* 0x080fe20000410000 */
[CC--:B------:R-:W-:Y:S01]  /*9860*/  FMUL.FTZ R51, R43.reuse, R48.reuse ;  /* 0x000000302b337220 */ /* 0x0c0fe20000410000 */
[----:B------:R-:W-:Y:S01]  /*9870*/  FFMA.FTZ R145, R44, R145, -R49 ;  /* 0x000000912c917223 */ /* 0x000fe20000010831 */
[-C--:B------:R-:W-:Y:S01]  /*9880*/  FMUL.FTZ R43, R43, R47.reuse ;  /* 0x0000002f2b2b7220 */ /* 0x080fe20000410000 */
[----:B------:R-:W-:Y:S01]  /*9890*/  LOP3.LUT R32, R32, 0xffff0000, RZ, 0xc0, !PT ;  /* 0xffff000020207812 */ /* 0x000fe200078ec0ff */
[----:B------:R-:W-:Y:S01]  /*98a0*/  FFMA.FTZ R51, R42, R47, -R51 ;  /* 0x0000002f2a337223 */ /* 0x000fe20000010833 */
[----:B------:R-:W-:Y:S01]  /*98b0*/  LOP3.LUT R49, R158, 0xffff0000, RZ, 0xc0, !PT ;  /* 0xffff00009e317812 */ /* 0x000fe200078ec0ff */
[----:B------:R-:W-:Y:S01]  /*98c0*/  FFMA.FTZ R43, R42, R48, R43 ;  /* 0x000000302a2b7223 */ /* 0x000fe2000001002b */
[----:B------:R-:W-:Y:S01]  /*98d0*/  LOP3.LUT R45, R46, 0xffff0000, RZ, 0xc0, !PT ;  /* 0xffff00002e2d7812 */ /* 0x000fe200078ec0ff */
[----:B------:R-:W-:Y:S01]  /*98e0*/  IMAD.U32 R13, R34, 0x10000, RZ ;  /* 0x00010000220d7824 */ /* 0x000fe200078e00ff */
[----:B------:R-:W-:Y:S01]  /*98f0*/  LOP3.LUT R12, R12, 0xffff0000, RZ, 0xc0, !PT ;  /* 0xffff00000c0c7812 */ /* 0x000fe200078ec0ff */
[----:B------:R-:W-:Y:S01]  /*9900*/  FFMA.FTZ R157, R44, R157, R53 ;  /* 0x0000009d2c9d7223 */ /* 0x000fe20000010035 */
[C---:B------:R-:W-:Y:S01]  /*9910*/  IMAD.U32 R42, R55.reuse, 0x10000, RZ ;  /* 0x00010000372a7824 */ /* 0x040fe200078e00ff */
[----:B------:R-:W-:Y:S01]  /*9920*/  LOP3.LUT R34, R34, 0xffff0000, RZ, 0xc0, !PT ;  /* 0xffff000022227812 */ /* 0x000fe200078ec0ff */
[C---:B------:R-:W-:Y:S01]  /*9930*/  FMUL.FTZ R53, R32.reuse, R49 ;  /* 0x0000003120357220 */ /* 0x040fe20000410000 */
[----:B------:R-:W-:Y:S01]  /*9940*/  LOP3.LUT R55, R55, 0xffff0000, RZ, 0xc0, !PT ;  /* 0xffff000037377812 */ /* 0x000fe200078ec0ff */
[-C--:B------:R-:W-:Y:S01]  /*9950*/  FMUL.FTZ R47, R32, R45.reuse ;  /* 0x0000002d202f7220 */ /* 0x080fe20000410000 */
[C---:B------:R-:W-:Y:S01]  /*9960*/  IMAD.U32 R32, R33.reuse, 0x10000, RZ ;  /* 0x0001000021207824 */ /* 0x040fe200078e00ff */
[----:B------:R-:W-:Y:S01]  /*9970*/  LOP3.LUT R33, R33, 0xffff0000, RZ, 0xc0, !PT ;  /* 0xffff000021217812 */ /* 0x000fe200078ec0ff */
[----:B------:R-:W-:Y:S01]  /*9980*/  FFMA.FTZ R44, R12, R45, -R53 ;  /* 0x0000002d0c2c7223 */ /* 0x000fe20000010835 */
[----:B------:R-:W-:Y:S01]  /*9990*/  LOP3.LUT R14, R14, 0xffff0000, RZ, 0xc0, !PT ;  /* 0xffff00000e0e7812 */ /* 0x000fe200078ec0ff */
[C---:B------:R-:W-:Y:S01]  /*99a0*/  FMUL.FTZ R46, R13.reuse, R42 ;  /* 0x0000002a0d2e7220 */ /* 0x040fe20000410000 */
[C---:B------:R-:W-:Y:S01]  /*99b0*/  FMUL.FTZ R45, R34.reuse, R55 ;  /* 0x00000037222d7220 */ /* 0x040fe20000410000 */
[-C--:B------:R-:W-:Y:S01]  /*99c0*/  FMUL.FTZ R13, R13, R32.reuse ;  /* 0x000000200d0d7220 */ /* 0x080fe20000410000 */
[-C--:B------:R-:W-:Y:S01]  /*99d0*/  FMUL.FTZ R34, R34, R33.reuse ;  /* 0x0000002122227220 */ /* 0x080fe20000410000 */
[C---:B------:R-:W-:Y:S01]  /*99e0*/  FFMA.FTZ R46, R11.reuse, R32, -R46 ;  /* 0x000000200b2e7223 */ /* 0x040fe2000001082e */
[----:B------:R-:W-:Y:S01]  /*99f0*/  FFMA.FTZ R45, R14, R33, -R45 ;  /* 0x000000210e2d7223 */ /* 0x000fe2000001082d */
[----:B------:R-:W-:Y:S01]  /*9a00*/  FFMA.FTZ R12, R12, R49, R47 ;  /* 0x000000310c0c7223 */ /* 0x000fe2000001002f */
[----:B------:R-:W-:Y:S01]  /*9a10*/  FFMA.FTZ R13, R11, R42, R13 ;  /* 0x0000002a0b0d7223 */ /* 0x000fe2000001000d */
[----:B------:R-:W-:Y:S01]  /*9a20*/  FFMA.FTZ R34, R14, R55, R34 ;  /* 0x000000370e227223 */ /* 0x000fe20000010022 */
[----:B------:R-:W-:-:S02]  /*9a30*/  F2FP.BF16.F32.PACK_AB R15, R60, R15 ;  /* 0x0000000f3c0f723e */ /* 0x000fc400000010ff */
[----:B------:R-:W-:Y:S02]  /*9a40*/  F2FP.BF16.F32.PACK_AB R14, R44, R51 ;  /* 0x000000332c0e723e */ /* 0x000fe400000010ff */
        /* <DEDUP_REMOVED lines=10> */
.L_x_1672:
[----:B------:R-:W-:Y:S05]  /*9af0*/  BSYNC B2 ;  /* 0x0000000000027941 */ /* 0x000fea0003800000 */
.L_x_1671:
[----:B---3--:R3:W-:Y:S04]  /*9b00*/  ST.E.128 desc[UR60][R38.64], R12 ;  /* 0x0000000c26007985 */ /* 0x0087e8000c101d3c */
[----:B----4-:R3:W-:Y:S02]  /*9b10*/  @!P3 ST.E.128 desc[UR60][R40.64], R32 ;  /* 0x000000202800b985 */ /* 0x0107e4000c101d3c */
.L_x_1670:
[----:B------:R-:W-:Y:S05]  /*9b20*/  BSYNC B1 ;  /* 0x0000000000017941 */ /* 0x000fea0003800000 */
.L_x_1669:
[----:B------:R-:W-:-:S13]  /*9b30*/  ISETP.NE.AND P3, PT, R10, RZ, PT ;  /* 0x000000ff0a00720c */ /* 0x000fda0003f65270 */
[----:B------:R-:W-:Y:S05]  /*9b40*/  @!P3 BRA `(.L_x_1621) ;  /* 0x0000000c00ccb947 */ /* 0x000fea0003800000 */
[----:B---34-:R-:W3:Y:S01]  /*9b50*/  LDL R15, [R1+0x34] ;  /* 0x00003400010f7983 */ /* 0x018ee20000100800 */
[----:B------:R-:W-:Y:S01]  /*9b60*/  LOP3.LUT P4, RZ, R22, 0x1, RZ, 0xc0, !PT ;  /* 0x0000000116ff7812 */ /* 0x000fe2000788c0ff */
[----:B------:R-:W-:Y:S01]  /*9b70*/  BSSY B1, `(.L_x_1673) ;  /* 0x0000073000017945 */ /* 0x000fe20003800000 */
[----:B------:R-:W-:Y:S02]  /*9b80*/  SHF.R.U32.HI R14, RZ, 0x3, R225 ;  /* 0x00000003ff0e7819 */ /* 0x000fe400000116e1 */
[----:B------:R-:W-:Y:S02]  /*9b90*/  SEL R134, R122, R134, !P4 ;  /* 0x000000867a867207 */ /* 0x000fe40006000000 */
[C---:B0-----:R-:W-:Y:S02]  /*9ba0*/  LEA R38, P3, R7.reuse, R36, 0x1 ;  /* 0x0000002407267211 */ /* 0x041fe400078608ff */
[----:B------:R-:W-:Y:S02]  /*9bb0*/  SHF.R.S32.HI R11, RZ, 0x1f, R134 ;  /* 0x0000001fff0b7819 */ /* 0x000fe40000011486 */
[----:B------:R-:W-:-:S02]  /*9bc0*/  LEA.HI.X R39, R7, R37, R107, 0x1, P3 ;  /* 0x0000002507277211 */ /* 0x000fc400018f0c6b */
[----:B------:R-:W-:Y:S02]  /*9bd0*/  LEA.HI R134, R11, R134, RZ, 0x4 ;  /* 0x000000860b867211 */ /* 0x000fe400078f20ff */
[----:B------:R-:W-:Y:S02]  /*9be0*/  ISETP.GE.AND P3, PT, R195, R119, PT ;  /* 0x00000077c300720c */ /* 0x000fe40003f66270 */
[----:B------:R-:W-:-:S04]  /*9bf0*/  LEA.HI.SX32 R134, R134, R111, 0x1c ;  /* 0x0000006f86867211 */ /* 0x000fc800078fe2ff */
[----:B------:R-:W-:-:S04]  /*9c00*/  SHF.R.S32.HI R11, RZ, 0x1f, R134 ;  /* 0x0000001fff0b7819 */ /* 0x000fc80000011486 */
[----:B------:R-:W-:Y:S01]  /*9c10*/  LEA.HI R12, R11, R134, RZ, 0x3 ;  /* 0x000000860b0c7211 */ /* 0x000fe200078f18ff */
[----:B------:R-:W-:-:S03]  /*9c20*/  IMAD.SHL.U32 R11, R134, 0x8, RZ ;  /* 0x00000008860b7824 */ /* 0x000fc600078e00ff */
[----:B------:R-:W-:Y:S02]  /*9c30*/  SHF.R.S32.HI R13, RZ, 0x3, R12 ;  /* 0x00000003ff0d7819 */ /* 0x000fe4000001140c */
[----:B------:R-:W-:-:S04]  /*9c40*/  LOP3.LUT R12, R225, 0x38, R11, 0xf8, !PT ;  /* 0x00000038e10c7812 */ /* 0x000fc800078ef80b */
[----:B------:R-:W-:Y:S01]  /*9c50*/  LOP3.LUT R12, R12, R14, RZ, 0x3c, !PT ;  /* 0x0000000e0c0c7212 */ /* 0x000fe200078e3cff */
[----:B---3--:R-:W-:-:S04]  /*9c60*/  IMAD R13, R13, 0x1800, R15 ;  /* 0x000018000d0d7824 */ /* 0x008fc800078e020f */
        /* <DEDUP_REMOVED lines=16> */
[----:B------:R-:W-:Y:S02]  /*9d70*/  PRMT R48, R142, 0x5410, R53 ;  /* 0x000054108e307816 */ /* 0x000fe40000000035 */
[----:B------:R-:W-:Y:S01]  /*9d80*/  SHF.R.U64 R49, R68, 0x10, R69 ;  /* 0x0000001044317819 */ /* 0x000fe20000001245 */
[----:B------:R-:W-:Y:S01]  /*9d90*/  IMAD.U32 R52, R51, 0x10000, RZ ;  /* 0x0001000033347824 */ /* 0x000fe200078e00ff */
[----:B------:R-:W-:-:S02]  /*9da0*/  SHF.R.U64 R54, R70, 0x10, R71 ;  /* 0x0000001046367819 */ /* 0x000fc40000001247 */
[----:B------:R-:W-:Y:S02]  /*9db0*/  PRMT R142, R142, 0x5432, R57 ;  /* 0x000054328e8e7816 */ /* 0x000fe40000000039 */
[----:B------:R-:W-:Y:S02]  /*9dc0*/  SHF.R.U32.HI R70, RZ, 0x10, R71 ;  /* 0x00000010ff467819 */ /* 0x000fe40000011647 */
[----:B------:R-:W-:Y:S02]  /*9dd0*/  SHF.R.U64 R50, R58, 0x10, R59 ;  /* 0x000000103a327819 */ /* 0x000fe4000000123b */
[----:B------:R-:W-:Y:S01]  /*9de0*/  PRMT R144, R144, 0x5410, R49 ;  /* 0x0000541090907816 */ /* 0x000fe20000000031 */
[----:B------:R-:W-:Y:S01]  /*9df0*/  IMAD.U32 R49, R142, 0x10000, RZ ;  /* 0x000100008e317824 */ /* 0x000fe200078e00ff */
[C---:B------:R-:W-:Y:S01]  /*9e00*/  PRMT R53, R143.reuse, 0x5410, R54 ;  /* 0x000054108f357816 */ /* 0x040fe20000000036 */
[CC--:B------:R-:W-:Y:S01]  /*9e10*/  FMUL.FTZ R54, R44.reuse, R52.reuse ;  /* 0x000000342c367220 */ /* 0x0c0fe20000410000 */
[----:B------:R-:W-:Y:S01]  /*9e20*/  SHF.R.U32.HI R58, RZ, 0x10, R59 ;  /* 0x00000010ff3a7819 */ /* 0x000fe2000001163b */
[-C--:B------:R-:W-:Y:S01]  /*9e30*/  FMUL.FTZ R44, R44, R49.reuse ;  /* 0x000000312c2c7220 */ /* 0x080fe20000410000 */
[----:B------:R-:W-:Y:S01]  /*9e40*/  PRMT R143, R143, 0x5432, R70 ;  /* 0x000054328f8f7816 */ /* 0x000fe20000000046 */
[----:B------:R-:W-:Y:S01]  /*9e50*/  FFMA.FTZ R54, R41, R49, -R54 ;  /* 0x0000003129367223 */ /* 0x000fe20000010836 */
[----:B------:R-:W-:Y:S01]  /*9e60*/  PRMT R50, R141, 0x5410, R50 ;  /* 0x000054108d327816 */ /* 0x000fe20000000032 */
[----:B------:R-:W-:Y:S01]  /*9e70*/  FFMA.FTZ R52, R41, R52, R44 ;  /* 0x0000003429347223 */ /* 0x000fe2000001002c */
[----:B------:R-:W-:Y:S01]  /*9e80*/  LOP3.LUT R45, R33, 0xffff0000, RZ, 0xc0, !PT ;  /* 0xffff0000212d7812 */ /* 0x000fe200078ec0ff */
        /* <DEDUP_REMOVED lines=8> */
[----:B------:R-:W-:Y:S01]  /*9f10*/  IMAD.U32 R32, R15, 0x10000, RZ ;  /* 0x000100000f207824 */ /* 0x000fe200078e00ff */
[----:B------:R-:W-:Y:S01]  /*9f20*/  LOP3.LUT R42, R13, 0xffff0000, RZ, 0xc0, !PT ;  /* 0xffff00000d2a7812 */ /* 0x000fe200078ec0ff */
[C---:B------:R-:W-:Y:S01]  /*9f30*/  FMUL.FTZ R55, R45.reuse, R51 ;  /* 0x000000332d377220 */ /* 0x040fe20000410000 */
[-C--:B------:R-:W-:Y:S01]  /*9f40*/  FMUL.FTZ R45, R45, R142.reuse ;  /* 0x0000008e2d2d7220 */ /* 0x080fe20000410000 */
[----:B------:R-:W-:Y:S01]  /*9f50*/  LOP3.LUT R47, R35, 0xffff0000, RZ, 0xc0, !PT ;  /* 0xffff0000232f7812 */ /* 0x000fe200078ec0ff */
[-C--:B------:R-:W-:Y:S01]  /*9f60*/  FMUL.FTZ R46, R46, R41.reuse ;  /* 0x000000292e2e7220 */ /* 0x080fe20000410000 */
[----:B------:R-:W-:Y:S01]  /*9f70*/  LOP3.LUT R44, R143, 0xffff0000, RZ, 0xc0, !PT ;  /* 0xffff00008f2c7812 */ /* 0x000fe200078ec0ff */
[----:B------:R-:W-:Y:S01]  /*9f80*/  FFMA.FTZ R57, R32, R41, -R57 ;  /* 0x0000002920397223 */ /* 0x000fe20000010839 */
[C---:B------:R-:W-:Y:S01]  /*9f90*/  FFMA.FTZ R55, R42.reuse, R142, -R55 ;  /* 0x0000008e2a377223 */ /* 0x040fe20000010837 */
[----:B------:R-:W-:Y:S01]  /*9fa0*/  FFMA.FTZ R51, R42, R51, R45 ;  /* 0x000000332a337223 */ /* 0x000fe2000001002d */
[----:B------:R-:W-:Y:S01]  /*9fb0*/  IMAD.U32 R41, R144, 0x10000, RZ ;  /* 0x0001000090297824 */ /* 0x000fe200078e00ff */
[----:B------:R-:W-:Y:S01]  /*9fc0*/  LOP3.LUT R42, R141, 0xffff0000, RZ, 0xc0, !PT ;  /* 0xffff00008d2a7812 */ /* 0x000fe200078ec0ff */
[----:B------:R-:W-:Y:S01]  /*9fd0*/  FFMA.FTZ R46, R32, R49, R46 ;  /* 0x00000031202e7223 */ /* 0x000fe2000001002e */
[----:B------:R-:W-:Y:S01]  /*9fe0*/  LOP3.LUT R15, R15, 0xffff0000, RZ, 0xc0, !PT ;  /* 0xffff00000f0f7812 */ /* 0x000fe200078ec0ff */
[----:B------:R-:W-:Y:S01]  /*9ff0*/  FMUL.FTZ R56, R47, R44 ;  /* 0x0000002c2f387220 */ /* 0x000fe20000410000 */
[----:B------:R-:W-:-:S02]  /*a000*/  IMAD.U32 R32, R48, 0x10000, RZ ;  /* 0x0001000030207824 */ /* 0x000fc400078e00ff */
[-C--:B------:R-:W-:Y:S01]  /*a010*/  FMUL.FTZ R45, R33, R41.reuse ;  /* 0x00000029212d7220 */ /* 0x080fe20000410000 */
[-C--:B------:R-:W-:Y:S01]  /*a020*/  FMUL.FTZ R58, R47, R42.reuse ;  /* 0x0000002a2f3a7220 */ /* 0x080fe20000410000 */
[----:B------:R-:W-:Y:S01]  /*a030*/  FFMA.FTZ R56, R15, R42, -R56 ;  /* 0x0000002a0f387223 */ /* 0x000fe20000010838 */
[----:B------:R-:W-:Y:S01]  /*a040*/  LOP3.LUT R144, R144, 0xffff0000, RZ, 0xc0, !PT ;  /* 0xffff000090907812 */ /* 0x000fe200078ec0ff */
[-C--:B------:R-:W-:Y:S01]  /*a050*/  FMUL.FTZ R42, R33, R32.reuse ;  /* 0x00000020212a7220 */ /* 0x080fe20000410000 */
[----:B------:R-:W-:Y:S01]  /*a060*/  FFMA.FTZ R45, R40, R32, -R45 ;  /* 0x00000020282d7223 */ /* 0x000fe2000001082d */
[----:B------:R-:W-:Y:S01]  /*a070*/  IMAD.U32 R35, R34, 0x10000, RZ ;  /* 0x0001000022237824 */ /* 0x000fe200078e00ff */
[----:B------:R-:W-:Y:S01]  /*a080*/  LOP3.LUT R48, R48, 0xffff0000, RZ, 0xc0, !PT ;  /* 0xffff000030307812 */ /* 0x000fe200078ec0ff */
[----:B------:R-:W-:Y:S01]  /*a090*/  IMAD.U32 R32, R53, 0x10000, RZ ;  /* 0x0001000035207824 */ /* 0x000fe200078e00ff */
[----:B------:R-:W-:Y:S01]  /*a0a0*/  LOP3.LUT R34, R34, 0xffff0000, RZ, 0xc0, !PT ;  /* 0xffff000022227812 */ /* 0x000fe200078ec0ff */
[----:B------:R-:W-:Y:S01]  /*a0b0*/  FFMA.FTZ R47, R15, R44, R58 ;  /* 0x0000002c0f2f7223 */ /* 0x000fe2000001003a */
[----:B------:R-:W-:Y:S01]  /*a0c0*/  LOP3.LUT R53, R53, 0xffff0000, RZ, 0xc0, !PT ;  /* 0xffff000035357812 */ /* 0x000fe200078ec0ff */
[----:B------:R-:W-:Y:S01]  /*a0d0*/  IMAD.U32 R15, R50, 0x10000, RZ ;  /* 0x00010000320f7824 */ /* 0x000fe200078e00ff */
[----:B------:R-:W-:Y:S01]  /*a0e0*/  LOP3.LUT R13, R12, 0xffff0000, RZ, 0xc0, !PT ;  /* 0xffff00000c0d7812 */ /* 0x000fe200078ec0ff */
[----:B------:R-:W-:Y:S01]  /*a0f0*/  FMUL.FTZ R44, R43, R144 ;  /* 0x000000902b2c7220 */ /* 0x000fe20000410000 */
[----:B------:R-:W-:Y:S01]  /*a100*/  LOP3.LUT R33, R50, 0xffff0000, RZ, 0xc0, !PT ;  /* 0xffff000032217812 */ /* 0x000fe200078ec0ff */
[----:B------:R-:W-:Y:S01]  /*a110*/  FFMA.FTZ R42, R40, R41, R42 ;  /* 0x00000029282a7223 */ /* 0x000fe2000001002a */
[----:B------:R-:W-:-:S02]  /*a120*/  IMAD.U32 R12, R14, 0x10000, RZ ;  /* 0x000100000e0c7824 */ /* 0x000fc400078e00ff */
[----:B------:R-:W-:Y:S01]  /*a130*/  FMUL.FTZ R40, R43, R48 ;  /* 0x000000302b287220 */ /* 0x000fe20000410000 */
[C---:B------:R-:W-:Y:S01]  /*a140*/  FMUL.FTZ R41, R35.reuse, R32 ;  /* 0x0000002023297220 */ /* 0x040fe20000410000 */
[----:B------:R-:W-:Y:S01]  /*a150*/  LOP3.LUT R14, R14, 0xffff0000, RZ, 0xc0, !PT ;  /* 0xffff00000e0e7812 */ /* 0x000fe200078ec0ff */
[----:B------:R-:W-:Y:S01]  /*a160*/  FMUL.FTZ R35, R35, R15 ;  /* 0x0000000f23237220 */ /* 0x000fe20000410000 */
[C---:B------:R-:W-:Y:S01]  /*a170*/  FMUL.FTZ R43, R34.reuse, R53 ;  /* 0x00000035222b7220 */ /* 0x040fe20000410000 */
[C---:B------:R-:W-:Y:S01]  /*a180*/  FFMA.FTZ R44, R13.reuse, R48, -R44 ;  /* 0x000000300d2c7223 */ /* 0x040fe2000001082c */
[----:B------:R-:W-:Y:S01]  /*a190*/  FMUL.FTZ R34, R34, R33 ;  /* 0x0000002122227220 */ /* 0x000fe20000410000 */
[C---:B------:R-:W-:Y:S01]  /*a1a0*/  FFMA.FTZ R41, R12.reuse, R15, -R41 ;  /* 0x0000000f0c297223 */ /* 0x040fe20000010829 */
[----:B------:R-:W-:Y:S01]  /*a1b0*/  FFMA.FTZ R35, R12, R32, R35 ;  /* 0x000000200c237223 */ /* 0x000fe20000010023 */
        /* <DEDUP_REMOVED lines=14> */
.L_x_1674:
[----:B------:R-:W-:Y:S05]  /*a2a0*/  BSYNC B1 ;  /* 0x0000000000017941 */ /* 0x000fea0003800000 */
.L_x_1673:
[----:B0-----:R0:W-:Y:S01]  /*a2b0*/  ST.E.128 desc[UR60][R38.64], R12 ;  /* 0x0000000c26007985 */ /* 0x0011e2000c101d3c */
[----:B------:R-:W-:-:S13]  /*a2c0*/  ISETP.GE.AND P3, PT, R11, R130, PT ;  /* 0x000000820b00720c */ /* 0x000fda0003f66270 */
[----:B------:R-:W-:Y:S05]  /*a2d0*/  @P3 BRA `(.L_x_1621) ;  /* 0x0000000400e83947 */ /* 0x000fea0003800000 */
[----:B------:R-:W-:-:S05]  /*a2e0*/  IMAD.WIDE R36, R11, 0x2, R36 ;  /* 0x000000020b247825 */ /* 0x000fca00078e0224 */
[----:B---3--:R3:W-:Y:S01]  /*a2f0*/  ST.E.128 desc[UR60][R36.64], R32 ;  /* 0x0000002024007985 */ /* 0x0087e2000c101d3c */
[----:B------:R-:W-:Y:S05]  /*a300*/  BRA `(.L_x_1621) ;  /* 0x0000000400dc7947 */ /* 0x000fea0003800000 */
.L_x_1586:
[----:B------:R-:W2:Y:S02]  /*a310*/  LDL R11, [R1+0x38] ;  /* 0x00003800010b7983 */ /* 0x000ea40000100800 */
[----:B--2---:R-:W-:-:S13]  /*a320*/  R2UR UR4, R11 ;  /* 0x000000000b0472ca */ /* 0x004fda00000e0000 */
[----:B------:R-:W-:-:S06]  /*a330*/  UISETP.NE.AND UP0, UPT, UR4, 0x3, UPT ;  /* 0x000000030400788c */ /* 0x000fcc000bf05270 */
[----:B------:R-:W-:-:S13]  /*a340*/  PLOP3.LUT P2, PT, PT, PT, UP0, 0x80, 0x0 ;  /* 0x000000000000781c */ /* 0x000fda0003f4f008 */
[----:B------:R-:W-:Y:S05]  /*a350*/  @!P2 BRA `(.L_x_1675) ;  /* 0x000000000004a947 */ /* 0x000fea0003800000 */
[----:B------:R-:W-:Y:S01]  /*a360*/  BPT.TRAP 0x1 ;  /* 0x000000040000795c */ /* 0x000fe20000300000 */
.L_x_1675:
[----:B------:R-:W-:Y:S01]  /*a370*/  IMAD R86, R19, 0x8, R18 ;  /* 0x0000000813567824 */ /* 0x000fe200078e0212 */
[----:B------:R-:W-:Y:S01]  /*a380*/  SHF.L.U32 R87, R219, 0x1f, RZ ;  /* 0x0000001fdb577819 */ /* 0x000fe200000006ff */
[----:B------:R-:W-:Y:S01]  /*a390*/  BSSY B1, `(.L_x_1676) ;  /* 0x0000004000017945 */ /* 0x000fe20003800000 */
[----:B------:R-:W-:Y:S02]  /*a3a0*/  SHF.R.S32.HI R31, RZ, 0x1f, R27 ;  /* 0x0000001fff1f7819 */ /* 0x000fe4000001141b */
[----:B------:R-:W0:Y:S02]  /*a3b0*/  SYNCS.PHASECHK.TRANS64.TRYWAIT P3, [R86+URZ+0x30890], R87 ;  /* 0x03089057560075a7 */ /* 0x000e24000806017f */
[----:B0-----:R-:W-:Y:S05]  /*a3c0*/  @!P3 BRA `(.L_x_1677) ;  /* 0x000002080044b947 */ /* 0x001fea0003800000 */
.L_x_2027:
[----:B------:R-:W-:Y:S05]  /*a3d0*/  BSYNC B1 ;  /* 0x0000000000017941 */ /* 0x000fea0003800000 */
.L_x_1676:
        /* <DEDUP_REMOVED lines=27> */
.L_x_2031:
        /* <DEDUP_REMOVED lines=23> */
[----:B------:R-:W-:Y:S02]  /*a700*/  @!P5 IMAD.SHL.U32 R11, R203, 0x8, RZ ;  /* 0x00000008cb0bd824 */ /* 0x000fe400078e00ff */
        /* <DEDUP_REMOVED lines=13> */
.L_x_1680:
[----:B------:R-:W-:Y:S05]  /*a7e0*/  BSYNC B1 ;  /* 0x0000000000017941 */ /* 0x000fea0003800000 */
.L_x_1679:
[----:B------:R-:W-:-:S03]  /*a7f0*/  UMOV UR4, 0xffffffff ;  /* 0xffffffff00047882 */ /* 0x000fc60000000000 */
[----:B------:R-:W-:Y:S05]  /*a800*/  BRA.DIV UR4, `(.L_x_1681) ;  /* 0x0000020604947947 */ /* 0x000fea000b800000 */
[----:B--2---:R2:W0:Y:S04]  /*a810*/  SHFL.IDX PT, R39, R41, 0x1, 0x1c1f ;  /* 0x003c1f0029277f89 */ /* 0x00442800000e0000 */
[----:B---3--:R2:W3:Y:S02]  /*a820*/  SHFL.IDX PT, R38, R40, 0x1, 0x1c1f ;  /* 0x003c1f0028267f89 */ /* 0x0084e400000e0000 */
.L_x_2035:
        /* <DEDUP_REMOVED lines=37> */
.L_x_1621:
[----:B------:R-:W-:Y:S05]  /*aa80*/  BSYNC B0 ;  /* 0x0000000000007941 */ /* 0x000fea0003800000 */
.L_x_1585:
        /* <DEDUP_REMOVED lines=17> */
.L_x_1683:
[----:B------:R-:W-:Y:S05]  /*aba0*/  BSYNC B0 ;  /* 0x0000000000007941 */ /* 0x000fea0003800000 */
.L_x_1682:
[----:B------:R-:W3:Y:S01]  /*abb0*/  SYNCS.PHASECHK.TRANS64.TRYWAIT P2, [R86+URZ+0x308b0], R87 ;  /* 0x0308b057560075a7 */ /* 0x000ee2000804017f */
[----:B------:R-:W-:Y:S04]  /*abc0*/  BSSY B0, `(.L_x_1684) ;  /* 0x0000002000007945 */ /* 0x000fe80003800000 */
[----:B---3--:R-:W-:Y:S05]  /*abd0*/  @!P2 BRA `(.L_x_1685) ;  /* 0x0000020000eca947 */ /* 0x008fea0003800000 */
.L_x_2036:
[----:B------:R-:W-:Y:S05]  /*abe0*/  BSYNC B0 ;  /* 0x0000000000007941 */ /* 0x000fea0003800000 */
.L_x_1684:
[----:B------:R-:W-:Y:S01]  /*abf0*/  ULDC.64 UR4, c[0x0][0x328] ;  /* 0x0000ca0000047ab9 */ /* 0x000fe20000000a00 */
[----:B------:R-:W-:Y:S01]  /*ac00*/  IMAD.IADD R85, R85, 0x1, -R218 ;  /* 0x0000000155557824 */ /* 0x000fe200078e0ada */
[----:B------:R-:W-:Y:S01]  /*ac10*/  BSSY B0, `(.L_x_1686) ;  /* 0x0000037000007945 */ /* 0x000fe20003800000 */
[----:B----4-:R-:W-:Y:S02]  /*ac20*/  IMAD R14, R31, UR4, RZ ;  /* 0x000000041f0e7c24 */ /* 0x010fe4000f8e02ff */
[----:B------:R-:W-:-:S04]  /*ac30*/  IMAD.WIDE.U32 R12, R27, UR4, RZ ;  /* 0x000000041b0c7c25 */ /* 0x000fc8000f8e00ff */
[----:B------:R-:W-:Y:S01]  /*ac40*/  IMAD R27, R27, UR5, R14 ;  /* 0x000000051b1b7c24 */ /* 0x000fe2000f8e020e */
[----:B------:R-:W-:Y:S02]  /*ac50*/  ULDC.64 UR4, c[0x0][0x338] ;  /* 0x0000ce0000047ab9 */ /* 0x000fe40000000a00 */
[----:B0-----:R-:W-:Y:S02]  /*ac60*/  IMAD R11, R84, UR4, RZ ;  /* 0x00000004540b7c24 */ /* 0x001fe4000f8e02ff */
[----:B------:R-:W-:Y:S02]  /*ac70*/  IMAD.IADD R13, R13, 0x1, R27 ;  /* 0x000000010d0d7824 */ /* 0x000fe400078e021b */
        /* <DEDUP_REMOVED lines=15> */
[----:B------:R-:W-:Y:S02]  /*ad70*/  ULDC UR4, c[0x0][0x2f4] ;  /* 0x0000bd0000047ab9 */ /* 0x000fe40000000800 */
        /* <DEDUP_REMOVED lines=32> */
.L_x_1687:
[----:B------:R-:W-:Y:S05]  /*af80*/  BSYNC B0 ;  /* 0x0000000000007941 */ /* 0x000fea0003800000 */
.L_x_1686:
[----:B------:R-:W-:Y:S01]  /*af90*/  ISETP.GE.AND P2, PT, R85, 0x41, PT ;  /* 0x000000415500780c */ /* 0x000fe20003f46270 */
[----:B0-----:R0:W0:Y:S01]  /*afa0*/  SHFL.IDX PT, R35, R11, 0x1, 0x1c1f ;  /* 0x003c1f000b237f89 */ /* 0x00102200000e0000 */
[----:B------:R-:W-:Y:S03]  /*afb0*/  BSSY B0, `(.L_x_1688) ;  /* 0x0000024000007945 */ /* 0x000fe60003800000 */
[----:B----4-:R4:W0:Y:S08]  /*afc0*/  SHFL.IDX PT, R34, R31, 0x1, 0x1c1f ;  /* 0x003c1f001f227f89 */ /* 0x01083000000e0000 */
[----:B----4-:R-:W-:Y:S05]  /*afd0*/  @!P2 BRA `(.L_x_1689) ;  /* 0x000000000084a947 */ /* 0x010fea0003800000 */
[----:B------:R-:W-:Y:S02]  /*afe0*/  ULDC UR4, c[0x0][0x2f4] ;  /* 0x0000bd0000047ab9 */ /* 0x000fe40000000800 */
        /* <DEDUP_REMOVED lines=32> */
.L_x_1689:
[----:B------:R-:W-:Y:S05]  /*b1f0*/  BSYNC B0 ;  /* 0x0000000000007941 */ /* 0x000fea0003800000 */
.L_x_1688:
[----:B------:R-:W-:Y:S01]  /*b200*/  @!PT LDS RZ, [RZ] ;  /* 0x00000000fffff984 */ /* 0x000fe20000000800 */
[----:B------:R-:W-:Y:S01]  /*b210*/  @!PT LDS RZ, [RZ] ;  /* 0x00000000fffff984 */ /* 0x000fe20000000800 */
[----:B------:R-:W-:Y:S01]  /*b220*/  @!PT LDS RZ, [RZ] ;  /* 0x00000000fffff984 */ /* 0x000fe20000000800 */
[----:B------:R-:W-:Y:S01]  /*b230*/  @!PT LDS RZ, [RZ] ;  /* 0x00000000fffff984 */ /* 0x000fe20000000800 */
[----:B------:R5:W-:Y:S06]  /*b240*/  MEMBAR.ALL.CTA ;  /* 0x0000000000007992 */ /* 0x000bec0000008000 */
[----:B-----5:R-:W5:Y:S01]  /*b250*/  FENCE.VIEW.ASYNC.S ;  /* 0x00000000000073c6 */ /* 0x020f620000000000 */
[----:B-1-3--:R-:W-:Y:S01]  /*b260*/  @!P3 VIADD R86, R86, 0x308c0 ;  /* 0x000308c05656b836 */ /* 0x00afe20000000000 */
[----:B-----5:R1:W-:Y:S01]  /*b270*/  BAR.SYNC.DEFER_BLOCKING R140, 0x80 ;  /* 0x0002008c0000751d */ /* 0x0203e20000010000 */
[----:B------:R-:W-:Y:S01]  /*b280*/  LOP3.LUT P4, RZ, R22, 0x2, RZ, 0xc0, !PT ;  /* 0x0000000216ff7812 */ /* 0x000fe2000788c0ff */
[----:B------:R-:W-:-:S02]  /*b290*/  VIADD R19, R19, 0x1 ;  /* 0x0000000113137836 */ /* 0x000fc40000000000 */
[----:B------:R-:W-:Y:S02]  /*b2a0*/  @!P3 PRMT R86, RZ, 0x654, R86 ;  /* 0x00000654ff56b816 */ /* 0x000fe40000000056 */
[----:B------:R-:W-:Y:S02]  /*b2b0*/  PLOP3.LUT P2, PT, PT, PT, PT, 0x8, 0x0 ;  /* 0x000000000000781c */ /* 0x000fe40003f4e170 */
[----:B------:R1:W-:Y:S01]  /*b2c0*/  @!P3 SYNCS.ARRIVE.TRANS64.RED.A1T0 RZ, [R86+URZ], RZ ;  /* 0x000000ff56ffb9a7 */ /* 0x0003e2000810043f */
[----:B------:R-:W-:-:S04]  /*b2d0*/  ISETP.NE.AND P3, PT, R19, 0x2, PT ;  /* 0x000000021300780c */ /* 0x000fc80003f65270 */
[----:B----4-:R-:W-:Y:S02]  /*b2e0*/  SEL R12, RZ, 0x1, P3 ;  /* 0x00000001ff0c7807 */ /* 0x010fe40001800000 */
[----:B------:R-:W-:Y:S02]  /*b2f0*/  SEL R19, R19, RZ, P3 ;  /* 0x000000ff13137207 */ /* 0x000fe40001800000 */
[----:B------:R-:W-:Y:S01]  /*b300*/  LOP3.LUT R219, R219, R12, RZ, 0x3c, !PT ;  /* 0x0000000cdbdb7212 */ /* 0x000fe200078e3cff */
[----:B-1----:R-:W-:Y:S06]  /*b310*/  @P4 BRA `(.L_x_1690) ;  /* 0xffffff7400744947 */ /* 0x002fec000383ffff */
.L_x_1580:
[----:B0-----:R-:W3:Y:S01]  /*b320*/  LDL R11, [R1+0x30] ;  /* 0x00003000010b7983 */ /* 0x001ee20000100800 */
[----:B------:R-:W0:Y:S01]  /*b330*/  LDC R0, c[0x0][0x448] ;  /* 0x00011200ff007b82 */ /* 0x000e220000000800 */
[----:B------:R-:W-:Y:S01]  /*b340*/  IADD3 R5, R201, 0x1, -R200 ;  /* 0x00000001c9057810 */ /* 0x000fe20007ffe8c8 */
[----:B------:R-:W-:Y:S06]  /*b350*/  BSSY B0, `(.L_x_1691) ;  /* 0x000000d000007945 */ /* 0x000fec0003800000 */
[----:B------:R-:W1:Y:S01]  /*b360*/  LDC.64 R6, c[0x0][0x9e0] ;  /* 0x00027800ff067b82 */ /* 0x000e620000000a00 */
[----:B0-----:R-:W-:-:S02]  /*b370*/  ISETP.NE.AND P1, PT, R0, 0x1, PT ;  /* 0x000000010000780c */ /* 0x001fc40003f25270 */
[----:B-1----:R-:W-:-:S11]  /*b380*/  ISETP.GE.AND P3, PT, R7, 0x1, PT ;  /* 0x000000010700780c */ /* 0x002fd60003f66270 */
[----:B------:R-:W0:Y:S08]  /*b390*/  @P1 LDC R3, c[0x0][0x44c] ;  /* 0x00011300ff031b82 */ /* 0x000e300000000800 */
[----:B------:R-:W1:Y:S01]  /*b3a0*/  @P1 LDC R2, c[0x0][0x450] ;  /* 0x00011400ff021b82 */ /* 0x000e620000000800 */
[----:B---3--:R-:W-:-:S04]  /*b3b0*/  VIADD R0, R11, 0x7f ;  /* 0x0000007f0b007836 */ /* 0x008fc80000000000 */
[----:B0-----:R-:W-:-:S05]  /*b3c0*/  @P1 IMAD.HI.U32 R3, R0, R3, RZ ;  /* 0x0000000300031227 */ /* 0x001fca00078e00ff */
[----:B-1----:R-:W-:-:S05]  /*b3d0*/  @P1 SHF.R.U32.HI R0, RZ, R2, R3 ;  /* 0x00000002ff001219 */ /* 0x002fca0000011603 */
[----:B------:R-:W-:Y:S01]  /*b3e0*/  IMAD.IADD R3, R5, 0x1, R0 ;  /* 0x0000000105037824 */ /* 0x000fe200078e0200 */
[----:B------:R-:W-:Y:S06]  /*b3f0*/  @P2 BRA `(.L_x_1692) ;  /* 0x0000000000082947 */ /* 0x000fec0003800000 */
[----:B------:R-:W0:Y:S02]  /*b400*/  FENCE.VIEW.ASYNC.G ;  /* 0x00000000000073c6 */ /* 0x000e240000000100 */
[----:B0-----:R-:W-:Y:S06]  /*b410*/  BAR.ARV 0xc, 0x180 ;  /* 0x0306000000007b1d */ /* 0x001fec0000002000 */
.L_x_1692:
[----:B------:R-:W-:Y:S05]  /*b420*/  BSYNC B0 ;  /* 0x0000000000007941 */ /* 0x000fea0003800000 */
.L_x_1691:
[----:B------:R-:W-:Y:S01]  /*b430*/  IMAD.IADD R0, R3, 0x1, R6 ;  /* 0x0000000103007824 */ /* 0x000fe200078e0206 */
[----:B------:R-:W-:Y:S06]  /*b440*/  @!P3 BRA `(.L_x_1693) ;  /* 0x000000000048b947 */ /* 0x000fec0003800000 */
        /* <DEDUP_REMOVED lines=11> */
.L_x_1695:
[----:B------:R-:W-:-:S13]  /*b500*/  ISETP.NE.AND P0, PT, R7, 0x1, PT ;  /* 0x000000010700780c */ /* 0x000fda0003f05270 */
[----:B------:R-:W0:Y:S02]  /*b510*/  @P0 LDC.64 R4, c[0x0][0x9e8] ;  /* 0x00027a00ff040b82 */ /* 0x000e240000000a00 */
[----:B0-----:R-:W-:-:S05]  /*b520*/  @P0 IMAD.HI.U32 R4, R2, R4, RZ ;  /* 0x0000000402040227 */ /* 0x001fca00078e00ff */
[----:B------:R-:W-:-:S07]  /*b530*/  @P0 SHF.R.U32.HI R2, RZ, R5, R4 ;  /* 0x00000005ff020219 */ /* 0x000fce0000011604 */
.L_x_1696:
[----:B------:R-:W-:Y:S05]  /*b540*/  BSYNC B0 ;  /* 0x0000000000007941 */ /* 0x000fea0003800000 */
.L_x_1694:
[----:B------:R-:W-:-:S05]  /*b550*/  IMAD R3, R2, R7, R7 ;  /* 0x0000000702037224 */ /* 0x000fca00078e0207 */
[----:B------:R-:W-:-:S07]  /*b560*/  VIMNMX R0, R0, R3, PT ;  /* 0x0000000300007248 */ /* 0x000fce0003fe0100 */
.L_x_1693:
[----:B------:R-:W0:Y:S01]  /*b570*/  @P1 LDC R2, c[0x0][0x44c] ;  /* 0x00011300ff021b82 */ /* 0x000e220000000800 */
[----:B------:R-:W-:Y:S01]  /*b580*/  VIADD R0, R0, 0x5f ;  /* 0x0000005f00007836 */ /* 0x000fe20000000000 */
[----:B------:R-:W-:-:S03]  /*b590*/  ULDC UR4, c[0x0][0x9dc] ;  /* 0x0002770000047ab9 */ /* 0x000fc60000000800 */
[----:B------:R-:W-:-:S03]  /*b5a0*/  IMAD.HI R0, R0, 0x2aaaaaab, RZ ;  /* 0x2aaaaaab00007827 */ /* 0x000fc600078e02ff */
[----:B------:R-:W1:Y:S02]  /*b5b0*/  @P1 LDC R5, c[0x0][0x450] ;  /* 0x00011400ff051b82 */ /* 0x000e640000000800 */
[----:B------:R-:W-:-:S04]  /*b5c0*/  SHF.R.U32.HI R3, RZ, 0x1f, R0 ;  /* 0x0000001fff037819 */ /* 0x000fc80000011600 */
[----:B------:R-:W-:Y:S01]  /*b5d0*/  LEA.HI.SX32 R3, R0, R3, 0x1c ;  /* 0x0000000300037211 */ /* 0x000fe200078fe2ff */
[----:B0-----:R-:W-:-:S04]  /*b5e0*/  @P1 IMAD.HI.U32 R4, R11, R2, RZ ;  /* 0x000000020b041227 */ /* 0x001fc800078e00ff */
[----:B------:R-:W-:Y:S01]  /*b5f0*/  IMAD.MOV.U32 R2, RZ, RZ, R11 ;  /* 0x000000ffff027224 */ /* 0x000fe200078e000b */
[----:B-1----:R-:W-:-:S05]  /*b600*/  @P1 SHF.R.U32.HI R2, RZ, R5, R4 ;  /* 0x00000005ff021219 */ /* 0x002fca0000011604 */
[----:B------:R-:W-:Y:S01]  /*b610*/  IMAD.IADD R0, R139, 0x1, R2 ;  /* 0x000000018b007824 */ /* 0x000fe200078e0202 */
[----:B------:R-:W-:-:S03]  /*b620*/  VIMNMX R2, R138, R3, PT ;  /* 0x000000038a027248 */ /* 0x000fc60003fe0100 */
        /* <DEDUP_REMOVED lines=12> */
.L_x_1699:
[----:B------:R-:W-:-:S13]  /*b6f0*/  ISETP.NE.AND P0, PT, R7, 0x1, PT ;  /* 0x000000010700780c */ /* 0x000fda0003f05270 */
[----:B------:R-:W0:Y:S02]  /*b700*/  @P0 LDC.64 R4, c[0x0][0x9e8] ;  /* 0x00027a00ff040b82 */ /* 0x000e240000000a00 */
[----:B0-----:R-:W-:-:S05]  /*b710*/  @P0 IMAD.HI.U32 R4, R0, R4, RZ ;  /* 0x0000000400040227 */ /* 0x001fca00078e00ff */
[----:B------:R-:W-:-:S07]  /*b720*/  @P0 SHF.R.U32.HI R0, RZ, R5, R4 ;  /* 0x00000005ff000219 */ /* 0x000fce0000011604 */
.L_x_1700:
[----:B------:R-:W-:Y:S05]  /*b730*/  BSYNC B0 ;  /* 0x0000000000007941 */ /* 0x000fea0003800000 */
.L_x_1698:
[----:B------:R-:W-:-:S05]  /*b740*/  IMAD R0, R0, R7, RZ ;  /* 0x0000000700007224 */ /* 0x000fca00078e02ff */
[----:B------:R-:W-:-:S07]  /*b750*/  VIMNMX R3, R3, R0, !PT ;  /* 0x0000000003037248 */ /* 0x000fce0007fe0100 */
.L_x_1697:
[----:B------:R-:W-:Y:S01]  /*b760*/  IMAD.HI R3, R3, 0x2aaaaaab, RZ ;  /* 0x2aaaaaab03037827 */ /* 0x000fe200078e02ff */
[----:B------:R-:W-:Y:S02]  /*b770*/  PLOP3.LUT P0, PT, PT, PT, PT, 0x80, 0x0 ;  /* 0x000000000000781c */ /* 0x000fe40003f0f070 */
[----:B------:R-:W-:Y:S02]  /*b780*/  CS2R R4, SRZ ;  /* 0x0000000000047805 */ /* 0x000fe4000001ff00 */
[----:B------:R-:W-:Y:S02]  /*b790*/  CS2R R6, SRZ ;  /* 0x0000000000067805 */ /* 0x000fe4000001ff00 */
[----:B--2---:R-:W-:Y:S02]  /*b7a0*/  CS2R R118, SRZ ;  /* 0x0000000000767805 */ /* 0x004fe4000001ff00 */
[----:B------:R-:W-:Y:S02]  /*b7b0*/  SHF.R.U32.HI R0, RZ, 0x1f, R3 ;  /* 0x0000001fff007819 */ /* 0x000fe40000011603 */
[----:B------:R-:W-:-:S02]  /*b7c0*/  CS2R R116, SRZ ;  /* 0x0000000000747805 */ /* 0x000fc4000001ff00 */
[----:B------:R-:W-:Y:S02]  /*b7d0*/  CS2R R114, SRZ ;  /* 0x0000000000727805 */ /* 0x000fe4000001ff00 */
[----:B------:R-:W-:Y:S02]  /*b7e0*/  CS2R R112, SRZ ;  /* 0x0000000000707805 */ /* 0x000fe4000001ff00 */
[----:B------:R-:W-:Y:S02]  /*b7f0*/  LEA.HI.SX32 R0, R3, R0, 0x1c ;  /* 0x0000000003007211 */ /* 0x000fe400078fe2ff */
[----:B------:R-:W-:Y:S01]  /*b800*/  CS2R R106, SRZ ;  /* 0x00000000006a7805 */ /* 0x000fe2000001ff00 */
[----:B------:R-:W-:Y:S01]  /*b810*/  IMAD.MOV.U32 R110, RZ, RZ, RZ ;  /* 0x000000ffff6e7224 */ /* 0x000fe200078e00ff */
[----:B------:R-:W-:Y:S02]  /*b820*/  CS2R R108, SRZ ;  /* 0x00000000006c7805 */ /* 0x000fe4000001ff00 */
[----:B------:R-:W-:-:S02]  /*b830*/  VIMNMX R8, RZ, R0, !PT ;  /* 0x00000000ff087248 */ /* 0x000fc40007fe0100 */
[----:B------:R-:W-:Y:S02]  /*b840*/  CS2R R78, SRZ ;  /* 0x00000000004e7805 */ /* 0x000fe4000001ff00 */
[----:B------:R-:W-:Y:S01]  /*b850*/  CS2R R104, SRZ ;  /* 0x0000000000687805 */ /* 0x000fe2000001ff00 */
[----:B------:R-:W-:Y:S01]  /*b860*/  IMAD.MOV.U32 R103, RZ, RZ, RZ ;  /* 0x000000ffff677224 */ /* 0x000fe200078e00ff */
[----:B------:R-:W-:Y:S01]  /*b870*/  ISETP.GT.AND P1, PT, R2, R8, PT ;  /* 0x000000080200720c */ /* 0x000fe20003f24270 */
[----:B------:R0:W-:Y:S01]  /*b880*/  STL [R1+0x3c], R8 ;  /* 0x00003c0801007387 */ /* 0x0001e20000100800 */
[----:B------:R-:W-:Y:S02]  /*b890*/  CS2R R98, SRZ ;  /* 0x0000000000627805 */ /* 0x000fe4000001ff00 */
[----:B------:R-:W-:Y:S02]  /*b8a0*/  CS2R R100, SRZ ;  /* 0x0000000000647805 */ /* 0x000fe4000001ff00 */
        /* <DEDUP_REMOVED lines=36> */
[----:B------:R-:W-:Y:S01]  /*baf0*/  CS2R R24, SRZ ;  /* 0x0000000000187805 */ /* 0x000fe2000001ff00 */
[----:B------:R-:W-:-:S02]  /*bb00*/  IMAD.MOV.U32 R0, RZ, RZ, RZ ;  /* 0x000000ffff007224 */ /* 0x000fc400078e00ff */
[----:B------:R-:W-:Y:S01]  /*bb10*/  IMAD.MOV.U32 R138, RZ, RZ, RZ ;  /* 0x000000ffff8a7224 */ /* 0x000fe200078e00ff */
[----:B0-----:R-:W-:Y:S06]  /*bb20*/  @!P1 BRA `(.L_x_1701) ;  /* 0x0000014c007c9947 */ /* 0x001fec0003800000 */
[----:B------:R-:W2:Y:S04]  /*bb30*/  LDL R8, [R1+0x80] ;  /* 0x0000800001087983 */ /* 0x000ea80000100800 */
[----:B------:R-:W3:Y:S04]  /*bb40*/  LDL R9, [R1+0x7c] ;  /* 0x00007c0001097983 */ /* 0x000ee80000100800 */
[----:B--2---:R-:W0:Y:S01]  /*bb50*/  SHFL.IDX PT, R0, R8, RZ, 0x1f ;  /* 0x00001fff08007589 */ /* 0x004e2200000e0000 */
[----:B---3--:R-:W-:-:S13]  /*bb60*/  R2UR UR4, R9 ;  /* 0x00000000090472ca */ /* 0x008fda00000e0000 */
[----:B------:R-:W-:Y:S01]  /*bb70*/  ULOP3.LUT UP0, URZ, UR4, 0x1bf, URZ, 0xc0, !UPT ;  /* 0x000001bf043f7892 */ /* 0x000fe2000f80c03f */
[----:B0-----:R-:W-:-:S04]  /*bb80*/  LEA.HI R3, R0, R0, RZ, 0x1 ;  /* 0x0000000000037211 */ /* 0x001fc800078f08ff */
[----:B------:R-:W-:Y:S02]  /*bb90*/  LOP3.LUT R3, R3, 0x1e, RZ, 0xc0, !PT ;  /* 0x0000001e03037812 */ /* 0x000fe400078ec0ff */
[----:B------:R-:W-:-:S03]  /*bba0*/  PLOP3.LUT P0, PT, PT, PT, UP0, 0x80, 0x0 ;  /* 0x000000000000781c */ /* 0x000fc60003f0f008 */
        /* <DEDUP_REMOVED lines=21> */
.L_x_1702:
        /* <DEDUP_REMOVED lines=13> */
.L_x_1706:
[----:B-1----:R1:W2:Y:S02]  /*bdd0*/  SYNCS.PHASECHK.TRANS64.TRYWAIT P0, [R18+URZ+0x30800], R3 ;  /* 0x03080003120075a7 */ /* 0x0022a4000800017f */
[----:B--2---:R-:W-:Y:S05]  /*bde0*/  @!P0 NANOSLEEP.SYNCS 0x989680 ;  /* 0x009896800000895d */ /* 0x004fea0003900000 */
[----:B------:R-:W2:Y:S02]  /*bdf0*/  @!P0 SYNCS.PHASECHK.TRANS64 P0, [R18+URZ+0x30800], R3 ;  /* 0x03080003120085a7 */ /* 0x000ea4000800007f */
[----:B--2---:R-:W-:Y:S05]  /*be00*/  @!P0 BRA `(.L_x_1706) ;  /* 0xfffffffc00f08947 */ /* 0x004fea000383ffff */
.L_x_1705:
[----:B------:R-:W-:Y:S05]  /*be10*/  BSYNC B0 ;  /* 0x0000000000007941 */ /* 0x000fea0003800000 */
.L_x_1704:
[----:B------:R-:W-:Y:S05]  /*be20*/  BRA `(.L_x_1707) ;  /* 0x0000007400787947 */ /* 0x000fea0003800000 */
.L_x_1703:
[----:B------:R-:W2:Y:S01]  /*be30*/  LDL R0, [R1+0x7c] ;  /* 0x00007c0001007983 */ /* 0x000ea20000100800 */
[----:B------:R-:W-:Y:S02]  /*be40*/  ULDC.64 UR6, c[0x0][0x408] ;  /* 0x0001020000067ab9 */ /* 0x000fe40000000a00 */
[----:B-----5:R-:W-:Y:S01]  /*be50*/  IMAD.WIDE.U32 R26, R137, UR6, RZ ;  /* 0x00000006891a7c25 */ /* 0x020fe2000f8e00ff */
[----:B--2---:R-:W-:Y:S02]  /*be60*/  R2UR UR4, R0 ;  /* 0x00000000000472ca */ /* 0x004fe400000e0000 */
[----:B------:R-:W-:-:S11]  /*be70*/  SHF.R.S32.HI R0, RZ, 0x1f, R137 ;  /* 0x0000001fff007819 */ /* 0x000fd60000011489 */
[----:B------:R-:W-:-:S03]  /*be80*/  ULOP3.LUT UP0, URZ, UR4, 0x3ff, URZ, 0xc0, !UPT ;  /* 0x000003ff043f7892 */ /* 0x000fc6000f80c03f */
[----:B------:R-:W-:Y:S02]  /*be90*/  ULDC.64 UR4, c[0x0][0x3f8] ;  /* 0x0000fe0000047ab9 */ /* 0x000fe40000000a00 */
[C---:B------:R-:W-:Y:S01]  /*bea0*/  IMAD R4, R0.reuse, UR4, RZ ;  /* 0x0000000400047c24 */ /* 0x040fe2000f8e02ff */
[----:B------:R-:W-:Y:S01]  /*beb0*/  PLOP3.LUT P0, PT, PT, PT, UP0, 0x80, 0x0 ;  /* 0x000000000000781c */ /* 0x000fe20003f0f008 */
[----:B------:R-:W-:Y:S02]  /*bec0*/  IMAD R0, R0, UR6, RZ ;  /* 0x0000000600007c24 */ /* 0x000fe4000f8e02ff */
[----:B------:R-:W-:-:S04]  /*bed0*/  IMAD.WIDE.U32 R24, R137, UR4, RZ ;  /* 0x0000000489187c25 */ /* 0x000fc8000f8e00ff */
[C---:B------:R-:W-:Y:S02]  /*bee0*/  IMAD R29, R137.reuse, UR5, R4 ;  /* 0x00000005891d7c24 */ /* 0x040fe4000f8e0204 */
[----:B------:R-:W-:Y:S02]  /*bef0*/  IMAD R31, R137, UR7, R0 ;  /* 0x00000007891f7c24 */ /* 0x000fe4000f8e0200 */
[----:B------:R-:W-:Y:S02]  /*bf00*/  IMAD.IADD R29, R29, 0x1, R25 ;  /* 0x000000011d1d7824 */ /* 0x000fe400078e0219 */
[----:B------:R-:W-:Y:S01]  /*bf10*/  IMAD.IADD R31, R31, 0x1, R27 ;  /* 0x000000011f1f7824 */ /* 0x000fe200078e021b */
        /* <DEDUP_REMOVED lines=17> */
.L_x_1708:
[----:B------:R-:W2:Y:S01]  /*c030*/  LDL R112, [R1+0x30] ;  /* 0x0000300001707983 */ /* 0x000ea20000100800 */
[----:B------:R-:W-:Y:S01]  /*c040*/  ULDC.U8 UR4, c[0x0][0x410] ;  /* 0x0001040000047ab9 */ /* 0x000fe20000000000 */
[----:B------:R-:W-:Y:S01]  /*c050*/  BSSY B0, `(.L_x_1709) ;  /* 0x0000733000007945 */ /* 0x000fe20003800000 */
[----:B------:R-:W-:Y:S01]  /*c060*/  ISETP.NE.AND P0, PT, RZ, UR4, PT ;  /* 0x00000004ff007c0c */ /* 0x000fe2000bf05270 */
[----:B--2---:R-:W-:-:S12]  /*c070*/  IMAD.IADD R62, R218, 0x1, R112 ;  /* 0x00000001da3e7824 */ /* 0x004fd800078e0270 */
[----:B------:R-:W-:Y:S05]  /*c080*/  @!P0 BRA `(.L_x_1710) ;  /* 0x00000038008c8947 */ /* 0x000fea0003800000 */
[----:B------:R-:W2:Y:S01]  /*c090*/  LDL R20, [R1+0x5c] ;  /* 0x00005c0001147983 */ /* 0x000ea20000100800 */
[----:B------:R-:W0:Y:S01]  /*c0a0*/  LDC R63, c[0x0][0x448] ;  /* 0x00011200ff3f7b82 */ /* 0x000e220000000800 */
[----:B------:R-:W-:Y:S01]  /*c0b0*/  ULDC.64 UR4, c[0x0][0x3f8] ;  /* 0x0000fe0000047ab9 */ /* 0x000fe20000000a00 */
[----:B------:R-:W-:Y:S01]  /*c0c0*/  ULDC.64 UR6, c[0x0][0x408] ;  /* 0x0001020000067ab9 */ /* 0x000fe20000000a00 */
[----:B------:R-:W-:Y:S01]  /*c0d0*/  IMAD.MOV.U32 R8, RZ, RZ, R24 ;  /* 0x000000ffff087224 */ /* 0x000fe200078e0018 */
[----:B------:R-:W-:Y:S01]  /*c0e0*/  SHF.R.S32.HI R66, RZ, 0x1f, R223 ;  /* 0x0000001fff427819 */ /* 0x000fe200000114df */
[----:B------:R-:W-:Y:S01]  /*c0f0*/  IMAD.MOV.U32 R9, RZ, RZ, R29 ;  /* 0x000000ffff097224 */ /* 0x000fe200078e001d */
[----:B------:R-:W-:Y:S01]  /*c100*/  SHF.R.S32.HI R64, RZ, 0x1f, R221 ;  /* 0x0000001fff407819 */ /* 0x000fe200000114dd */
[----:B------:R-:W-:Y:S01]  /*c110*/  IMAD.MOV.U32 R10, RZ, RZ, R26 ;  /* 0x000000ffff0a7224 */ /* 0x000fe200078e001a */
[----:B------:R-:W-:Y:S01]  /*c120*/  SHF.R.S32.HI R67, RZ, 0x1f, R222 ;  /* 0x0000001fff437819 */ /* 0x000fe200000114de */
[----:B------:R-:W-:Y:S01]  /*c130*/  IMAD.MOV.U32 R11, RZ, RZ, R31 ;  /* 0x000000ffff0b7224 */ /* 0x000fe200078e001f */
[----:B------:R-:W-:-:S02]  /*c140*/  SHF.R.S32.HI R65, RZ, 0x1f, R220 ;  /* 0x0000001fff417819 */ /* 0x000fc400000114dc */
[----:B------:R-:W-:Y:S02]  /*c150*/  SHF.R.S32.HI R75, RZ, 0x1f, R224 ;  /* 0x0000001fff4b7819 */ /* 0x000fe400000114e0 */
[----:B0-----:R-:W-:-:S13]  /*c160*/  ISETP.NE.AND P0, PT, R63, 0x1, PT ;  /* 0x000000013f00780c */ /* 0x001fda0003f05270 */
[----:B------:R-:W0:Y:S08]  /*c170*/  @P0 LDC R0, c[0x0][0x44c] ;  /* 0x00011300ff000b82 */ /* 0x000e300000000800 */
[----:B------:R-:W1:Y:S01]  /*c180*/  @P0 LDC R5, c[0x0][0x450] ;  /* 0x00011400ff050b82 */ /* 0x000e620000000800 */
[----:B--2---:R-:W-:-:S04]  /*c190*/  IMAD R3, R20, 0x40, R62 ;  /* 0x0000004014037824 */ /* 0x004fc800078e023e */
[----:B0-----:R-:W-:-:S05]  /*c1a0*/  @P0 IMAD.HI.U32 R0, R3, R0, RZ ;  /* 0x0000000003000227 */ /* 0x001fca00078e00ff */
[----:B-1----:R-:W-:-:S04]  /*c1b0*/  @P0 SHF.R.U32.HI R3, RZ, R5, R0 ;  /* 0x00000005ff030219 */ /* 0x002fc80000011600 */
[----:B------:R-:W-:Y:S01]  /*c1c0*/  SHF.R.S32.HI R0, RZ, 0x1f, R3 ;  /* 0x0000001fff007819 */ /* 0x000fe20000011403 */
[----:B------:R-:W-:-:S04]  /*c1d0*/  IMAD.WIDE.U32 R8, R3, UR4, R8 ;  /* 0x0000000403087c25 */ /* 0x000fc8000f8e0008 */
[C---:B------:R-:W-:Y:S02]  /*c1e0*/  IMAD R4, R0.reuse, UR4, RZ ;  /* 0x0000000400047c24 */ /* 0x040fe4000f8e02ff */
[----:B------:R-:W-:Y:S02]  /*c1f0*/  IMAD R0, R0, UR6, RZ ;  /* 0x0000000600007c24 */ /* 0x000fe4000f8e02ff */
[C---:B------:R-:W-:Y:S01]  /*c200*/  IMAD R7, R3.reuse, UR5, R4 ;  /* 0x0000000503077c24 */ /* 0x040fe2000f8e0204 */
[----:B------:R-:W-:Y:S01]  /*c210*/  ULDC.64 UR4, c[0x0][0x3e8] ;  /* 0x0000fa0000047ab9 */ /* 0x000fe20000000a00 */
[C---:B------:R-:W-:Y:S01]  /*c220*/  IMAD.WIDE.U32 R10, R3.reuse, UR6, R10 ;  /* 0x00000006030a7c25 */ /* 0x040fe2000f8e000a */
[----:B------:R-:W-:Y:S01]  /*c230*/  LEA R6, P0, R8, UR4, 0x1 ;  /* 0x0000000408067c11 */ /* 0x000fe2000f8008ff */
[----:B------:R-:W-:Y:S02]  /*c240*/  UMOV UR4, 0xffffffff ;  /* 0xffffffff00047882 */ /* 0x000fe40000000000 */
[----:B------:R-:W-:Y:S01]  /*c250*/  IMAD R3, R3, UR7, R0 ;  /* 0x0000000703037c24 */ /* 0x000fe2000f8e0200 */
[----:B------:R-:W-:Y:S01]  /*c260*/  ULDC.64 UR6, c[0x0][0x400] ;  /* 0x0001000000067ab9 */ /* 0x000fe20000000a00 */
[----:B------:R-:W-:Y:S01]  /*c270*/  IMAD.IADD R7, R9, 0x1, R7 ;  /* 0x0000000109077824 */ /* 0x000fe200078e0207 */
[----:B------:R-:W-:Y:S01]  /*c280*/  LEA R4, P1, R10, UR6, 0x1 ;  /* 0x000000060a047c11 */ /* 0x000fe2000f8208ff */
[----:B------:R-:W-:-:S03]  /*c290*/  IMAD.IADD R3, R11, 0x1, R3 ;  /* 0x000000010b037824 */ /* 0x000fc600078e0203 */
[----:B------:R-:W-:Y:S02]  /*c2a0*/  LEA.HI.X R7, R8, UR5, R7, 0x1, P0 ;  /* 0x0000000508077c11 */ /* 0x000fe400080f0c07 */
[----:B------:R-:W-:Y:S01]  /*c2b0*/  LEA.HI.X R10, R10, UR7, R3, 0x1, P1 ;  /* 0x000000070a0a7c11 */ /* 0x000fe200088f0c03 */
[----:B------:R-:W-:Y:S06]  /*c2c0*/  BRA.DIV UR4, `(.L_x_1711) ;  /* 0x000001ee04447947 */ /* 0x000fec000b800000 */
[----:B------:R0:W1:Y:S04]  /*c2d0*/  SHFL.IDX PT, R3, R7, RZ, 0x1c1f ;  /* 0x001c1fff07037589 */ /* 0x00006800000e0000 */
[----:B------:R0:W2:Y:S04]  /*c2e0*/  SHFL.IDX PT, R0, R6, RZ, 0x1c1f ;  /* 0x001c1fff06007589 */ /* 0x0000a800000e0000 */
[----:B------:R0:W3:Y:S04]  /*c2f0*/  SHFL.IDX PT, R5, R10, RZ, 0x1c1f ;  /* 0x001c1fff0a057589 */ /* 0x0000e800000e0000 */
[----:B------:R0:W4:Y:S02]  /*c300*/  SHFL.IDX PT, R14, R4, RZ, 0x1c1f ;  /* 0x001c1fff040e7589 */ /* 0x00012400000e0000 */
.L_x_2042:
[----:B------:R-:W-:Y:S01]  /*c310*/  IMAD R63, R200, R63, RZ ;  /* 0x0000003fc83f7224 */ /* 0x000fe200078e02ff */
        /* <DEDUP_REMOVED lines=15> */
[----:B------:R-:W-:Y:S01]  /*c410*/  ULDC UR4, c[0x0][0x3f4] ;  /* 0x0000fd0000047ab9 */ /* 0x000fe20000000800 */
[----:B------:R-:W-:Y:S02]  /*c420*/  CS2R R58, SRZ ;  /* 0x00000000003a7805 */ /* 0x000fe4000001ff00 */
[----:B------:R-:W-:Y:S02]  /*c430*/  ISETP.GE.AND P3, PT, R223, UR4, PT ;  /* 0x00000004df007c0c */ /* 0x000fe4000bf66270 */
[----:B------:R-:W-:Y:S02]  /*c440*/  CS2R R60, SRZ ;  /* 0x00000000003c7805 */ /* 0x000fe4000001ff00 */
[----:B------:R-:W-:Y:S02]  /*c450*/  ISETP.GE.AND P2, PT, R221, UR4, PT ;  /* 0x00000004dd007c0c */ /* 0x000fe4000bf46270 */
[----:B------:R-:W-:Y:S02]  /*c460*/  ISETP.GE.AND P1, PT, R222, UR4, PT ;  /* 0x00000004de007c0c */ /* 0x000fe4000bf26270 */
[----:B------:R-:W-:-:S02]  /*c470*/  ISETP.GE.AND P0, PT, R220, UR4, PT ;  /* 0x00000004dc007c0c */ /* 0x000fc4000bf06270 */
[----:B------:R-:W-:-:S03]  /*c480*/  ISETP.GE.AND P4, PT, R196, UR4, PT ;  /* 0x00000004c4007c0c */ /* 0x000fc6000bf86270 */
[C---:B------:R-:W-:Y:S01]  /*c490*/  @!P3 IMAD.SHL.U32 R25, R223.reuse, 0x2, RZ ;  /* 0x00000002df19b824 */ /* 0x040fe200078e00ff */
[----:B------:R-:W-:-:S03]  /*c4a0*/  @!P3 SHF.L.U64.HI R12, R223, 0x1, R66 ;  /* 0x00000001df0cb819 */ /* 0x000fc60000010242 */
[C---:B------:R-:W-:Y:S01]  /*c4b0*/  @!P2 IMAD.SHL.U32 R29, R221.reuse, 0x2, RZ ;  /* 0x00000002dd1da824 */ /* 0x040fe200078e00ff */
[----:B------:R-:W-:Y:S01]  /*c4c0*/  @!P2 SHF.L.U64.HI R8, R221, 0x1, R64 ;  /* 0x00000001dd08a819 */ /* 0x000fe20000010240 */
[----:B------:R-:W-:Y:S01]  /*c4d0*/  @!P1 IMAD.SHL.U32 R37, R222, 0x2, RZ ;  /* 0x00000002de259824 */ /* 0x000fe200078e00ff */
[-C--:B--2---:R-:W-:Y:S01]  /*c4e0*/  @!P3 IADD3 R20, P6, R0, R25.reuse, RZ ;  /* 0x000000190014b210 */ /* 0x084fe20007fde0ff */
[----:B------:R-:W-:Y:S01]  /*c4f0*/  @!P0 IMAD.SHL.U32 R45, R220, 0x2, RZ ;  /* 0x00000002dc2d8824 */ /* 0x000fe200078e00ff */
[----:B----4-:R-:W-:Y:S01]  /*c500*/  @!P3 IADD3 R24, P5, R14, R25, RZ ;  /* 0x000000190e18b210 */ /* 0x010fe20007fbe0ff */
[----:B-1----:R-:W-:Y:S01]  /*c510*/  @!P4 IMAD.MOV.U32 R9, RZ, RZ, R3 ;  /* 0x000000ffff09c224 */ /* 0x002fe200078e0003 */
[----:B------:R-:W-:Y:S01]  /*c520*/  @!P0 SHF.L.U64.HI R32, R220, 0x1, R65 ;  /* 0x00000001dc208819 */ /* 0x000fe20000010241 */
[--C-:B------:R-:W-:Y:S01]  /*c530*/  @!P3 IMAD.X R21, R3, 0x1, R12.reuse, P6 ;  /* 0x000000010315b824 */ /* 0x100fe200030e060c */
[-C--:B------:R-:W-:Y:S01]  /*c540*/  @!P2 IADD3 R26, P6, R0, R29.reuse, RZ ;  /* 0x0000001d001aa210 */ /* 0x080fe20007fde0ff */
[----:B---3--:R-:W-:Y:S01]  /*c550*/  @!P3 IMAD.X R25, R5, 0x1, R12, P5 ;  /* 0x000000010519b824 */ /* 0x008fe200028e060c */
[----:B------:R-:W-:Y:S01]  /*c560*/  @!P2 IADD3 R28, P5, R14, R29, RZ ;  /* 0x0000001d0e1ca210 */ /* 0x000fe20007fbe0ff */
[----:B------:R-:W-:Y:S01]  /*c570*/  @!P4 IMAD.MOV.U32 R15, RZ, RZ, R5 ;  /* 0x000000ffff0fc224 */ /* 0x000fe200078e0005 */
[----:B------:R-:W-:Y:S01]  /*c580*/  @!P1 SHF.L.U64.HI R12, R222, 0x1, R67 ;  /* 0x00000001de0c9819 */ /* 0x000fe20000010243 */
[--C-:B------:R-:W-:Y:S01]  /*c590*/  @!P2 IMAD.X R27, R3, 0x1, R8.reuse, P6 ;  /* 0x00000001031ba824 */ /* 0x100fe200030e0608 */
[----:B------:R-:W-:Y:S01]  /*c5a0*/  @!P1 IADD3 R34, P6, R0, R37, RZ ;  /* 0x0000002500229210 */ /* 0x000fe20007fde0ff */
[----:B------:R-:W-:Y:S01]  /*c5b0*/  @!P2 IMAD.X R29, R5, 0x1, R8, P5 ;  /* 0x00000001051da824 */ /* 0x000fe200028e0608 */
[----:B------:R-:W-:Y:S01]  /*c5c0*/  ISETP.GE.AND P5, PT, R224, UR4, PT ;  /* 0x00000004e0007c0c */ /* 0x000fe2000bfa6270 */
[----:B------:R-:W-:-:S02]  /*c5d0*/  @!P4 IMAD.MOV.U32 R8, RZ, RZ, R0 ;  /* 0x000000ffff08c224 */ /* 0x000fc400078e0000 */
[----:B------:R-:W-:Y:S01]  /*c5e0*/  @!P1 IMAD.X R35, R3, 0x1, R12, P6 ;  /* 0x0000000103239824 */ /* 0x000fe200030e060c */
[----:B------:R-:W-:Y:S01]  /*c5f0*/  @!P1 IADD3 R36, P6, R14, R37, RZ ;  /* 0x000000250e249210 */ /* 0x000fe20007fde0ff */
[----:B------:R-:W-:-:S04]  /*c600*/  @!P4 IMAD.WIDE R8, R196, 0x2, R8 ;  /* 0x00000002c408c825 */ /* 0x000fc800078e0208 */
[----:B------:R-:W-:Y:S01]  /*c610*/  @!P1 IMAD.X R37, R5, 0x1, R12, P6 ;  /* 0x0000000105259824 */ /* 0x000fe200030e060c */
[-C--:B------:R-:W-:Y:S01]  /*c620*/  @!P0 IADD3 R42, P6, R0, R45.reuse, RZ ;  /* 0x0000002d002a8210 */ /* 0x080fe20007fde0ff */
[----:B------:R-:W-:Y:S01]  /*c630*/  @!P4 IMAD.WIDE R12, R196, 0x2, R14 ;  /* 0x00000002c40cc825 */ /* 0x000fe200078e020e */
[----:B------:R1:W5:Y:S03]  /*c640*/  @!P4 LD.E.64 R58, desc[UR60][R8.64] ;  /* 0x0000003c083ac980 */ /* 0x000366000c101b00 */
[----:B------:R-:W-:Y:S01]  /*c650*/  @!P0 IMAD.X R43, R3, 0x1, R32, P6 ;  /* 0x00000001032b8824 */ /* 0x000fe200030e0620 */
[----:B------:R-:W-:Y:S01]  /*c660*/  @!P0 IADD3 R44, P6, R14, R45, RZ ;  /* 0x0000002d0e2c8210 */ /* 0x000fe20007fde0ff */
[C---:B------:R-:W-:Y:S01]  /*c670*/  @!P5 IMAD.SHL.U32 R15, R224.reuse, 0x2, RZ ;  /* 0x00000002e00fd824 */ /* 0x040fe200078e00ff */
[----:B------:R1:W5:Y:S01]  /*c680*/  @!P4 LD.E.64 R60, desc[UR60][R12.64] ;  /* 0x0000003c0c3cc980 */ /* 0x000362000c101b00 */
[----:B------:R-:W-:-:S02]  /*c690*/  @!P5 SHF.L.U64.HI R30, R224, 0x1, R75 ;  /* 0x00000001e01ed819 */ /* 0x000fc4000001024b */
[----:B------:R-:W-:Y:S01]  /*c6a0*/  CS2R R56, SRZ ;  /* 0x0000000000387805 */ /* 0x000fe2000001ff00 */
[----:B------:R-:W-:Y:S01]  /*c6b0*/  @!P0 IMAD.X R45, R5, 0x1, R32, P6 ;  /* 0x00000001052d8824 */ /* 0x000fe200030e0620 */
[-C--:B------:R-:W-:Y:S02]  /*c6c0*/  @!P5 IADD3 R70, P4, R0, R15.reuse, RZ ;  /* 0x0000000f0046d210 */ /* 0x080fe40007f9e0ff */
[----:B------:R-:W-:Y:S02]  /*c6d0*/  CS2R R54, SRZ ;  /* 0x0000000000367805 */ /* 0x000fe4000001ff00 */
[----:B------:R-:W-:Y:S02]  /*c6e0*/  @!P5 IADD3 R14, P6, R14, R15, RZ ;  /* 0x0000000f0e0ed210 */ /* 0x000fe40007fde0ff */
[----:B------:R-:W-:Y:S02]  /*c6f0*/  CS2R R52, SRZ ;  /* 0x0000000000347805 */ /* 0x000fe4000001ff00 */
[----:B------:R-:W-:Y:S01]  /*c700*/  CS2R R50, SRZ ;  /* 0x0000000000327805 */ /* 0x000fe2000001ff00 */
[--C-:B------:R-:W-:Y:S01]  /*c710*/  @!P5 IMAD.X R71, R3, 0x1, R30.reuse, P4 ;  /* 0x000000010347d824 */ /* 0x100fe200020e061e */
[----:B------:R-:W-:Y:S01]  /*c720*/  CS2R R46, SRZ ;  /* 0x00000000002e7805 */ /* 0x000fe2000001ff00 */
[----:B------:R-:W-:Y:S01]  /*c730*/  @!P5 IMAD.X R15, R5, 0x1, R30, P6 ;  /* 0x00000001050fd824 */ /* 0x000fe200030e061e */
[----:B------:R-:W-:-:S02]  /*c740*/  CS2R R48, SRZ ;  /* 0x0000000000307805 */ /* 0x000fc4000001ff00 */
[----:B------:R-:W-:Y:S02]  /*c750*/  CS2R R38, SRZ ;  /* 0x0000000000267805 */ /* 0x000fe4000001ff00 */
[----:B------:R-:W-:Y:S02]  /*c760*/  CS2R R40, SRZ ;  /* 0x0000000000287805 */ /* 0x000fe4000001ff00 */
[----:B------:R-:W-:Y:S02]  /*c770*/  CS2R R30, SRZ ;  /* 0x00000000001e7805 */ /* 0x000fe4000001ff00 */
[----:B------:R-:W-:Y:S01]  /*c780*/  CS2R R32, SRZ ;  /* 0x0000000000207805 */ /* 0x000fe2000001ff00 */
[----:B------:R1:W5:Y:S04]  /*c790*/  @!P3 LD.E.64 R56, desc[UR60][R20.64] ;  /* 0x0000003c1438b980 */ /* 0x000368000c101b00 */
        /* <DEDUP_REMOVED lines=8> */
[----:B------:R1:W5:Y:S02]  /*c820*/  @!P5 LD.E.64 R32, desc[UR60][R14.64] ;  /* 0x0000003c0e20d980 */ /* 0x000364000c101b00 */
.L_x_1713:
[----:B------:R-:W-:Y:S05]  /*c830*/  BSYNC B1 ;  /* 0x0000000000017941 */ /* 0x000fea0003800000 */
.L_x_1712:
[----:B-1---5:R-:W-:Y:S01]  /*c840*/  IMAD.MOV.U32 R8, RZ, RZ, R53 ;  /* 0x000000ffff087224 */ /* 0x022fe200078e0035 */
[----:B------:R-:W-:Y:S01]  /*c850*/  UMOV UR4, 0xffffffff ;  /* 0xffffffff00047882 */ /* 0x000fe20000000000 */
[----:B--2---:R-:W-:Y:S02]  /*c860*/  IMAD.MOV.U32 R0, RZ, RZ, R46 ;  /* 0x000000ffff007224 */ /* 0x004fe400078e002e */
[----:B------:R-:W-:Y:S01]  /*c870*/  IMAD.MOV.U32 R3, RZ, RZ, R47 ;  /* 0x000000ffff037224 */ /* 0x000fe200078e002f */
[----:B------:R-:W-:Y:S01]  /*c880*/  PRMT R90, R8, 0x7610, R90 ;  /* 0x00007610085a7816 */ /* 0x000fe2000000005a */
[----:B---3--:R-:W-:Y:S01]  /*c890*/  IMAD.MOV.U32 R5, RZ, RZ, R52 ;  /* 0x000000ffff057224 */ /* 0x008fe200078e0034 */
        /* <DEDUP_REMOVED lines=41> */
[----:B------:R-:W-:Y:S02]  /*cb30*/  CS2R R8, SRZ ;  /* 0x0000000000087805 */ /* 0x000fe4000001ff00 */
[----:B------:R-:W-:Y:S02]  /*cb40*/  PRMT R84, R3, 0x7610, R84 ;  /* 0x0000761003547816 */ /* 0x000fe40000000054 */
[----:B------:R-:W-:Y:S01]  /*cb50*/  PRMT R79, R5, 0x7610, R79 ;  /* 0x00007610054f7816 */ /* 0x000fe2000000004f */
[----:B------:R-:W-:Y:S06]  /*cb60*/  BRA.DIV UR4, `(.L_x_1714) ;  /* 0x000001e6048c7947 */ /* 0x000fec000b800000 */
[----:B------:R1:W2:Y:S04]  /*cb70*/  SHFL.IDX PT, R3, R7, 0x1, 0x1c1f ;  /* 0x003c1f0007037f89 */ /* 0x0002a800000e0000 */
[----:B------:R1:W3:Y:S04]  /*cb80*/  SHFL.IDX PT, R0, R6, 0x1, 0x1c1f ;  /* 0x003c1f0006007f89 */ /* 0x0002e800000e0000 */
[----:B------:R1:W1:Y:S04]  /*cb90*/  SHFL.IDX PT, R5, R10, 0x1, 0x1c1f ;  /* 0x003c1f000a057f89 */ /* 0x00026800000e0000 */
[----:B0-----:R-:W0:Y:S02]  /*cba0*/  SHFL.IDX PT, R4, R4, 0x1, 0x1c1f ;  /* 0x003c1f0004047f89 */ /* 0x001e2400000e0000 */
.L_x_2048:
[----:B-1----:R-:W5:Y:S01]  /*cbb0*/  LDL R6, [R1+0x48] ;  /* 0x0000480001067983 */ /* 0x002f620000100800 */
[----:B------:R-:W-:Y:S01]  /*cbc0*/  VIADD R62, R62, 0x40 ;  /* 0x000000403e3e7836 */ /* 0x000fe20000000000 */
[----:B------:R-:W-:Y:S01]  /*cbd0*/  LOP3.LUT R7, R227, 0x18, R16, 0xf8, !PT ;  /* 0x00000018e3077812 */ /* 0x000fe200078ef810 */
[----:B------:R-:W-:Y:S01]  /*cbe0*/  BSSY B1, `(.L_x_1715) ;  /* 0x0000053000017945 */ /* 0x000fe20003800000 */
        /* <DEDUP_REMOVED lines=10> */
[----:B----4-:R-:W-:Y:S02]  /*cc90*/  CS2R R14, SRZ ;  /* 0x00000000000e7805 */ /* 0x010fe4000001ff00 */
[----:B------:R-:W-:Y:S02]  /*cca0*/  CS2R R10, SRZ ;  /* 0x00000000000a7805 */ /* 0x000fe4000001ff00 */
[----:B-----5:R-:W-:Y:S02]  /*ccb0*/  LOP3.LUT P0, RZ, R6, 0x4, RZ, 0xc0, !PT ;  /* 0x0000000406ff7812 */ /* 0x020fe4000780c0ff */
[----:B------:R-:W-:-:S05]  /*ccc0*/  LOP3.LUT R6, R7, R228, RZ, 0x3c, !PT ;  /* 0x000000e407067212 */ /* 0x000fca00078e3cff */
[----:B------:R-:W-:-:S04]  /*ccd0*/  IMAD.IADD R7, R229, 0x1, R6 ;  /* 0x00000001e5077824 */ /* 0x000fc800078e0206 */
[----:B------:R-:W-:Y:S01]  /*cce0*/  IMAD R62, R7, 0x2, R18 ;  /* 0x00000002073e7824 */ /* 0x000fe200078e0212 */
[----:B------:R-:W-:Y:S06]  /*ccf0*/  @P1 BRA `(.L_x_1716) ;  /* 0x0000000400041947 */ /* 0x000fec0003800000 */
[----:B------:R-:W-:Y:S01]  /*cd00*/  ULDC UR4, c[0x0][0x3f4] ;  /* 0x0000fd0000047ab9 */ /* 0x000fe20000000800 */
[----:B------:R-:W-:Y:S02]  /*cd10*/  CS2R R44, SRZ ;  /* 0x00000000002c7805 */ /* 0x000fe4000001ff00 */
[----:B------:R-:W-:Y:S02]  /*cd20*/  ISETP.GE.AND P4, PT, R223, UR4, PT ;  /* 0x00000004df007c0c */ /* 0x000fe4000bf86270 */
[----:B------:R-:W-:Y:S02]  /*cd30*/  CS2R R42, SRZ ;  /* 0x00000000002a7805 */ /* 0x000fe4000001ff00 */
[----:B------:R-:W-:Y:S02]  /*cd40*/  ISETP.GE.AND P3, PT, R221, UR4, PT ;  /* 0x00000004dd007c0c */ /* 0x000fe4000bf66270 */
[----:B------:R-:W-:Y:S02]  /*cd50*/  ISETP.GE.AND P2, PT, R222, UR4, PT ;  /* 0x00000004de007c0c */ /* 0x000fe4000bf46270 */
[----:B------:R-:W-:-:S05]  /*cd60*/  ISETP.GE.AND P1, PT, R220, UR4, PT ;  /* 0x00000004dc007c0c */ /* 0x000fca000bf26270 */
[C---:B------:R-:W-:Y:S01]  /*cd70*/  @!P4 IMAD.SHL.U32 R9, R223.reuse, 0x2, RZ ;  /* 0x00000002df09c824 */ /* 0x040fe200078e00ff */
[----:B------:R-:W-:-:S03]  /*cd80*/  @!P4 SHF.L.U64.HI R66, R223, 0x1, R66 ;  /* 0x00000001df42c819 */ /* 0x000fc60000010242 */
[C---:B------:R-:W-:Y:S01]  /*cd90*/  @!P3 IMAD.SHL.U32 R73, R221.reuse, 0x2, RZ ;  /* 0x00000002dd49b824 */ /* 0x040fe200078e00ff */
[----:B------:R-:W-:Y:S02]  /*cda0*/  @!P3 SHF.L.U64.HI R64, R221, 0x1, R64 ;  /* 0x00000001dd40b819 */ /* 0x000fe40000010240 */
[-C--:B---3--:R-:W-:Y:S01]  /*cdb0*/  @!P4 IADD3 R10, P5, R0, R9.reuse, RZ ;  /* 0x00000009000ac210 */ /* 0x088fe20007fbe0ff */
[----:B------:R-:W-:Y:S01]  /*cdc0*/  @!P1 IMAD.SHL.U32 R7, R220, 0x2, RZ ;  /* 0x00000002dc079824 */ /* 0x000fe200078e00ff */
[C---:B------:R-:W-:Y:S01]  /*cdd0*/  @!P2 SHF.L.U64.HI R6, R222.reuse, 0x1, R67 ;  /* 0x00000001de06a819 */ /* 0x040fe20000010243 */
[----:B------:R-:W-:Y:S01]  /*cde0*/  @!P2 IMAD.SHL.U32 R67, R222, 0x2, RZ ;  /* 0x00000002de43a824 */ /* 0x000fe200078e00ff */
[----:B0-----:R-:W-:Y:S01]  /*cdf0*/  @!P4 IADD3 R8, P6, R4, R9, RZ ;  /* 0x000000090408c210 */ /* 0x001fe20007fde0ff */
[--C-:B--2---:R-:W-:Y:S01]  /*ce00*/  @!P4 IMAD.X R11, R3, 0x1, R66.reuse, P5 ;  /* 0x00000001030bc824 */ /* 0x104fe200028e0642 */
[-C--:B------:R-:W-:Y:S02]  /*ce10*/  @!P3 IADD3 R76, P5, R0, R73.reuse, RZ ;  /* 0x00000049004cb210 */ /* 0x080fe40007fbe0ff */
[----:B------:R-:W-:Y:S01]  /*ce20*/  @!P1 SHF.L.U64.HI R12, R220, 0x1, R65 ;  /* 0x00000001dc0c9819 */ /* 0x000fe20000010241 */
[----:B------:R-:W-:Y:S01]  /*ce30*/  @!P4 IMAD.X R9, R5, 0x1, R66, P6 ;  /* 0x000000010509c824 */ /* 0x000fe200030e0642 */
[----:B------:R-:W-:Y:S01]  /*ce40*/  @!P3 IADD3 R72, P6, R4, R73, RZ ;  /* 0x000000490448b210 */ /* 0x000fe20007fde0ff */
[----:B------:R-:W-:Y:S01]  /*ce50*/  @!P3 IMAD.X R77, R3, 0x1, R64, P5 ;  /* 0x00000001034db824 */ /* 0x000fe200028e0640 */
[----:B------:R-:W-:-:S03]  /*ce60*/  @!P2 IADD3 R70, P5, R0, R67, RZ ;  /* 0x000000430046a210 */ /* 0x000fc60007fbe0ff */
[----:B------:R-:W-:Y:S01]  /*ce70*/  @!P3 IMAD.X R73, R5, 0x1, R64, P6 ;  /* 0x000000010549b824 */ /* 0x000fe200030e0640 */
[----:B------:R-:W-:Y:S01]  /*ce80*/  @!P2 IADD3 R66, P6, R4, R67, RZ ;  /* 0x000000430442a210 */ /* 0x000fe20007fde0ff */
[----:B------:R-:W-:Y:S01]  /*ce90*/  @!P2 IMAD.X R71, R3, 0x1, R6, P5 ;  /* 0x000000010347a824 */ /* 0x000fe200028e0606 */
[----:B------:R-:W-:-:S03]  /*cea0*/  @!P1 IADD3 R64, P5, R0, R7, RZ ;  /* 0x0000000700409210 */ /* 0x000fc60007fbe0ff */
[----:B------:R-:W-:Y:S01]  /*ceb0*/  @!P2 IMAD.X R67, R5, 0x1, R6, P6 ;  /* 0x000000010543a824 */ /* 0x000fe200030e0606 */
[----:B------:R-:W-:Y:S01]  /*cec0*/  ISETP.GE.AND P6, PT, R196, UR4, PT ;  /* 0x00000004c4007c0c */ /* 0x000fe2000bfc6270 */
[----:B------:R-:W-:Y:S01]  /*ced0*/  @!P1 IMAD.X R65, R3, 0x1, R12, P5 ;  /* 0x0000000103419824 */ /* 0x000fe200028e060c */
[----:B------:R-:W-:-:S05]  /*cee0*/  @!P1 IADD3 R6, P5, R4, R7, RZ ;  /* 0x0000000704069210 */ /* 0x000fca0007fbe0ff */
[----:B------:R-:W-:Y:S01]  /*cef0*/  @!P1 IMAD.X R7, R5, 0x1, R12, P5 ;  /* 0x0000000105079824 */ /* 0x000fe200028e060c */
[----:B------:R-:W-:-:S05]  /*cf00*/  ISETP.GE.AND P5, PT, R224, UR4, PT ;  /* 0x00000004e0007c0c */ /* 0x000fca000bfa6270 */
[----:B------:R-:W-:Y:S02]  /*cf10*/  @!P6 IMAD.MOV.U32 R12, RZ, RZ, R0 ;  /* 0x000000ffff0ce224 */ /* 0x000fe400078e0000 */
[----:B------:R-:W-:Y:S02]  /*cf20*/  @!P6 IMAD.MOV.U32 R13, RZ, RZ, R3 ;  /* 0x000000ffff0de224 */ /* 0x000fe400078e0003 */
[----:B------:R-:W-:-:S04]  /*cf30*/  @!P6 IMAD.WIDE R14, R196, 0x2, R4 ;  /* 0x00000002c40ee825 */ /* 0x000fc800078e0204 */
[----:B------:R-:W-:Y:S01]  /*cf40*/  @!P6 IMAD.WIDE R12, R196, 0x2, R12 ;  /* 0x00000002c40ce825 */ /* 0x000fe200078e020c */
[----:B------:R0:W5:Y:S03]  /*cf50*/  @!P6 LD.E.64 R42, desc[UR60][R14.64] ;  /* 0x0000003c0e2ae980 */ /* 0x000166000c101b00 */
[C---:B------:R-:W-:Y:S01]  /*cf60*/  @!P5 IMAD.SHL.U32 R21, R224.reuse, 0x2, RZ ;  /* 0x00000002e015d824 */ /* 0x040fe200078e00ff */
[----:B------:R1:W5:Y:S01]  /*cf70*/  @!P6 LD.E.64 R44, desc[UR60][R12.64] ;  /* 0x0000003c0c2ce980 */ /* 0x000362000c101b00 */
[----:B------:R-:W-:-:S03]  /*cf80*/  @!P5 SHF.L.U64.HI R20, R224, 0x1, R75 ;  /* 0x00000001e014d819 */ /* 0x000fc6000001024b */
[-C--:B------:R-:W-:Y:S02]  /*cf90*/  @!P5 IADD3 R74, P6, R0, R21.reuse, RZ ;  /* 0x00000015004ad210 */ /* 0x080fe40007fde0ff */
[----:B------:R-:W-:Y:S02]  /*cfa0*/  CS2R R36, SRZ ;  /* 0x0000000000247805 */ /* 0x000fe4000001ff00 */
[----:B------:R-:W-:Y:S01]  /*cfb0*/  CS2R R34, SRZ ;  /* 0x0000000000227805 */ /* 0x000fe2000001ff00 */
[----:B------:R-:W-:Y:S01]  /*cfc0*/  @!P5 IMAD.X R75, R3, 0x1, R20, P6 ;  /* 0x00000001034bd824 */ /* 0x000fe200030e0614 */
[----:B------:R-:W-:Y:S02]  /*cfd0*/  @!P5 IADD3 R4, P6, R4, R21, RZ ;  /* 0x000000150404d210 */ /* 0x000fe40007fde0ff */
[----:B------:R2:W5:Y:S01]  /*cfe0*/  @!P4 LD.E.64 R36, desc[UR60][R10.64] ;  /* 0x0000003c0a24c980 */ /* 0x000562000c101b00 */
[----:B------:R-:W-:Y:S02]  /*cff0*/  CS2R R28, SRZ ;  /* 0x00000000001c7805 */ /* 0x000fe4000001ff00 */
[----:B------:R-:W-:-:S02]  /*d000*/  CS2R R26, SRZ ;  /* 0x00000000001a7805 */ /* 0x000fc4000001ff00 */
[----:B------:R-:W-:Y:S01]  /*d010*/  CS2R R24, SRZ ;  /* 0x0000000000187805 */ /* 0x000fe2000001ff00 */
[----:B------:R-:W-:Y:S01]  /*d020*/  @!P5 IMAD.X R5, R5, 0x1, R20, P6 ;  /* 0x000000010505d824 */ /* 0x000fe200030e0614 */
[----:B------:R3:W5:Y:S01]  /*d030*/  @!P4 LD.E.64 R34, desc[UR60][R8.64] ;  /* 0x0000003c0822c980 */ /* 0x000762000c101b00 */
[----:B------:R-:W-:Y:S02]  /*d040*/  CS2R R20, SRZ ;  /* 0x0000000000147805 */ /* 0x000fe4000001ff00 */
[----:B0-----:R-:W-:Y:S02]  /*d050*/  CS2R R14, SRZ ;  /* 0x00000000000e7805 */ /* 0x001fe4000001ff00 */
[----:B-1----:R-:W-:Y:S01]  /*d060*/  CS2R R12, SRZ ;  /* 0x00000000000c7805 */ /* 0x002fe2000001ff00 */
[----:B------:R1:W5:Y:S01]  /*d070*/  @!P3 LD.E.64 R28, desc[UR60][R76.64] ;  /* 0x0000003c4c1cb980 */ /* 0x000362000c101b00 */
[----:B--2---:R-:W-:-:S03]  /*d080*/  CS2R R10, SRZ ;  /* 0x00000000000a7805 */ /* 0x004fc6000001ff00 */
[----:B------:R1:W5:Y:S01]  /*d090*/  @!P3 LD.E.64 R26, desc[UR60][R72.64] ;  /* 0x0000003c481ab980 */ /* 0x000362000c101b00 */
[----:B---3--:R-:W-:-:S03]  /*d0a0*/  CS2R R8, SRZ ;  /* 0x0000000000087805 */ /* 0x008fc6000001ff00 */
[----:B------:R1:W5:Y:S04]  /*d0b0*/  @!P2 LD.E.64 R24, desc[UR60][R70.64] ;  /* 0x0000003c4618a980 */ /* 0x000368000c101b00 */
[----:B------:R1:W5:Y:S04]  /*d0c0*/  @!P2 LD.E.64 R20, desc[UR60][R66.64] ;  /* 0x0000003c4214a980 */ /* 0x000368000c101b00 */
[----:B------:R1:W5:Y:S04]  /*d0d0*/  @!P1 LD.E.64 R14, desc[UR60][R64.64] ;  /* 0x0000003c400e9980 */ /* 0x000368000c101b00 */
[----:B------:R1:W5:Y:S04]  /*d0e0*/  @!P1 LD.E.64 R12, desc[UR60][R6.64] ;  /* 0x0000003c060c9980 */ /* 0x000368000c101b00 */
[----:B------:R1:W5:Y:S04]  /*d0f0*/  @!P5 LD.E.64 R10, desc[UR60][R74.64] ;  /* 0x0000003c4a0ad980 */ /* 0x000368000c101b00 */
[----:B------:R1:W5:Y:S02]  /*d100*/  @!P5 LD.E.64 R8, desc[UR60][R4.64] ;  /* 0x0000003c0408d980 */ /* 0x000364000c101b00 */
.L_x_1716:
[----:B------:R-:W-:Y:S05]  /*d110*/  BSYNC B1 ;  /* 0x0000000000017941 */ /* 0x000fea0003800000 */
.L_x_1715:
[----:B-1----:R-:W0:Y:S01]  /*d120*/  LDL R65, [R1+0x58] ;  /* 0x0000580001417983 */ /* 0x002e220000100800 */
[C---:B------:R-:W-:Y:S01]  /*d130*/  VIADD R5, R62.reuse, 0x12400 ;  /* 0x000124003e057836 */ /* 0x040fe20000000000 */
[----:B------:R-:W-:Y:S01]  /*d140*/  VIADDMNMX R67, R63, -R112, 0x80, PT ;  /* 0x000000803f437446 */ /* 0x000fe20003800970 */
[----:B---3--:R-:W-:Y:S01]  /*d150*/  VIADD R0, R62, 0x12440 ;  /* 0x000124403e007836 */ /* 0x008fe20000000000 */
[----:B------:R-:W-:Y:S01]  /*d160*/  BSSY B1, `(.L_x_1717) ;  /* 0x0000036000017945 */ /* 0x000fe20003800000 */
[----:B------:R-:W-:Y:S01]  /*d170*/  @P0 VIADD R0, R5, 0xffffffc0 ;  /* 0xffffffc005000836 */ /* 0x000fe20000000000 */
[----:B------:R-:W-:Y:S01]  /*d180*/  ISETP.GE.AND P1, PT, R218, R67, PT ;  /* 0x00000043da00720c */ /* 0x000fe20003f26270 */
[----:B-----5:R-:W-:Y:S02]  /*d190*/  IMAD.MOV.U32 R5, RZ, RZ, R9 ;  /* 0x000000ffff057224 */ /* 0x020fe400078e0009 */
        /* <DEDUP_REMOVED lines=9> */
[----:B--2---:R-:W-:Y:S01]  /*d230*/  IMAD.MOV.U32 R3, RZ, RZ, R8 ;  /* 0x000000ffff037224 */ /* 0x004fe200078e0008 */
        /* <DEDUP_REMOVED lines=18> */
[----:B------:R-:W-:Y:S02]  /*d360*/  PRMT R71, R7, 0x7610, R71 ;  /* 0x0000761007477816 */ /* 0x000fe40000000047 */
[----:B0-----:R-:W-:-:S04]  /*d370*/  LEA.HI R4, R65, R65, RZ, 0x1 ;  /* 0x0000004141047211 */ /* 0x001fc800078f08ff */
[----:B------:R-:W-:-:S05]  /*d380*/  LOP3.LUT R4, R4, 0xfffffffe, RZ, 0xc0, !PT ;  /* 0xfffffffe04047812 */ /* 0x000fca00078ec0ff */
[----:B------:R-:W-:Y:S02]  /*d390*/  IMAD.IADD R4, R65, 0x1, -R4 ;  /* 0x0000000141047824 */ /* 0x000fe400078e0a04 */
[----:B------:R-:W-:-:S03]  /*d3a0*/  IMAD.MOV.U32 R65, RZ, RZ, R26 ;  /* 0x000000ffff417224 */ /* 0x000fc600078e001a */
[----:B------:R-:W-:Y:S01]  /*d3b0*/  SHF.L.U32 R5, R4, 0x1f, RZ ;  /* 0x0000001f04057819 */ /* 0x000fe200000006ff */
[----:B------:R-:W-:Y:S01]  /*d3c0*/  IMAD.MOV.U32 R4, RZ, RZ, R27 ;  /* 0x000000ffff047224 */ /* 0x000fe200078e001b */
[----:B------:R-:W-:Y:S01]  /*d3d0*/  PRMT R77, R65, 0x7610, R77 ;  /* 0x00007610414d7816 */ /* 0x000fe2000000004d */
[----:B------:R-:W-:Y:S01]  /*d3e0*/  IMAD.MOV.U32 R65, RZ, RZ, R42 ;  /* 0x000000ffff417224 */ /* 0x000fe200078e002a */
[----:B------:R-:W0:Y:S02]  /*d3f0*/  SYNCS.PHASECHK.TRANS64.TRYWAIT P0, [R18+URZ+0x30800], R5 ;  /* 0x03080005120075a7 */ /* 0x000e24000800017f */
[----:B------:R-:W-:Y:S01]  /*d400*/  PRMT R93, R4, 0x7610, R93 ;  /* 0x00007610045d7816 */ /* 0x000fe2000000005d */
[----:B------:R-:W-:Y:S01]  /*d410*/  IMAD.MOV.U32 R4, RZ, RZ, R43 ;  /* 0x000000ffff047224 */ /* 0x000fe200078e002b */
[----:B------:R-:W-:Y:S01]  /*d420*/  PRMT R104, R65, 0x7610, R104 ;  /* 0x0000761041687816 */ /* 0x000fe20000000068 */
[----:B------:R-:W-:-:S03]  /*d430*/  IMAD.MOV.U32 R65, RZ, RZ, R36 ;  /* 0x000000ffff417224 */ /* 0x000fc600078e0024 */
[----:B------:R-:W-:Y:S01]  /*d440*/  PRMT R105, R4, 0x7610, R105 ;  /* 0x0000761004697816 */ /* 0x000fe20000000069 */
[----:B------:R-:W-:Y:S01]  /*d450*/  IMAD.MOV.U32 R4, RZ, RZ, R37 ;  /* 0x000000ffff047224 */ /* 0x000fe200078e0025 */
[----:B------:R-:W-:-:S04]  /*d460*/  PRMT R102, R65, 0x7610, R102 ;  /* 0x0000761041667816 */ /* 0x000fc80000000066 */
[----:B------:R-:W-:Y:S01]  /*d470*/  PRMT R103, R4, 0x7610, R103 ;  /* 0x0000761004677816 */ /* 0x000fe20000000067 */
[----:B------:R-:W-:-:S05]  /*d480*/  IMAD.MOV.U32 R4, RZ, RZ, R24 ;  /* 0x000000ffff047224 */ /* 0x000fca00078e0018 */
[----:B------:R-:W-:Y:S01]  /*d490*/  PRMT R75, R4, 0x7610, R75 ;  /* 0x00007610044b7816 */ /* 0x000fe2000000004b */
[----:B------:R-:W-:Y:S01]  /*d4a0*/  IMAD.MOV.U32 R4, RZ, RZ, R10 ;  /* 0x000000ffff047224 */ /* 0x000fe200078e000a */
[----:B0-----:R-:W-:Y:S06]  /*d4b0*/  @!P0 BRA `(.L_x_1718) ;  /* 0x000001dc00ac8947 */ /* 0x001fec0003800000 */
.L_x_2049:
[----:B------:R-:W-:Y:S05]  /*d4c0*/  BSYNC B1 ;  /* 0x0000000000017941 */ /* 0x000fea0003800000 */
.L_x_1717:
[----:B------:R-:W-:Y:S01]  /*d4d0*/  BSSY B1, `(.L_x_1719) ;  /* 0x000012f000017945 */ /* 0x000fe20003800000 */
[----:B------:R-:W-:Y:S02]  /*d4e0*/  PRMT R63, R4, 0x7610, R63 ;  /* 0x00007610043f7816 */ /* 0x000fe4000000003f */
[----:B------:R-:W-:Y:S01]  /*d4f0*/  PRMT R65, R6, 0x7610, R65 ;  /* 0x0000761006417816 */ /* 0x000fe20000000041 */
[----:B------:R-:W-:Y:S06]  /*d500*/  @P1 BRA `(.L_x_1720) ;  /* 0x0000001000ac1947 */ /* 0x000fec0003800000 */
[----:B0-----:R-:W0:Y:S01]  /*d510*/  LDC R5, c[0x0][0x3f4] ;  /* 0x0000fd00ff057b82 */ /* 0x001e220000000800 */
        /* <DEDUP_REMOVED lines=9> */
[--C-:B------:R-:W-:Y:S02]  /*d5b0*/  SHF.R.U64 R113, R58, 0x10, R59.reuse ;  /* 0x000000103a717819 */ /* 0x100fe4000000123b */
[----:B------:R-:W-:Y:S02]  /*d5c0*/  SHF.R.U32.HI R58, RZ, 0x10, R59 ;  /* 0x00000010ff3a7819 */ /* 0x000fe4000001163b */
[--C-:B------:R-:W-:Y:S02]  /*d5d0*/  SHF.R.U64 R59, R60, 0x10, R61.reuse ;  /* 0x000000103c3b7819 */ /* 0x100fe4000000123d */
[----:B------:R-:W-:Y:S02]  /*d5e0*/  SHF.R.U32.HI R60, RZ, 0x10, R61 ;  /* 0x00000010ff3c7819 */ /* 0x000fe4000001163d */
[----:B------:R-:W-:Y:S02]  /*d5f0*/  PRMT R109, R109, 0x5410, R58 ;  /* 0x000054106d6d7816 */ /* 0x000fe4000000003a */
[----:B------:R-:W-:-:S02]  /*d600*/  PRMT R111, R111, 0x5410, R60 ;  /* 0x000054106f6f7816 */ /* 0x000fc4000000003c */
[----:B------:R-:W-:Y:S02]  /*d610*/  PRMT R108, R108, 0x5410, R113 ;  /* 0x000054106c6c7816 */ /* 0x000fe40000000071 */
[----:B------:R-:W-:Y:S01]  /*d620*/  PRMT R112, R110, 0x5410, R59 ;  /* 0x000054106e707816 */ /* 0x000fe2000000003b */
[C---:B------:R-:W-:Y:S01]  /*d630*/  IMAD.U32 R113, R111.reuse, 0x10000, RZ ;  /* 0x000100006f717824 */ /* 0x040fe200078e00ff */
[----:B------:R-:W-:Y:S01]  /*d640*/  LOP3.LUT R111, R111, 0xffff0000, RZ, 0xc0, !PT ;  /* 0xffff00006f6f7812 */ /* 0x000fe200078ec0ff */
[C---:B------:R-:W-:Y:S01]  /*d650*/  IMAD.U32 R110, R109.reuse, 0x10000, RZ ;  /* 0x000100006d6e7824 */ /* 0x040fe200078e00ff */
[----:B------:R-:W-:Y:S02]  /*d660*/  LOP3.LUT R109, R109, 0xffff0000, RZ, 0xc0, !PT ;  /* 0xffff00006d6d7812 */ /* 0x000fe400078ec0ff */
[C---:B0-----:R-:W-:Y:S01]  /*d670*/  LOP3.LUT R59, R6.reuse, 0xffff0000, RZ, 0xc0, !PT ;  /* 0xffff0000063b7812 */ /* 0x041fe200078ec0ff */
[----:B------:R-:W-:Y:S01]  /*d680*/  IMAD.U32 R58, R6, 0x10000, RZ ;  /* 0x00010000063a7824 */ /* 0x000fe200078e00ff */
[C---:B------:R-:W-:Y:S01]  /*d690*/  LOP3.LUT R61, R7.reuse, 0xffff0000, RZ, 0xc0, !PT ;  /* 0xffff0000073d7812 */ /* 0x040fe200078ec0ff */
[----:B------:R-:W-:-:S02]  /*d6a0*/  IMAD.U32 R60, R7, 0x10000, RZ ;  /* 0x00010000073c7824 */ /* 0x000fc400078e00ff */
[C---:B------:R-:W-:Y:S01]  /*d6b0*/  FMUL.FTZ R115, R59.reuse, R113 ;  /* 0x000000713b737220 */ /* 0x040fe20000410000 */
[-C--:B------:R-:W-:Y:S01]  /*d6c0*/  FMUL.FTZ R114, R59, R110.reuse ;  /* 0x0000006e3b727220 */ /* 0x080fe20000410000 */
[C---:B------:R-:W-:Y:S01]  /*d6d0*/  FMUL.FTZ R59, R61.reuse, R111 ;  /* 0x0000006f3d3b7220 */ /* 0x040fe20000410000 */
[----:B------:R-:W-:Y:S02]  /*d6e0*/  IMAD.U32 R6, R4, 0x10000, RZ ;  /* 0x0001000004067824 */ /* 0x000fe400078e00ff */
[C---:B------:R-:W-:Y:S01]  /*d6f0*/  FFMA.FTZ R115, R58.reuse, R110, -R115 ;  /* 0x0000006e3a737223 */ /* 0x040fe20000010873 */
[----:B------:R-:W-:Y:S01]  /*d700*/  FFMA.FTZ R114, R58, R113, R114 ;  /* 0x000000713a727223 */ /* 0x000fe20000010072 */
[-C--:B------:R-:W-:Y:S01]  /*d710*/  FMUL.FTZ R113, R61, R109.reuse ;  /* 0x0000006d3d717220 */ /* 0x080fe20000410000 */
[----:B------:R-:W-:Y:S01]  /*d720*/  FFMA.FTZ R110, R60, R109, -R59 ;  /* 0x0000006d3c6e7223 */ /* 0x000fe2000001083b */
[C---:B------:R-:W-:Y:S01]  /*d730*/  IMAD.U32 R7, R5.reuse, 0x10000, RZ ;  /* 0x0001000005077824 */ /* 0x040fe200078e00ff */
[----:B------:R-:W-:Y:S01]  /*d740*/  LOP3.LUT R4, R4, 0xffff0000, RZ, 0xc0, !PT ;  /* 0xffff000004047812 */ /* 0x000fe200078ec0ff */
[----:B------:R-:W-:Y:S01]  /*d750*/  IMAD.U32 R61, R112, 0x10000, RZ ;  /* 0x00010000703d7824 */ /* 0x000fe200078e00ff */
[----:B------:R-:W-:Y:S01]  /*d760*/  LOP3.LUT R5, R5, 0xffff0000, RZ, 0xc0, !PT ;  /* 0xffff000005057812 */ /* 0x000fe200078ec0ff */
[----:B------:R-:W-:Y:S01]  /*d770*/  IMAD.U32 R59, R108, 0x10000, RZ ;  /* 0x000100006c3b7824 */ /* 0x000fe200078e00ff */
[----:B------:R-:W-:Y:S01]  /*d780*/  LOP3.LUT R112, R112, 0xffff0000, RZ, 0xc0, !PT ;  /* 0xffff000070707812 */ /* 0x000fe200078ec0ff */
[----:B------:R-:W-:Y:S01]  /*d790*/  FFMA.FTZ R113, R60, R111, R113 ;  /* 0x0000006f3c717223 */ /* 0x000fe20000010071 */
[----:B------:R-:W-:Y:S01]  /*d7a0*/  LOP3.LUT R108, R108, 0xffff0000, RZ, 0xc0, !PT ;  /* 0xffff00006c6c7812 */ /* 0x000fe200078ec0ff */
[C---:B------:R-:W-:Y:S01]  /*d7b0*/  FMUL.FTZ R109, R4.reuse, R61 ;  /* 0x0000003d046d7220 */ /* 0x040fe20000410000 */
[----:B------:R-:W-:Y:S01]  /*d7c0*/  FMUL.FTZ R58, R4, R59 ;  /* 0x0000003b043a7220 */ /* 0x000fe20000410000 */
[----:B------:R-:W-:-:S02]  /*d7d0*/  FMUL.FTZ R60, R5, R112 ;  /* 0x00000070053c7220 */ /* 0x000fc40000410000 */
[-C--:B------:R-:W-:Y:S01]  /*d7e0*/  FMUL.FTZ R111, R5, R108.reuse ;  /* 0x0000006c056f7220 */ /* 0x080fe20000410000 */
[C---:B------:R-:W-:Y:S01]  /*d7f0*/  FFMA.FTZ R4, R6.reuse, R59, -R109 ;  /* 0x0000003b06047223 */ /* 0x040fe2000001086d */
[----:B------:R-:W-:Y:S01]  /*d800*/  FFMA.FTZ R61, R6, R61, R58 ;  /* 0x0000003d063d7223 */ /* 0x000fe2000001003a */
[C---:B------:R-:W-:Y:S01]  /*d810*/  FFMA.FTZ R5, R7.reuse, R108, -R60 ;  /* 0x0000006c07057223 */ /* 0x040fe2000001083c */
[----:B------:R-:W-:Y:S01]  /*d820*/  FFMA.FTZ R112, R7, R112, R111 ;  /* 0x0000007007707223 */ /* 0x000fe2000001006f */
[----:B------:R-:W-:Y:S02]  /*d830*/  F2FP.BF16.F32.PACK_AB R6, R114, R115 ;  /* 0x000000737206723e */ /* 0x000fe400000010ff */
[----:B------:R-:W-:Y:S02]  /*d840*/  F2FP.BF16.F32.PACK_AB R7, R113, R110 ;  /* 0x0000006e7107723e */ /* 0x000fe400000010ff */
[----:B------:R-:W-:Y:S02]  /*d850*/  F2FP.BF16.F32.PACK_AB R4, R61, R4 ;  /* 0x000000043d04723e */ /* 0x000fe400000010ff */
[----:B------:R-:W-:-:S05]  /*d860*/  F2FP.BF16.F32.PACK_AB R5, R112, R5 ;  /* 0x000000057005723e */ /* 0x000fca00000010ff */
[----:B------:R0:W-:Y:S02]  /*d870*/  STS.128 [R62+0x12400], R4 ;  /* 0x012400043e007388 */ /* 0x0001e40000000c00 */
.L_x_1722:
[----:B------:R-:W-:Y:S05]  /*d880*/  BSYNC B2 ;  /* 0x0000000000027941 */ /* 0x000fea0003800000 */
.L_x_1721:
[----:B------:R-:W-:Y:S04]  /*d890*/  BSSY B2, `(.L_x_1723) ;  /* 0x0000030000027945 */ /* 0x000fe80003800000 */
[----:B------:R-:W-:Y:S05]  /*d8a0*/  @P1 BRA `(.L_x_1724) ;  /* 0x0000000000b81947 */ /* 0x000fea0003800000 */
[----:B0-----:R-:W0:Y:S01]  /*d8b0*/  LDS.128 R4, [R0] ;  /* 0x0000000000047984 */ /* 0x001e220000000c00 */
[--C-:B------:R-:W-:Y:S02]  /*d8c0*/  SHF.R.U64 R59, R56, 0x10, R57.reuse ;  /* 0x00000010383b7819 */ /* 0x100fe40000001239 */
[----:B------:R-:W-:Y:S02]  /*d8d0*/  SHF.R.U32.HI R56, RZ, 0x10, R57 ;  /* 0x00000010ff387819 */ /* 0x000fe40000011639 */
[--C-:B------:R-:W-:Y:S02]  /*d8e0*/  SHF.R.U64 R57, R54, 0x10, R55.reuse ;  /* 0x0000001036397819 */ /* 0x100fe40000001237 */
[----:B------:R-:W-:Y:S02]  /*d8f0*/  SHF.R.U32.HI R54, RZ, 0x10, R55 ;  /* 0x00000010ff367819 */ /* 0x000fe40000011637 */
[----:B------:R-:W-:Y:S02]  /*d900*/  PRMT R97, R97, 0x5410, R56 ;  /* 0x0000541061617816 */ /* 0x000fe40000000038 */
[----:B------:R-:W-:-:S02]  /*d910*/  PRMT R99, R99, 0x5410, R54 ;  /* 0x0000541063637816 */ /* 0x000fc40000000036 */
[----:B------:R-:W-:Y:S01]  /*d920*/  PRMT R96, R96, 0x5410, R59 ;  /* 0x0000541060607816 */ /* 0x000fe2000000003b */
[----:B------:R-:W-:Y:S01]  /*d930*/  IMAD.U32 R58, R97, 0x10000, RZ ;  /* 0x00010000613a7824 */ /* 0x000fe200078e00ff */
[----:B------:R-:W-:Y:S01]  /*d940*/  PRMT R98, R98, 0x5410, R57 ;  /* 0x0000541062627816 */ /* 0x000fe20000000039 */
[C---:B------:R-:W-:Y:S01]  /*d950*/  IMAD.U32 R59, R99.reuse, 0x10000, RZ ;  /* 0x00010000633b7824 */ /* 0x040fe200078e00ff */
[----:B------:R-:W-:Y:S02]  /*d960*/  LOP3.LUT R99, R99, 0xffff0000, RZ, 0xc0, !PT ;  /* 0xffff000063637812 */ /* 0x000fe400078ec0ff */
[----:B------:R-:W-:Y:S02]  /*d970*/  LOP3.LUT R97, R97, 0xffff0000, RZ, 0xc0, !PT ;  /* 0xffff000061617812 */ /* 0x000fe400078ec0ff */
[C---:B0-----:R-:W-:Y:S01]  /*d980*/  LOP3.LUT R55, R6.reuse, 0xffff0000, RZ, 0xc0, !PT ;  /* 0xffff000006377812 */ /* 0x041fe200078ec0ff */
[----:B------:R-:W-:Y:S01]  /*d990*/  IMAD.U32 R54, R6, 0x10000, RZ ;  /* 0x0001000006367824 */ /* 0x000fe200078e00ff */
[C---:B------:R-:W-:Y:S01]  /*d9a0*/  LOP3.LUT R57, R7.reuse, 0xffff0000, RZ, 0xc0, !PT ;  /* 0xffff000007397812 */ /* 0x040fe200078ec0ff */
[----:B------:R-:W-:-:S02]  /*d9b0*/  IMAD.U32 R56, R7, 0x10000, RZ ;  /* 0x0001000007387824 */ /* 0x000fc400078e00ff */
[CC--:B------:R-:W-:Y:S01]  /*d9c0*/  FMUL.FTZ R60, R55.reuse, R58.reuse ;  /* 0x0000003a373c7220 */ /* 0x0c0fe20000410000 */
[----:B------:R-:W-:Y:S01]  /*d9d0*/  FMUL.FTZ R61, R55, R59 ;  /* 0x0000003b373d7220 */ /* 0x000fe20000410000 */
[C---:B------:R-:W-:Y:S01]  /*d9e0*/  FMUL.FTZ R55, R57.reuse, R99 ;  /* 0x0000006339377220 */ /* 0x040fe20000410000 */
[----:B------:R-:W-:Y:S02]  /*d9f0*/  IMAD.U32 R6, R4, 0x10000, RZ ;  /* 0x0001000004067824 */ /* 0x000fe400078e00ff */
        /* <DEDUP_REMOVED lines=25> */
.L_x_1724:
[----:B------:R-:W-:Y:S05]  /*db90*/  BSYNC B2 ;  /* 0x0000000000027941 */ /* 0x000fea0003800000 */
.L_x_1723:
[----:B------:R-:W-:Y:S04]  /*dba0*/  BSSY B2, `(.L_x_1725) ;  /* 0x0000030000027945 */ /* 0x000fe80003800000 */
[----:B------:R-:W-:Y:S05]  /*dbb0*/  @P2 BRA `(.L_x_1726) ;  /* 0x0000000000b82947 */ /* 0x000fea0003800000 */
[----:B01----:R-:W0:Y:S01]  /*dbc0*/  LDS.128 R4, [R62+0x16400] ;  /* 0x016400003e047984 */ /* 0x003e220000000c00 */
[----:B------:R-:W-:Y:S02]  /*dbd0*/  SHF.R.U64 R52, R52, 0x10, R53 ;  /* 0x0000001034347819 */ /* 0x000fe40000001235 */
[----:B------:R-:W-:Y:S02]  /*dbe0*/  SHF.R.U64 R50, R50, 0x10, R51 ;  /* 0x0000001032327819 */ /* 0x000fe40000001233 */
[----:B------:R-:W-:Y:S02]  /*dbf0*/  SHF.R.U32.HI R53, RZ, 0x10, R53 ;  /* 0x00000010ff357819 */ /* 0x000fe40000011635 */
[----:B------:R-:W-:Y:S02]  /*dc00*/  SHF.R.U32.HI R51, RZ, 0x10, R51 ;  /* 0x00000010ff337819 */ /* 0x000fe40000011633 */
[----:B------:R-:W-:Y:S02]  /*dc10*/  PRMT R90, R90, 0x5410, R53 ;  /* 0x000054105a5a7816 */ /* 0x000fe40000000035 */
[----:B------:R-:W-:-:S02]  /*dc20*/  PRMT R92, R92, 0x5410, R51 ;  /* 0x000054105c5c7816 */ /* 0x000fc40000000033 */
[----:B------:R-:W-:Y:S01]  /*dc30*/  PRMT R91, R91, 0x5410, R50 ;  /* 0x000054105b5b7816 */ /* 0x000fe20000000032 */
[C---:B------:R-:W-:Y:S01]  /*dc40*/  IMAD.U32 R54, R90.reuse, 0x10000, RZ ;  /* 0x000100005a367824 */ /* 0x040fe200078e00ff */
[----:B------:R-:W-:Y:S01]  /*dc50*/  LOP3.LUT R90, R90, 0xffff0000, RZ, 0xc0, !PT ;  /* 0xffff00005a5a7812 */ /* 0x000fe200078ec0ff */
[C---:B------:R-:W-:Y:S01]  /*dc60*/  IMAD.U32 R55, R92.reuse, 0x10000, RZ ;  /* 0x000100005c377824 */ /* 0x040fe200078e00ff */
[----:B------:R-:W-:Y:S02]  /*dc70*/  LOP3.LUT R92, R92, 0xffff0000, RZ, 0xc0, !PT ;  /* 0xffff00005c5c7812 */ /* 0x000fe400078ec0ff */
[----:B------:R-:W-:Y:S02]  /*dc80*/  PRMT R89, R89, 0x5410, R52 ;  /* 0x0000541059597816 */ /* 0x000fe40000000034 */
[C---:B0-----:R-:W-:Y:S01]  /*dc90*/  LOP3.LUT R51, R6.reuse, 0xffff0000, RZ, 0xc0, !PT ;  /* 0xffff000006337812 */ /* 0x041fe200078ec0ff */
[----:B------:R-:W-:Y:S01]  /*dca0*/  IMAD.U32 R50, R6, 0x10000, RZ ;  /* 0x0001000006327824 */ /* 0x000fe200078e00ff */
[C---:B------:R-:W-:Y:S01]  /*dcb0*/  LOP3.LUT R53, R7.reuse, 0xffff0000, RZ, 0xc0, !PT ;  /* 0xffff000007357812 */ /* 0x040fe200078ec0ff */
[----:B------:R-:W-:-:S02]  /*dcc0*/  IMAD.U32 R52, R7, 0x10000, RZ ;  /* 0x0001000007347824 */ /* 0x000fc400078e00ff */
[C---:B------:R-:W-:Y:S01]  /*dcd0*/  FMUL.FTZ R56, R51.reuse, R54 ;  /* 0x0000003633387220 */ /* 0x040fe20000410000 */
[-C--:B------:R-:W-:Y:S01]  /*dce0*/  FMUL.FTZ R57, R51, R55.reuse ;  /* 0x0000003733397220 */ /* 0x080fe20000410000 */
[----:B------:R-:W-:Y:S01]  /*dcf0*/  FMUL.FTZ R51, R53, R92 ;  /* 0x0000005c35337220 */ /* 0x000fe20000410000 */
[----:B------:R-:W-:Y:S02]  /*dd00*/  IMAD.U32 R6, R4, 0x10000, RZ ;  /* 0x0001000004067824 */ /* 0x000fe400078e00ff */
[C---:B------:R-:W-:Y:S01]  /*dd10*/  FFMA.FTZ R59, R50.reuse, R55, R56 ;  /* 0x00000037323b7223 */ /* 0x040fe20000010038 */
[----:B------:R-:W-:Y:S02]  /*dd20*/  IMAD.U32 R7, R5, 0x10000, RZ ;  /* 0x0001000005077824 */ /* 0x000fe400078e00ff */
[----:B------:R-:W-:Y:S01]  /*dd30*/  FFMA.FTZ R58, R50, R54, -R57 ;  /* 0x00000036323a7223 */ /* 0x000fe20000010839 */
[-C--:B------:R-:W-:Y:S01]  /*dd40*/  FMUL.FTZ R55, R53, R90.reuse ;  /* 0x0000005a35377220 */ /* 0x080fe20000410000 */
[----:B------:R-:W-:Y:S01]  /*dd50*/  LOP3.LUT R4, R4, 0xffff0000, RZ, 0xc0, !PT ;  /* 0xffff000004047812 */ /* 0x000fe200078ec0ff */
[C---:B------:R-:W-:Y:S01]  /*dd60*/  FFMA.FTZ R90, R52.reuse, R90, -R51 ;  /* 0x0000005a345a7223 */ /* 0x040fe20000010833 */
[----:B------:R-:W-:Y:S01]  /*dd70*/  LOP3.LUT R5, R5, 0xffff0000, RZ, 0xc0, !PT ;  /* 0xffff000005057812 */ /* 0x000fe200078ec0ff */
[C---:B------:R-:W-:Y:S01]  /*dd80*/  IMAD.U32 R53, R91.reuse, 0x10000, RZ ;  /* 0x000100005b357824 */ /* 0x040fe200078e00ff */
[----:B------:R-:W-:Y:S01]  /*dd90*/  LOP3.LUT R54, R91, 0xffff0000, RZ, 0xc0, !PT ;  /* 0xffff00005b367812 */ /* 0x000fe200078ec0ff */
[C---:B------:R-:W-:Y:S01]  /*dda0*/  IMAD.U32 R51, R89.reuse, 0x10000, RZ ;  /* 0x0001000059337824 */ /* 0x040fe200078e00ff */
        /* <DEDUP_REMOVED lines=15> */
.L_x_1726:
[----:B------:R-:W-:Y:S05]  /*dea0*/  BSYNC B2 ;  /* 0x0000000000027941 */ /* 0x000fea0003800000 */
.L_x_1725:
[----:B------:R-:W-:Y:S04]  /*deb0*/  BSSY B2, `(.L_x_1727) ;  /* 0x0000030000027945 */ /* 0x000fe80003800000 */
[----:B------:R-:W-:Y:S05]  /*dec0*/  @P3 BRA `(.L_x_1728) ;  /* 0x0000000000b83947 */ /* 0x000fea0003800000 */
[----:B012---:R-:W0:Y:S01]  /*ded0*/  LDS.128 R4, [R0+0x4000] ;  /* 0x0040000000047984 */ /* 0x007e220000000c00 */
[----:B------:R-:W-:Y:S02]  /*dee0*/  SHF.R.U64 R50, R46, 0x10, R47 ;  /* 0x000000102e327819 */ /* 0x000fe4000000122f */
[----:B------:R-:W-:Y:S02]  /*def0*/  SHF.R.U64 R46, R48, 0x10, R49 ;  /* 0x00000010302e7819 */ /* 0x000fe40000001231 */
[----:B------:R-:W-:Y:S02]  /*df00*/  SHF.R.U32.HI R47, RZ, 0x10, R47 ;  /* 0x00000010ff2f7819 */ /* 0x000fe4000001162f */
        /* <DEDUP_REMOVED lines=42> */
.L_x_1728:
[----:B------:R-:W-:Y:S05]  /*e1b0*/  BSYNC B2 ;  /* 0x0000000000027941 */ /* 0x000fea0003800000 */
.L_x_1727:
[----:B------:R-:W-:Y:S04]  /*e1c0*/  BSSY B2, `(.L_x_1729) ;  /* 0x0000030000027945 */ /* 0x000fe80003800000 */
[----:B------:R-:W-:Y:S05]  /*e1d0*/  @P4 BRA `(.L_x_1730) ;  /* 0x0000000000b84947 */ /* 0x000fea0003800000 */
[----:B0123--:R-:W0:Y:S01]  /*e1e0*/  LDS.128 R4, [R62+0x1a400] ;  /* 0x01a400003e047984 */ /* 0x00fe220000000c00 */
        /* <DEDUP_REMOVED lines=45> */
.L_x_1730:
[----:B------:R-:W-:Y:S05]  /*e4c0*/  BSYNC B2 ;  /* 0x0000000000027941 */ /* 0x000fea0003800000 */
.L_x_1729:
[----:B------:R-:W-:Y:S05]  /*e4d0*/  @P5 BRA `(.L_x_1720) ;  /* 0x0000000000b85947 */ /* 0x000fea0003800000 */
[----:B01234-:R-:W0:Y:S01]  /*e4e0*/  LDS.128 R4, [R0+0x8000] ;  /* 0x0080000000047984 */ /* 0x01fe220000000c00 */
        /* <DEDUP_REMOVED lines=45> */
.L_x_1720:
[----:B------:R-:W-:Y:S05]  /*e7c0*/  BSYNC B1 ;  /* 0x0000000000017941 */ /* 0x000fea0003800000 */
.L_x_1719:
        /* <DEDUP_REMOVED lines=58> */
.L_x_1733:
[----:B------:R-:W-:Y:S05]  /*eb70*/  BSYNC B1 ;  /* 0x0000000000017941 */ /* 0x000fea0003800000 */
.L_x_1732:
[----:B------:R-:W-:Y:S04]  /*eb80*/  BSSY B1, `(.L_x_1734) ;  /* 0x0000030000017945 */ /* 0x000fe80003800000 */
[----:B------:R-:W-:Y:S05]  /*eb90*/  @P1 BRA `(.L_x_1735) ;  /* 0x0000000000b81947 */ /* 0x000fea0003800000 */
[----:B0-----:R-:W0:Y:S01]  /*eba0*/  LDS.128 R4, [R0+0x2000] ;  /* 0x0020000000047984 */ /* 0x001e220000000c00 */
        /* <DEDUP_REMOVED lines=45> */
.L_x_1735:
[----:B------:R-:W-:Y:S05]  /*ee80*/  BSYNC B1 ;  /* 0x0000000000017941 */ /* 0x000fea0003800000 */
.L_x_1734:
        /* <DEDUP_REMOVED lines=26> */
[----:B------:R-:W-:Y:S02]  /*f030*/  IMAD.U32 R7, R5, 0x10000, RZ ;  /* 0x0001000005077824 */ /* 0x000fe400078e00ff */
[----:B------:R-:W-:Y:S01]  /*f040*/  FFMA.FTZ R32, R26, R30, -R33 ;  /* 0x0000001e1a207223 */ /* 0x000fe20000010821 */
[----:B------:R-:W-:Y:S01]  /*f050*/  IMAD.U32 R27, R94, 0x10000, RZ ;  /* 0x000100005e1b7824 */ /* 0x000fe200078e00ff */
[----:B------:R-:W-:Y:S01]  /*f060*/  LOP3.LUT R4, R4, 0xffff0000, RZ, 0xc0, !PT ;  /* 0xffff000004047812 */ /* 0x000fe200078ec0ff */
[----:B------:R-:W-:Y:S01]  /*f070*/  IMAD.U32 R29, R77, 0x10000, RZ ;  /* 0x000100004d1d7824 */ /* 0x000fe200078e00ff */
[----:B------:R-:W-:Y:S01]  /*f080*/  LOP3.LUT R5, R5, 0xffff0000, RZ, 0xc0, !PT ;  /* 0xffff000005057812 */ /* 0x000fe200078ec0ff */
[----:B------:R-:W-:Y:S01]  /*f090*/  FFMA.FTZ R34, R28, R93, R31 ;  /* 0x0000005d1c227223 */ /* 0x000fe2000001001f */
[----:B------:R-:W-:Y:S01]  /*f0a0*/  LOP3.LUT R26, R77, 0xffff0000, RZ, 0xc0, !PT ;  /* 0xffff00004d1a7812 */ /* 0x000fe200078ec0ff */
[----:B------:R-:W-:Y:S01]  /*f0b0*/  FMUL.FTZ R31, R4, R29 ;  /* 0x0000001d041f7220 */ /* 0x000fe20000410000 */
[----:B------:R-:W-:Y:S01]  /*f0c0*/  LOP3.LUT R94, R94, 0xffff0000, RZ, 0xc0, !PT ;  /* 0xffff00005e5e7812 */ /* 0x000fe200078ec0ff */
[----:B------:R-:W-:-:S02]  /*f0d0*/  FMUL.FTZ R28, R4, R27 ;  /* 0x0000001b041c7220 */ /* 0x000fc40000410000 */
[C---:B------:R-:W-:Y:S01]  /*f0e0*/  FMUL.FTZ R30, R5.reuse, R26 ;  /* 0x0000001a051e7220 */ /* 0x040fe20000410000 */
[C---:B------:R-:W-:Y:S01]  /*f0f0*/  FFMA.FTZ R4, R6.reuse, R27, -R31 ;  /* 0x0000001b06047223 */ /* 0x040fe2000001081f */
[-C--:B------:R-:W-:Y:S01]  /*f100*/  FMUL.FTZ R33, R5, R94.reuse ;  /* 0x0000005e05217220 */ /* 0x080fe20000410000 */
[----:B------:R-:W-:Y:S01]  /*f110*/  FFMA.FTZ R29, R6, R29, R28 ;  /* 0x0000001d061d7223 */ /* 0x000fe2000001001c */
[----:B------:R-:W-:Y:S01]  /*f120*/  FFMA.FTZ R5, R7, R94, -R30 ;  /* 0x0000005e07057223 */ /* 0x000fe2000001081e */
[----:B------:R-:W-:Y:S01]  /*f130*/  F2FP.BF16.F32.PACK_AB R6, R35, R32 ;  /* 0x000000202306723e */ /* 0x000fe200000010ff */
[----:B------:R-:W-:Y:S01]  /*f140*/  FFMA.FTZ R26, R7, R26, R33 ;  /* 0x0000001a071a7223 */ /* 0x000fe20000010021 */
[----:B------:R-:W-:Y:S02]  /*f150*/  F2FP.BF16.F32.PACK_AB R7, R34, R95 ;  /* 0x0000005f2207723e */ /* 0x000fe400000010ff */
[----:B------:R-:W-:Y:S02]  /*f160*/  F2FP.BF16.F32.PACK_AB R4, R29, R4 ;  /* 0x000000041d04723e */ /* 0x000fe400000010ff */
[----:B------:R-:W-:-:S05]  /*f170*/  F2FP.BF16.F32.PACK_AB R5, R26, R5 ;  /* 0x000000051a05723e */ /* 0x000fca00000010ff */
[----:B------:R2:W-:Y:S02]  /*f180*/  STS.128 [R62+0x18400], R4 ;  /* 0x018400043e007388 */ /* 0x0005e40000000c00 */
.L_x_1737:
[----:B------:R-:W-:Y:S05]  /*f190*/  BSYNC B1 ;  /* 0x0000000000017941 */ /* 0x000fea0003800000 */
.L_x_1736:
        /* <DEDUP_REMOVED lines=48> */
.L_x_1739:
[----:B------:R-:W-:Y:S05]  /*f4a0*/  BSYNC B1 ;  /* 0x0000000000017941 */ /* 0x000fea0003800000 */
.L_x_1738:
[----:B------:R-:W-:Y:S04]  /*f4b0*/  BSSY B1, `(.L_x_1740) ;  /* 0x0000030000017945 */ /* 0x000fe80003800000 */
[----:B------:R-:W-:Y:S05]  /*f4c0*/  @P4 BRA `(.L_x_1741) ;  /* 0x0000000000b84947 */ /* 0x000fea0003800000 */
[----:B0123--:R-:W0:Y:S01]  /*f4d0*/  LDS.128 R4, [R62+0x1c400] ;  /* 0x01c400003e047984 */ /* 0x00fe220000000c00 */
[--C-:B------:R-:W-:Y:S02]  /*f4e0*/  SHF.R.U64 R14, R14, 0x10, R15.reuse ;  /* 0x000000100e0e7819 */ /* 0x100fe4000000120f */
[----:B------:R-:W-:Y:S02]  /*f4f0*/  SHF.R.U32.HI R21, RZ, 0x10, R15 ;  /* 0x00000010ff157819 */ /* 0x000fe4000001160f */
[--C-:B------:R-:W-:Y:S02]  /*f500*/  SHF.R.U64 R15, R12, 0x10, R13.reuse ;  /* 0x000000100c0f7819 */ /* 0x100fe4000000120d */
        /* <DEDUP_REMOVED lines=17> */
[C---:B------:R-:W-:Y:S01]  /*f620*/  FFMA.FTZ R27, R12.reuse, R21, R26 ;  /* 0x000000150c1b7223 */ /* 0x040fe2000001001a */
[----:B------:R-:W-:Y:S01]  /*f630*/  FMUL.FTZ R21, R15, R72 ;  /* 0x000000480f157220 */ /* 0x000fe20000410000 */
[C---:B------:R-:W-:Y:S02]  /*f640*/  IMAD.U32 R7, R5.reuse, 0x10000, RZ ;  /* 0x0001000005077824 */ /* 0x040fe400078e00ff */
[----:B------:R-:W-:Y:S01]  /*f650*/  FFMA.FTZ R24, R12, R20, -R25 ;  /* 0x000000140c187223 */ /* 0x000fe20000010819 */
[----:B------:R-:W-:Y:S01]  /*f660*/  IMAD.U32 R15, R66, 0x10000, RZ ;  /* 0x00010000420f7824 */ /* 0x000fe200078e00ff */
[----:B------:R-:W-:Y:S01]  /*f670*/  LOP3.LUT R4, R4, 0xffff0000, RZ, 0xc0, !PT ;  /* 0xffff000004047812 */ /* 0x000fe200078ec0ff */
[----:B------:R-:W-:Y:S01]  /*f680*/  FFMA.FTZ R72, R14, R72, -R13 ;  /* 0x000000480e487223 */ /* 0x000fe2000001080d */
[----:B------:R-:W-:Y:S01]  /*f690*/  LOP3.LUT R5, R5, 0xffff0000, RZ, 0xc0, !PT ;  /* 0xffff000005057812 */ /* 0x000fe200078ec0ff */
[C---:B------:R-:W-:Y:S01]  /*f6a0*/  IMAD.U32 R13, R71.reuse, 0x10000, RZ ;  /* 0x00010000470d7824 */ /* 0x040fe200078e00ff */
        /* <DEDUP_REMOVED lines=16> */
.L_x_1741:
[----:B------:R-:W-:Y:S05]  /*f7b0*/  BSYNC B1 ;  /* 0x0000000000017941 */ /* 0x000fea0003800000 */
.L_x_1740:
        /* <DEDUP_REMOVED lines=15> */
[C---:B------:R-:W-:Y:S01]  /*f8b0*/  IMAD.U32 R10, R7.reuse, 0x10000, RZ ;  /* 0x00010000070a7824 */ /* 0x040fe200078e00ff */
[----:B------:R-:W-:Y:S01]  /*f8c0*/  LOP3.LUT R7, R7, 0xffff0000, RZ, 0xc0, !PT ;  /* 0xffff000007077812 */ /* 0x000fe200078ec0ff */
[----:B------:R-:W-:-:S02]  /*f8d0*/  IMAD.U32 R8, R6, 0x10000, RZ ;  /* 0x0001000006087824 */ /* 0x000fc400078e00ff */
[C---:B------:R-:W-:Y:S01]  /*f8e0*/  FMUL.FTZ R15, R9.reuse, R13 ;  /* 0x0000000d090f7220 */ /* 0x040fe20000410000 */
[-C--:B------:R-:W-:Y:S01]  /*f8f0*/  FMUL.FTZ R14, R9, R11.reuse ;  /* 0x0000000b090e7220 */ /* 0x080fe20000410000 */
[CC--:B------:R-:W-:Y:S01]  /*f900*/  FMUL.FTZ R9, R7.reuse, R64.reuse ;  /* 0x0000004007097220 */ /* 0x0c0fe20000410000 */
[----:B------:R-:W-:Y:S02]  /*f910*/  IMAD.U32 R3, R4, 0x10000, RZ ;  /* 0x0001000004037824 */ /* 0x000fe400078e00ff */
[C---:B------:R-:W-:Y:S01]  /*f920*/  FFMA.FTZ R15, R8.reuse, R11, -R15 ;  /* 0x0000000b080f7223 */ /* 0x040fe2000001080f */
[----:B------:R-:W-:Y:S01]  /*f930*/  FFMA.FTZ R14, R8, R13, R14 ;  /* 0x0000000d080e7223 */ /* 0x000fe2000001000e */
[-C--:B------:R-:W-:Y:S01]  /*f940*/  FMUL.FTZ R11, R7, R65.reuse ;  /* 0x00000041070b7220 */ /* 0x080fe20000410000 */
[C---:B------:R-:W-:Y:S01]  /*f950*/  IMAD.U32 R6, R5.reuse, 0x10000, RZ ;  /* 0x0001000005067824 */ /* 0x040fe200078e00ff */
[----:B------:R-:W-:Y:S01]  /*f960*/  LOP3.LUT R4, R4, 0xffff0000, RZ, 0xc0, !PT ;  /* 0xffff000004047812 */ /* 0x000fe200078ec0ff */
[C---:B------:R-:W-:Y:S01]  /*f970*/  IMAD.U32 R8, R12.reuse, 0x10000, RZ ;  /* 0x000100000c087824 */ /* 0x040fe200078e00ff */
[----:B------:R-:W-:Y:S01]  /*f980*/  LOP3.LUT R5, R5, 0xffff0000, RZ, 0xc0, !PT ;  /* 0xffff000005057812 */ /* 0x000fe200078ec0ff */
[C---:B------:R-:W-:Y:S01]  /*f990*/  IMAD.U32 R7, R63.reuse, 0x10000, RZ ;  /* 0x000100003f077824 */ /* 0x040fe200078e00ff */
[----:B------:R-:W-:Y:S01]  /*f9a0*/  LOP3.LUT R12, R12, 0xffff0000, RZ, 0xc0, !PT ;  /* 0xffff00000c0c7812 */ /* 0x000fe200078ec0ff */
[C---:B------:R-:W-:Y:S01]  /*f9b0*/  FFMA.FTZ R65, R10.reuse, R65, -R9 ;  /* 0x000000410a417223 */ /* 0x040fe20000010809 */
[----:B------:R-:W-:Y:S01]  /*f9c0*/  LOP3.LUT R63, R63, 0xffff0000, RZ, 0xc0, !PT ;  /* 0xffff00003f3f7812 */ /* 0x000fe200078ec0ff */
[----:B------:R-:W-:Y:S01]  /*f9d0*/  FFMA.FTZ R64, R10, R64, R11 ;  /* 0x000000400a407223 */ /* 0x000fe2000001000b */
        /* <DEDUP_REMOVED lines=12> */
[----:B------:R0:W-:Y:S01]  /*faa0*/  STS.128 [R0+0xa000], R4 ;  /* 0x00a0000400007388 */ /* 0x0001e20000000c00 */
[----:B------:R-:W-:Y:S05]  /*fab0*/  BRA `(.L_x_1731) ;  /* 0x0000003800307947 */ /* 0x000fea0003800000 */
.L_x_1710:
[----:B------:R-:W2:Y:S01]  /*fac0*/  LDL R3, [R1+0x5c] ;  /* 0x00005c0001037983 */ /* 0x000ea20000100800 */
[----:B------:R-:W0:Y:S01]  /*fad0*/  LDC R69, c[0x0][0x448] ;  /* 0x00011200ff457b82 */ /* 0x000e220000000800 */
[----:B------:R-:W-:Y:S01]  /*fae0*/  ULDC.64 UR4, c[0x0][0x3f8] ;  /* 0x0000fe0000047ab9 */ /* 0x000fe20000000a00 */
[----:B------:R-:W-:Y:S01]  /*faf0*/  ULDC.64 UR6, c[0x0][0x408] ;  /* 0x0001020000067ab9 */ /* 0x000fe20000000a00 */
[----:B------:R-:W-:Y:S02]  /*fb00*/  IMAD.MOV.U32 R4, RZ, RZ, R24 ;  /* 0x000000ffff047224 */ /* 0x000fe400078e0018 */
[----:B------:R-:W-:Y:S02]  /*fb10*/  IMAD.MOV.U32 R8, RZ, RZ, R26 ;  /* 0x000000ffff087224 */ /* 0x000fe400078e001a */
[----:B------:R-:W-:Y:S01]  /*fb20*/  IMAD.MOV.U32 R9, RZ, RZ, R31 ;  /* 0x000000ffff097224 */ /* 0x000fe200078e001f */
[----:B0-----:R-:W-:-:S13]  /*fb30*/  ISETP.NE.AND P0, PT, R69, 0x1, PT ;  /* 0x000000014500780c */ /* 0x001fda0003f05270 */
[----:B------:R-:W0:Y:S08]  /*fb40*/  @P0 LDC R0, c[0x0][0x44c] ;  /* 0x00011300ff000b82 */ /* 0x000e300000000800 */
[----:B------:R-:W1:Y:S01]  /*fb50*/  @P0 LDC R5, c[0x0][0x450] ;  /* 0x00011400ff050b82 */ /* 0x000e620000000800 */
[----:B--2---:R-:W-:-:S04]  /*fb60*/  IMAD R3, R3, 0x40, R62 ;  /* 0x0000004003037824 */ /* 0x004fc800078e023e */
[----:B0-----:R-:W-:-:S05]  /*fb70*/  @P0 IMAD.HI.U32 R0, R3, R0, RZ ;  /* 0x0000000003000227 */ /* 0x001fca00078e00ff */
[----:B-1----:R-:W-:Y:S01]  /*fb80*/  @P0 SHF.R.U32.HI R3, RZ, R5, R0 ;  /* 0x00000005ff030219 */ /* 0x002fe20000011600 */
[----:B------:R-:W-:-:S03]  /*fb90*/  IMAD.MOV.U32 R5, RZ, RZ, R29 ;  /* 0x000000ffff057224 */ /* 0x000fc600078e001d */
        /* <DEDUP_REMOVED lines=21> */
.L_x_2055:
        /* <DEDUP_REMOVED lines=17> */
[----:B--2---:R-:W-:Y:S01]  /*fe00*/  IMAD.MOV.U32 R10, RZ, RZ, R0 ;  /* 0x000000ffff0a7224 */ /* 0x004fe200078e0000 */
[----:B------:R-:W-:Y:S01]  /*fe10*/  ISETP.GE.AND P2, PT, R16, UR4, PT ;  /* 0x0000000410007c0c */ /* 0x000fe2000bf46270 */
[----:B-1----:R-:W-:Y:S01]  /*fe20*/  IMAD.MOV.U32 R11, RZ, RZ, R3 ;  /* 0x000000ffff0b7224 */ /* 0x002fe200078e0003 */
[----:B------:R-:W-:Y:S01]  /*fe30*/  ISETP.GE.AND P3, PT, R198, UR4, PT ;  /* 0x00000004c6007c0c */ /* 0x000fe2000bf66270 */
[----:B---3--:R-:W-:Y:S01]  /*fe40*/  IMAD.MOV.U32 R15, RZ, RZ, R5 ;  /* 0x000000ffff0f7224 */ /* 0x008fe200078e0005 */
[----:B------:R-:W-:Y:S02]  /*fe50*/  ISETP.GE.AND P4, PT, R195, UR4, PT ;  /* 0x00000004c3007c0c */ /* 0x000fe4000bf86270 */
[----:B------:R-:W-:Y:S02]  /*fe60*/  CS2R R28, SRZ ;  /* 0x00000000001c7805 */ /* 0x000fe4000001ff00 */
[----:B------:R-:W-:-:S02]  /*fe70*/  CS2R R30, SRZ ;  /* 0x00000000001e7805 */ /* 0x000fc4000001ff00 */
[----:B------:R-:W-:Y:S02]  /*fe80*/  CS2R R40, SRZ ;  /* 0x0000000000287805 */ /* 0x000fe4000001ff00 */
[----:B------:R-:W-:Y:S01]  /*fe90*/  CS2R R42, SRZ ;  /* 0x00000000002a7805 */ /* 0x000fe2000001ff00 */
[----:B------:R-:W-:Y:S02]  /*fea0*/  @!P2 IMAD.SHL.U32 R9, R16, 0x2, RZ ;  /* 0x000000021009a824 */ /* 0x000fe400078e00ff */
[----:B------:R-:W-:Y:S02]  /*feb0*/  @!P3 IMAD.SHL.U32 R25, R202, 0x8, RZ ;  /* 0x00000008ca19b824 */ /* 0x000fe400078e00ff */
[----:B------:R-:W-:Y:S01]  /*fec0*/  @!P4 IMAD.SHL.U32 R27, R203, 0x8, RZ ;  /* 0x00000008cb1bc824 */ /* 0x000fe200078e00ff */
[-C--:B------:R-:W-:Y:S02]  /*fed0*/  @!P2 IADD3 R48, P0, R0, R9.reuse, RZ ;  /* 0x000000090030a210 */ /* 0x080fe40007f1e0ff */
[----:B----4-:R-:W-:Y:S01]  /*fee0*/  @!P2 IADD3 R4, P1, R14, R9, RZ ;  /* 0x000000090e04a210 */ /* 0x010fe20007f3e0ff */
[----:B------:R-:W-:Y:S01]  /*fef0*/  @!P3 IMAD.WIDE R8, R25, 0x2, R10 ;  /* 0x000000021908b825 */ /* 0x000fe200078e020a */
[----:B------:R-:W-:-:S03]  /*ff00*/  @!P2 SHF.L.U64.HI R0, R16, 0x1, R17 ;  /* 0x000000011000a819 */ /* 0x000fc60000010211 */
[----:B------:R-:W-:Y:S01]  /*ff10*/  @!P4 IMAD.WIDE R12, R27, 0x2, R10 ;  /* 0x000000021b0cc825 */ /* 0x000fe200078e020a */
[----:B------:R-:W-:Y:S02]  /*ff20*/  CS2R R36, SRZ ;  /* 0x0000000000247805 */ /* 0x000fe4000001ff00 */
[----:B------:R-:W-:Y:S02]  /*ff30*/  CS2R R38, SRZ ;  /* 0x0000000000267805 */ /* 0x000fe4000001ff00 */
[----:B------:R-:W-:Y:S01]  /*ff40*/  CS2R R32, SRZ ;  /* 0x0000000000207805 */ /* 0x000fe2000001ff00 */
[--C-:B------:R-:W-:Y:S01]  /*ff50*/  @!P3 IMAD.WIDE R10, R25, 0x2, R14.reuse ;  /* 0x00000002190ab825 */ /* 0x100fe200078e020e */
[----:B------:R-:W-:Y:S02]  /*ff60*/  CS2R R24, SRZ ;  /* 0x0000000000187805 */ /* 0x000fe4000001ff00 */
[----:B------:R-:W-:Y:S02]  /*ff70*/  CS2R R34, SRZ ;  /* 0x0000000000227805 */ /* 0x000fe4000001ff00 */
[----:B------:R-:W-:Y:S01]  /*ff80*/  CS2R R44, SRZ ;  /* 0x00000000002c7805 */ /* 0x000fe2000001ff00 */
[----:B------:R-:W-:Y:S01]  /*ff90*/  @!P4 IMAD.WIDE R14, R27, 0x2, R14 ;  /* 0x000000021b0ec825 */ /* 0x000fe200078e020e */
[----:B------:R-:W-:-:S02]  /*ffa0*/  CS2R R26, SRZ ;  /* 0x00000000001a7805 */ /* 0x000fc4000001ff00 */
[----:B------:R-:W-:Y:S01]  /*ffb0*/  CS2R R46, SRZ ;  /* 0x00000000002e7805 */ /* 0x000fe2000001ff00 */
[----:B------:R1:W5:Y:S01]  /*ffc0*/  @!P3 LD.E.128 R28, desc[UR60][R8.64] ;  /* 0x0000003c081cb980 */ /* 0x000362000c101d00 */
[--C-:B------:R-:W-:Y:S02]  /*ffd0*/  @!P2 IMAD.X R49, R3, 0x1, R0.reuse, P0 ;  /* 0x000000010331a824 */ /* 0x100fe400000e0600 */
[----:B------:R-:W-:Y:S01]  /*ffe0*/  @!P2 IMAD.X R5, R5, 0x1, R0, P1 ;  /* 0x000000010505a824 */ /* 0x000fe200008e0600 */
[----:B------:R1:W5:Y:S04]  /*fff0*/  @!P3 LD.E.128 R40, desc[UR60][R10.64] ;  /* 0x0000003c0a28b980 */ /* 0x000368000c101d00 */
[----:B------:R1:W5:Y:S04]  /*10000*/  @!P4 LD.E.128 R24, desc[UR60][R12.64] ;  /* 0x0000003c0c18c980 */ /* 0x000368000c101d00 */
[----:B------:R1:W5:Y:S04]  /*10010*/  @!P4 LD.E.128 R36, desc[UR60][R14.64] ;  /* 0x0000003c0e24c980 */ /* 0x000368000c101d00 */
[----:B------:R1:W5:Y:S04]  /*10020*/  @!P2 LD.E.128 R32, desc[UR60][R48.64] ;  /* 0x0000003c3020a980 */ /* 0x000368000c101d00 */
[----:B------:R1:W5:Y:S02]  /*10030*/  @!P2 LD.E.128 R44, desc[UR60][R4.64] ;  /* 0x0000003c042ca980 */ /* 0x000364000c101d00 */
.L_x_1744:
[----:B------:R-:W-:Y:S05]  /*10040*/  BSYNC B1 ;  /* 0x0000000000017941 */ /* 0x000fea0003800000 */
.L_x_1743:
[----:B-1---5:R-:W-:Y:S01]  /*10050*/  IMAD.MOV.U32 R4, RZ, RZ, R46 ;  /* 0x000000ffff047224 */ /* 0x022fe200078e002e */
[----:B------:R-:W-:Y:S01]  /*10060*/  UMOV UR4, 0xffffffff ;  /* 0xffffffff00047882 */ /* 0x000fe20000000000 */
[----:B---3--:R-:W-:Y:S02]  /*10070*/  IMAD.MOV.U32 R5, RZ, RZ, R47 ;  /* 0x000000ffff057224 */ /* 0x008fe400078e002f */
[----:B--2---:R-:W-:Y:S01]  /*10080*/  IMAD.MOV.U32 R0, RZ, RZ, R44 ;  /* 0x000000ffff007224 */ /* 0x004fe200078e002c */
        /* <DEDUP_REMOVED lines=49> */
[----:B0-----:R-:W0:Y:S04]  /*103a0*/  SHFL.IDX PT, R21, R21, 0x1, 0x1c1f ;  /* 0x003c1f0015157f89 */ /* 0x001e2800000e0000 */
[----:B-1----:R-:W0:Y:S02]  /*103b0*/  SHFL.IDX PT, R20, R20, 0x1, 0x1c1f ;  /* 0x003c1f0014147f89 */ /* 0x002e2400000e0000 */
.L_x_2061:
[----:B------:R-:W-:Y:S01]  /*103c0*/  VIADD R62, R62, 0x40 ;  /* 0x000000403e3e7836 */ /* 0x000fe20000000000 */
[----:B------:R-:W-:Y:S01]  /*103d0*/  BSSY B1, `(.L_x_1746) ;  /* 0x0000032000017945 */ /* 0x000fe20003800000 */
[----:B------:R-:W-:Y:S02]  /*103e0*/  CS2R R6, SRZ ;  /* 0x0000000000067805 */ /* 0x000fe4000001ff00 */
[----:B------:R-:W-:Y:S02]  /*103f0*/  CS2R R8, SRZ ;  /* 0x0000000000087805 */ /* 0x000fe4000001ff00 */
[----:B------:R-:W-:Y:S02]  /*10400*/  CS2R R10, SRZ ;  /* 0x00000000000a7805 */ /* 0x000fe4000001ff00 */
[----:B------:R-:W-:Y:S02]  /*10410*/  ISETP.GE.AND P0, PT, R62, R69, PT ;  /* 0x000000453e00720c */ /* 0x000fe40003f06270 */
[----:B------:R-:W-:-:S02]  /*10420*/  CS2R R12, SRZ ;  /* 0x00000000000c7805 */ /* 0x000fc4000001ff00 */
[----:B----4-:R-:W-:Y:S02]  /*10430*/  CS2R R14, SRZ ;  /* 0x00000000000e7805 */ /* 0x010fe4000001ff00 */
[----:B------:R-:W-:Y:S02]  /*10440*/  CS2R R48, SRZ ;  /* 0x0000000000307805 */ /* 0x000fe4000001ff00 */
[----:B------:R-:W-:Y:S02]  /*10450*/  CS2R R50, SRZ ;  /* 0x0000000000327805 */ /* 0x000fe4000001ff00 */
[----:B------:R-:W-:Y:S02]  /*10460*/  CS2R R52, SRZ ;  /* 0x0000000000347805 */ /* 0x000fe4000001ff00 */
[----:B------:R-:W-:Y:S02]  /*10470*/  CS2R R54, SRZ ;  /* 0x0000000000367805 */ /* 0x000fe4000001ff00 */
[----:B------:R-:W-:-:S02]  /*10480*/  CS2R R56, SRZ ;  /* 0x0000000000387805 */ /* 0x000fc4000001ff00 */
[----:B------:R-:W-:Y:S01]  /*10490*/  CS2R R58, SRZ ;  /* 0x00000000003a7805 */ /* 0x000fe2000001ff00 */
[----:B------:R-:W-:Y:S06]  /*104a0*/  @P0 BRA `(.L_x_1747) ;  /* 0x0000000000900947 */ /* 0x000fec0003800000 */
[----:B------:R-:W-:Y:S01]  /*104b0*/  ULDC UR4, c[0x0][0x3f4] ;  /* 0x0000fd0000047ab9 */ /* 0x000fe20000000800 */
[----:B---3--:R-:W-:Y:S01]  /*104c0*/  IMAD.MOV.U32 R4, RZ, RZ, R0 ;  /* 0x000000ffff047224 */ /* 0x008fe200078e0000 */
[----:B------:R-:W-:Y:S01]  /*104d0*/  ISETP.GE.AND P2, PT, R16, UR4, PT ;  /* 0x0000000410007c0c */ /* 0x000fe2000bf46270 */
[----:B--2---:R-:W-:Y:S01]  /*104e0*/  IMAD.MOV.U32 R5, RZ, RZ, R3 ;  /* 0x000000ffff057224 */ /* 0x004fe200078e0003 */
        /* <DEDUP_REMOVED lines=13> */
[----:B0-----:R-:W-:-:S02]  /*105c0*/  @!P2 IADD3 R62, P1, R20, R63, RZ ;  /* 0x0000003f143ea210 */ /* 0x001fc40007f3e0ff */
        /* <DEDUP_REMOVED lines=8> */
[--C-:B------:R-:W-:Y:S01]  /*10650*/  @!P3 IMAD.WIDE R72, R73, 0x2, R20.reuse ;  /* 0x000000024948b825 */ /* 0x100fe200078e0214 */
        /* <DEDUP_REMOVED lines=9> */
.L_x_1747:
[----:B------:R-:W-:Y:S05]  /*106f0*/  BSYNC B1 ;  /* 0x0000000000017941 */ /* 0x000fea0003800000 */
.L_x_1746:
[----:B-1----:R-:W3:Y:S04]  /*10700*/  LDL R60, [R1+0x58] ;  /* 0x00005800013c7983 */ /* 0x002ee80000100800 */
[----:B------:R-:W4:Y:S01]  /*10710*/  LDL R64, [R1+0x30] ;  /* 0x0000300001407983 */ /* 0x000f220000100800 */
[----:B--2--5:R-:W-:Y:S01]  /*10720*/  IMAD.MOV.U32 R3, RZ, RZ, R4 ;  /* 0x000000ffff037224 */ /* 0x024fe200078e0004 */
[----:B------:R-:W-:Y:S01]  /*10730*/  BSSY B1, `(.L_x_1748) ;  /* 0x0000035000017945 */ /* 0x000fe20003800000 */
        /* <DEDUP_REMOVED lines=23> */
[----:B------:R-:W-:-:S02]  /*108b0*/  IMAD.MOV.U32 R21, RZ, RZ, R14 ;  /* 0x000000ffff157224 */ /* 0x000fc400078e000e */
[----:B------:R-:W-:Y:S02]  /*108c0*/  IMAD.MOV.U32 R62, RZ, RZ, R55 ;  /* 0x000000ffff3e7224 */ /* 0x000fe400078e0037 */
[----:B------:R-:W-:-:S03]  /*108d0*/  IMAD.MOV.U32 R63, RZ, RZ, R56 ;  /* 0x000000ffff3f7224 */ /* 0x000fc600078e0038 */
[----:B------:R-:W-:Y:S01]  /*108e0*/  PRMT R81, R62, 0x7610, R81 ;  /* 0x000076103e517816 */ /* 0x000fe20000000051 */
[----:B------:R-:W-:Y:S01]  /*108f0*/  IMAD.MOV.U32 R62, RZ, RZ, R59 ;  /* 0x000000ffff3e7224 */ /* 0x000fe200078e003b */
[----:B---3--:R-:W-:-:S04]  /*10900*/  LEA.HI R0, R60, R60, RZ, 0x1 ;  /* 0x0000003c3c007211 */ /* 0x008fc800078f08ff */
[----:B------:R-:W-:Y:S02]  /*10910*/  LOP3.LUT R0, R0, 0xfffffffe, RZ, 0xc0, !PT ;  /* 0xfffffffe00007812 */ /* 0x000fe400078ec0ff */
[----:B----4-:R-:W-:Y:S01]  /*10920*/  VIADDMNMX R73, R69, -R64, 0x80, PT ;  /* 0x0000008045497446 */ /* 0x010fe20003800940 */
[----:B------:R-:W-:Y:S01]  /*10930*/  IMAD.MOV.U32 R64, RZ, RZ, R57 ;  /* 0x000000ffff407224 */ /* 0x000fe200078e0039 */
[----:B------:R-:W-:Y:S01]  /*10940*/  PRMT R69, R63, 0x7610, R69 ;  /* 0x000076103f457816 */ /* 0x000fe20000000045 */
[----:B------:R-:W-:Y:S01]  /*10950*/  IMAD.IADD R0, R60, 0x1, -R0 ;  /* 0x000000013c007824 */ /* 0x000fe200078e0a00 */
[----:B------:R-:W-:Y:S01]  /*10960*/  ISETP.GE.AND P1, PT, R218, R73, PT ;  /* 0x00000049da00720c */ /* 0x000fe20003f26270 */
[----:B------:R-:W-:Y:S01]  /*10970*/  IMAD.MOV.U32 R60, RZ, RZ, R48 ;  /* 0x000000ffff3c7224 */ /* 0x000fe200078e0030 */
[----:B------:R-:W-:Y:S02]  /*10980*/  PRMT R70, R64, 0x7610, R70 ;  /* 0x0000761040467816 */ /* 0x000fe40000000046 */
[----:B------:R-:W-:Y:S01]  /*10990*/  SHF.L.U32 R61, R0, 0x1f, RZ ;  /* 0x0000001f003d7819 */ /* 0x000fe200000006ff */
[----:B------:R-:W-:Y:S01]  /*109a0*/  IMAD.MOV.U32 R0, RZ, RZ, R11 ;  /* 0x000000ffff007224 */ /* 0x000fe200078e000b */
[----:B------:R-:W-:Y:S01]  /*109b0*/  PRMT R95, R60, 0x7610, R95 ;  /* 0x000076103c5f7816 */ /* 0x000fe2000000005f */
[----:B------:R-:W-:Y:S01]  /*109c0*/  IMAD.MOV.U32 R60, RZ, RZ, R51 ;  /* 0x000000ffff3c7224 */ /* 0x000fe200078e0033 */
[----:B------:R-:W0:Y:S02]  /*109d0*/  SYNCS.PHASECHK.TRANS64.TRYWAIT P0, [R18+URZ+0x30800], R61 ;  /* 0x0308003d120075a7 */ /* 0x000e24000800017f */
[----:B------:R-:W-:-:S02]  /*109e0*/  PRMT R77, R0, 0x7610, R77 ;  /* 0x00007610004d7816 */ /* 0x000fc4000000004d */
[----:B------:R-:W-:Y:S01]  /*109f0*/  PRMT R98, R60, 0x7610, R98 ;  /* 0x000076103c627816 */ /* 0x000fe20000000062 */
[----:B------:R-:W-:Y:S01]  /*10a00*/  IMAD.MOV.U32 R60, RZ, RZ, R54 ;  /* 0x000000ffff3c7224 */ /* 0x000fe200078e0036 */
[----:B------:R-:W-:Y:S02]  /*10a10*/  PRMT R0, R3, 0x7610, R0 ;  /* 0x0000761003007816 */ /* 0x000fe40000000000 */
[----:B------:R-:W-:Y:S02]  /*10a20*/  PRMT R3, R20, 0x7610, R3 ;  /* 0x0000761014037816 */ /* 0x000fe40000000003 */
[----:B------:R-:W-:Y:S01]  /*10a30*/  PRMT R20, R21, 0x7610, R20 ;  /* 0x0000761015147816 */ /* 0x000fe20000000014 */
[----:B------:R-:W-:Y:S01]  /*10a40*/  IMAD.MOV.U32 R21, RZ, RZ, R15 ;  /* 0x000000ffff157224 */ /* 0x000fe200078e000f */
[----:B------:R-:W-:Y:S01]  /*10a50*/  PRMT R80, R60, 0x7610, R80 ;  /* 0x000076103c507816 */ /* 0x000fe20000000050 */
[----:B------:R-:W-:Y:S01]  /*10a60*/  IMAD.MOV.U32 R60, RZ, RZ, R58 ;  /* 0x000000ffff3c7224 */ /* 0x000fe200078e003a */
[----:B0-----:R-:W-:Y:S06]  /*10a70*/  @!P0 BRA `(.L_x_1749) ;  /* 0x000001ac00348947 */ /* 0x001fec0003800000 */
.L_x_2062:
[----:B------:R-:W-:Y:S05]  /*10a80*/  BSYNC B1 ;  /* 0x0000000000017941 */ /* 0x000fea0003800000 */
.L_x_1748:
[----:B------:R-:W-:Y:S01]  /*10a90*/  BSSY B1, `(.L_x_1750) ;  /* 0x0000148000017945 */ /* 0x000fe20003800000 */
        /* <DEDUP_REMOVED lines=9> */
[----:B------:R-:W2:Y:S01]  /*10b30*/  LDL R63, [R1+0x5c] ;  /* 0x00005c00013f7983 */ /* 0x000ea20000100800 */
[----:B0-----:R-:W-:Y:S02]  /*10b40*/  LOP3.LUT R61, R227, 0x38, R16, 0xf8, !PT ;  /* 0x00000038e33d7812 */ /* 0x001fe400078ef810 */
[----:B------:R-:W-:Y:S02]  /*10b50*/  SHF.R.U32.HI R115, RZ, 0x10, R33 ;  /* 0x00000010ff737819 */ /* 0x000fe40000011621 */
[----:B------:R-:W-:Y:S02]  /*10b60*/  LOP3.LUT R60, R61, R228, RZ, 0x3c, !PT ;  /* 0x000000e43d3c7212 */ /* 0x000fe400078e3cff */
[----:B------:R-:W-:Y:S02]  /*10b70*/  SHF.R.U64 R44, R44, 0x10, R45 ;  /* 0x000000102c2c7819 */ /* 0x000fe4000000122d */
[----:B------:R-:W-:Y:S01]  /*10b80*/  SHF.R.U64 R116, R32, 0x10, R33 ;  /* 0x0000001020747819 */ /* 0x000fe20000001221 */
[----:B------:R-:W-:Y:S01]  /*10b90*/  IMAD.IADD R107, R229, 0x1, R60 ;  /* 0x00000001e56b7824 */ /* 0x000fe200078e023c */
[----:B------:R-:W-:-:S02]  /*10ba0*/  PRMT R114, R114, 0x5410, R115 ;  /* 0x0000541072727816 */ /* 0x000fc40000000073 */
[----:B------:R-:W-:Y:S01]  /*10bb0*/  PRMT R115, R109, 0x5410, R44 ;  /* 0x000054106d737816 */ /* 0x000fe2000000002c */
[----:B------:R-:W-:Y:S01]  /*10bc0*/  IMAD R107, R107, 0x2, R18 ;  /* 0x000000026b6b7824 */ /* 0x000fe200078e0212 */
[----:B------:R-:W-:Y:S02]  /*10bd0*/  SHF.R.U32.HI R117, RZ, 0x10, R45 ;  /* 0x00000010ff757819 */ /* 0x000fe4000001162d */
[--C-:B------:R-:W-:Y:S02]  /*10be0*/  SHF.R.U64 R33, R34, 0x10, R35.reuse ;  /* 0x0000001022217819 */ /* 0x100fe40000001223 */
[----:B------:R-:W-:Y:S02]  /*10bf0*/  SHF.R.U32.HI R32, RZ, 0x10, R35 ;  /* 0x00000010ff207819 */ /* 0x000fe40000011623 */
[----:B------:R-:W-:Y:S02]  /*10c00*/  SHF.R.U32.HI R119, RZ, 0x10, R47 ;  /* 0x00000010ff777819 */ /* 0x000fe4000001162f */
[----:B------:R-:W-:Y:S01]  /*10c10*/  PRMT R113, R113, 0x5410, R116 ;  /* 0x0000541071717816 */ /* 0x000fe20000000074 */
[----:B------:R-:W-:Y:S01]  /*10c20*/  IMAD.U32 R116, R115, 0x10000, RZ ;  /* 0x0001000073747824 */ /* 0x000fe200078e00ff */
[----:B------:R-:W-:-:S02]  /*10c30*/  PRMT R117, R110, 0x5410, R117 ;  /* 0x000054106e757816 */ /* 0x000fc40000000075 */
[----:B------:R-:W-:Y:S01]  /*10c40*/  PRMT R119, R112, 0x5410, R119 ;  /* 0x0000541070777816 */ /* 0x000fe20000000077 */
[----:B------:R-:W-:Y:S01]  /*10c50*/  IMAD.U32 R112, R113, 0x10000, RZ ;  /* 0x0001000071707824 */ /* 0x000fe200078e00ff */
[----:B------:R-:W-:Y:S01]  /*10c60*/  PRMT R32, R75, 0x5432, R32 ;  /* 0x000054324b207816 */ /* 0x000fe20000000020 */
[----:B------:R-:W-:Y:S01]  /*10c70*/  IMAD.U32 R118, R117, 0x10000, RZ ;  /* 0x0001000075767824 */ /* 0x000fe200078e00ff */
[----:B------:R-:W-:Y:S02]  /*10c80*/  SHF.R.U64 R34, R46, 0x10, R47 ;  /* 0x000000102e227819 */ /* 0x000fe4000000122f */
[----:B------:R-:W-:Y:S02]  /*10c90*/  LOP3.LUT R115, R115, 0xffff0000, RZ, 0xc0, !PT ;  /* 0xffff000073737812 */ /* 0x000fe400078ec0ff */
[----:B------:R-:W-:Y:S02]  /*10ca0*/  PRMT R111, R111, 0x5410, R34 ;  /* 0x000054106f6f7816 */ /* 0x000fe40000000022 */
[----:B------:R-:W-:-:S02]  /*10cb0*/  LOP3.LUT R113, R113, 0xffff0000, RZ, 0xc0, !PT ;  /* 0xffff000071717812 */ /* 0x000fc400078ec0ff */
[----:B------:R-:W-:Y:S02]  /*10cc0*/  LOP3.LUT R117, R117, 0xffff0000, RZ, 0xc0, !PT ;  /* 0xffff000075757812 */ /* 0x000fe400078ec0ff */
[----:B------:R-:W-:Y:S02]  /*10cd0*/  PRMT R33, R74, 0x5432, R33 ;  /* 0x000054324a217816 */ /* 0x000fe40000000021 */
[----:B--2---:R-:W-:-:S04]  /*10ce0*/  LEA.HI R62, R91, R63, RZ, 0x1d ;  /* 0x0000003f5b3e7211 */ /* 0x004fc800078fe8ff */
        /* <DEDUP_REMOVED lines=11> */
[C---:B0-----:R-:W-:Y:S01]  /*10da0*/  IMAD.U32 R35, R60.reuse, 0x10000, RZ ;  /* 0x000100003c237824 */ /* 0x041fe200078e00ff */
[----:B------:R-:W-:Y:S01]  /*10db0*/  LOP3.LUT R44, R60, 0xffff0000, RZ, 0xc0, !PT ;  /* 0xffff00003c2c7812 */ /* 0x000fe200078ec0ff */
[C---:B------:R-:W-:Y:S01]  /*10dc0*/  IMAD.U32 R45, R61.reuse, 0x10000, RZ ;  /* 0x000100003d2d7824 */ /* 0x040fe200078e00ff */
[----:B------:R-:W-:Y:S01]  /*10dd0*/  LOP3.LUT R60, R61, 0xffff0000, RZ, 0xc0, !PT ;  /* 0xffff00003d3c7812 */ /* 0x000fe200078ec0ff */
[C---:B------:R-:W-:Y:S01]  /*10de0*/  IMAD.U32 R46, R62.reuse, 0x10000, RZ ;  /* 0x000100003e2e7824 */ /* 0x040fe200078e00ff */
[----:B------:R-:W-:Y:S01]  /*10df0*/  LOP3.LUT R34, R62, 0xffff0000, RZ, 0xc0, !PT ;  /* 0xffff00003e227812 */ /* 0x000fe200078ec0ff */
[C---:B------:R-:W-:Y:S01]  /*10e00*/  IMAD.U32 R47, R63.reuse, 0x10000, RZ ;  /* 0x000100003f2f7824 */ /* 0x040fe200078e00ff */
        /* <DEDUP_REMOVED lines=9> */
[C---:B------:R-:W-:Y:S01]  /*10ea0*/  FFMA.FTZ R120, R35.reuse, R112, -R120 ;  /* 0x0000007023787223 */ /* 0x040fe20000010878 */
[----:B------:R-:W-:Y:S02]  /*10eb0*/  IMAD.U32 R112, R114, 0x10000, RZ ;  /* 0x0001000072707824 */ /* 0x000fe400078e00ff */
[----:B------:R-:W-:Y:S01]  /*10ec0*/  FFMA.FTZ R122, R35, R116, R122 ;  /* 0x00000074237a7223 */ /* 0x000fe2000001007a */
[----:B------:R-:W-:Y:S01]  /*10ed0*/  IMAD.U32 R61, R119, 0x10000, RZ ;  /* 0x00010000773d7824 */ /* 0x000fe200078e00ff */
[----:B------:R-:W-:Y:S01]  /*10ee0*/  LOP3.LUT R67, R67, 0xffff0000, RZ, 0xc0, !PT ;  /* 0xffff000043437812 */ /* 0x000fe200078ec0ff */
[----:B------:R-:W-:Y:S02]  /*10ef0*/  IMAD.U32 R35, R32, 0x10000, RZ ;  /* 0x0001000020237824 */ /* 0x000fe400078e00ff */
[-C--:B------:R-:W-:Y:S01]  /*10f00*/  FMUL.FTZ R116, R109, R112.reuse ;  /* 0x000000706d747220 */ /* 0x080fe20000410000 */
[C---:B------:R-:W-:Y:S01]  /*10f10*/  FFMA.FTZ R124, R45.reuse, R112, -R124 ;  /* 0x000000702d7c7223 */ /* 0x040fe2000001087c */
[C---:B------:R-:W-:Y:S01]  /*10f20*/  FMUL.FTZ R112, R110.reuse, R61 ;  /* 0x0000003d6e707220 */ /* 0x040fe20000410000 */
[----:B------:R-:W-:Y:S01]  /*10f30*/  FMUL.FTZ R110, R110, R35 ;  /* 0x000000236e6e7220 */ /* 0x000fe20000410000 */
[----:B------:R-:W-:Y:S01]  /*10f40*/  FFMA.FTZ R116, R45, R118, R116 ;  /* 0x000000762d747223 */ /* 0x000fe20000010074 */
[----:B------:R-:W-:Y:S01]  /*10f50*/  FMUL.FTZ R45, R63, R115 ;  /* 0x000000733f2d7220 */ /* 0x000fe20000410000 */
[C---:B------:R-:W-:Y:S01]  /*10f60*/  FFMA.FTZ R112, R47.reuse, R35, -R112 ;  /* 0x000000232f707223 */ /* 0x040fe20000010870 */
[----:B------:R-:W-:Y:S01]  /*10f70*/  FFMA.FTZ R110, R47, R61, R110 ;  /* 0x0000003d2f6e7223 */ /* 0x000fe2000001006e */
[----:B------:R-:W-:Y:S01]  /*10f80*/  IMAD.U32 R65, R66, 0x10000, RZ ;  /* 0x0001000042417824 */ /* 0x000fe200078e00ff */
[----:B------:R-:W-:Y:S01]  /*10f90*/  LOP3.LUT R35, R114, 0xffff0000, RZ, 0xc0, !PT ;  /* 0xffff000072237812 */ /* 0x000fe200078ec0ff */
[----:B------:R-:W-:-:S02]  /*10fa0*/  IMAD.U32 R47, R111, 0x10000, RZ ;  /* 0x000100006f2f7824 */ /* 0x000fc400078e00ff */
[-C--:B------:R-:W-:Y:S01]  /*10fb0*/  FMUL.FTZ R63, R63, R113.reuse ;  /* 0x000000713f3f7220 */ /* 0x080fe20000410000 */
[----:B------:R-:W-:Y:S01]  /*10fc0*/  LOP3.LUT R66, R66, 0xffff0000, RZ, 0xc0, !PT ;  /* 0xffff000042427812 */ /* 0x000fe200078ec0ff */
[----:B------:R-:W-:Y:S01]  /*10fd0*/  FFMA.FTZ R113, R44, R113, -R45 ;  /* 0x000000712c717223 */ /* 0x000fe2000001082d */
[C---:B------:R-:W-:Y:S01]  /*10fe0*/  FMUL.FTZ R61, R64.reuse, R117 ;  /* 0x00000075403d7220 */ /* 0x040fe20000410000 */
[----:B------:R-:W-:Y:S01]  /*10ff0*/  LOP3.LUT R111, R111, 0xffff0000, RZ, 0xc0, !PT ;  /* 0xffff00006f6f7812 */ /* 0x000fe200078ec0ff */
[----:B------:R-:W-:Y:S02]  /*11000*/  IMAD.U32 R45, R33, 0x10000, RZ ;  /* 0x00010000212d7824 */ /* 0x000fe400078e00ff */
[----:B------:R-:W-:Y:S01]  /*11010*/  FMUL.FTZ R109, R65, R47 ;  /* 0x0000002f416d7220 */ /* 0x000fe20000410000 */
[----:B------:R-:W-:Y:S01]  /*11020*/  LOP3.LUT R119, R119, 0xffff0000, RZ, 0xc0, !PT ;  /* 0xffff000077777812 */ /* 0x000fe200078ec0ff */
[-C--:B------:R-:W-:Y:S01]  /*11030*/  FMUL.FTZ R64, R64, R35.reuse ;  /* 0x0000002340407220 */ /* 0x080fe20000410000 */
[----:B------:R-:W-:Y:S01]  /*11040*/  LOP3.LUT R33, R33, 0xffff0000, RZ, 0xc0, !PT ;  /* 0xffff000021217812 */ /* 0x000fe200078ec0ff */
[----:B------:R-:W-:Y:S01]  /*11050*/  FFMA.FTZ R61, R60, R35, -R61 ;  /* 0x000000233c3d7223 */ /* 0x000fe2000001083d */
[----:B------:R-:W-:Y:S01]  /*11060*/  LOP3.LUT R32, R32, 0xffff0000, RZ, 0xc0, !PT ;  /* 0xffff000020207812 */ /* 0x000fe200078ec0ff */
[-C--:B------:R-:W-:Y:S01]  /*11070*/  FMUL.FTZ R65, R65, R45.reuse ;  /* 0x0000002d41417220 */ /* 0x080fe20000410000 */
[----:B------:R-:W-:Y:S01]  /*11080*/  FFMA.FTZ R109, R46, R45, -R109 ;  /* 0x0000002d2e6d7223 */ /* 0x000fe2000001086d */
[----:B------:R-:W-:Y:S01]  /*11090*/  FMUL.FTZ R35, R66, R111 ;  /* 0x0000006f42237220 */ /* 0x000fe20000410000 */
[----:B------:R-:W-:Y:S01]  /*110a0*/  FFMA.FTZ R63, R44, R115, R63 ;  /* 0x000000732c3f7223 */ /* 0x000fe2000001003f */
[C---:B------:R-:W-:Y:S01]  /*110b0*/  FMUL.FTZ R45, R67.reuse, R119 ;  /* 0x00000077432d7220 */ /* 0x040fe20000410000 */
[----:B------:R-:W-:Y:S01]  /*110c0*/  FMUL.FTZ R66, R66, R33 ;  /* 0x0000002142427220 */ /* 0x000fe20000410000 */
[-C--:B------:R-:W-:Y:S01]  /*110d0*/  FMUL.FTZ R44, R67, R32.reuse ;  /* 0x00000020432c7220 */ /* 0x080fe20000410000 */
[----:B------:R-:W-:Y:S01]  /*110e0*/  FFMA.FTZ R117, R60, R117, R64 ;  /* 0x000000753c757223 */ /* 0x000fe20000010040 */
[----:B------:R-:W-:Y:S01]  /*110f0*/  FFMA.FTZ R60, R34, R33, -R35 ;  /* 0x00000021223c7223 */ /* 0x000fe20000010823 */
[----:B------:R-:W-:Y:S01]  /*11100*/  FFMA.FTZ R46, R46, R47, R65 ;  /* 0x0000002f2e2e7223 */ /* 0x000fe20000010041 */
        /* <DEDUP_REMOVED lines=9> */
[----:B------:R1:W-:Y:S01]  /*111a0*/  STS.128 [R107+0x12400], R32 ;  /* 0x012400206b007388 */ /* 0x0003e20000000c00 */
[----:B------:R-:W-:-:S02]  /*111b0*/  F2FP.BF16.F32.PACK_AB R46, R111, R46 ;  /* 0x0000002e6f2e723e */ /* 0x000fc400000010ff */
[----:B------:R-:W-:-:S05]  /*111c0*/  F2FP.BF16.F32.PACK_AB R47, R47, R110 ;  /* 0x0000006e2f2f723e */ /* 0x000fca00000010ff */
[----:B------:R1:W-:Y:S02]  /*111d0*/  STS.128 [R108+0x12400], R44 ;  /* 0x0124002c6c007388 */ /* 0x0003e40000000c00 */
.L_x_1753:
[----:B------:R-:W-:Y:S05]  /*111e0*/  BSYNC B2 ;  /* 0x0000000000027941 */ /* 0x000fea0003800000 */
.L_x_1752:
[----:B------:R-:W-:Y:S04]  /*111f0*/  BSSY B2, `(.L_x_1754) ;  /* 0x0000069000027945 */ /* 0x000fe80003800000 */
[----:B------:R-:W-:Y:S05]  /*11200*/  @P1 BRA `(.L_x_1755) ;  /* 0x00000004009c1947 */ /* 0x000fea0003800000 */
[----:B-1----:R-:W2:Y:S01]  /*11210*/  LDL R108, [R1+0x78] ;  /* 0x00007800016c7983 */ /* 0x002ea20000100800 */
[----:B------:R-:W-:Y:S02]  /*11220*/  LEA.HI R32, R91, R202, RZ, 0x1d ;  /* 0x000000ca5b207211 */ /* 0x000fe400078fe8ff */
[----:B------:R-:W-:Y:S02]  /*11230*/  SHF.R.U64 R64, R28, 0x10, R29 ;  /* 0x000000101c407819 */ /* 0x000fe4000000121d */
[----:B------:R-:W-:Y:S01]  /*11240*/  SHF.R.S32.HI R33, RZ, 0x1f, R32 ;  /* 0x0000001fff217819 */ /* 0x000fe20000011420 */
[----:B------:R-:W-:Y:S01]  /*11250*/  IMAD.SHL.U32 R34, R32, 0x8, RZ ;  /* 0x0000000820227824 */ /* 0x000fe200078e00ff */
[----:B------:R-:W-:Y:S02]  /*11260*/  SHF.R.U64 R62, R30, 0x10, R31 ;  /* 0x000000101e3e7819 */ /* 0x000fe4000000121f */
[----:B------:R-:W-:Y:S02]  /*11270*/  LEA.HI R32, R33, R32, RZ, 0x3 ;  /* 0x0000002021207211 */ /* 0x000fe400078f18ff */
[----:B------:R-:W-:-:S02]  /*11280*/  LOP3.LUT R33, R227, 0x38, R34, 0xf8, !PT ;  /* 0x00000038e3217812 */ /* 0x000fc400078ef822 */
[----:B------:R-:W-:Y:S01]  /*11290*/  SHF.R.U32.HI R29, RZ, 0x10, R29 ;  /* 0x00000010ff1d7819 */ /* 0x000fe2000001161d */
[----:B------:R-:W-:Y:S01]  /*112a0*/  IMAD.SHL.U32 R32, R32, 0x400, RZ ;  /* 0x0000040020207824 */ /* 0x000fe200078e00ff */
[----:B------:R-:W-:Y:S02]  /*112b0*/  LOP3.LUT R33, R33, R228, RZ, 0x3c, !PT ;  /* 0x000000e421217212 */ /* 0x000fe400078e3cff */
[----:B------:R-:W-:Y:S02]  /*112c0*/  SHF.R.U64 R30, R40, 0x10, R41 ;  /* 0x00000010281e7819 */ /* 0x000fe40000001229 */
[----:B------:R-:W-:Y:S02]  /*112d0*/  LOP3.LUT R32, R32, 0x7fffe000, RZ, 0xc0, !PT ;  /* 0x7fffe00020207812 */ /* 0x000fe400078ec0ff */
[----:B------:R-:W-:Y:S02]  /*112e0*/  SHF.R.U64 R28, R42, 0x10, R43 ;  /* 0x000000102a1c7819 */ /* 0x000fe4000000122b */
[----:B------:R-:W-:-:S02]  /*112f0*/  IADD3 R45, R33, R32, R229 ;  /* 0x00000020212d7210 */ /* 0x000fc40007ffe0e5 */
[----:B------:R-:W-:Y:S02]  /*11300*/  SHF.R.U32.HI R31, RZ, 0x10, R31 ;  /* 0x00000010ff1f7819 */ /* 0x000fe4000001161f */
[----:B------:R-:W-:Y:S01]  /*11310*/  SHF.R.U32.HI R41, RZ, 0x10, R41 ;  /* 0x00000010ff297819 */ /* 0x000fe20000011629 */
[----:B------:R-:W-:Y:S01]  /*11320*/  IMAD R60, R45, 0x2, R18 ;  /* 0x000000022d3c7824 */ /* 0x000fe200078e0212 */
[----:B------:R-:W-:Y:S02]  /*11330*/  PRMT R104, R104, 0x5410, R29 ;  /* 0x0000541068687816 */ /* 0x000fe4000000001d */
[----:B------:R-:W-:Y:S02]  /*11340*/  PRMT R99, R99, 0x5410, R30 ;  /* 0x0000541063637816 */ /* 0x000fe4000000001e */
[----:B------:R-:W1:Y:S01]  /*11350*/  LDS.128 R44, [R60+0x12400] ;  /* 0x012400003c2c7984 */ /* 0x000e620000000c00 */
[----:B------:R-:W-:Y:S02]  /*11360*/  PRMT R101, R101, 0x5410, R28 ;  /* 0x0000541065657816 */ /* 0x000fe4000000001c */
[----:B------:R-:W-:Y:S01]  /*11370*/  SHF.R.U32.HI R43, RZ, 0x10, R43 ;  /* 0x00000010ff2b7819 */ /* 0x000fe2000001162b */
[----:B------:R-:W-:Y:S01]  /*11380*/  IMAD.U32 R63, R99, 0x10000, RZ ;  /* 0x00010000633f7824 */ /* 0x000fe200078e00ff */
[----:B------:R-:W-:-:S02]  /*11390*/  PRMT R106, R106, 0x5410, R31 ;  /* 0x000054106a6a7816 */ /* 0x000fc4000000001f */
[----:B------:R-:W-:Y:S02]  /*113a0*/  PRMT R103, R103, 0x5410, R64 ;  /* 0x0000541067677816 */ /* 0x000fe40000000040 */
[----:B------:R-:W-:Y:S02]  /*113b0*/  PRMT R100, R100, 0x5410, R41 ;  /* 0x0000541064647816 */ /* 0x000fe40000000029 */
[----:B------:R-:W-:Y:S02]  /*113c0*/  PRMT R102, R102, 0x5410, R43 ;  /* 0x0000541066667816 */ /* 0x000fe4000000002b */
[----:B------:R-:W-:Y:S01]  /*113d0*/  PRMT R105, R105, 0x5410, R62 ;  /* 0x0000541069697816 */ /* 0x000fe2000000003e */
[----:B------:R-:W-:Y:S01]  /*113e0*/  IMAD.U32 R62, R103, 0x10000, RZ ;  /* 0x00010000673e7824 */ /* 0x000fe200078e00ff */
[----:B-1----:R-:W-:Y:S01]  /*113f0*/  LOP3.LUT R41, R44, 0xffff0000, RZ, 0xc0, !PT ;  /* 0xffff00002c297812 */ /* 0x002fe200078ec0ff */
[----:B------:R-:W-:Y:S02]  /*11400*/  IMAD.U32 R42, R45, 0x10000, RZ ;  /* 0x000100002d2a7824 */ /* 0x000fe400078e00ff */
[----:B------:R-:W-:-:S02]  /*11410*/  IMAD.U32 R43, R46, 0x10000, RZ ;  /* 0x000100002e2b7824 */ /* 0x000fc400078e00ff */
[----:B0-----:R-:W-:Y:S01]  /*11420*/  IMAD.U32 R61, R47, 0x10000, RZ ;  /* 0x000100002f3d7824 */ /* 0x001fe200078e00ff */
[----:B--2---:R-:W0:Y:S02]  /*11430*/  LDS.128 R32, [R108] ;  /* 0x000000006c207984 */ /* 0x004e240000000c00 */
        /* <DEDUP_REMOVED lines=8> */
[----:B------:R-:W-:Y:S01]  /*114c0*/  IMAD.U32 R35, R44, 0x10000, RZ ;  /* 0x000100002c237824 */ /* 0x000fe200078e00ff */
[----:B------:R-:W-:-:S02]  /*114d0*/  LOP3.LUT R44, R45, 0xffff0000, RZ, 0xc0, !PT ;  /* 0xffff00002d2c7812 */ /* 0x000fc400078ec0ff */
[----:B------:R-:W-:Y:S01]  /*114e0*/  LOP3.LUT R45, R46, 0xffff0000, RZ, 0xc0, !PT ;  /* 0xffff00002e2d7812 */ /* 0x000fe200078ec0ff */
[----:B------:R-:W-:Y:S01]  /*114f0*/  FMUL.FTZ R65, R35, R63 ;  /* 0x0000003f23417220 */ /* 0x000fe20000410000 */
[----:B------:R-:W-:Y:S01]  /*11500*/  LOP3.LUT R46, R47, 0xffff0000, RZ, 0xc0, !PT ;  /* 0xffff00002f2e7812 */ /* 0x000fe200078ec0ff */
[----:B------:R-:W-:Y:S02]  /*11510*/  IMAD.U32 R47, R100, 0x10000, RZ ;  /* 0x00010000642f7824 */ /* 0x000fe400078e00ff */
[-C--:B------:R-:W-:Y:S01]  /*11520*/  FMUL.FTZ R67, R35, R62.reuse ;  /* 0x0000003e23437220 */ /* 0x080fe20000410000 */
[----:B------:R-:W-:Y:S01]  /*11530*/  FFMA.FTZ R65, R28, R62, -R65 ;  /* 0x0000003e1c417223 */ /* 0x000fe20000010841 */
[----:B------:R-:W-:Y:S02]  /*11540*/  IMAD.U32 R35, R104, 0x10000, RZ ;  /* 0x0001000068237824 */ /* 0x000fe400078e00ff */
[----:B------:R-:W-:Y:S01]  /*11550*/  FMUL.FTZ R107, R42, R47 ;  /* 0x0000002f2a6b7220 */ /* 0x000fe20000410000 */
[----:B------:R-:W-:-:S02]  /*11560*/  IMAD.U32 R62, R102, 0x10000, RZ ;  /* 0x00010000663e7824 */ /* 0x000fc400078e00ff */
[----:B------:R-:W-:Y:S01]  /*11570*/  FFMA.FTZ R67, R28, R63, R67 ;  /* 0x0000003f1c437223 */ /* 0x000fe20000010043 */
[----:B------:R-:W-:Y:S02]  /*11580*/  IMAD.U32 R28, R106, 0x10000, RZ ;  /* 0x000100006a1c7824 */ /* 0x000fe400078e00ff */
[-C--:B------:R-:W-:Y:S01]  /*11590*/  FMUL.FTZ R63, R42, R35.reuse ;  /* 0x000000232a3f7220 */ /* 0x080fe20000410000 */
[C---:B------:R-:W-:Y:S01]  /*115a0*/  FFMA.FTZ R107, R30.reuse, R35, -R107 ;  /* 0x000000231e6b7223 */ /* 0x040fe2000001086b */
[----:B------:R-:W-:Y:S01]  /*115b0*/  FMUL.FTZ R35, R61, R62 ;  /* 0x0000003e3d237220 */ /* 0x000fe20000410000 */
[----:B------:R-:W-:Y:S01]  /*115c0*/  LOP3.LUT R42, R99, 0xffff0000, RZ, 0xc0, !PT ;  /* 0xffff0000632a7812 */ /* 0x000fe200078ec0ff */
[-C--:B------:R-:W-:Y:S01]  /*115d0*/  FMUL.FTZ R99, R61, R28.reuse ;  /* 0x0000001c3d637220 */ /* 0x080fe20000410000 */
[----:B------:R-:W-:Y:S01]  /*115e0*/  FFMA.FTZ R63, R30, R47, R63 ;  /* 0x0000002f1e3f7223 */ /* 0x000fe2000001003f */
[----:B------:R-:W-:Y:S01]  /*115f0*/  FFMA.FTZ R61, R40, R28, -R35 ;  /* 0x0000001c283d7223 */ /* 0x000fe20000010823 */
[----:B------:R-:W-:Y:S01]  /*11600*/  LOP3.LUT R28, R103, 0xffff0000, RZ, 0xc0, !PT ;  /* 0xffff0000671c7812 */ /* 0x000fe200078ec0ff */
[----:B------:R-:W-:Y:S01]  /*11610*/  FMUL.FTZ R30, R41, R42 ;  /* 0x0000002a291e7220 */ /* 0x000fe20000410000 */
[----:B------:R-:W-:Y:S01]  /*11620*/  LOP3.LUT R47, R100, 0xffff0000, RZ, 0xc0, !PT ;  /* 0xffff0000642f7812 */ /* 0x000fe200078ec0ff */
[----:B------:R-:W-:Y:S01]  /*11630*/  FFMA.FTZ R99, R40, R62, R99 ;  /* 0x0000003e28637223 */ /* 0x000fe20000010063 */
[----:B------:R-:W-:Y:S01]  /*11640*/  LOP3.LUT R35, R104, 0xffff0000, RZ, 0xc0, !PT ;  /* 0xffff000068237812 */ /* 0x000fe200078ec0ff */
[-C--:B------:R-:W-:Y:S01]  /*11650*/  FFMA.FTZ R40, R29, R28.reuse, -R30 ;  /* 0x0000001c1d287223 */ /* 0x080fe2000001081e */
[----:B------:R-:W-:Y:S01]  /*11660*/  FMUL.FTZ R62, R41, R28 ;  /* 0x0000001c293e7220 */ /* 0x000fe20000410000 */
[----:B------:R-:W-:-:S02]  /*11670*/  IMAD.U32 R30, R101, 0x10000, RZ ;  /* 0x00010000651e7824 */ /* 0x000fc400078e00ff */
[C---:B------:R-:W-:Y:S01]  /*11680*/  FMUL.FTZ R41, R44.reuse, R47 ;  /* 0x0000002f2c297220 */ /* 0x040fe20000410000 */
[-C--:B------:R-:W-:Y:S01]  /*11690*/  FMUL.FTZ R44, R44, R35.reuse ;  /* 0x000000232c2c7220 */ /* 0x080fe20000410000 */
[----:B------:R-:W-:Y:S02]  /*116a0*/  IMAD.U32 R28, R105, 0x10000, RZ ;  /* 0x00010000691c7824 */ /* 0x000fe400078e00ff */
[----:B------:R-:W-:Y:S01]  /*116b0*/  FMUL.FTZ R64, R43, R30 ;  /* 0x0000001e2b407220 */ /* 0x000fe20000410000 */
[----:B------:R-:W-:Y:S01]  /*116c0*/  FFMA.FTZ R62, R29, R42, R62 ;  /* 0x0000002a1d3e7223 */ /* 0x000fe2000001003e */
[C---:B------:R-:W-:Y:S01]  /*116d0*/  FFMA.FTZ R42, R32.reuse, R35, -R41 ;  /* 0x00000023202a7223 */ /* 0x040fe20000010829 */
[----:B------:R-:W-:Y:S01]  /*116e0*/  FFMA.FTZ R44, R32, R47, R44 ;  /* 0x0000002f202c7223 */ /* 0x000fe2000001002c */
[-C--:B------:R-:W-:Y:S01]  /*116f0*/  FMUL.FTZ R66, R43, R28.reuse ;  /* 0x0000001c2b427220 */ /* 0x080fe20000410000 */
[----:B------:R-:W-:Y:S01]  /*11700*/  LOP3.LUT R32, R101, 0xffff0000, RZ, 0xc0, !PT ;  /* 0xffff000065207812 */ /* 0x000fe200078ec0ff */
[C---:B------:R-:W-:Y:S01]  /*11710*/  FFMA.FTZ R64, R31.reuse, R28, -R64 ;  /* 0x0000001c1f407223 */ /* 0x040fe20000010840 */
[----:B------:R-:W-:Y:S01]  /*11720*/  LOP3.LUT R35, R102, 0xffff0000, RZ, 0xc0, !PT ;  /* 0xffff000066237812 */ /* 0x000fe200078ec0ff */
[----:B------:R-:W-:Y:S01]  /*11730*/  FFMA.FTZ R66, R31, R30, R66 ;  /* 0x0000001e1f427223 */ /* 0x000fe20000010042 */
[----:B------:R-:W-:Y:S01]  /*11740*/  LOP3.LUT R28, R105, 0xffff0000, RZ, 0xc0, !PT ;  /* 0xffff0000691c7812 */ /* 0x000fe200078ec0ff */
[----:B------:R-:W-:Y:S01]  /*11750*/  FMUL.FTZ R30, R45, R32 ;  /* 0x000000202d1e7220 */ /* 0x000fe20000410000 */
[----:B------:R-:W-:Y:S01]  /*11760*/  LOP3.LUT R29, R106, 0xffff0000, RZ, 0xc0, !PT ;  /* 0xffff00006a1d7812 */ /* 0x000fe200078ec0ff */
[----:B------:R-:W-:-:S02]  /*11770*/  FMUL.FTZ R41, R46, R35 ;  /* 0x000000232e297220 */ /* 0x000fc40000410000 */
[-C--:B------:R-:W-:Y:S01]  /*11780*/  FMUL.FTZ R45, R45, R28.reuse ;  /* 0x0000001c2d2d7220 */ /* 0x080fe20000410000 */
[C---:B------:R-:W-:Y:S01]  /*11790*/  FFMA.FTZ R31, R33.reuse, R28, -R30 ;  /* 0x0000001c211f7223 */ /* 0x040fe2000001081e */
[-C--:B------:R-:W-:Y:S01]  /*117a0*/  FMUL.FTZ R100, R46, R29.reuse ;  /* 0x0000001d2e647220 */ /* 0x080fe20000410000 */
[----:B------:R-:W-:Y:S01]  /*117b0*/  FFMA.FTZ R46, R34, R29, -R41 ;  /* 0x0000001d222e7223 */ /* 0x000fe20000010829 */
[----:B------:R-:W-:Y:S01]  /*117c0*/  FFMA.FTZ R45, R33, R32, R45 ;  /* 0x00000020212d7223 */ /* 0x000fe2000001002d */
[----:B------:R-:W-:Y:S01]  /*117d0*/  F2FP.BF16.F32.PACK_AB R28, R40, R65 ;  /* 0x00000041281c723e */ /* 0x000fe200000010ff */
[----:B------:R-:W-:Y:S01]  /*117e0*/  FFMA.FTZ R100, R34, R35, R100 ;  /* 0x0000002322647223 */ /* 0x000fe20000010064 */
[----:B------:R-:W-:Y:S02]  /*117f0*/  F2FP.BF16.F32.PACK_AB R30, R31, R64 ;  /* 0x000000401f1e723e */ /* 0x000fe400000010ff */
[----:B------:R-:W-:Y:S02]  /*11800*/  F2FP.BF16.F32.PACK_AB R29, R42, R107 ;  /* 0x0000006b2a1d723e */ /* 0x000fe400000010ff */
[----:B------:R-:W-:-:S02]  /*11810*/  F2FP.BF16.F32.PACK_AB R31, R46, R61 ;  /* 0x0000003d2e1f723e */ /* 0x000fc400000010ff */
[----:B------:R-:W-:Y:S02]  /*11820*/  F2FP.BF16.F32.PACK_AB R32, R62, R67 ;  /* 0x000000433e20723e */ /* 0x000fe400000010ff */
[----:B------:R-:W-:Y:S01]  /*11830*/  F2FP.BF16.F32.PACK_AB R33, R44, R63 ;  /* 0x0000003f2c21723e */ /* 0x000fe200000010ff */
[----:B------:R2:W-:Y:S01]  /*11840*/  STS.128 [R108], R28 ;  /* 0x0000001c6c007388 */ /* 0x0005e20000000c00 */
[----:B------:R-:W-:Y:S02]  /*11850*/  F2FP.BF16.F32.PACK_AB R34, R45, R66 ;  /* 0x000000422d22723e */ /* 0x000fe400000010ff */
[----:B------:R-:W-:-:S05]  /*11860*/  F2FP.BF16.F32.PACK_AB R35, R100, R99 ;  /* 0x000000636423723e */ /* 0x000fca00000010ff */
[----:B------:R2:W-:Y:S02]  /*11870*/  STS.128 [R60+0x12400], R32 ;  /* 0x012400203c007388 */ /* 0x0005e40000000c00 */
.L_x_1755:
[----:B------:R-:W-:Y:S05]  /*11880*/  BSYNC B2 ;  /* 0x0000000000027941 */ /* 0x000fea0003800000 */
.L_x_1754:
[----:B------:R-:W-:Y:S05]  /*11890*/  @P2 BRA `(.L_x_1751) ;  /* 0x00000004009c2947 */ /* 0x000fea0003800000 */
[----:B--2---:R-:W2:Y:S01]  /*118a0*/  LDL R60, [R1+0x70] ;  /* 0x00007000013c7983 */ /* 0x004ea20000100800 */
        /* <DEDUP_REMOVED lines=10> */
[----:B------:R-:W-:Y:S02]  /*11950*/  SHF.R.U32.HI R26, RZ, 0x10, R27 ;  /* 0x00000010ff1a7819 */ /* 0x000fe4000001161b */
[----:B------:R-:W-:Y:S02]  /*11960*/  LOP3.LUT R30, R30, 0x7fffe000, RZ, 0xc0, !PT ;  /* 0x7fffe0001e1e7812 */ /* 0x000fe400078ec0ff */
[----:B------:R-:W-:Y:S02]  /*11970*/  SHF.R.U64 R27, R36, 0x10, R37 ;  /* 0x00000010241b7819 */ /* 0x000fe40000001225 */
[----:B-1----:R-:W-:-:S02]  /*11980*/  IADD3 R33, R29, R30, R229 ;  /* 0x0000001e1d217210 */ /* 0x002fc40007ffe0e5 */
[----:B------:R-:W-:Y:S02]  /*11990*/  SHF.R.U64 R25, R38, 0x10, R39 ;  /* 0x0000001026197819 */ /* 0x000fe40000001227 */
[----:B------:R-:W-:Y:S01]  /*119a0*/  SHF.R.U32.HI R36, RZ, 0x10, R37 ;  /* 0x00000010ff247819 */ /* 0x000fe20000011625 */
[----:B------:R-:W-:Y:S01]  /*119b0*/  IMAD R40, R33, 0x2, R18 ;  /* 0x0000000221287824 */ /* 0x000fe200078e0212 */
[----:B------:R-:W-:Y:S02]  /*119c0*/  PRMT R87, R87, 0x5410, R24 ;  /* 0x0000541057577816 */ /* 0x000fe40000000018 */
[----:B------:R-:W-:Y:S02]  /*119d0*/  PRMT R82, R82, 0x5410, R27 ;  /* 0x0000541052527816 */ /* 0x000fe4000000001b */
[----:B------:R-:W1:Y:S01]  /*119e0*/  LDS.128 R32, [R40+0x12400] ;  /* 0x0124000028207984 */ /* 0x000e620000000c00 */
[----:B------:R-:W-:Y:S02]  /*119f0*/  PRMT R84, R84, 0x5410, R25 ;  /* 0x0000541054547816 */ /* 0x000fe40000000019 */
[----:B------:R-:W-:Y:S01]  /*11a00*/  PRMT R89, R89, 0x5410, R26 ;  /* 0x0000541059597816 */ /* 0x000fe2000000001a */
[----:B------:R-:W-:Y:S01]  /*11a10*/  IMAD.U32 R42, R82, 0x10000, RZ ;  /* 0x00010000522a7824 */ /* 0x000fe200078e00ff */
[----:B------:R-:W-:-:S02]  /*11a20*/  PRMT R86, R86, 0x5410, R43 ;  /* 0x0000541056567816 */ /* 0x000fc4000000002b */
[----:B------:R-:W-:Y:S02]  /*11a30*/  PRMT R83, R83, 0x5410, R36 ;  /* 0x0000541053537816 */ /* 0x000fe40000000024 */
[----:B------:R-:W-:Y:S02]  /*11a40*/  SHF.R.U32.HI R38, RZ, 0x10, R39 ;  /* 0x00000010ff267819 */ /* 0x000fe40000011627 */
[----:B------:R-:W-:Y:S01]  /*11a50*/  PRMT R88, R88, 0x5410, R41 ;  /* 0x0000541058587816 */ /* 0x000fe20000000029 */
[----:B------:R-:W-:Y:S01]  /*11a60*/  IMAD.U32 R41, R86, 0x10000, RZ ;  /* 0x0001000056297824 */ /* 0x000fe200078e00ff */
[----:B------:R-:W-:Y:S01]  /*11a70*/  PRMT R85, R85, 0x5410, R38 ;  /* 0x0000541055557816 */ /* 0x000fe20000000026 */
[----:B------:R-:W-:Y:S01]  /*11a80*/  IMAD.U32 R43, R83, 0x10000, RZ ;  /* 0x00010000532b7824 */ /* 0x000fe200078e00ff */
[----:B------:R-:W-:Y:S02]  /*11a90*/  LOP3.LUT R82, R82, 0xffff0000, RZ, 0xc0, !PT ;  /* 0xffff000052527812 */ /* 0x000fe400078ec0ff */
[----:B------:R-:W-:-:S02]  /*11aa0*/  LOP3.LUT R86, R86, 0xffff0000, RZ, 0xc0, !PT ;  /* 0xffff000056567812 */ /* 0x000fc400078ec0ff */
[----:B------:R-:W-:Y:S01]  /*11ab0*/  LOP3.LUT R83, R83, 0xffff0000, RZ, 0xc0, !PT ;  /* 0xffff000053537812 */ /* 0x000fe200078ec0ff */
[C---:B-1----:R-:W-:Y:S01]  /*11ac0*/  IMAD.U32 R37, R33.reuse, 0x10000, RZ ;  /* 0x0001000021257824 */ /* 0x042fe200078e00ff */
[----:B------:R-:W-:Y:S01]  /*11ad0*/  LOP3.LUT R33, R33, 0xffff0000, RZ, 0xc0, !PT ;  /* 0xffff000021217812 */ /* 0x000fe200078ec0ff */
[C---:B------:R-:W-:Y:S01]  /*11ae0*/  IMAD.U32 R39, R35.reuse, 0x10000, RZ ;  /* 0x0001000023277824 */ /* 0x040fe200078e00ff */
[----:B------:R-:W-:Y:S01]  /*11af0*/  LOP3.LUT R35, R35, 0xffff0000, RZ, 0xc0, !PT ;  /* 0xffff000023237812 */ /* 0x000fe200078ec0ff */
[----:B0-----:R-:W-:Y:S01]  /*11b00*/  FMUL.FTZ R61, R37, R43 ;  /* 0x0000002b253d7220 */ /* 0x001fe20000410000 */
[C---:B------:R-:W-:Y:S01]  /*11b10*/  IMAD.U32 R38, R34.reuse, 0x10000, RZ ;  /* 0x0001000022267824 */ /* 0x040fe200078e00ff */
[----:B------:R-:W-:Y:S01]  /*11b20*/  LOP3.LUT R34, R34, 0xffff0000, RZ, 0xc0, !PT ;  /* 0xffff000022227812 */ /* 0x000fe200078ec0ff */
        /* <DEDUP_REMOVED lines=9> */
[C---:B------:R-:W-:Y:S01]  /*11bc0*/  IMAD.U32 R31, R32.reuse, 0x10000, RZ ;  /* 0x00010000201f7824 */ /* 0x040fe200078e00ff */
[----:B------:R-:W-:-:S03]  /*11bd0*/  LOP3.LUT R32, R32, 0xffff0000, RZ, 0xc0, !PT ;  /* 0xffff000020207812 */ /* 0x000fc600078ec0ff */
[CC--:B------:R-:W-:Y:S01]  /*11be0*/  FMUL.FTZ R45, R31.reuse, R42.reuse ;  /* 0x0000002a1f2d7220 */ /* 0x0c0fe20000410000 */
[-C--:B------:R-:W-:Y:S01]  /*11bf0*/  FMUL.FTZ R47, R31, R41.reuse ;  /* 0x000000291f2f7220 */ /* 0x080fe20000410000 */
[C---:B------:R-:W-:Y:S01]  /*11c00*/  IMAD.U32 R31, R87.reuse, 0x10000, RZ ;  /* 0x00010000571f7824 */ /* 0x040fe200078e00ff */
[----:B------:R-:W-:Y:S01]  /*11c10*/  LOP3.LUT R87, R87, 0xffff0000, RZ, 0xc0, !PT ;  /* 0xffff000057577812 */ /* 0x000fe200078ec0ff */
[C---:B------:R-:W-:Y:S01]  /*11c20*/  FFMA.FTZ R45, R24.reuse, R41, -R45 ;  /* 0x00000029182d7223 */ /* 0x040fe2000001082d */
[----:B------:R-:W-:Y:S02]  /*11c30*/  IMAD.U32 R41, R85, 0x10000, RZ ;  /* 0x0001000055297824 */ /* 0x000fe400078e00ff */
[----:B------:R-:W-:Y:S01]  /*11c40*/  FFMA.FTZ R47, R24, R42, R47 ;  /* 0x0000002a182f7223 */ /* 0x000fe2000001002f */
[----:B------:R-:W-:Y:S02]  /*11c50*/  IMAD.U32 R24, R89, 0x10000, RZ ;  /* 0x0001000059187824 */ /* 0x000fe400078e00ff */
[-C--:B------:R-:W-:Y:S01]  /*11c60*/  FMUL.FTZ R37, R37, R31.reuse ;  /* 0x0000001f25257220 */ /* 0x080fe20000410000 */
[C---:B------:R-:W-:Y:S01]  /*11c70*/  FFMA.FTZ R61, R26.reuse, R31, -R61 ;  /* 0x0000001f1a3d7223 */ /* 0x040fe2000001083d */
[C---:B------:R-:W-:Y:S01]  /*11c80*/  FMUL.FTZ R31, R39.reuse, R41 ;  /* 0x00000029271f7220 */ /* 0x040fe20000410000 */
[----:B------:R-:W-:Y:S01]  /*11c90*/  FMUL.FTZ R42, R39, R24 ;  /* 0x00000018272a7220 */ /* 0x000fe20000410000 */
[----:B------:R-:W-:Y:S01]  /*11ca0*/  FFMA.FTZ R37, R26, R43, R37 ;  /* 0x0000002b1a257223 */ /* 0x000fe20000010025 */
[----:B------:R-:W-:-:S02]  /*11cb0*/  IMAD.U32 R26, R84, 0x10000, RZ ;  /* 0x00010000541a7824 */ /* 0x000fc400078e00ff */
[----:B------:R-:W-:Y:S01]  /*11cc0*/  FFMA.FTZ R39, R36, R24, -R31 ;  /* 0x0000001824277223 */ /* 0x000fe2000001081f */
[C---:B------:R-:W-:Y:S01]  /*11cd0*/  FMUL.FTZ R24, R32.reuse, R82 ;  /* 0x0000005220187220 */ /* 0x040fe20000410000 */
[----:B------:R-:W-:Y:S01]  /*11ce0*/  FMUL.FTZ R32, R32, R86 ;  /* 0x0000005620207220 */ /* 0x000fe20000410000 */
[----:B------:R-:W-:Y:S01]  /*11cf0*/  FMUL.FTZ R44, R38, R26 ;  /* 0x0000001a262c7220 */ /* 0x000fe20000410000 */
[----:B------:R-:W-:Y:S01]  /*11d00*/  LOP3.LUT R84, R84, 0xffff0000, RZ, 0xc0, !PT ;  /* 0xffff000054547812 */ /* 0x000fe200078ec0ff */
[----:B------:R-:W-:Y:S01]  /*11d10*/  FFMA.FTZ R86, R25, R86, -R24 ;  /* 0x0000005619567223 */ /* 0x000fe20000010818 */
[C---:B------:R-:W-:Y:S01]  /*11d20*/  IMAD.U32 R24, R88.reuse, 0x10000, RZ ;  /* 0x0001000058187824 */ /* 0x040fe200078e00ff */
[----:B------:R-:W-:Y:S01]  /*11d30*/  LOP3.LUT R88, R88, 0xffff0000, RZ, 0xc0, !PT ;  /* 0xffff000058587812 */ /* 0x000fe200078ec0ff */
[----:B------:R-:W-:Y:S01]  /*11d40*/  FFMA.FTZ R41, R36, R41, R42 ;  /* 0x0000002924297223 */ /* 0x000fe2000001002a */
[----:B------:R-:W-:Y:S01]  /*11d50*/  LOP3.LUT R85, R85, 0xffff0000, RZ, 0xc0, !PT ;  /* 0xffff000055557812 */ /* 0x000fe200078ec0ff */
[-C--:B------:R-:W-:Y:S01]  /*11d60*/  FMUL.FTZ R38, R38, R24.reuse ;  /* 0x0000001826267220 */ /* 0x080fe20000410000 */
[----:B------:R-:W-:Y:S01]  /*11d70*/  LOP3.LUT R89, R89, 0xffff0000, RZ, 0xc0, !PT ;  /* 0xffff000059597812 */ /* 0x000fe200078ec0ff */
[----:B------:R-:W-:Y:S01]  /*11d80*/  FFMA.FTZ R44, R27, R24, -R44 ;  /* 0x000000181b2c7223 */ /* 0x000fe2000001082c */
[C---:B------:R-:W-:Y:S01]  /*11d90*/  FMUL.FTZ R31, R33.reuse, R83 ;  /* 0x00000053211f7220 */ /* 0x040fe20000410000 */
[----:B------:R-:W-:Y:S01]  /*11da0*/  FMUL.FTZ R42, R33, R87 ;  /* 0x00000057212a7220 */ /* 0x000fe20000410000 */
[----:B------:R-:W-:Y:S01]  /*11db0*/  FFMA.FTZ R32, R25, R82, R32 ;  /* 0x0000005219207223 */ /* 0x000fe20000010020 */
[C---:B------:R-:W-:Y:S01]  /*11dc0*/  FMUL.FTZ R24, R34.reuse, R84 ;  /* 0x0000005422187220 */ /* 0x040fe20000410000 */
[----:B------:R-:W-:Y:S01]  /*11dd0*/  FFMA.FTZ R38, R27, R26, R38 ;  /* 0x0000001a1b267223 */ /* 0x000fe20000010026 */
[-C--:B------:R-:W-:Y:S01]  /*11de0*/  FMUL.FTZ R25, R34, R88.reuse ;  /* 0x0000005822197220 */ /* 0x080fe20000410000 */
[C---:B------:R-:W-:Y:S01]  /*11df0*/  FMUL.FTZ R33, R35.reuse, R85 ;  /* 0x0000005523217220 */ /* 0x040fe20000410000 */
[----:B------:R-:W-:Y:S01]  /*11e00*/  FMUL.FTZ R26, R35, R89 ;  /* 0x00000059231a7220 */ /* 0x000fe20000410000 */
[----:B------:R-:W-:Y:S01]  /*11e10*/  FFMA.FTZ R36, R28, R87, -R31 ;  /* 0x000000571c247223 */ /* 0x000fe2000001081f */
[C---:B------:R-:W-:Y:S01]  /*11e20*/  FFMA.FTZ R27, R29.reuse, R88, -R24 ;  /* 0x000000581d1b7223 */ /* 0x040fe20000010818 */
        /* <DEDUP_REMOVED lines=9> */
[----:B------:R-:W-:Y:S02]  /*11ec0*/  F2FP.BF16.F32.PACK_AB R28, R32, R47 ;  /* 0x0000002f201c723e */ /* 0x000fe400000010ff */
[----:B------:R-:W-:Y:S01]  /*11ed0*/  F2FP.BF16.F32.PACK_AB R29, R42, R37 ;  /* 0x000000252a1d723e */ /* 0x000fe200000010ff */
[----:B------:R3:W-:Y:S01]  /*11ee0*/  STS.128 [R60], R24 ;  /* 0x000000183c007388 */ /* 0x0007e20000000c00 */
[----:B------:R-:W-:-:S05]  /*11ef0*/  F2FP.BF16.F32.PACK_AB R31, R46, R41 ;  /* 0x000000292e1f723e */ /* 0x000fca00000010ff */
[----:B------:R3:W-:Y:S02]  /*11f00*/  STS.128 [R40+0x12400], R28 ;  /* 0x0124001c28007388 */ /* 0x0007e40000000c00 */
.L_x_1751:
[----:B------:R-:W-:Y:S05]  /*11f10*/  BSYNC B1 ;  /* 0x0000000000017941 */ /* 0x000fea0003800000 */
.L_x_1750:
[----:B---3--:R-:W-:-:S05]  /*11f20*/  VIADD R24, R218, 0x40 ;  /* 0x00000040da187836 */ /* 0x008fca0000000000 */
[----:B------:R-:W-:-:S13]  /*11f30*/  ISETP.GE.AND P0, PT, R24, R73, PT ;  /* 0x000000491800720c */ /* 0x000fda0003f06270 */
[----:B------:R-:W-:Y:S05]  /*11f40*/  @P0 BRA `(.L_x_1731) ;  /* 0x00000014000c0947 */ /* 0x000fea0003800000 */
[----:B-1----:R1:W5:Y:S01]  /*11f50*/  LDL R44, [R1+0x34] ;  /* 0x00003400012c7983 */ /* 0x0023620000100800 */
[----:B--2---:R-:W2:Y:S01]  /*11f60*/  LDC R33, c[0x0][0x3f4] ;  /* 0x0000fd00ff217b82 */ /* 0x004ea20000000800 */
[----:B------:R-:W-:Y:S01]  /*11f70*/  BSSY B1, `(.L_x_1756) ;  /* 0x000006e000017945 */ /* 0x000fe20003800000 */
[----:B------:R-:W-:Y:S02]  /*11f80*/  SHF.R.U32.HI R46, RZ, 0x3, R225 ;  /* 0x00000003ff2e7819 */ /* 0x000fe400000116e1 */
[-C--:B--2---:R-:W-:Y:S02]  /*11f90*/  ISETP.GE.AND P0, PT, R16, R33.reuse, PT ;  /* 0x000000211000720c */ /* 0x084fe40003f06270 */
[-C--:B------:R-:W-:Y:S02]  /*11fa0*/  ISETP.GE.AND P1, PT, R198, R33.reuse, PT ;  /* 0x00000021c600720c */ /* 0x080fe40003f26270 */
[----:B------:R-:W-:-:S09]  /*11fb0*/  ISETP.GE.AND P2, PT, R195, R33, PT ;  /* 0x00000021c300720c */ /* 0x000fd20003f46270 */
[----:B-1----:R-:W-:Y:S05]  /*11fc0*/  @P0 BRA `(.L_x_1757) ;  /* 0x0000000400a00947 */ /* 0x002fea0003800000 */
[----:B------:R-:W2:Y:S04]  /*11fd0*/  LDL R24, [R1+0x5c] ;  /* 0x00005c0001187983 */ /* 0x000ea80000100800 */
[----:B------:R-:W3:Y:S01]  /*11fe0*/  LDL R42, [R1+0x74] ;  /* 0x00007400012a7983 */ /* 0x000ee20000100800 */
[--C-:B------:R-:W-:Y:S02]  /*11ff0*/  SHF.R.U64 R35, R4, 0x10, R5.reuse ;  /* 0x0000001004237819 */ /* 0x100fe40000001205 */
[----:B------:R-:W-:Y:S02]  /*12000*/  SHF.R.U32.HI R5, RZ, 0x10, R5 ;  /* 0x00000010ff057819 */ /* 0x000fe40000011605 */
[--C-:B------:R-:W-:Y:S02]  /*12010*/  SHF.R.U64 R4, R6, 0x10, R7.reuse ;  /* 0x0000001006047819 */ /* 0x100fe40000001207 */
[----:B------:R-:W-:-:S02]  /*12020*/  SHF.R.U32.HI R7, RZ, 0x10, R7 ;  /* 0x00000010ff077819 */ /* 0x000fc40000011607 */
[----:B------:R-:W-:Y:S02]  /*12030*/  SHF.R.U64 R36, R48, 0x10, R49 ;  /* 0x0000001030247819 */ /* 0x000fe40000001231 */
[----:B------:R-:W-:Y:S02]  /*12040*/  SHF.R.U64 R34, R50, 0x10, R51 ;  /* 0x0000001032227819 */ /* 0x000fe40000001233 */
[----:B------:R-:W-:Y:S02]  /*12050*/  PRMT R90, R90, 0x5410, R35 ;  /* 0x000054105a5a7816 */ /* 0x000fe40000000023 */
[----:B------:R-:W-:Y:S02]  /*12060*/  PRMT R92, R92, 0x5410, R5 ;  /* 0x000054105c5c7816 */ /* 0x000fe40000000005 */
[----:B------:R-:W-:Y:S01]  /*12070*/  PRMT R93, R93, 0x5410, R4 ;  /* 0x000054105d5d7816 */ /* 0x000fe20000000004 */
[----:B------:R-:W-:Y:S01]  /*12080*/  IMAD.U32 R39, R90, 0x10000, RZ ;  /* 0x000100005a277824 */ /* 0x000fe200078e00ff */
[----:B------:R-:W-:Y:S01]  /*12090*/  PRMT R94, R94, 0x5410, R7 ;  /* 0x000054105e5e7816 */ /* 0x000fe20000000007 */
[----:B------:R-:W-:Y:S01]  /*120a0*/  IMAD.U32 R40, R92, 0x10000, RZ ;  /* 0x000100005c287824 */ /* 0x000fe200078e00ff */
[----:B------:R-:W-:-:S02]  /*120b0*/  PRMT R95, R95, 0x5410, R36 ;  /* 0x000054105f5f7816 */ /* 0x000fc40000000024 */
[----:B------:R-:W-:Y:S02]  /*120c0*/  PRMT R97, R97, 0x5410, R34 ;  /* 0x0000541061617816 */ /* 0x000fe40000000022 */
[----:B------:R-:W-:Y:S01]  /*120d0*/  SHF.R.U32.HI R49, RZ, 0x10, R49 ;  /* 0x00000010ff317819 */ /* 0x000fe20000011631 */
[----:B------:R-:W-:Y:S01]  /*120e0*/  IMAD.U32 R38, R95, 0x10000, RZ ;  /* 0x000100005f267824 */ /* 0x000fe200078e00ff */
[----:B------:R-:W-:Y:S02]  /*120f0*/  SHF.R.U32.HI R51, RZ, 0x10, R51 ;  /* 0x00000010ff337819 */ /* 0x000fe40000011633 */
[----:B------:R-:W-:Y:S02]  /*12100*/  PRMT R96, R96, 0x5410, R49 ;  /* 0x0000541060607816 */ /* 0x000fe40000000031 */
[----:B------:R-:W-:Y:S02]  /*12110*/  PRMT R98, R98, 0x5410, R51 ;  /* 0x0000541062627816 */ /* 0x000fe40000000033 */
[----:B------:R-:W-:-:S02]  /*12120*/  LOP3.LUT R90, R90, 0xffff0000, RZ, 0xc0, !PT ;  /* 0xffff00005a5a7812 */ /* 0x000fc400078ec0ff */
[----:B------:R-:W-:Y:S02]  /*12130*/  LOP3.LUT R95, R95, 0xffff0000, RZ, 0xc0, !PT ;  /* 0xffff00005f5f7812 */ /* 0x000fe400078ec0ff */
[----:B------:R-:W-:Y:S02]  /*12140*/  LOP3.LUT R92, R92, 0xffff0000, RZ, 0xc0, !PT ;  /* 0xffff00005c5c7812 */ /* 0x000fe400078ec0ff */
        /* <DEDUP_REMOVED lines=8> */
[----:B-----5:R-:W-:Y:S02]  /*121d0*/  IADD3 R29, R24, R25, R44 ;  /* 0x00000019181d7210 */ /* 0x020fe40007ffe02c */
[----:B---3--:R-:W1:Y:S03]  /*121e0*/  LDS.128 R24, [R42] ;  /* 0x000000002a187984 */ /* 0x008e660000000c00 */
[----:B------:R-:W-:-:S05]  /*121f0*/  IMAD R32, R29, 0x2, R18 ;  /* 0x000000021d207824 */ /* 0x000fca00078e0212 */
[----:B------:R-:W2:Y:S01]  /*12200*/  LDS.128 R28, [R32+0x12400] ;  /* 0x01240000201c7984 */ /* 0x000ea20000000c00 */
[C---:B-1----:R-:W-:Y:S01]  /*12210*/  IMAD.U32 R4, R24.reuse, 0x10000, RZ ;  /* 0x0001000018047824 */ /* 0x042fe200078e00ff */
[----:B------:R-:W-:Y:S01]  /*12220*/  LOP3.LUT R5, R24, 0xffff0000, RZ, 0xc0, !PT ;  /* 0xffff000018057812 */ /* 0x000fe200078ec0ff */
[C---:B------:R-:W-:Y:S01]  /*12230*/  IMAD.U32 R6, R25.reuse, 0x10000, RZ ;  /* 0x0001000019067824 */ /* 0x040fe200078e00ff */
[----:B------:R-:W-:Y:S01]  /*12240*/  LOP3.LUT R24, R25, 0xffff0000, RZ, 0xc0, !PT ;  /* 0xffff000019187812 */ /* 0x000fe200078ec0ff */
[C---:B------:R-:W-:Y:S01]  /*12250*/  IMAD.U32 R7, R26.reuse, 0x10000, RZ ;  /* 0x000100001a077824 */ /* 0x040fe200078e00ff */
[----:B------:R-:W-:Y:S01]  /*12260*/  LOP3.LUT R25, R26, 0xffff0000, RZ, 0xc0, !PT ;  /* 0xffff00001a197812 */ /* 0x000fe200078ec0ff */
[C---:B------:R-:W-:Y:S01]  /*12270*/  IMAD.U32 R34, R27.reuse, 0x10000, RZ ;  /* 0x000100001b227824 */ /* 0x040fe200078e00ff */
[----:B------:R-:W-:Y:S01]  /*12280*/  LOP3.LUT R26, R27, 0xffff0000, RZ, 0xc0, !PT ;  /* 0xffff00001b1a7812 */ /* 0x000fe200078ec0ff */
[C---:B--2---:R-:W-:Y:S01]  /*12290*/  IMAD.U32 R27, R28.reuse, 0x10000, RZ ;  /* 0x000100001c1b7824 */ /* 0x044fe200078e00ff */
[----:B------:R-:W-:Y:S01]  /*122a0*/  LOP3.LUT R28, R28, 0xffff0000, RZ, 0xc0, !PT ;  /* 0xffff00001c1c7812 */ /* 0x000fe200078ec0ff */
[C---:B------:R-:W-:Y:S01]  /*122b0*/  IMAD.U32 R35, R29.reuse, 0x10000, RZ ;  /* 0x000100001d237824 */ /* 0x040fe200078e00ff */
[----:B------:R-:W-:Y:S01]  /*122c0*/  LOP3.LUT R29, R29, 0xffff0000, RZ, 0xc0, !PT ;  /* 0xffff00001d1d7812 */ /* 0x000fe200078ec0ff */
[C---:B------:R-:W-:Y:S01]  /*122d0*/  FMUL.FTZ R41, R27.reuse, R39 ;  /* 0x000000271b297220 */ /* 0x040fe20000410000 */
[----:B------:R-:W-:Y:S01]  /*122e0*/  FMUL.FTZ R43, R27, R38 ;  /* 0x000000261b2b7220 */ /* 0x000fe20000410000 */
[----:B------:R-:W-:-:S02]  /*122f0*/  IMAD.U32 R27, R96, 0x10000, RZ ;  /* 0x00010000601b7824 */ /* 0x000fc400078e00ff */
[----:B------:R-:W-:Y:S01]  /*12300*/  FMUL.FTZ R45, R35, R40 ;  /* 0x00000028232d7220 */ /* 0x000fe20000410000 */
[C---:B------:R-:W-:Y:S01]  /*12310*/  FFMA.FTZ R41, R4.reuse, R38, -R41 ;  /* 0x0000002604297223 */ /* 0x040fe20000010829 */
[----:B------:R-:W-:Y:S02]  /*12320*/  IMAD.U32 R37, R31, 0x10000, RZ ;  /* 0x000100001f257824 */ /* 0x000fe400078e00ff */
[----:B------:R-:W-:Y:S01]  /*12330*/  FFMA.FTZ R43, R4, R39, R43 ;  /* 0x00000027042b7223 */ /* 0x000fe2000001002b */
[----:B------:R-:W-:Y:S02]  /*12340*/  IMAD.U32 R38, R94, 0x10000, RZ ;  /* 0x000100005e267824 */ /* 0x000fe400078e00ff */
[-C--:B------:R-:W-:Y:S01]  /*12350*/  FMUL.FTZ R35, R35, R27.reuse ;  /* 0x0000001b23237220 */ /* 0x080fe20000410000 */
[----:B------:R-:W-:Y:S02]  /*12360*/  IMAD.U32 R4, R98, 0x10000, RZ ;  /* 0x0001000062047824 */ /* 0x000fe400078e00ff */
[C---:B------:R-:W-:Y:S01]  /*12370*/  FFMA.FTZ R45, R6.reuse, R27, -R45 ;  /* 0x0000001b062d7223 */ /* 0x040fe2000001082d */
[C---:B------:R-:W-:Y:S01]  /*12380*/  FMUL.FTZ R27, R37.reuse, R38 ;  /* 0x00000026251b7220 */ /* 0x040fe20000410000 */
[----:B------:R-:W-:Y:S01]  /*12390*/  FFMA.FTZ R35, R6, R40, R35 ;  /* 0x0000002806237223 */ /* 0x000fe20000010023 */
[----:B------:R-:W-:Y:S01]  /*123a0*/  FMUL.FTZ R39, R37, R4 ;  /* 0x0000000425277220 */ /* 0x000fe20000410000 */
[----:B------:R-:W-:-:S02]  /*123b0*/  IMAD.U32 R36, R30, 0x10000, RZ ;  /* 0x000100001e247824 */ /* 0x000fc400078e00ff */
[----:B------:R-:W-:Y:S01]  /*123c0*/  FFMA.FTZ R37, R34, R4, -R27 ;  /* 0x0000000422257223 */ /* 0x000fe2000001081b */
[----:B------:R-:W-:Y:S01]  /*123d0*/  FMUL.FTZ R4, R28, R90 ;  /* 0x0000005a1c047220 */ /* 0x000fe20000410000 */
[----:B------:R-:W-:Y:S02]  /*123e0*/  IMAD.U32 R6, R93, 0x10000, RZ ;  /* 0x000100005d067824 */ /* 0x000fe400078e00ff */
[----:B------:R-:W-:Y:S01]  /*123f0*/  FFMA.FTZ R39, R34, R38, R39 ;  /* 0x0000002622277223 */ /* 0x000fe20000010027 */
[-C--:B------:R-:W-:Y:S01]  /*12400*/  FMUL.FTZ R34, R28, R95.reuse ;  /* 0x0000005f1c227220 */ /* 0x080fe20000410000 */
[----:B------:R-:W-:Y:S01]  /*12410*/  FFMA.FTZ R28, R5, R95, -R4 ;  /* 0x0000005f051c7223 */ /* 0x000fe20000010804 */
[----:B------:R-:W-:Y:S01]  /*12420*/  LOP3.LUT R30, R30, 0xffff0000, RZ, 0xc0, !PT ;  /* 0xffff00001e1e7812 */ /* 0x000fe200078ec0ff */
[----:B------:R-:W-:Y:S01]  /*12430*/  IMAD.U32 R4, R97, 0x10000, RZ ;  /* 0x0001000061047824 */ /* 0x000fe200078e00ff */
[----:B------:R-:W-:Y:S01]  /*12440*/  LOP3.LUT R31, R31, 0xffff0000, RZ, 0xc0, !PT ;  /* 0xffff00001f1f7812 */ /* 0x000fe200078ec0ff */
[----:B------:R-:W-:Y:S01]  /*12450*/  FMUL.FTZ R38, R36, R6 ;  /* 0x0000000624267220 */ /* 0x000fe20000410000 */
[----:B------:R-:W-:Y:S01]  /*12460*/  LOP3.LUT R93, R93, 0xffff0000, RZ, 0xc0, !PT ;  /* 0xffff00005d5d7812 */ /* 0x000fe200078ec0ff */
[----:B------:R-:W-:Y:S01]  /*12470*/  FFMA.FTZ R34, R5, R90, R34 ;  /* 0x0000005a05227223 */ /* 0x000fe20000010022 */
[----:B------:R-:W-:Y:S01]  /*12480*/  LOP3.LUT R94, R94, 0xffff0000, RZ, 0xc0, !PT ;  /* 0xffff00005e5e7812 */ /* 0x000fe200078ec0ff */
[-C--:B------:R-:W-:Y:S01]  /*12490*/  FMUL.FTZ R36, R36, R4.reuse ;  /* 0x0000000424247220 */ /* 0x080fe20000410000 */
[----:B------:R-:W-:Y:S01]  /*124a0*/  LOP3.LUT R96, R96, 0xffff0000, RZ, 0xc0, !PT ;  /* 0xffff000060607812 */ /* 0x000fe200078ec0ff */
[----:B------:R-:W-:Y:S01]  /*124b0*/  FFMA.FTZ R38, R7, R4, -R38 ;  /* 0x0000000407267223 */ /* 0x000fe20000010826 */
[----:B------:R-:W-:Y:S01]  /*124c0*/  LOP3.LUT R97, R97, 0xffff0000, RZ, 0xc0, !PT ;  /* 0xffff000061617812 */ /* 0x000fe200078ec0ff */
[----:B------:R-:W-:Y:S01]  /*124d0*/  FMUL.FTZ R27, R29, R92 ;  /* 0x0000005c1d1b7220 */ /* 0x000fe20000410000 */
[----:B------:R-:W-:Y:S01]  /*124e0*/  LOP3.LUT R98, R98, 0xffff0000, RZ, 0xc0, !PT ;  /* 0xffff000062627812 */ /* 0x000fe200078ec0ff */
[C---:B------:R-:W-:Y:S01]  /*124f0*/  FMUL.FTZ R4, R30.reuse, R93 ;  /* 0x0000005d1e047220 */ /* 0x040fe20000410000 */
[----:B------:R-:W-:Y:S01]  /*12500*/  FMUL.FTZ R5, R31, R94 ;  /* 0x0000005e1f057220 */ /* 0x000fe20000410000 */
[----:B------:R-:W-:Y:S01]  /*12510*/  FMUL.FTZ R29, R29, R96 ;  /* 0x000000601d1d7220 */ /* 0x000fe20000410000 */
[-C--:B------:R-:W-:Y:S01]  /*12520*/  FMUL.FTZ R30, R30, R97.reuse ;  /* 0x000000611e1e7220 */ /* 0x080fe20000410000 */
[----:B------:R-:W-:Y:S01]  /*12530*/  FMUL.FTZ R31, R31, R98 ;  /* 0x000000621f1f7220 */ /* 0x000fe20000410000 */
[----:B------:R-:W-:Y:S01]  /*12540*/  FFMA.FTZ R96, R24, R96, -R27 ;  /* 0x0000006018607223 */ /* 0x000fe2000001081b */
[----:B------:R-:W-:Y:S01]  /*12550*/  FFMA.FTZ R97, R25, R97, -R4 ;  /* 0x0000006119617223 */ /* 0x000fe20000010804 */
[----:B------:R-:W-:Y:S01]  /*12560*/  FFMA.FTZ R98, R26, R98, -R5 ;  /* 0x000000621a627223 */ /* 0x000fe20000010805 */
[----:B------:R-:W-:Y:S01]  /*12570*/  FFMA.FTZ R92, R24, R92, R29 ;  /* 0x0000005c185c7223 */ /* 0x000fe2000001001d */
[----:B------:R-:W-:Y:S01]  /*12580*/  FFMA.FTZ R36, R7, R6, R36 ;  /* 0x0000000607247223 */ /* 0x000fe20000010024 */
        /* <DEDUP_REMOVED lines=12> */
.L_x_1757:
[----:B------:R-:W-:Y:S05]  /*12650*/  BSYNC B1 ;  /* 0x0000000000017941 */ /* 0x000fea0003800000 */
.L_x_1756:
[----:B------:R-:W-:Y:S04]  /*12660*/  BSSY B1, `(.L_x_1758) ;  /* 0x0000069000017945 */ /* 0x000fe80003800000 */
[----:B------:R-:W-:Y:S05]  /*12670*/  @P1 BRA `(.L_x_1759) ;  /* 0x00000004009c1947 */ /* 0x000fea0003800000 */
[----:B------:R-:W2:Y:S01]  /*12680*/  LDL R43, [R1+0x6c] ;  /* 0x00006c00012b7983 */ /* 0x000ea20000100800 */
[----:B-1----:R-:W-:Y:S02]  /*12690*/  LEA.HI R4, R33, R202, RZ, 0x1d ;  /* 0x000000ca21047211 */ /* 0x002fe400078fe8ff */
        /* <DEDUP_REMOVED lines=9> */
[----:B------:R-:W-:Y:S02]  /*12730*/  PRMT R78, R78, 0x5410, R35 ;  /* 0x000054104e4e7816 */ /* 0x000fe40000000023 */
[----:B------:R-:W-:Y:S02]  /*12740*/  LOP3.LUT R5, R5, 0x7fffe000, RZ, 0xc0, !PT ;  /* 0x7fffe00005057812 */ /* 0x000fe400078ec0ff */
[----:B------:R-:W-:Y:S01]  /*12750*/  PRMT R74, R74, 0x5410, R29 ;  /* 0x000054104a4a7816 */ /* 0x000fe2000000001d */
[----:B------:R-:W-:Y:S01]  /*12760*/  IMAD.U32 R34, R78, 0x10000, RZ ;  /* 0x000100004e227824 */ /* 0x000fe200078e00ff */
[----:B-----5:R-:W-:-:S02]  /*12770*/  IADD3 R25, R4, R5, R44 ;  /* 0x0000000504197210 */ /* 0x020fc40007ffe02c */
[----:B------:R-:W-:Y:S01]  /*12780*/  SHF.R.U32.HI R52, RZ, 0x10, R53 ;  /* 0x00000010ff347819 */ /* 0x000fe20000011635 */
[----:B------:R-:W-:Y:S01]  /*12790*/  IMAD.U32 R35, R74, 0x10000, RZ ;  /* 0x000100004a237824 */ /* 0x000fe200078e00ff */
[----:B------:R-:W-:Y:S01]  /*127a0*/  SHF.R.U64 R31, R54, 0x10, R55 ;  /* 0x00000010361f7819 */ /* 0x000fe20000001237 */
[----:B------:R-:W-:Y:S01]  /*127b0*/  IMAD R28, R25, 0x2, R18 ;  /* 0x00000002191c7824 */ /* 0x000fe200078e0212 */
[----:B------:R-:W-:Y:S02]  /*127c0*/  SHF.R.U64 R9, R10, 0x10, R11 ;  /* 0x000000100a097819 */ /* 0x000fe4000000120b */
[----:B------:R-:W-:Y:S02]  /*127d0*/  PRMT R75, R75, 0x5410, R8 ;  /* 0x000054104b4b7816 */ /* 0x000fe40000000008 */
[----:B------:R-:W1:Y:S01]  /*127e0*/  LDS.128 R24, [R28+0x12400] ;  /* 0x012400001c187984 */ /* 0x000e620000000c00 */
[----:B------:R-:W-:Y:S02]  /*127f0*/  SHF.R.U32.HI R54, RZ, 0x10, R55 ;  /* 0x00000010ff367819 */ /* 0x000fe40000011637 */
[----:B------:R-:W-:Y:S01]  /*12800*/  SHF.R.U32.HI R10, RZ, 0x10, R11 ;  /* 0x00000010ff0a7819 */ /* 0x000fe2000001160b */
[----:B------:R-:W-:Y:S01]  /*12810*/  IMAD.U32 R36, R75, 0x10000, RZ ;  /* 0x000100004b247824 */ /* 0x000fe200078e00ff */
[----:B------:R-:W-:-:S02]  /*12820*/  PRMT R79, R79, 0x5410, R52 ;  /* 0x000054104f4f7816 */ /* 0x000fc40000000034 */
[----:B------:R-:W-:Y:S02]  /*12830*/  PRMT R81, R81, 0x5410, R54 ;  /* 0x0000541051517816 */ /* 0x000fe40000000036 */
[----:B------:R-:W-:Y:S02]  /*12840*/  PRMT R77, R77, 0x5410, R10 ;  /* 0x000054104d4d7816 */ /* 0x000fe4000000000a */
[----:B------:R-:W-:Y:S02]  /*12850*/  PRMT R76, R76, 0x5410, R9 ;  /* 0x000054104c4c7816 */ /* 0x000fe40000000009 */
[----:B------:R-:W-:Y:S01]  /*12860*/  PRMT R80, R80, 0x5410, R31 ;  /* 0x0000541050507816 */ /* 0x000fe2000000001f */
[C---:B-1----:R-:W-:Y:S01]  /*12870*/  IMAD.U32 R29, R24.reuse, 0x10000, RZ ;  /* 0x00010000181d7824 */ /* 0x042fe200078e00ff */
[----:B------:R-:W-:Y:S01]  /*12880*/  LOP3.LUT R24, R24, 0xffff0000, RZ, 0xc0, !PT ;  /* 0xffff000018187812 */ /* 0x000fe200078ec0ff */
[C---:B------:R-:W-:Y:S01]  /*12890*/  IMAD.U32 R30, R25.reuse, 0x10000, RZ ;  /* 0x00010000191e7824 */ /* 0x040fe200078e00ff */
[----:B------:R-:W-:Y:S01]  /*128a0*/  LOP3.LUT R25, R25, 0xffff0000, RZ, 0xc0, !PT ;  /* 0xffff000019197812 */ /* 0x000fe200078ec0ff */
[C---:B------:R-:W-:Y:S01]  /*128b0*/  FMUL.FTZ R37, R29.reuse, R35 ;  /* 0x000000231d257220 */ /* 0x040fe20000410000 */
[----:B------:R-:W-:Y:S01]  /*128c0*/  FMUL.FTZ R39, R29, R34 ;  /* 0x000000221d277220 */ /* 0x000fe20000410000 */
[----:B------:R-:W-:-:S02]  /*128d0*/  IMAD.U32 R29, R79, 0x10000, RZ ;  /* 0x000100004f1d7824 */ /* 0x000fc400078e00ff */
[C---:B------:R-:W-:Y:S01]  /*128e0*/  FMUL.FTZ R38, R30.reuse, R36 ;  /* 0x000000241e267220 */ /* 0x040fe20000410000 */
[C---:B------:R-:W-:Y:S01]  /*128f0*/  IMAD.U32 R32, R27.reuse, 0x10000, RZ ;  /* 0x000100001b207824 */ /* 0x040fe200078e00ff */
[----:B------:R-:W-:Y:S01]  /*12900*/  LOP3.LUT R27, R27, 0xffff0000, RZ, 0xc0, !PT ;  /* 0xffff00001b1b7812 */ /* 0x000fe200078ec0ff */
[----:B------:R-:W-:Y:S01]  /*12910*/  FMUL.FTZ R30, R30, R29 ;  /* 0x0000001d1e1e7220 */ /* 0x000fe20000410000 */
[C---:B------:R-:W-:Y:S01]  /*12920*/  IMAD.U32 R31, R26.reuse, 0x10000, RZ ;  /* 0x000100001a1f7824 */ /* 0x040fe200078e00ff */
[----:B------:R-:W-:Y:S01]  /*12930*/  LOP3.LUT R26, R26, 0xffff0000, RZ, 0xc0, !PT ;  /* 0xffff00001a1a7812 */ /* 0x000fe200078ec0ff */
[----:B--2---:R-:W1:Y:S02]  /*12940*/  LDS.128 R4, [R43] ;  /* 0x000000002b047984 */ /* 0x004e640000000c00 */
[C---:B-1----:R-:W-:Y:S01]  /*12950*/  IMAD.U32 R8, R4.reuse, 0x10000, RZ ;  /* 0x0001000004087824 */ /* 0x042fe200078e00ff */
[----:B------:R-:W-:Y:S01]  /*12960*/  LOP3.LUT R4, R4, 0xffff0000, RZ, 0xc0, !PT ;  /* 0xffff000004047812 */ /* 0x000fe200078ec0ff */
[C---:B------:R-:W-:Y:S01]  /*12970*/  IMAD.U32 R9, R5.reuse, 0x10000, RZ ;  /* 0x0001000005097824 */ /* 0x040fe200078e00ff */
[----:B------:R-:W-:Y:S01]  /*12980*/  LOP3.LUT R5, R5, 0xffff0000, RZ, 0xc0, !PT ;  /* 0xffff000005057812 */ /* 0x000fe200078ec0ff */
[C---:B------:R-:W-:Y:S01]  /*12990*/  FFMA.FTZ R37, R8.reuse, R34, -R37 ;  /* 0x0000002208257223 */ /* 0x040fe20000010825 */
[----:B------:R-:W-:Y:S01]  /*129a0*/  FFMA.FTZ R39, R8, R35, R39 ;  /* 0x0000002308277223 */ /* 0x000fe20000010027 */
[----:B------:R-:W-:-:S02]  /*129b0*/  IMAD.U32 R34, R77, 0x10000, RZ ;  /* 0x000100004d227824 */ /* 0x000fc400078e00ff */
[----:B------:R-:W-:Y:S01]  /*129c0*/  FFMA.FTZ R38, R9, R29, -R38 ;  /* 0x0000001d09267223 */ /* 0x000fe20000010826 */
[----:B------:R-:W-:Y:S01]  /*129d0*/  IMAD.U32 R8, R81, 0x10000, RZ ;  /* 0x0001000051087824 */ /* 0x000fe200078e00ff */
[----:B------:R-:W-:Y:S01]  /*129e0*/  LOP3.LUT R29, R74, 0xffff0000, RZ, 0xc0, !PT ;  /* 0xffff00004a1d7812 */ /* 0x000fe200078ec0ff */
[----:B------:R-:W-:Y:S02]  /*129f0*/  IMAD.U32 R11, R7, 0x10000, RZ ;  /* 0x00010000070b7824 */ /* 0x000fe400078e00ff */
[C---:B------:R-:W-:Y:S01]  /*12a00*/  FMUL.FTZ R40, R32.reuse, R34 ;  /* 0x0000002220287220 */ /* 0x040fe20000410000 */
[----:B------:R-:W-:Y:S01]  /*12a10*/  FMUL.FTZ R35, R32, R8 ;  /* 0x0000000820237220 */ /* 0x000fe20000410000 */
[----:B------:R-:W-:Y:S01]  /*12a20*/  FFMA.FTZ R36, R9, R36, R30 ;  /* 0x0000002409247223 */ /* 0x000fe2000001001e */
[----:B------:R-:W-:Y:S01]  /*12a30*/  LOP3.LUT R9, R78, 0xffff0000, RZ, 0xc0, !PT ;  /* 0xffff00004e097812 */ /* 0x000fe200078ec0ff */
[C---:B------:R-:W-:Y:S01]  /*12a40*/  FFMA.FTZ R40, R11.reuse, R8, -R40 ;  /* 0x000000080b287223 */ /* 0x040fe20000010828 */
[----:B------:R-:W-:Y:S01]  /*12a50*/  FFMA.FTZ R42, R11, R34, R35 ;  /* 0x000000220b2a7223 */ /* 0x000fe20000010023 */
[C---:B------:R-:W-:Y:S01]  /*12a60*/  FMUL.FTZ R11, R24.reuse, R29 ;  /* 0x0000001d180b7220 */ /* 0x040fe20000410000 */
[----:B------:R-:W-:Y:S01]  /*12a70*/  LOP3.LUT R8, R79, 0xffff0000, RZ, 0xc0, !PT ;  /* 0xffff00004f087812 */ /* 0x000fe200078ec0ff */
[-C--:B------:R-:W-:Y:S01]  /*12a80*/  FMUL.FTZ R35, R24, R9.reuse ;  /* 0x0000000918237220 */ /* 0x080fe20000410000 */
[----:B------:R-:W-:Y:S01]  /*12a90*/  LOP3.LUT R30, R75, 0xffff0000, RZ, 0xc0, !PT ;  /* 0xffff00004b1e7812 */ /* 0x000fe200078ec0ff */
[----:B------:R-:W-:Y:S01]  /*12aa0*/  FFMA.FTZ R24, R4, R9, -R11 ;  /* 0x0000000904187223 */ /* 0x000fe2000001080b */
[----:B------:R-:W-:-:S02]  /*12ab0*/  IMAD.U32 R11, R76, 0x10000, RZ ;  /* 0x000100004c0b7824 */ /* 0x000fc400078e00ff */
[----:B------:R-:W-:Y:S01]  /*12ac0*/  FFMA.FTZ R32, R4, R29, R35 ;  /* 0x0000001d04207223 */ /* 0x000fe20000010023 */
[----:B------:R-:W-:Y:S02]  /*12ad0*/  IMAD.U32 R10, R6, 0x10000, RZ ;  /* 0x00010000060a7824 */ /* 0x000fe400078e00ff */
[----:B------:R-:W-:Y:S01]  /*12ae0*/  FMUL.FTZ R34, R25, R30 ;  /* 0x0000001e19227220 */ /* 0x000fe20000410000 */
[----:B------:R-:W-:Y:S02]  /*12af0*/  IMAD.U32 R9, R80, 0x10000, RZ ;  /* 0x0001000050097824 */ /* 0x000fe400078e00ff */
[----:B------:R-:W-:Y:S01]  /*12b00*/  FMUL.FTZ R29, R31, R11 ;  /* 0x0000000b1f1d7220 */ /* 0x000fe20000410000 */
[-C--:B------:R-:W-:Y:S01]  /*12b10*/  FMUL.FTZ R41, R25, R8.reuse ;  /* 0x0000000819297220 */ /* 0x080fe20000410000 */
[----:B------:R-:W-:Y:S01]  /*12b20*/  FFMA.FTZ R25, R5, R8, -R34 ;  /* 0x0000000805197223 */ /* 0x000fe20000010822 */
[-C--:B------:R-:W-:Y:S01]  /*12b30*/  FMUL.FTZ R31, R31, R9.reuse ;  /* 0x000000091f1f7220 */ /* 0x080fe20000410000 */
[----:B------:R-:W-:Y:S01]  /*12b40*/  FFMA.FTZ R29, R10, R9, -R29 ;  /* 0x000000090a1d7223 */ /* 0x000fe2000001081d */
[----:B------:R-:W-:Y:S01]  /*12b50*/  FFMA.FTZ R41, R5, R30, R41 ;  /* 0x0000001e05297223 */ /* 0x000fe20000010029 */
[----:B------:R-:W-:Y:S01]  /*12b60*/  LOP3.LUT R9, R76, 0xffff0000, RZ, 0xc0, !PT ;  /* 0xffff00004c097812 */ /* 0x000fe200078ec0ff */
[----:B------:R-:W-:Y:S01]  /*12b70*/  FFMA.FTZ R10, R10, R11, R31 ;  /* 0x0000000b0a0a7223 */ /* 0x000fe2000001001f */
[----:B------:R-:W-:-:S02]  /*12b80*/  LOP3.LUT R5, R80, 0xffff0000, RZ, 0xc0, !PT ;  /* 0xffff000050057812 */ /* 0x000fc400078ec0ff */
[----:B------:R-:W-:Y:S01]  /*12b90*/  LOP3.LUT R8, R77, 0xffff0000, RZ, 0xc0, !PT ;  /* 0xffff00004d087812 */ /* 0x000fe200078ec0ff */
[C---:B------:R-:W-:Y:S01]  /*12ba0*/  FMUL.FTZ R11, R26.reuse, R9 ;  /* 0x000000091a0b7220 */ /* 0x040fe20000410000 */
[----:B------:R-:W-:Y:S01]  /*12bb0*/  LOP3.LUT R4, R81, 0xffff0000, RZ, 0xc0, !PT ;  /* 0xffff000051047812 */ /* 0x000fe200078ec0ff */
[-C--:B------:R-:W-:Y:S01]  /*12bc0*/  FMUL.FTZ R30, R26, R5.reuse ;  /* 0x000000051a1e7220 */ /* 0x080fe20000410000 */
[----:B------:R-:W-:Y:S01]  /*12bd0*/  LOP3.LUT R6, R6, 0xffff0000, RZ, 0xc0, !PT ;  /* 0xffff000006067812 */ /* 0x000fe200078ec0ff */
[----:B------:R-:W-:Y:S01]  /*12be0*/  FMUL.FTZ R34, R27, R8 ;  /* 0x000000081b227220 */ /* 0x000fe20000410000 */
[----:B------:R-:W-:Y:S01]  /*12bf0*/  LOP3.LUT R7, R7, 0xffff0000, RZ, 0xc0, !PT ;  /* 0xffff000007077812 */ /* 0x000fe200078ec0ff */
[-C--:B------:R-:W-:Y:S02]  /*12c00*/  FMUL.FTZ R31, R27, R4.reuse ;  /* 0x000000041b1f7220 */ /* 0x080fe40000410000 */
[C---:B------:R-:W-:Y:S01]  /*12c10*/  FFMA.FTZ R26, R6.reuse, R5, -R11 ;  /* 0x00000005061a7223 */ /* 0x040fe2000001080b */
[----:B------:R-:W-:Y:S01]  /*12c20*/  FFMA.FTZ R11, R6, R9, R30 ;  /* 0x00000009060b7223 */ /* 0x000fe2000001001e */
[C---:B------:R-:W-:Y:S01]  /*12c30*/  FFMA.FTZ R27, R7.reuse, R4, -R34 ;  /* 0x00000004071b7223 */ /* 0x040fe20000010822 */
        /* <DEDUP_REMOVED lines=11> */
.L_x_1759:
[----:B------:R-:W-:Y:S05]  /*12cf0*/  BSYNC B1 ;  /* 0x0000000000017941 */ /* 0x000fea0003800000 */
.L_x_1758:
[----:B------:R-:W-:Y:S05]  /*12d00*/  @P2 BRA `(.L_x_1731) ;  /* 0x00000004009c2947 */ /* 0x000fea0003800000 */
[----:B------:R-:W3:Y:S01]  /*12d10*/  LDL R34, [R1+0x68] ;  /* 0x0000680001227983 */ /* 0x000ee20000100800 */
[----:B------:R-:W-:Y:S02]  /*12d20*/  LEA.HI R33, R33, R203, RZ, 0x1d ;  /* 0x000000cb21217211 */ /* 0x000fe400078fe8ff */
[----:B-1----:R-:W-:Y:S02]  /*12d30*/  SHF.R.U64 R26, R58, 0x10, R59 ;  /* 0x000000103a1a7819 */ /* 0x002fe4000000123b */
[----:B--2---:R-:W-:Y:S01]  /*12d40*/  SHF.R.S32.HI R6, RZ, 0x1f, R33 ;  /* 0x0000001fff067819 */ /* 0x004fe20000011421 */
        /* <DEDUP_REMOVED lines=9> */
[----:B------:R-:W-:Y:S02]  /*12de0*/  PRMT R71, R71, 0x5410, R26 ;  /* 0x0000541047477816 */ /* 0x000fe4000000001a */
[----:B-----5:R-:W-:-:S02]  /*12df0*/  IADD3 R9, R4, R9, R44 ;  /* 0x0000000904097210 */ /* 0x020fc40007ffe02c */
[----:B------:R-:W-:Y:S02]  /*12e00*/  SHF.R.U64 R30, R56, 0x10, R57 ;  /* 0x00000010381e7819 */ /* 0x000fe40000001239 */
[----:B------:R-:W-:Y:S01]  /*12e10*/  SHF.R.U32.HI R14, RZ, 0x10, R15 ;  /* 0x00000010ff0e7819 */ /* 0x000fe2000001160f */
[----:B------:R-:W-:Y:S01]  /*12e20*/  IMAD R24, R9, 0x2, R18 ;  /* 0x0000000209187824 */ /* 0x000fe200078e0212 */
[----:B------:R-:W-:Y:S02]  /*12e30*/  PRMT R26, R0, 0x5410, R25 ;  /* 0x00005410001a7816 */ /* 0x000fe40000000019 */
[----:B------:R-:W-:Y:S02]  /*12e40*/  PRMT R69, R69, 0x5410, R30 ;  /* 0x0000541045457816 */ /* 0x000fe4000000001e */
[----:B------:R-:W1:Y:S01]  /*12e50*/  LDS.128 R8, [R24+0x12400] ;  /* 0x0124000018087984 */ /* 0x000e620000000c00 */
[----:B------:R-:W-:Y:S01]  /*12e60*/  PRMT R31, R21, 0x5410, R14 ;  /* 0x00005410151f7816 */ /* 0x000fe2000000000e */
[----:B------:R-:W-:Y:S01]  /*12e70*/  IMAD.U32 R27, R26, 0x10000, RZ ;  /* 0x000100001a1b7824 */ /* 0x000fe200078e00ff */
[----:B------:R-:W-:Y:S01]  /*12e80*/  SHF.R.U32.HI R57, RZ, 0x10, R57 ;  /* 0x00000010ff397819 */ /* 0x000fe20000011639 */
[----:B------:R-:W-:Y:S01]  /*12e90*/  IMAD.U32 R25, R69, 0x10000, RZ ;  /* 0x0001000045197824 */ /* 0x000fe200078e00ff */
[----:B------:R-:W-:Y:S01]  /*12ea0*/  PRMT R28, R3, 0x5410, R28 ;  /* 0x00005410031c7816 */ /* 0x000fe2000000001c */
[----:B------:R-:W-:Y:S01]  /*12eb0*/  IMAD.U32 R32, R31, 0x10000, RZ ;  /* 0x000100001f207824 */ /* 0x000fe200078e00ff */
[----:B------:R-:W-:-:S02]  /*12ec0*/  SHF.R.U32.HI R59, RZ, 0x10, R59 ;  /* 0x00000010ff3b7819 */ /* 0x000fc4000001163b */
[----:B------:R-:W-:Y:S01]  /*12ed0*/  PRMT R70, R70, 0x5410, R57 ;  /* 0x0000541046467816 */ /* 0x000fe20000000039 */
[----:B------:R-:W-:Y:S01]  /*12ee0*/  IMAD.U32 R29, R28, 0x10000, RZ ;  /* 0x000100001c1d7824 */ /* 0x000fe200078e00ff */
[----:B------:R-:W-:Y:S02]  /*12ef0*/  PRMT R72, R72, 0x5410, R59 ;  /* 0x0000541048487816 */ /* 0x000fe4000000003b */
[----:B------:R-:W-:Y:S02]  /*12f00*/  PRMT R30, R20, 0x5410, R13 ;  /* 0x00005410141e7816 */ /* 0x000fe4000000000d */
[----:B------:R-:W-:Y:S02]  /*12f10*/  LOP3.LUT R26, R26, 0xffff0000, RZ, 0xc0, !PT ;  /* 0xffff00001a1a7812 */ /* 0x000fe400078ec0ff */
[----:B------:R-:W-:Y:S02]  /*12f20*/  LOP3.LUT R69, R69, 0xffff0000, RZ, 0xc0, !PT ;  /* 0xffff000045457812 */ /* 0x000fe400078ec0ff */
[----:B------:R-:W-:Y:S01]  /*12f30*/  LOP3.LUT R28, R28, 0xffff0000, RZ, 0xc0, !PT ;  /* 0xffff00001c1c7812 */ /* 0x000fe200078ec0ff */
[C---:B-1----:R-:W-:Y:S01]  /*12f40*/  IMAD.U32 R14, R8.reuse, 0x10000, RZ ;  /* 0x00010000080e7824 */ /* 0x042fe200078e00ff */
[----:B------:R-:W-:Y:S01]  /*12f50*/  LOP3.LUT R8, R8, 0xffff0000, RZ, 0xc0, !PT ;  /* 0xffff000008087812 */ /* 0x000fe200078ec0ff */
[C---:B------:R-:W-:Y:S01]  /*12f60*/  IMAD.U32 R15, R9.reuse, 0x10000, RZ ;  /* 0x00010000090f7824 */ /* 0x040fe200078e00ff */
[----:B------:R-:W-:Y:S01]  /*12f70*/  LOP3.LUT R9, R9, 0xffff0000, RZ, 0xc0, !PT ;  /* 0xffff000009097812 */ /* 0x000fe200078ec0ff */
[C---:B------:R-:W-:Y:S01]  /*12f80*/  FMUL.FTZ R33, R14.reuse, R27 ;  /* 0x0000001b0e217220 */ /* 0x040fe20000410000 */
[-C--:B------:R-:W-:Y:S01]  /*12f90*/  FMUL.FTZ R35, R14, R25.reuse ;  /* 0x000000190e237220 */ /* 0x080fe20000410000 */
[C---:B------:R-:W-:Y:S01]  /*12fa0*/  IMAD.U32 R14, R70.reuse, 0x10000, RZ ;  /* 0x00010000460e7824 */ /* 0x040fe200078e00ff */
[----:B------:R-:W-:Y:S01]  /*12fb0*/  LOP3.LUT R70, R70, 0xffff0000, RZ, 0xc0, !PT ;  /* 0xffff000046467812 */ /* 0x000fe200078ec0ff */
[C---:B------:R-:W-:Y:S01]  /*12fc0*/  IMAD.U32 R21, R11.reuse, 0x10000, RZ ;  /* 0x000100000b157824 */ /* 0x040fe200078e00ff */
[----:B------:R-:W-:Y:S01]  /*12fd0*/  LOP3.LUT R11, R11, 0xffff0000, RZ, 0xc0, !PT ;  /* 0xffff00000b0b7812 */ /* 0x000fe200078ec0ff */
[C---:B------:R-:W-:Y:S01]  /*12fe0*/  IMAD.U32 R20, R10.reuse, 0x10000, RZ ;  /* 0x000100000a147824 */ /* 0x040fe200078e00ff */
[----:B------:R-:W-:Y:S01]  /*12ff0*/  LOP3.LUT R10, R10, 0xffff0000, RZ, 0xc0, !PT ;  /* 0xffff00000a0a7812 */ /* 0x000fe200078ec0ff */
[----:B---3--:R-:W1:Y:S02]  /*13000*/  LDS.128 R4, [R34] ;  /* 0x0000000022047984 */ /* 0x008e640000000c00 */
[C---:B-1----:R-:W-:Y:S01]  /*13010*/  IMAD.U32 R0, R4.reuse, 0x10000, RZ ;  /* 0x0001000004007824 */ /* 0x042fe200078e00ff */
[----:B------:R-:W-:Y:S01]  /*13020*/  LOP3.LUT R3, R4, 0xffff0000, RZ, 0xc0, !PT ;  /* 0xffff000004037812 */ /* 0x000fe200078ec0ff */
[C---:B------:R-:W-:Y:S01]  /*13030*/  IMAD.U32 R12, R5.reuse, 0x10000, RZ ;  /* 0x00010000050c7824 */ /* 0x040fe200078e00ff */
[----:B------:R-:W-:Y:S01]  /*13040*/  LOP3.LUT R4, R5, 0xffff0000, RZ, 0xc0, !PT ;  /* 0xffff000005047812 */ /* 0x000fe200078ec0ff */
[C---:B------:R-:W-:Y:S01]  /*13050*/  FFMA.FTZ R33, R0.reuse, R25, -R33 ;  /* 0x0000001900217223 */ /* 0x040fe20000010821 */
[----:B------:R-:W-:Y:S01]  /*13060*/  FMUL.FTZ R25, R15, R29 ;  /* 0x0000001d0f197220 */ /* 0x000fe20000410000 */
[----:B------:R-:W-:Y:S01]  /*13070*/  FFMA.FTZ R35, R0, R27, R35 ;  /* 0x0000001b00237223 */ /* 0x000fe20000010023 */
[----:B------:R-:W-:-:S02]  /*13080*/  IMAD.U32 R0, R72, 0x10000, RZ ;  /* 0x0001000048007824 */ /* 0x000fc400078e00ff */
[-C--:B------:R-:W-:Y:S01]  /*13090*/  FMUL.FTZ R15, R15, R14.reuse ;  /* 0x0000000e0f0f7220 */ /* 0x080fe20000410000 */
[C---:B------:R-:W-:Y:S01]  /*130a0*/  FFMA.FTZ R25, R12.reuse, R14, -R25 ;  /* 0x0000000e0c197223 */ /* 0x040fe20000010819 */
[----:B------:R-:W-:Y:S02]  /*130b0*/  IMAD.U32 R13, R7, 0x10000, RZ ;  /* 0x00010000070d7824 */ /* 0x000fe400078e00ff */
[C---:B------:R-:W-:Y:S01]  /*130c0*/  FMUL.FTZ R14, R21.reuse, R32 ;  /* 0x00000020150e7220 */ /* 0x040fe20000410000 */
[-C--:B------:R-:W-:Y:S01]  /*130d0*/  FMUL.FTZ R27, R21, R0.reuse ;  /* 0x00000000151b7220 */ /* 0x080fe20000410000 */
[----:B------:R-:W-:Y:S01]  /*130e0*/  FFMA.FTZ R15, R12, R29, R15 ;  /* 0x0000001d0c0f7223 */ /* 0x000fe2000001000f */
[----:B------:R-:W-:Y:S02]  /*130f0*/  IMAD.U32 R5, R6, 0x10000, RZ ;  /* 0x0001000006057824 */ /* 0x000fe400078e00ff */
[----:B------:R-:W-:Y:S01]  /*13100*/  FFMA.FTZ R21, R13, R0, -R14 ;  /* 0x000000000d157223 */ /* 0x000fe2000001080e */
[C---:B------:R-:W-:Y:S01]  /*13110*/  FMUL.FTZ R0, R8.reuse, R26 ;  /* 0x0000001a08007220 */ /* 0x040fe20000410000 */
[----:B------:R-:W-:Y:S01]  /*13120*/  FMUL.FTZ R14, R8, R69 ;  /* 0x00000045080e7220 */ /* 0x000fe20000410000 */
[----:B------:R-:W-:-:S02]  /*13130*/  IMAD.U32 R8, R30, 0x10000, RZ ;  /* 0x000100001e087824 */ /* 0x000fc400078e00ff */
[----:B------:R-:W-:Y:S01]  /*13140*/  FFMA.FTZ R27, R13, R32, R27 ;  /* 0x000000200d1b7223 */ /* 0x000fe2000001001b */
[C---:B------:R-:W-:Y:S01]  /*13150*/  FFMA.FTZ R12, R3.reuse, R69, -R0 ;  /* 0x00000045030c7223 */ /* 0x040fe20000010800 */
[----:B------:R-:W-:Y:S01]  /*13160*/  FFMA.FTZ R14, R3, R26, R14 ;  /* 0x0000001a030e7223 */ /* 0x000fe2000001000e */
[----:B------:R-:W-:Y:S02]  /*13170*/  IMAD.U32 R0, R71, 0x10000, RZ ;  /* 0x0001000047007824 */ /* 0x000fe400078e00ff */
[C---:B------:R-:W-:Y:S01]  /*13180*/  FMUL.FTZ R26, R20.reuse, R8 ;  /* 0x00000008141a7220 */ /* 0x040fe20000410000 */
[C---:B------:R-:W-:Y:S01]  /*13190*/  FMUL.FTZ R13, R9.reuse, R28 ;  /* 0x0000001c090d7220 */ /* 0x040fe20000410000 */
[----:B------:R-:W-:Y:S01]  /*131a0*/  FMUL.FTZ R9, R9, R70 ;  /* 0x0000004609097220 */ /* 0x000fe20000410000 */
[-C--:B------:R-:W-:Y:S01]  /*131b0*/  FMUL.FTZ R20, R20, R0.reuse ;  /* 0x0000000014147220 */ /* 0x080fe20000410000 */
[----:B------:R-:W-:Y:S01]  /*131c0*/  FFMA.FTZ R26, R5, R0, -R26 ;  /* 0x00000000051a7223 */ /* 0x000fe2000001081a */
[----:B------:R-:W-:Y:S01]  /*131d0*/  LOP3.LUT R3, R30, 0xffff0000, RZ, 0xc0, !PT ;  /* 0xffff00001e037812 */ /* 0x000fe200078ec0ff */
[C---:B------:R-:W-:Y:S01]  /*131e0*/  FFMA.FTZ R70, R4.reuse, R70, -R13 ;  /* 0x0000004604467223 */ /* 0x040fe2000001080d */
[----:B------:R-:W-:Y:S01]  /*131f0*/  LOP3.LUT R0, R31, 0xffff0000, RZ, 0xc0, !PT ;  /* 0xffff00001f007812 */ /* 0x000fe200078ec0ff */
[----:B------:R-:W-:Y:S01]  /*13200*/  FFMA.FTZ R28, R4, R28, R9 ;  /* 0x0000001c041c7223 */ /* 0x000fe20000010009 */
        /* <DEDUP_REMOVED lines=8> */
[-C--:B------:R-:W-:Y:S01]  /*13290*/  FMUL.FTZ R11, R11, R72.reuse ;  /* 0x000000480b0b7220 */ /* 0x080fe20000410000 */
[----:B------:R-:W-:Y:S01]  /*132a0*/  FFMA.FTZ R71, R6, R71, -R5 ;  /* 0x0000004706477223 */ /* 0x000fe20000010805 */
[----:B------:R-:W-:Y:S01]  /*132b0*/  F2FP.BF16.F32.PACK_AB R5, R70, R25 ;  /* 0x000000194605723e */ /* 0x000fe200000010ff */
[C---:B------:R-:W-:Y:S01]  /*132c0*/  FFMA.FTZ R72, R7.reuse, R72, -R4 ;  /* 0x0000004807487223 */ /* 0x040fe20000010804 */
        /* <DEDUP_REMOVED lines=11> */
.L_x_1731:
[----:B------:R-:W-:Y:S05]  /*13380*/  BSYNC B0 ;  /* 0x0000000000007941 */ /* 0x000fea0003800000 */
.L_x_1709:
[----:B------:R-:W-:Y:S01]  /*13390*/  @!PT LDS RZ, [RZ] ;  /* 0x00000000fffff984 */ /* 0x000fe20000000800 */
[----:B------:R-:W-:Y:S01]  /*133a0*/  @!PT LDS RZ, [RZ] ;  /* 0x00000000fffff984 */ /* 0x000fe20000000800 */
[----:B------:R-:W-:Y:S01]  /*133b0*/  @!PT LDS RZ, [RZ] ;  /* 0x00000000fffff984 */ /* 0x000fe20000000800 */
[----:B------:R-:W-:Y:S01]  /*133c0*/  @!PT LDS RZ, [RZ] ;  /* 0x00000000fffff984 */ /* 0x000fe20000000800 */
[----:B------:R1:W-:Y:S06]  /*133d0*/  MEMBAR.ALL.CTA ;  /* 0x0000000000007992 */ /* 0x0003ec0000008000 */
[----:B-1----:R-:W1:Y:S01]  /*133e0*/  FENCE.VIEW.ASYNC.S ;  /* 0x00000000000073c6 */ /* 0x002e620000000000 */
[----:B------:R-:W-:Y:S05]  /*133f0*/  WARPSYNC.ALL ;  /* 0x0000000000007948 */ /* 0x000fea0003800000 */
[----:B-1----:R-:W-:Y:S06]  /*13400*/  BAR.SYNC.DEFER_BLOCKING 0xd, 0x100 ;  /* 0x0344000000007b1d */ /* 0x002fec0000010000 */
.L_x_1707:
[----:B0--3--:R-:W3:Y:S02]  /*13410*/  LDL R0, [R1+0x38] ;  /* 0x0000380001007983 */ /* 0x009ee40000100800 */
[----:B---3--:R-:W-:-:S13]  /*13420*/  R2UR UR4, R0 ;  /* 0x00000000000472ca */ /* 0x008fda00000e0000 */
[----:B------:R-:W-:-:S05]  /*13430*/  IMAD.U32 R0, RZ, RZ, UR4 ;  /* 0x00000004ff007e24 */ /* 0x000fca000f8e00ff */
[----:B------:R-:W-:-:S13]  /*13440*/  ISETP.NE.AND P0, PT, R0, 0x3, PT ;  /* 0x000000030000780c */ /* 0x000fda0003f05270 */
[----:B------:R-:W-:Y:S05]  /*13450*/  @!P0 BRA `(.L_x_1760) ;  /* 0x0000000000048947 */ /* 0x000fea0003800000 */
[----:B------:R-:W-:Y:S01]  /*13460*/  BPT.TRAP 0x1 ;  /* 0x000000040000795c */ /* 0x000fe20000300000 */
.L_x_1760:
[----:B--2-4-:R-:W-:Y:S01]  /*13470*/  IMAD R7, R194, 0x8, R18 ;  /* 0x00000008c2077824 */ /* 0x014fe200078e0212 */
[----:B------:R-:W-:-:S04]  /*13480*/  SHF.L.U32 R0, R199, 0x1f, RZ ;  /* 0x0000001fc7007819 */ /* 0x000fc800000006ff */
[----:B------:R0:W2:Y:S01]  /*13490*/  SYNCS.PHASECHK.TRANS64.TRYWAIT P1, [R7+URZ+0x30830], R0 ;  /* 0x03083000070075a7 */ /* 0x0000a2000802017f */
[----:B------:R-:W-:Y:S05]  /*134a0*/  @!P0 BRA `(.L_x_1761) ;  /* 0x0000000000048947 */ /* 0x000fea0003800000 */
[----:B------:R-:W-:Y:S01]  /*134b0*/  BPT.TRAP 0x1 ;  /* 0x000000040000795c */ /* 0x000fe20000300000 */
.L_x_1761:
[----:B--2---:R-:W-:Y:S05]  /*134c0*/  @P1 BRA `(.L_x_1762) ;  /* 0x0000000000081947 */ /* 0x004fea0003800000 */
[----:B------:R-:W2:Y:S02]  /*134d0*/  SYNCS.PHASECHK.TRANS64.TRYWAIT P1, [R7+URZ+0x30830], R0 ;  /* 0x03083000070075a7 */ /* 0x000ea4000802017f */
[----:B--2---:R-:W-:Y:S05]  /*134e0*/  @!P1 BRA `(.L_x_1763) ;  /* 0x0000018000ac9947 */ /* 0x004fea0003800000 */
.L_x_1762:
[----:B------:R-:W-:Y:S05]  /*134f0*/  WARPSYNC.ALL ;  /* 0x0000000000007948 */ /* 0x000fea0003800000 */
[----:B0-2---:R-:W-:Y:S01]  /*13500*/  VIADD R0, R18, 0x1e400 ;  /* 0x0001e40012007836 */ /* 0x005fe20000000000 */
[----:B------:R-:W-:Y:S01]  /*13510*/  R2UR UR4, R68 ;  /* 0x00000000440472ca */ /* 0x000fe200000e0000 */
[----:B------:R-:W-:Y:S01]  /*13520*/  IMAD.MOV.U32 R5, RZ, RZ, 0x40000040 ;  /* 0x40000040ff057424 */ /* 0x000fe200078e00ff */
[----:B-----5:R-:W-:Y:S01]  /*13530*/  WARPGROUP.ARRIVE ;  /* 0x00000000000079c5 */ /* 0x020fe20000000000 */
        /* <DEDUP_REMOVED lines=34> */
[----:B------:R-:W-:Y:S01]  /*13760*/  IMAD.MOV.U32 R9, RZ, RZ, 0x40000040 ;  /* 0x40000040ff097424 */ /* 0x000fe200078e00ff */
[----:B------:R-:W-:Y:S01]  /*13770*/  UIADD3 UR36, UR4, 0x806, URZ ;  /* 0x0000080604247890 */ /* 0x000fe2000fffe03f */
[----:B0-----:R-:W-:Y:S01]  /*13780*/  IMAD.U32 R10, RZ, RZ, UR8 ;  /* 0x00000008ff0a7e24 */ /* 0x001fe2000f8e00ff */
[----:B------:R-:W-:Y:S01]  /*13790*/  UMOV UR37, 0x40000040 ;  /* 0x4000004000257882 */ /* 0x000fe20000000000 */
        /* <DEDUP_REMOVED lines=48> */
[----:B------:R-:W-:Y:S02]  /*13aa0*/  VIADD R8, R4, 0x304 ;  /* 0x0000030404087836 */ /* 0x000fe40000000000 */
[----:B------:R-:W-:Y:S02]  /*13ab0*/  IMAD.MOV.U32 R9, RZ, RZ, 0x40000040 ;  /* 0x40000040ff097424 */ /* 0x000fe400078e00ff */
[----:B0-----:R-:W-:Y:S01]  /*13ac0*/  IMAD.U32 R10, RZ, RZ, UR8 ;  /* 0x00000008ff0a7e24 */ /* 0x001fe2000f8e00ff */
[----:B------:R-:W-:Y:S01]  /*13ad0*/  R2UR UR58, R8 ;  /* 0x00000000083a72ca */ /* 0x000fe200000e0000 */
[----:B------:R-:W-:Y:S01]  /*13ae0*/  VIADD R8, R4, 0x306 ;  /* 0x0000030604087836 */ /* 0x000fe20000000000 */
[----:B------:R-:W-:Y:S01]  /*13af0*/  R2UR UR59, R9 ;  /* 0x00000000093b72ca */ /* 0x000fe200000e0000 */
[----:B------:R-:W-:-:S02]  /*13b00*/  IMAD.MOV.U32 R9, RZ, RZ, 0x40000040 ;  /* 0x40000040ff097424 */ /* 0x000fc400078e00ff */
[----:B------:R-:W-:Y:S01]  /*13b10*/  IMAD.U32 R11, RZ, RZ, UR9 ;  /* 0x00000009ff0b7e24 */ /* 0x000fe2000f8e00ff */
[----:B------:R-:W-:Y:S01]  /*13b20*/  R2UR UR54, R8 ;  /* 0x00000000083672ca */ /* 0x000fe200000e0000 */
[----:B------:R-:W-:Y:S01]  /*13b30*/  VIADD R8, R4, 0x600 ;  /* 0x0000060004087836 */ /* 0x000fe20000000000 */
[----:B------:R-:W-:Y:S01]  /*13b40*/  R2UR UR55, R9 ;  /* 0x00000000093772ca */ /* 0x000fe200000e0000 */
[----:B------:R-:W-:Y:S01]  /*13b50*/  IMAD.MOV.U32 R9, RZ, RZ, 0x40000040 ;  /* 0x40000040ff097424 */ /* 0x000fe200078e00ff */
[----:B------:R0:W-:Y:S02]  /*13b60*/  STL.64 [R1], R10 ;  /* 0x0000000a01007387 */ /* 0x0001e40000100a00 */
        /* <DEDUP_REMOVED lines=36> */
.L_x_1764:
[----:B------:R-:W2:Y:S01]  /*13db0*/  LDL R0, [R1+0x44] ;  /* 0x0000440001007983 */ /* 0x000ea20000100800 */
[----:B------:R-:W0:Y:S03]  /*13dc0*/  LDC R92, c[0x0][0x448] ;  /* 0x00011200ff5c7b82 */ /* 0x000e260000000800 */
[----:B------:R-:W2:Y:S04]  /*13dd0*/  LDL R90, [R1+0x30] ;  /* 0x00003000015a7983 */ /* 0x000ea80000100800 */
[----:B------:R-:W3:Y:S01]  /*13de0*/  LDL R8, [R1+0x40] ;  /* 0x0000400001087983 */ /* 0x000ee20000100800 */
[----:B------:R-:W4:Y:S01]  /*13df0*/  LDC.64 R10, c[0x0][0x9e0] ;  /* 0x00027800ff0a7b82 */ /* 0x000f220000000a00 */
[----:B------:R-:W-:Y:S01]  /*13e00*/  IMAD.MOV.U32 R5, RZ, RZ, -0x60 ;  /* 0xffffffa0ff057424 */ /* 0x000fe200078e00ff */
[----:B------:R-:W-:Y:S01]  /*13e10*/  LOP3.LUT R22, R22, 0xffefffff, RZ, 0xc0, !PT ;  /* 0xffefffff16167812 */ /* 0x000fe200078ec0ff */
[----:B------:R-:W-:Y:S01]  /*13e20*/  ULDC UR4, c[0x0][0x9dc] ;  /* 0x0002770000047ab9 */ /* 0x000fe20000000800 */
[----:B0-----:R-:W-:-:S13]  /*13e30*/  ISETP.NE.AND P1, PT, R92, 0x1, PT ;  /* 0x000000015c00780c */ /* 0x001fda0003f25270 */
[----:B-1----:R-:W0:Y:S08]  /*13e40*/  @P1 LDC R3, c[0x0][0x44c] ;  /* 0x00011300ff031b82 */ /* 0x002e300000000800 */
[----:B------:R-:W1:Y:S01]  /*13e50*/  @P1 LDC R6, c[0x0][0x450] ;  /* 0x00011400ff061b82 */ /* 0x000e620000000800 */
[----:B------:R-:W-:Y:S01]  /*13e60*/  @P1 LOP3.LUT R22, R22, 0x100000, RZ, 0xfc, !PT ;  /* 0x0010000016161812 */ /* 0x000fe200078efcff */
[----:B------:R-:W-:-:S03]  /*13e70*/  IMAD.U32 R9, RZ, RZ, UR4 ;  /* 0x00000004ff097e24 */ /* 0x000fc6000f8e00ff */
[----:B------:R-:W-:Y:S01]  /*13e80*/  LOP3.LUT R22, R22, 0xfff7ffff, RZ, 0xc0, !PT ;  /* 0xfff7ffff16167812 */ /* 0x000fe200078ec0ff */
[----:B--2---:R-:W-:-:S04]  /*13e90*/  IMAD.IADD R0, R0, 0x1, R90 ;  /* 0x0000000100007824 */ /* 0x004fc800078e025a */
[----:B0-----:R-:W-:-:S04]  /*13ea0*/  @P1 IMAD.HI.U32 R3, R0, R3, RZ ;  /* 0x0000000300031227 */ /* 0x001fc800078e00ff */
[----:B------:R-:W-:Y:S01]  /*13eb0*/  IMAD.MOV.U32 R4, RZ, RZ, R0 ;  /* 0x000000ffff047224 */ /* 0x000fe200078e0000 */
[----:B-1----:R-:W-:Y:S01]  /*13ec0*/  @P1 SHF.R.U32.HI R4, RZ, R6, R3 ;  /* 0x00000006ff041219 */ /* 0x002fe20000011603 */
[----:B------:R-:W-:-:S04]  /*13ed0*/  VIADD R3, R7, 0x30840 ;  /* 0x0003084007037836 */ /* 0x000fc80000000000 */
[----:B------:R-:W0:Y:S01]  /*13ee0*/  SHFL.IDX PT, R13, R4, RZ, 0x1c1f ;  /* 0x001c1fff040d7589 */ /* 0x000e2200000e0000 */
[----:B------:R-:W-:-:S04]  /*13ef0*/  PRMT R3, R204, 0x654, R3 ;  /* 0x00000654cc037816 */ /* 0x000fc80000000003 */
[----:B------:R1:W-:Y:S01]  /*13f00*/  SYNCS.ARRIVE.TRANS64.RED.A1T0 RZ, [R3+URZ], RZ ;  /* 0x000000ff03ff79a7 */ /* 0x0003e2000810043f */
[----:B----4-:R-:W-:Y:S01]  /*13f10*/  ISETP.GE.AND P1, PT, R11, 0x1, PT ;  /* 0x000000010b00780c */ /* 0x010fe20003f26270 */
[C---:B------:R-:W-:Y:S02]  /*13f20*/  IMAD R0, R2.reuse, -0x60, R201 ;  /* 0xffffffa002007824 */ /* 0x040fe400078e02c9 */
[----:B-1----:R-:W-:-:S04]  /*13f30*/  IMAD R3, R2, R5, 0x61 ;  /* 0x0000006102037424 */ /* 0x002fc800078e0205 */
[----:B---3--:R-:W-:Y:S01]  /*13f40*/  IMAD R5, R8, -0x2, R3 ;  /* 0xfffffffe08057824 */ /* 0x008fe200078e0203 */
[----:B------:R-:W-:Y:S01]  /*13f50*/  LOP3.LUT R6, RZ, R9, RZ, 0x33, !PT ;  /* 0x00000009ff067212 */ /* 0x000fe200078e33ff */
[----:B------:R-:W-:-:S03]  /*13f60*/  VIADD R0, R0, 0x60 ;  /* 0x0000006000007836 */ /* 0x000fc60000000000 */
[----:B------:R-:W-:Y:S01]  /*13f70*/  IADD3 R7, -R200, R5, R201 ;  /* 0x00000005c8077210 */ /* 0x000fe20007ffe1c9 */
[----:B------:R-:W-:-:S04]  /*13f80*/  IMAD R12, R8, -0x2, R0 ;  /* 0xfffffffe080c7824 */ /* 0x000fc800078e0200 */
[C---:B------:R-:W-:Y:S02]  /*13f90*/  IMAD.IADD R75, R7.reuse, 0x1, R10 ;  /* 0x00000001074b7824 */ /* 0x040fe400078e020a */
[----:B------:R-:W-:Y:S01]  /*13fa0*/  IMAD.IADD R14, R7, 0x1, R6 ;  /* 0x00000001070e7824 */ /* 0x000fe200078e0206 */
[----:B------:R-:W-:Y:S01]  /*13fb0*/  @P1 LOP3.LUT R22, R22, 0x80000, RZ, 0xfc, !PT ;  /* 0x0008000016161812 */ /* 0x000fe200078efcff */
[----:B------:R-:W-:Y:S01]  /*13fc0*/  VIADD R20, R3, 0xffffffff ;  /* 0xffffffff03147836 */ /* 0x000fe20000000000 */
[----:B0-----:R-:W-:Y:S01]  /*13fd0*/  VIADDMNMX R0, R13, R75, R12, PT ;  /* 0x0000004b0d007246 */ /* 0x001fe2000380010c */
[----:B------:R-:W-:Y:S02]  /*13fe0*/  VIADD R72, R5, 0xffffffff ;  /* 0xffffffff05487836 */ /* 0x000fe40000000000 */
[----:B------:R-:W-:Y:S01]  /*13ff0*/  IMAD.IADD R6, R14, 0x1, R13 ;  /* 0x000000010e067824 */ /* 0x000fe200078e020d */
[----:B------:R-:W-:Y:S06]  /*14000*/  @!P1 BRA `(.L_x_1765) ;  /* 0x00000000004c9947 */ /* 0x000fec0003800000 */
[----:B------:R-:W-:Y:S01]  /*14010*/  IADD3 R3, -R200, R201, R13 ;  /* 0x000000c9c8037210 */ /* 0x000fe20007ffe10d */
[----:B------:R-:W-:Y:S03]  /*14020*/  BSSY B0, `(.L_x_1766) ;  /* 0x000000e000007945 */ /* 0x000fe60003800000 */
        /* <DEDUP_REMOVED lines=9> */
.L_x_1767:
[----:B------:R-:W-:-:S13]  /*140c0*/  ISETP.NE.AND P1, PT, R11, 0x1, PT ;  /* 0x000000010b00780c */ /* 0x000fda0003f25270 */
[----:B------:R-:W0:Y:S02]  /*140d0*/  @P1 LDC.64 R76, c[0x0][0x9e8] ;  /* 0x00027a00ff4c1b82 */ /* 0x000e240000000a00 */
[----:B0-----:R-:W-:-:S05]  /*140e0*/  @P1 IMAD.HI.U32 R8, R3, R76, RZ ;  /* 0x0000004c03081227 */ /* 0x001fca00078e00ff */
[----:B------:R-:W-:-:S07]  /*140f0*/  @P1 SHF.R.U32.HI R3, RZ, R77, R8 ;  /* 0x0000004dff031219 */ /* 0x000fce0000011608 */
.L_x_1768:
[----:B------:R-:W-:Y:S05]  /*14100*/  BSYNC B0 ;  /* 0x0000000000007941 */ /* 0x000fea0003800000 */
.L_x_1766:
[----:B------:R-:W-:-:S05]  /*14110*/  IMAD R3, R3, R11, R72 ;  /* 0x0000000b03037224 */ /* 0x000fca00078e0248 */
[----:B------:R-:W-:Y:S02]  /*14120*/  VIMNMX R6, R6, R3, !PT ;  /* 0x0000000306067248 */ /* 0x000fe40007fe0100 */
[----:B------:R-:W-:-:S07]  /*14130*/  VIADDMNMX R0, R3, R11, R0, PT ;  /* 0x0000000b03007246 */ /* 0x000fce0003800100 */
.L_x_1765:
[C---:B------:R-:W-:Y:S02]  /*14140*/  ISETP.GE.AND P6, PT, R20.reuse, 0x9, PT ;  /* 0x000000091400780c */ /* 0x040fe40003fc6270 */
[----:B------:R-:W-:Y:S02]  /*14150*/  ISETP.GE.AND P1, PT, R20, 0x2, PT ;  /* 0x000000021400780c */ /* 0x000fe40003f26270 */
[C---:B------:R-:W-:Y:S02]  /*14160*/  ISETP.GT.AND P2, PT, R6.reuse, 0x8, !P6 ;  /* 0x000000080600780c */ /* 0x040fe40007744270 */
[----:B------:R-:W-:Y:S02]  /*14170*/  ISETP.GT.AND P3, PT, R6, 0x1, !P1 ;  /* 0x000000010600780c */ /* 0x000fe40004f64270 */
[----:B------:R-:W-:Y:S02]  /*14180*/  ISETP.LT.OR P2, PT, R0, 0x9, P2 ;  /* 0x000000090000780c */ /* 0x000fe40001741670 */
[----:B------:R-:W-:-:S02]  /*14190*/  ISETP.GE.AND P4, PT, R20, 0xa, PT ;  /* 0x0000000a1400780c */ /* 0x000fc40003f86270 */
[----:B------:R-:W-:Y:S02]  /*141a0*/  FSEL R99, R28, -INF , !P2 ;  /* 0xff8000001c637808 */ /* 0x000fe40005000000 */
[----:B------:R-:W-:Y:S02]  /*141b0*/  ISETP.LT.OR P3, PT, R0, 0x2, P3 ;  /* 0x000000020000780c */ /* 0x000fe40001f61670 */
[----:B------:R-:W-:Y:S02]  /*141c0*/  ISETP.GT.AND P2, PT, R6, 0x9, !P4 ;  /* 0x000000090600780c */ /* 0x000fe40006744270 */
[----:B------:R-:W-:Y:S02]  /*141d0*/  FSEL R93, R25, -INF , !P3 ;  /* 0xff800000195d7808 */ /* 0x000fe40005800000 */
[----:B------:R-:W-:Y:S02]  /*141e0*/  ISETP.LT.OR P2, PT, R0, 0xa, P2 ;  /* 0x0000000a0000780c */ /* 0x000fe40001741670 */
[----:B------:R-:W-:-:S02]  /*141f0*/  ISETP.GE.AND P3, PT, R20, 0x11, PT ;  /* 0x000000111400780c */ /* 0x000fc40003f66270 */
[----:B------:R-:W-:Y:S02]  /*14200*/  FSEL R95, R29, -INF , !P2 ;  /* 0xff8000001d5f7808 */ /* 0x000fe40005000000 */
[----:B------:R-:W-:Y:S01]  /*14210*/  ISETP.GT.AND P2, PT, R6, 0x10, !P3 ;  /* 0x000000100600780c */ /* 0x000fe20005f44270 */
[----:B------:R-:W0:Y:S01]  /*14220*/  SHFL.IDX PT, R29, R4, 0x1, 0x1c1f ;  /* 0x003c1f00041d7f89 */ /* 0x000e2200000e0000 */
        /* <DEDUP_REMOVED lines=11> */
[----:B------:R-:W-:Y:S01]  /*142e0*/  ISETP.LT.OR P2, PT, R0, 0x19, P2 ;  /* 0x000000190000780c */ /* 0x000fe20001741670 */
[----:B0-----:R-:W-:Y:S01]  /*142f0*/  IMAD.IADD R8, R14, 0x1, R29 ;  /* 0x000000010e087824 */ /* 0x001fe200078e021d */
        /* <DEDUP_REMOVED lines=87> */
[----:B------:R-:W-:Y:S02]  /*14870*/  VIADDMNMX R6, R29, R75, R12, PT ;  /* 0x0000004b1d067246 */ /* 0x000fe4000380010c */
[----:B------:R-:W-:-:S04]  /*14880*/  ISETP.LT.OR P5, PT, R0, 0x5a, P5 ;  /* 0x0000005a0000780c */ /* 0x000fc80002fa1670 */
[----:B------:R-:W-:Y:S02]  /*14890*/  FSEL R69, R69, -INF , !P5 ;  /* 0xff80000045457808 */ /* 0x000fe40006800000 */
[----:B------:R-:W-:-:S13]  /*148a0*/  ISETP.GE.AND P5, PT, R11, 0x1, PT ;  /* 0x000000010b00780c */ /* 0x000fda0003fa6270 */
[----:B------:R-:W-:Y:S05]  /*148b0*/  @!P5 BRA `(.L_x_1769) ;  /* 0x00000000004cd947 */ /* 0x000fea0003800000 */
        /* <DEDUP_REMOVED lines=11> */
.L_x_1771:
[----:B------:R-:W-:-:S13]  /*14970*/  ISETP.NE.AND P5, PT, R11, 0x1, PT ;  /* 0x000000010b00780c */ /* 0x000fda0003fa5270 */
[----:B------:R-:W0:Y:S02]  /*14980*/  @P5 LDC.64 R28, c[0x0][0x9e8] ;  /* 0x00027a00ff1c5b82 */ /* 0x000e240000000a00 */
[----:B0-----:R-:W-:-:S05]  /*14990*/  @P5 IMAD.HI.U32 R28, R0, R28, RZ ;  /* 0x0000001c001c5227 */ /* 0x001fca00078e00ff */
[----:B------:R-:W-:-:S07]  /*149a0*/  @P5 SHF.R.U32.HI R0, RZ, R29, R28 ;  /* 0x0000001dff005219 */ /* 0x000fce000001161c */
.L_x_1772:
[----:B------:R-:W-:Y:S05]  /*149b0*/  BSYNC B0 ;  /* 0x0000000000007941 */ /* 0x000fea0003800000 */
.L_x_1770:
[----:B------:R-:W-:-:S05]  /*149c0*/  IMAD R29, R0, R11, R72 ;  /* 0x0000000b001d7224 */ /* 0x000fca00078e0248 */
[----:B------:R-:W-:Y:S02]  /*149d0*/  VIMNMX R8, R8, R29, !PT ;  /* 0x0000001d08087248 */ /* 0x000fe40007fe0100 */
[----:B------:R-:W-:-:S07]  /*149e0*/  VIADDMNMX R6, R29, R11, R6, PT ;  /* 0x0000000b1d067246 */ /* 0x000fce0003800106 */
.L_x_1769:
        /* <DEDUP_REMOVED lines=31> */
[----:B------:R-:W-:Y:S01]  /*14be0*/  FSEL R37, R38, -INF , !P1 ;  /* 0xff80000026257808 */ /* 0x000fe20004800000 */
[----:B------:R-:W-:Y:S01]  /*14bf0*/  IMAD.MOV.U32 R38, RZ, RZ, R90 ;  /* 0x000000ffff267224 */ /* 0x000fe200078e005a */
        /* <DEDUP_REMOVED lines=34> */
[----:B------:R-:W-:Y:S01]  /*14e20*/  FMNMX.FTZ R12, R69, R0, !PT ;  /* 0x00000000450c7209 */ /* 0x000fe20007810000 */
[----:B------:R-:W-:Y:S01]  /*14e30*/  IMAD.U32 R0, RZ, RZ, UR4 ;  /* 0x00000004ff007e24 */ /* 0x000fe2000f8e00ff */
[----:B------:R-:W-:-:S02]  /*14e40*/  ISETP.GT.AND P1, PT, R8, 0x30, !P1 ;  /* 0x000000300800780c */ /* 0x000fc40004f24270 */
[----:B------:R-:W-:Y:S01]  /*14e50*/  ISETP.NE.AND P5, PT, R83, RZ, PT ;  /* 0x000000ff5300720c */ /* 0x000fe20003fa5270 */
[----:B------:R-:W0:Y:S01]  /*14e60*/  SHFL.BFLY PT, R101, R12, 0x2, 0x1f ;  /* 0x0c401f000c657f89 */ /* 0x000e2200000e0000 */
[----:B------:R-:W-:Y:S02]  /*14e70*/  ISETP.LT.OR P1, PT, R6, 0x31, P1 ;  /* 0x000000310600780c */ /* 0x000fe40000f21670 */
[----:B------:R-:W-:Y:S02]  /*14e80*/  ISETP.GT.AND P4, PT, R8, RZ, !P4 ;  /* 0x000000ff0800720c */ /* 0x000fe40006784270 */
[----:B------:R-:W-:Y:S02]  /*14e90*/  FSEL R83, R50, -INF , !P1 ;  /* 0xff80000032537808 */ /* 0x000fe40004800000 */
[----:B------:R-:W-:Y:S02]  /*14ea0*/  ISETP.NE.AND P1, PT, R48, RZ, PT ;  /* 0x000000ff3000720c */ /* 0x000fe40003f25270 */
[----:B------:R-:W-:-:S02]  /*14eb0*/  ISETP.LT.OR P4, PT, R6, 0x1, P4 ;  /* 0x000000010600780c */ /* 0x000fc40002781670 */
[----:B------:R-:W-:Y:S02]  /*14ec0*/  ISETP.GT.AND P1, PT, R8, 0x31, !P1 ;  /* 0x000000310800780c */ /* 0x000fe40004f24270 */
[----:B------:R-:W-:Y:S02]  /*14ed0*/  FSEL R26, R26, -INF , !P4 ;  /* 0xff8000001a1a7808 */ /* 0x000fe40006000000 */
[----:B------:R-:W-:Y:S02]  /*14ee0*/  ISETP.LT.OR P1, PT, R6, 0x32, P1 ;  /* 0x000000320600780c */ /* 0x000fe40000f21670 */
[----:B------:R-:W-:Y:S02]  /*14ef0*/  ISETP.NE.AND P6, PT, R56, RZ, PT ;  /* 0x000000ff3800720c */ /* 0x000fe40003fc5270 */
[----:B------:R-:W-:Y:S02]  /*14f00*/  FSEL R51, R51, -INF , !P1 ;  /* 0xff80000033337808 */ /* 0x000fe40004800000 */
[----:B------:R-:W-:-:S02]  /*14f10*/  ISETP.NE.AND P1, PT, R84, RZ, PT ;  /* 0x000000ff5400720c */ /* 0x000fc40003f25270 */
[C---:B------:R-:W-:Y:S02]  /*14f20*/  ISETP.GT.AND P2, PT, R8.reuse, 0x51, !P2 ;  /* 0x000000510800780c */ /* 0x040fe40005744270 */
[----:B------:R-:W-:Y:S02]  /*14f30*/  ISETP.GT.AND P1, PT, R8, 0x38, !P1 ;  /* 0x000000380800780c */ /* 0x000fe40004f24270 */
[----:B0-----:R-:W-:Y:S02]  /*14f40*/  FMNMX.FTZ R101, R12, R101, !PT ;  /* 0x000000650c657209 */ /* 0x001fe40007810000 */
[----:B------:R-:W-:Y:S02]  /*14f50*/  FMNMX.FTZ R12, R26, R33, !PT ;  /* 0x000000211a0c7209 */ /* 0x000fe40007810000 */
[----:B------:R-:W-:Y:S01]  /*14f60*/  ISETP.LT.OR P1, PT, R6, 0x39, P1 ;  /* 0x000000390600780c */ /* 0x000fe20000f21670 */
[----:B------:R-:W0:Y:S01]  /*14f70*/  SHFL.BFLY PT, R4, R101, 0x1, 0x1f ;  /* 0x0c201f0065047f89 */ /* 0x000e2200000e0000 */
        /* <DEDUP_REMOVED lines=21> */
[----:B------:R-:W-:Y:S02]  /*150d0*/  FMNMX.FTZ R12, R47, R12, !PT ;  /* 0x0000000c2f0c7209 */ /* 0x000fe40007810000 */
[----:B------:R-:W-:Y:S02]  /*150e0*/  ISETP.GT.AND P1, PT, R8, 0x48, !P5 ;  /* 0x000000480800780c */ /* 0x000fe40006f24270 */
[----:B0-----:R-:W-:Y:S02]  /*150f0*/  FMNMX.FTZ R4, R101, R4, !PT ;  /* 0x0000000465047209 */ /* 0x001fe40007810000 */
[----:B------:R-:W-:-:S02]  /*15100*/  FMNMX.FTZ R12, R83, R12, !PT ;  /* 0x0000000c530c7209 */ /* 0x000fc40007810000 */
[----:B------:R-:W-:Y:S01]  /*15110*/  ISETP.LT.OR P1, PT, R6, 0x49, P1 ;  /* 0x000000490600780c */ /* 0x000fe20000f21670 */
[----:B------:R-:W-:Y:S01]  /*15120*/  FMUL.FTZ R14, R4, R0 ;  /* 0x00000000040e7220 */ /* 0x000fe20000410000 */
[----:B------:R-:W-:Y:S02]  /*15130*/  FMNMX.FTZ R12, R51, R12, !PT ;  /* 0x0000000c330c7209 */ /* 0x000fe40007810000 */
[----:B------:R-:W-:Y:S02]  /*15140*/  FSEL R91, R62, -INF , !P1 ;  /* 0xff8000003e5b7808 */ /* 0x000fe40004800000 */
[----:B------:R-:W-:Y:S02]  /*15150*/  FSETP.NEU.FTZ.AND P1, PT, R4, -INF , PT ;  /* 0xff8000000400780b */ /* 0x000fe40003f3d000 */
[----:B------:R-:W-:Y:S02]  /*15160*/  ISETP.NE.AND P5, PT, R60, RZ, PT ;  /* 0x000000ff3c00720c */ /* 0x000fe40003fa5270 */
[----:B------:R-:W-:-:S02]  /*15170*/  FMNMX.FTZ R12, R87, R12, !PT ;  /* 0x0000000c570c7209 */ /* 0x000fc40007810000 */
        /* <DEDUP_REMOVED lines=11> */
[-CC-:B------:R-:W-:Y:S01]  /*15230*/  FFMA.FTZ R93, R93, R0.reuse, -R14.reuse ;  /* 0x000000005d5d7223 */ /* 0x180fe2000001080e */
[----:B------:R-:W-:Y:S01]  /*15240*/  ISETP.GT.AND P1, PT, R8, 0x50, !P6 ;  /* 0x000000500800780c */ /* 0x000fe20007724270 */
[--C-:B------:R-:W-:Y:S01]  /*15250*/  FFMA.FTZ R190, R99, R0, -R14.reuse ;  /* 0x0000000063be7223 */ /* 0x100fe2000001080e */
[----:B------:R-:W-:Y:S01]  /*15260*/  FMNMX.FTZ R12, R59, R12, !PT ;  /* 0x0000000c3b0c7209 */ /* 0x000fe20007810000 */
[----:B------:R-:W-:Y:S01]  /*15270*/  MUFU.EX2 R188, R188 ;  /* 0x000000bc00bc7308 */ /* 0x000fe20000000800 */
[----:B------:R-:W-:Y:S01]  /*15280*/  ISETP.LT.OR P1, PT, R6, 0x51, P1 ;  /* 0x000000510600780c */ /* 0x000fe20000f21670 */
[--C-:B------:R-:W-:Y:S01]  /*15290*/  FFMA.FTZ R95, R95, R0, -R14.reuse ;  /* 0x000000005f5f7223 */ /* 0x100fe2000001080e */
[----:B------:R-:W-:Y:S01]  /*152a0*/  FMNMX.FTZ R12, R91, R12, !PT ;  /* 0x0000000c5b0c7209 */ /* 0x000fe20007810000 */
[-CC-:B------:R-:W-:Y:S01]  /*152b0*/  FFMA.FTZ R184, R97, R0.reuse, -R14.reuse ;  /* 0x0000000061b87223 */ /* 0x180fe2000001080e */
[----:B------:R-:W-:Y:S01]  /*152c0*/  ISETP.NE.AND P5, PT, R20, RZ, PT ;  /* 0x000000ff1400720c */ /* 0x000fe20003fa5270 */
[-CC-:B------:R-:W-:Y:S01]  /*152d0*/  FFMA.FTZ R85, R85, R0.reuse, -R14.reuse ;  /* 0x0000000055557223 */ /* 0x180fe2000001080e */
[----:B------:R-:W-:Y:S01]  /*152e0*/  ISETP.GT.AND P3, PT, R8, 0x58, !P3 ;  /* 0x000000580800780c */ /* 0x000fe20005f64270 */
[----:B------:R-:W0:Y:S01]  /*152f0*/  MUFU.EX2 R93, R93 ;  /* 0x0000005d005d7308 */ /* 0x000e220000000800 */
[----:B------:R-:W-:Y:S01]  /*15300*/  ISETP.LT.OR P2, PT, R6, 0x52, P2 ;  /* 0x000000520600780c */ /* 0x000fe20001741670 */
[-CC-:B------:R-:W-:Y:S01]  /*15310*/  FFMA.FTZ R77, R77, R0.reuse, -R14.reuse ;  /* 0x000000004d4d7223 */ /* 0x180fe2000001080e */
[----:B------:R-:W-:Y:S01]  /*15320*/  FSEL R73, R66, -INF , !P1 ;  /* 0xff80000042497808 */ /* 0x000fe20004800000 */
[--C-:B------:R-:W-:Y:S01]  /*15330*/  FFMA.FTZ R41, R41, R0, -R14.reuse ;  /* 0x0000000029297223 */ /* 0x100fe2000001080e */
[----:B------:R-:W-:Y:S01]  /*15340*/  FMNMX.FTZ R12, R63, R12, !PT ;  /* 0x0000000c3f0c7209 */ /* 0x000fe20007810000 */
[-CC-:B------:R-:W-:Y:S01]  /*15350*/  FFMA.FTZ R176, R21, R0.reuse, -R14.reuse ;  /* 0x0000000015b07223 */ /* 0x180fe2000001080e */
[----:B------:R-:W-:Y:S01]  /*15360*/  ISETP.GT.AND P4, PT, R8, 0x59, !P5 ;  /* 0x000000590800780c */ /* 0x000fe20006f84270 */
[----:B------:R-:W1:Y:S01]  /*15370*/  MUFU.EX2 R190, R190 ;  /* 0x000000be00be7308 */ /* 0x000e620000000800 */
[C---:B------:R-:W-:Y:S01]  /*15380*/  ISETP.LT.OR P3, PT, R6.reuse, 0x59, P3 ;  /* 0x000000590600780c */ /* 0x040fe20001f61670 */
[-CC-:B------:R-:W-:Y:S01]  /*15390*/  FFMA.FTZ R178, R7, R0.reuse, -R14.reuse ;  /* 0x0000000007b27223 */ /* 0x180fe2000001080e */
[----:B------:R-:W-:Y:S01]  /*153a0*/  FSEL R67, R67, -INF , !P2 ;  /* 0xff80000043437808 */ /* 0x000fe20005000000 */
[--C-:B------:R-:W-:Y:S01]  /*153b0*/  FFMA.FTZ R172, R15, R0, -R14.reuse ;  /* 0x000000000fac7223 */ /* 0x100fe2000001080e */
[----:B------:R-:W-:Y:S01]  /*153c0*/  FMNMX.FTZ R12, R73, R12, !PT ;  /* 0x0000000c490c7209 */ /* 0x000fe20007810000 */
[-CC-:B------:R-:W-:Y:S01]  /*153d0*/  FFMA.FTZ R174, R25, R0.reuse, -R14.reuse ;  /* 0x0000000019ae7223 */ /* 0x180fe2000001080e */
[----:B------:R-:W-:Y:S01]  /*153e0*/  ISETP.LT.OR P4, PT, R6, 0x5a, P4 ;  /* 0x0000005a0600780c */ /* 0x000fe20002781670 */
[----:B------:R-:W2:Y:S01]  /*153f0*/  MUFU.EX2 R95, R95 ;  /* 0x0000005f005f7308 */ /* 0x000ea20000000800 */
[----:B------:R-:W-:Y:S01]  /*15400*/  FSEL R81, R70, -INF , !P3 ;  /* 0xff80000046517808 */ /* 0x000fe20005800000 */
[--C-:B------:R-:W-:Y:S01]  /*15410*/  FFMA.FTZ R168, R13, R0, -R14.reuse ;  /* 0x000000000da87223 */ /* 0x100fe2000001080e */
[----:B------:R-:W-:Y:S01]  /*15420*/  FMNMX.FTZ R12, R67, R12, !PT ;  /* 0x0000000c430c7209 */ /* 0x000fe20007810000 */
[-CC-:B------:R-:W-:Y:S01]  /*15430*/  FFMA.FTZ R170, R5, R0.reuse, -R14.reuse ;  /* 0x0000000005aa7223 */ /* 0x180fe2000001080e */
[----:B------:R-:W-:Y:S01]  /*15440*/  FSEL R71, R71, -INF , !P4 ;  /* 0xff80000047477808 */ /* 0x000fe20006000000 */
[--C-:B------:R-:W-:Y:S01]  /*15450*/  FFMA.FTZ R45, R45, R0, -R14.reuse ;  /* 0x000000002d2d7223 */ /* 0x100fe2000001080e */
[----:B------:R-:W-:Y:S01]  /*15460*/  FMNMX.FTZ R12, R81, R12, !PT ;  /* 0x0000000c510c7209 */ /* 0x000fe20007810000 */
[----:B------:R-:W3:Y:S01]  /*15470*/  MUFU.EX2 R184, R184 ;  /* 0x000000b800b87308 */ /* 0x000ee20000000800 */
[-CC-:B------:R-:W-:Y:S01]  /*15480*/  FFMA.FTZ R21, R49, R0.reuse, -R14.reuse ;  /* 0x0000000031157223 */ /* 0x180fe2000001080e */
[--C-:B------:R-:W-:Y:S01]  /*15490*/  FFMA.FTZ R7, R53, R0, -R14.reuse ;  /* 0x0000000035077223 */ /* 0x100fe2000001080e */
[----:B------:R-:W-:Y:S01]  /*154a0*/  FMNMX.FTZ R12, R71, R12, !PT ;  /* 0x0000000c470c7209 */ /* 0x000fe20007810000 */
[-CC-:B------:R-:W-:Y:S01]  /*154b0*/  FFMA.FTZ R15, R57, R0.reuse, -R14.reuse ;  /* 0x00000000390f7223 */ /* 0x180fe2000001080e */
[-CC-:B------:R-:W-:Y:S01]  /*154c0*/  FFMA.FTZ R25, R61, R0.reuse, -R14.reuse ;  /* 0x000000003d197223 */ /* 0x180fe2000001080e */
[-CC-:B------:R-:W-:Y:S01]  /*154d0*/  FFMA.FTZ R13, R65, R0.reuse, -R14.reuse ;  /* 0x00000000410d7223 */ /* 0x180fe2000001080e */
[----:B------:R-:W-:Y:S01]  /*154e0*/  FFMA.FTZ R5, R69, R0, -R14 ;  /* 0x0000000045057223 */ /* 0x000fe2000001080e */
[----:B------:R-:W4:Y:S01]  /*154f0*/  SHFL.BFLY PT, R3, R12, 0x2, 0x1f ;  /* 0x0c401f000c037f89 */ /* 0x000f2200000e0000 */
[----:B------:R-:W5:Y:S01]  /*15500*/  MUFU.EX2 R85, R85 ;  /* 0x0000005500557308 */ /* 0x000f620000000800 */
[----:B------:R-:W-:-:S07]  /*15510*/  ISETP.NE.AND P5, PT, R92, 0x1, PT ;  /* 0x000000015c00780c */ /* 0x000fce0003fa5270 */
[----:B------:R-:W5:Y:S06]  /*15520*/  MUFU.EX2 R186, R186 ;  /* 0x000000ba00ba7308 */ /* 0x000f6c0000000800 */
[----:B------:R-:W5:Y:S02]  /*15530*/  @P5 LDC R40, c[0x0][0x450] ;  /* 0x00011400ff285b82 */ /* 0x000f640000000800 */
[----:B------:R-:W5:Y:S01]  /*15540*/  MUFU.EX2 R77, R77 ;  /* 0x0000004d004d7308 */ /* 0x000f620000000800 */
[----:B----4-:R-:W-:-:S07]  /*15550*/  FMNMX.FTZ R6, R12, R3, !PT ;  /* 0x000000030c067209 */ /* 0x010fce0007810000 */
[----:B------:R-:W-:Y:S01]  /*15560*/  MUFU.EX2 R180, R180 ;  /* 0x000000b400b47308 */ /* 0x000fe20000000800 */
[----:B------:R-:W4:Y:S07]  /*15570*/  SHFL.BFLY PT, R3, R6, 0x1, 0x1f ;  /* 0x0c201f0006037f89 */ /* 0x000f2e00000e0000 */
[----:B------:R-:W-:Y:S08]  /*15580*/  MUFU.EX2 R41, R41 ;  /* 0x0000002900297308 */ /* 0x000ff00000000800 */
[----:B------:R-:W-:Y:S08]  /*15590*/  MUFU.EX2 R182, R182 ;  /* 0x000000b600b67308 */ /* 0x000ff00000000800 */
[----:B------:R-:W-:Y:S01]  /*155a0*/  MUFU.EX2 R45, R45 ;  /* 0x0000002d002d7308 */ /* 0x000fe20000000800 */
[----:B----4-:R-:W-:-:S04]  /*155b0*/  FMNMX.FTZ R3, R6, R3, !PT ;  /* 0x0000000306037209 */ /* 0x010fc80007810000 */
[C---:B------:R-:W-:Y:S01]  /*155c0*/  FSETP.NEU.FTZ.AND P1, PT, R3.reuse, -INF , PT ;  /* 0xff8000000300780b */ /* 0x040fe20003f3d000 */
[----:B------:R-:W-:Y:S02]  /*155d0*/  FMUL.FTZ R6, R3, R0 ;  /* 0x0000000003067220 */ /* 0x000fe40000410000 */
[----:B------:R-:W-:Y:S03]  /*155e0*/  MUFU.EX2 R176, R176 ;  /* 0x000000b000b07308 */ /* 0x000fe60000000800 */
[----:B------:R-:W-:-:S05]  /*155f0*/  FSEL R8, R6, RZ, P1 ;  /* 0x000000ff06087208 */ /* 0x000fca0000800000 */
[----:B------:R-:W-:Y:S01]  /*15600*/  MUFU.EX2 R21, R21 ;  /* 0x0000001500157308 */ /* 0x000fe20000000800 */
[-CC-:B------:R-:W-:Y:S01]  /*15610*/  FFMA.FTZ R189, R26, R0.reuse, -R8.reuse ;  /* 0x000000001abd7223 */ /* 0x180fe20000010808 */
[-CC-:B------:R-:W-:Y:S01]  /*15620*/  FFMA.FTZ R6, R33, R0.reuse, -R8.reuse ;  /* 0x0000000021067223 */ /* 0x180fe20000010808 */
[-CC-:B------:R-:W-:Y:S01]  /*15630*/  FFMA.FTZ R191, R27, R0.reuse, -R8.reuse ;  /* 0x000000001bbf7223 */ /* 0x180fe20000010808 */
[-CC-:B------:R-:W-:Y:S01]  /*15640*/  FFMA.FTZ R12, R31, R0.reuse, -R8.reuse ;  /* 0x000000001f0c7223 */ /* 0x180fe20000010808 */
[----:B0-----:R-:W-:Y:S01]  /*15650*/  FADD.FTZ R27, R188, R93 ;  /* 0x0000005dbc1b7221 */ /* 0x001fe20000010000 */
[-CC-:B------:R-:W-:Y:S01]  /*15660*/  FFMA.FTZ R185, R29, R0.reuse, -R8.reuse ;  /* 0x000000001db97223 */ /* 0x180fe20000010808 */
[-CC-:B------:R-:W-:Y:S01]  /*15670*/  FFMA.FTZ R35, R35, R0.reuse, -R8.reuse ;  /* 0x0000000023237223 */ /* 0x180fe20000010808 */
[----:B------:R-:W-:Y:S01]  /*15680*/  MUFU.EX2 R189, R189 ;  /* 0x000000bd00bd7308 */ /* 0x000fe20000000800 */
[----:B-1----:R-:W-:Y:S01]  /*15690*/  FADD.FTZ R30, R190, R27 ;  /* 0x0000001bbe1e7221 */ /* 0x002fe20000010000 */
[-CC-:B------:R-:W-:Y:S01]  /*156a0*/  FFMA.FTZ R37, R37, R0.reuse, -R8.reuse ;  /* 0x0000000025257223 */ /* 0x180fe20000010808 */
[-CC-:B------:R-:W-:Y:S01]  /*156b0*/  FFMA.FTZ R39, R39, R0.reuse, -R8.reuse ;  /* 0x0000000027277223 */ /* 0x180fe20000010808 */
[-C--:B------:R-:W-:Y:S01]  /*156c0*/  FFMA.FTZ R75, R75, R0.reuse, -R8 ;  /* 0x000000004b4b7223 */ /* 0x080fe20000010808 */
[----:B--2---:R-:W-:Y:S01]  /*156d0*/  FADD.FTZ R27, R95, R30 ;  /* 0x0000001e5f1b7221 */ /* 0x004fe20000010000 */
[-CC-:B------:R-:W-:Y:S01]  /*156e0*/  FFMA.FTZ R43, R43, R0.reuse, -R8.reuse ;  /* 0x000000002b2b7223 */ /* 0x180fe20000010808 */
[-CC-:B------:R-:W-:Y:S01]  /*156f0*/  FFMA.FTZ R79, R79, R0.reuse, -R8.reuse ;  /* 0x000000004f4f7223 */ /* 0x180fe20000010808 */
[----:B------:R-:W0:Y:S01]  /*15700*/  MUFU.EX2 R6, R6 ;  /* 0x0000000600067308 */ /* 0x000e220000000800 */
[----:B---3--:R-:W-:Y:S01]  /*15710*/  FADD.FTZ R32, R184, R27 ;  /* 0x0000001bb8207221 */ /* 0x008fe20000010000 */
[-CC-:B------:R-:W-:Y:S01]  /*15720*/  FFMA.FTZ R47, R47, R0.reuse, -R8.reuse ;  /* 0x000000002f2f7223 */ /* 0x180fe20000010808 */
[----:B------:R-:W1:Y:S01]  /*15730*/  @P5 LDC R31, c[0x0][0x44c] ;  /* 0x00011300ff1f5b82 */ /* 0x000e620000000800 */
[-C--:B------:R-:W-:Y:S01]  /*15740*/  FFMA.FTZ R83, R83, R0.reuse, -R8 ;  /* 0x0000000053537223 */ /* 0x080fe20000010808 */
[----:B-----5:R-:W-:Y:S01]  /*15750*/  FADD.FTZ R29, R85, R32 ;  /* 0x00000020551d7221 */ /* 0x020fe20000010000 */
[-CC-:B------:R-:W-:Y:S01]  /*15760*/  FFMA.FTZ R51, R51, R0.reuse, -R8.reuse ;  /* 0x0000000033337223 */ /* 0x180fe20000010808 */
[-CC-:B------:R-:W-:Y:S01]  /*15770*/  FFMA.FTZ R87, R87, R0.reuse, -R8.reuse ;  /* 0x0000000057577223 */ /* 0x180fe20000010808 */
[----:B------:R-:W2:Y:S01]  /*15780*/  MUFU.EX2 R191, R191 ;  /* 0x000000bf00bf7308 */ /* 0x000ea20000000800 */
[----:B------:R-:W-:Y:S01]  /*15790*/  FADD.FTZ R34, R186, R29 ;  /* 0x0000001dba227221 */ /* 0x000fe20000010000 */
[-CC-:B------:R-:W-:Y:S01]  /*157a0*/  FFMA.FTZ R55, R55, R0.reuse, -R8.reuse ;  /* 0x0000000037377223 */ /* 0x180fe20000010808 */
[-CC-:B------:R-:W-:Y:S01]  /*157b0*/  FFMA.FTZ R89, R89, R0.reuse, -R8.reuse ;  /* 0x0000000059597223 */ /* 0x180fe20000010808 */
[-C--:B------:R-:W-:Y:S01]  /*157c0*/  FFMA.FTZ R59, R59, R0.reuse, -R8 ;  /* 0x000000003b3b7223 */ /* 0x080fe20000010808 */
[----:B------:R-:W-:Y:S01]  /*157d0*/  FADD.FTZ R29, R77, R34 ;  /* 0x000000224d1d7221 */ /* 0x000fe20000010000 */
[-CC-:B------:R-:W-:Y:S01]  /*157e0*/  FFMA.FTZ R91, R91, R0.reuse, -R8.reuse ;  /* 0x000000005b5b7223 */ /* 0x180fe20000010808 */
[-C--:B------:R-:W-:Y:S01]  /*157f0*/  FFMA.FTZ R63, R63, R0.reuse, -R8 ;  /* 0x000000003f3f7223 */ /* 0x080fe20000010808 */
[----:B------:R-:W3:Y:S01]  /*15800*/  MUFU.EX2 R12, R12 ;  /* 0x0000000c000c7308 */ /* 0x000ee20000000800 */
[----:B0-----:R-:W-:Y:S01]  /*15810*/  FADD.FTZ R30, R189, R6 ;  /* 0x00000006bd1e7221 */ /* 0x001fe20000010000 */
[----:B------:R-:W-:Y:S01]  /*15820*/  FADD.FTZ R34, R180, R29 ;  /* 0x0000001db4227221 */ /* 0x000fe20000010000 */
[-CC-:B------:R-:W-:Y:S01]  /*15830*/  FFMA.FTZ R73, R73, R0.reuse, -R8.reuse ;  /* 0x0000000049497223 */ /* 0x180fe20000010808 */
[-CC-:B------:R-:W-:Y:S01]  /*15840*/  FFMA.FTZ R67, R67, R0.reuse, -R8.reuse ;  /* 0x0000000043437223 */ /* 0x180fe20000010808 */
[-C--:B------:R-:W-:Y:S01]  /*15850*/  FFMA.FTZ R81, R81, R0.reuse, -R8 ;  /* 0x0000000051517223 */ /* 0x080fe20000010808 */
[----:B------:R-:W-:Y:S01]  /*15860*/  FADD.FTZ R29, R41, R34 ;  /* 0x00000022291d7221 */ /* 0x000fe20000010000 */
[----:B------:R-:W-:Y:S01]  /*15870*/  FFMA.FTZ R71, R71, R0, -R8 ;  /* 0x0000000047477223 */ /* 0x000fe20000010808 */
[----:B------:R-:W0:Y:S01]  /*15880*/  MUFU.EX2 R185, R185 ;  /* 0x000000b900b97308 */ /* 0x000e220000000800 */
[----:B--2---:R-:W-:Y:S01]  /*15890*/  FADD.FTZ R27, R191, R30 ;  /* 0x0000001ebf1b7221 */ /* 0x004fe20000010000 */
[----:B------:R-:W-:Y:S01]  /*158a0*/  FADD.FTZ R36, R182, R29 ;  /* 0x0000001db6247221 */ /* 0x000fe20000010000 */
[----:B-1----:R-:W-:Y:S01]  /*158b0*/  @P5 IMAD.HI.U32 R31, R90, R31, RZ ;  /* 0x0000001f5a1f5227 */ /* 0x002fe200078e00ff */
[----:B------:R-:W-:-:S03]  /*158c0*/  F2FP.BF16.F32.PACK_AB R189, R6, R189 ;  /* 0x000000bd06bd723e */ /* 0x000fc600000010ff */
[----:B------:R-:W-:Y:S01]  /*158d0*/  FADD.FTZ R29, R45, R36 ;  /* 0x000000242d1d7221 */ /* 0x000fe20000010000 */
[----:B------:R-:W-:Y:S01]  /*158e0*/  F2FP.BF16.F32.PACK_AB R188, R93, R188 ;  /* 0x000000bc5dbc723e */ /* 0x000fe200000010ff */
[----:B------:R-:W1:Y:S01]  /*158f0*/  MUFU.EX2 R14, R35 ;  /* 0x00000023000e7308 */ /* 0x000e620000000800 */
[----:B---3--:R-:W-:Y:S01]  /*15900*/  FADD.FTZ R32, R12, R27 ;  /* 0x0000001b0c207221 */ /* 0x008fe20000010000 */
[----:B------:R-:W-:Y:S01]  /*15910*/  FADD.FTZ R36, R176, R29 ;  /* 0x0000001db0247221 */ /* 0x000fe20000010000 */
[----:B------:R-:W-:Y:S02]  /*15920*/  @P5 SHF.R.U32.HI R38, RZ, R40, R31 ;  /* 0x00000028ff265219 */ /* 0x000fe4000001161f */
[C---:B------:R-:W-:Y:S01]  /*15930*/  F2FP.BF16.F32.PACK_AB R176, R21.reuse, R176 ;  /* 0x000000b015b0723e */ /* 0x040fe200000010ff */
[----:B------:R-:W-:Y:S01]  /*15940*/  FADD.FTZ R29, R21, R36 ;  /* 0x00000024151d7221 */ /* 0x000fe20000010000 */
[----:B------:R-:W-:Y:S01]  /*15950*/  ISETP.GE.AND P5, PT, R11, 0x1, PT ;  /* 0x000000010b00780c */ /* 0x000fe20003fa6270 */
[----:B------:R-:W2:Y:S01]  /*15960*/  MUFU.EX2 R37, R37 ;  /* 0x0000002500257308 */ /* 0x000ea20000000800 */
[----:B0-----:R-:W-:Y:S01]  /*15970*/  FADD.FTZ R27, R185, R32 ;  /* 0x00000020b91b7221 */ /* 0x001fe20000010000 */
[----:B------:R-:W-:Y:S01]  /*15980*/  IMAD.IADD R139, R139, 0x1, R38 ;  /* 0x000000018b8b7824 */ /* 0x000fe200078e0226 */
[----:B------:R-:W-:-:S02]  /*15990*/  F2FP.BF16.F32.PACK_AB R190, R95, R190 ;  /* 0x000000be5fbe723e */ /* 0x000fc400000010ff */
[----:B------:R-:W-:Y:S01]  /*159a0*/  F2FP.BF16.F32.PACK_AB R184, R85, R184 ;  /* 0x000000b855b8723e */ /* 0x000fe200000010ff */
[----:B------:R-:W-:Y:S01]  /*159b0*/  IMAD.IADD R10, R139, 0x1, R10 ;  /* 0x000000018b0a7824 */ /* 0x000fe200078e020a */
[----:B------:R-:W-:Y:S01]  /*159c0*/  F2FP.BF16.F32.PACK_AB R186, R77, R186 ;  /* 0x000000ba4dba723e */ /* 0x000fe200000010ff */
[----:B------:R-:W0:Y:S01]  /*159d0*/  MUFU.EX2 R20, R39 ;  /* 0x0000002700147308 */ /* 0x000e220000000800 */
[----:B-1----:R-:W-:Y:S01]  /*159e0*/  FADD.FTZ R32, R14, R27 ;  /* 0x0000001b0e207221 */ /* 0x002fe20000010000 */
[----:B------:R-:W-:Y:S02]  /*159f0*/  F2FP.BF16.F32.PACK_AB R180, R41, R180 ;  /* 0x000000b429b4723e */ /* 0x000fe400000010ff */
[----:B------:R-:W-:Y:S02]  /*15a00*/  F2FP.BF16.F32.PACK_AB R182, R45, R182 ;  /* 0x000000b62db6723e */ /* 0x000fe400000010ff */
[----:B------:R-:W-:Y:S02]  /*15a10*/  F2FP.BF16.F32.PACK_AB R191, R12, R191 ;  /* 0x000000bf0cbf723e */ /* 0x000fe400000010ff */
[----:B------:R-:W1:Y:S01]  /*15a20*/  MUFU.EX2 R75, R75 ;  /* 0x0000004b004b7308 */ /* 0x000e620000000800 */
[----:B--2---:R-:W-:Y:S01]  /*15a30*/  FADD.FTZ R27, R37, R32 ;  /* 0x00000020251b7221 */ /* 0x004fe20000010000 */
[----:B------:R-:W-:-:S06]  /*15a40*/  F2FP.BF16.F32.PACK_AB R185, R14, R185 ;  /* 0x000000b90eb9723e */ /* 0x000fcc00000010ff */
        /* <DEDUP_REMOVED lines=24> */
[----:B------:R-:W-:-:S06]  /*15bd0*/  F2FP.BF16.F32.PACK_AB R177, R28, R83 ;  /* 0x000000531cb1723e */ /* 0x000fcc00000010ff */
        /* <DEDUP_REMOVED lines=36> */
[C---:B0-----:R-:W-:Y:S01]  /*15e20*/  FADD.FTZ R6, R36.reuse, R5 ;  /* 0x0000000524067221 */ /* 0x041fe20000010000 */
[----:B------:R-:W-:Y:S01]  /*15e30*/  F2FP.BF16.F32.PACK_AB R169, R36, R73 ;  /* 0x0000004924a9723e */ /* 0x000fe200000010ff */
[----:B------:R-:W-:Y:S02]  /*15e40*/  VIADD R5, R2, 0xfffffffe ;  /* 0xfffffffe02057836 */ /* 0x000fe40000000000 */
[----:B-1----:R-:W-:-:S04]  /*15e50*/  FADD.FTZ R7, R81, R6 ;  /* 0x0000000651077221 */ /* 0x002fc80000010000 */
[C---:B--2---:R-:W-:Y:S01]  /*15e60*/  FADD.FTZ R7, R38.reuse, R7 ;  /* 0x0000000726077221 */ /* 0x044fe20000010000 */
[----:B------:R-:W-:Y:S01]  /*15e70*/  F2FP.BF16.F32.PACK_AB R171, R38, R81 ;  /* 0x0000005126ab723e */ /* 0x000fe200000010ff */
        /* <DEDUP_REMOVED lines=12> */
.L_x_1775:
[----:B------:R-:W-:-:S13]  /*15f40*/  ISETP.NE.AND P1, PT, R11, 0x1, PT ;  /* 0x000000010b00780c */ /* 0x000fda0003f25270 */
[----:B------:R-:W0:Y:S02]  /*15f50*/  @P1 LDC.64 R12, c[0x0][0x9e8] ;  /* 0x00027a00ff0c1b82 */ /* 0x000e240000000a00 */
[----:B0-----:R-:W-:-:S05]  /*15f60*/  @P1 IMAD.HI.U32 R6, R2, R12, RZ ;  /* 0x0000000c02061227 */ /* 0x001fca00078e00ff */
[----:B------:R-:W-:-:S07]  /*15f70*/  @P1 SHF.R.U32.HI R2, RZ, R13, R6 ;  /* 0x0000000dff021219 */ /* 0x000fce0000011606 */
.L_x_1776:
[----:B------:R-:W-:Y:S05]  /*15f80*/  BSYNC B0 ;  /* 0x0000000000007941 */ /* 0x000fea0003800000 */
.L_x_1774:
[----:B------:R-:W-:-:S05]  /*15f90*/  IMAD R11, R2, R11, R11 ;  /* 0x0000000b020b7224 */ /* 0x000fca00078e020b */
[----:B------:R-:W-:-:S07]  /*15fa0*/  VIMNMX R10, R10, R11, PT ;  /* 0x0000000b0a0a7248 */ /* 0x000fce0003fe0100 */
.L_x_1773:
[----:B------:R-:W2:Y:S01]  /*15fb0*/  LDL R12, [R1+0x3c] ;  /* 0x00003c00010c7983 */ /* 0x000ea20000100800 */
[----:B------:R-:W-:Y:S01]  /*15fc0*/  IMAD.HI R10, R10, 0x2aaaaaab, RZ ;  /* 0x2aaaaaab0a0a7827 */ /* 0x000fe200078e02ff */
[----:B------:R-:W-:Y:S01]  /*15fd0*/  ULDC UR39, c[0x0][0x9e4] ;  /* 0x0002790000277ab9 */ /* 0x000fe20000000800 */
[----:B------:R-:W-:Y:S01]  /*15fe0*/  ULDC UR38, c[0x0][0x9e4] ;  /* 0x0002790000267ab9 */ /* 0x000fe20000000800 */
[----:B------:R-:W-:Y:S01]  /*15ff0*/  ULDC UR50, c[0x0][0x9dc] ;  /* 0x0002770000327ab9 */ /* 0x000fe20000000800 */
[----:B------:R-:W-:Y:S01]  /*16000*/  ULDC UR42, c[0x0][0x9dc] ;  /* 0x00027700002a7ab9 */ /* 0x000fe20000000800 */
[----:B------:R-:W-:Y:S01]  /*16010*/  SHF.R.U32.HI R11, RZ, 0x1f, R10 ;  /* 0x0000001fff0b7819 */ /* 0x000fe2000001160a */
[----:B------:R-:W-:Y:S01]  /*16020*/  ULDC UR43, c[0x0][0x988] ;  /* 0x00026200002b7ab9 */ /* 0x000fe20000000800 */
[----:B------:R-:W-:Y:S01]  /*16030*/  ULDC UR47, c[0x0][0x988] ;  /* 0x00026200002f7ab9 */ /* 0x000fe20000000800 */
[----:B------:R-:W-:Y:S01]  /*16040*/  ULDC UR46, c[0x0][0x988] ;  /* 0x00026200002e7ab9 */ /* 0x000fe20000000800 */
[----:B------:R-:W-:Y:S01]  /*16050*/  LEA.HI.SX32 R11, R10, R11, 0x1c ;  /* 0x0000000b0a0b7211 */ /* 0x000fe200078fe2ff */
[----:B------:R-:W-:Y:S01]  /*16060*/  ULDC UR54, c[0x0][0x9e0] ;  /* 0x0002780000367ab9 */ /* 0x000fe20000000800 */
[----:B------:R-:W-:Y:S01]  /*16070*/  ULDC UR51, c[0x0][0x9e0] ;  /* 0x0002780000337ab9 */ /* 0x000fe20000000800 */
[----:B------:R-:W-:Y:S01]  /*16080*/  BSSY B1, `(.L_x_1777) ;  /* 0x000039b000017945 */ /* 0x000fe20003800000 */
[----:B------:R-:W-:Y:S01]  /*16090*/  IMAD.MOV.U32 R2, RZ, RZ, 0x3f800000 ;  /* 0x3f800000ff027424 */ /* 0x000fe200078e00ff */
[----:B------:R-:W-:Y:S01]  /*160a0*/  CS2R R118, SRZ ;  /* 0x0000000000767805 */ /* 0x000fe2000001ff00 */
[----:B------:R-:W-:Y:S01]  /*160b0*/  IMAD.MOV.U32 R6, RZ, RZ, 0x3f800000 ;  /* 0x3f800000ff067424 */ /* 0x000fe200078e00ff */
        /* <DEDUP_REMOVED lines=47> */
[----:B--2---:R-:W-:-:S04]  /*163b0*/  VIMNMX R226, R12, R11, !PT ;  /* 0x0000000b0ce27248 */ /* 0x004fc80007fe0100 */
[----:B------:R-:W-:-:S13]  /*163c0*/  ISETP.GE.AND P1, PT, R5, R226, PT ;  /* 0x000000e20500720c */ /* 0x000fda0003f26270 */
[----:B------:R-:W-:Y:S05]  /*163d0*/  @!P1 BRA `(.L_x_1778) ;  /* 0x0000003400949947 */ /* 0x000fea0003800000 */
[----:B------:R-:W-:Y:S01]  /*163e0*/  BSSY B0, `(.L_x_1779) ;  /* 0x0000360000007945 */ /* 0x000fe20003800000 */
[----:B------:R-:W-:Y:S02]  /*163f0*/  IMAD.MOV.U32 R2, RZ, RZ, 0x3f800000 ;  /* 0x3f800000ff027424 */ /* 0x000fe400078e00ff */
[----:B------:R-:W-:-:S07]  /*16400*/  IMAD.MOV.U32 R119, RZ, RZ, RZ ;  /* 0x000000ffff777224 */ /* 0x000fce00078e00ff */
.L_x_1800:
[----:B------:R-:W-:-:S05]  /*16410*/  VIADD R10, R194, 0x1 ;  /* 0x00000001c20a7836 */ /* 0x000fca0000000000 */
[----:B------:R-:W-:-:S04]  /*16420*/  ISETP.NE.AND P1, PT, R10, 0x2, PT ;  /* 0x000000020a00780c */ /* 0x000fc80003f25270 */
[----:B------:R-:W-:Y:S02]  /*16430*/  SEL R0, RZ, 0x1, P1 ;  /* 0x00000001ff007807 */ /* 0x000fe40000800000 */
[----:B------:R-:W-:Y:S02]  /*16440*/  SEL R10, R10, RZ, P1 ;  /* 0x000000ff0a0a7207 */ /* 0x000fe40000800000 */
[----:B------:R-:W-:Y:S01]  /*16450*/  LOP3.LUT R11, R199, R0, RZ, 0x3c, !PT ;  /* 0x00000000c70b7212 */ /* 0x000fe200078e3cff */
[----:B------:R-:W-:Y:S06]  /*16460*/  @!P0 BRA `(.L_x_1780) ;  /* 0x0000000000048947 */ /* 0x000fec0003800000 */
[----:B------:R-:W-:Y:S01]  /*16470*/  BPT.TRAP 0x1 ;  /* 0x000000040000795c */ /* 0x000fe20000300000 */
.L_x_1780:
[----:B------:R-:W-:Y:S01]  /*16480*/  IMAD R0, R10, 0x8, R18 ;  /* 0x000000080a007824 */ /* 0x000fe200078e0212 */
[----:B------:R-:W-:-:S04]  /*16490*/  SHF.L.U32 R9, R11, 0x1f, RZ ;  /* 0x0000001f0b097819 */ /* 0x000fc800000006ff */
[----:B------:R0:W1:Y:S01]  /*164a0*/  SYNCS.PHASECHK.TRANS64.TRYWAIT P1, [R0+URZ+0x30830], R9 ;  /* 0x03083009000075a7 */ /* 0x000062000802017f */
[----:B------:R-:W-:Y:S05]  /*164b0*/  @!P0 BRA `(.L_x_1781) ;  /* 0x0000000000048947 */ /* 0x000fea0003800000 */
[----:B------:R-:W-:Y:S01]  /*164c0*/  BPT.TRAP 0x1 ;  /* 0x000000040000795c */ /* 0x000fe20000300000 */
.L_x_1781:
[----:B------:R-:W-:Y:S01]  /*164d0*/  IMAD R126, R10, 0x900, R217 ;  /* 0x000009000a7e7824 */ /* 0x000fe200078e02d9 */
[----:B------:R-:W-:Y:S03]  /*164e0*/  BSSY B2, `(.L_x_1782) ;  /* 0x0000006000027945 */ /* 0x000fe60003800000 */
[C---:B------:R-:W-:Y:S02]  /*164f0*/  VIADD R122, R126.reuse, 0x2 ;  /* 0x000000027e7a7836 */ /* 0x040fe40000000000 */
[----:B------:R-:W-:Y:S01]  /*16500*/  VIADD R124, R126, 0x4 ;  /* 0x000000047e7c7836 */ /* 0x000fe20000000000 */
[----:B-1----:R-:W-:Y:S06]  /*16510*/  @P1 BRA `(.L_x_1783) ;  /* 0x0000000000081947 */ /* 0x002fec0003800000 */
[----:B------:R-:W1:Y:S02]  /*16520*/  SYNCS.PHASECHK.TRANS64.TRYWAIT P1, [R0+URZ+0x30830], R9 ;  /* 0x03083009000075a7 */ /* 0x000e64000802017f */
[----:B-1----:R-:W-:Y:S05]  /*16530*/  @!P1 BRA `(.L_x_1784) ;  /* 0x0000015000ac9947 */ /* 0x002fea0003800000 */
.L_x_1783:
[----:B------:R-:W-:Y:S05]  /*16540*/  BSYNC B2 ;  /* 0x0000000000027941 */ /* 0x000fea0003800000 */
.L_x_1782:
[----:B------:R-:W2:Y:S01]  /*16550*/  LDL.64 R128, [R1+0x28] ;  /* 0x0000280001807983 */ /* 0x000ea20000100a00 */
[----:B------:R-:W-:Y:S01]  /*16560*/  IMAD.MOV.U32 R120, RZ, RZ, R126 ;  /* 0x000000ffff787224 */ /* 0x000fe200078e007e */
[----:B------:R-:W-:Y:S01]  /*16570*/  MOV R213, UR50 ;  /* 0x0000003200d57c02 */ /* 0x000fe20008000f00 */
[----:B------:R-:W-:Y:S01]  /*16580*/  IMAD.MOV.U32 R121, RZ, RZ, 0x40000040 ;  /* 0x40000040ff797424 */ /* 0x000fe200078e00ff */
[----:B------:R-:W-:Y:S01]  /*16590*/  MOV R209, UR46 ;  /* 0x0000002e00d17c02 */ /* 0x000fe20008000f00 */
[----:B------:R-:W-:Y:S01]  /*165a0*/  IMAD.MOV.U32 R123, RZ, RZ, 0x40000040 ;  /* 0x40000040ff7b7424 */ /* 0x000fe200078e00ff */
[----:B------:R-:W-:Y:S01]  /*165b0*/  R2UR UR50, R120 ;  /* 0x00000000783272ca */ /* 0x000fe200000e0000 */
[----:B------:R-:W-:Y:S01]  /*165c0*/  VIADD R120, R126, 0x6 ;  /* 0x000000067e787836 */ /* 0x000fe20000000000 */
[----:B------:R-:W-:Y:S01]  /*165d0*/  MOV R12, UR38 ;  /* 0x00000026000c7c02 */ /* 0x000fe20008000f00 */
[----:B------:R-:W-:Y:S01]  /*165e0*/  IMAD.MOV.U32 R125, RZ, RZ, 0x40000040 ;  /* 0x40000040ff7d7424 */ /* 0x000fe200078e00ff */
[----:B------:R-:W-:Y:S01]  /*165f0*/  R2UR UR46, R122 ;  /* 0x000000007a2e72ca */ /* 0x000fe200000e0000 */
[----:B------:R-:W-:Y:S01]  /*16600*/  VIADD R122, R126, 0x300 ;  /* 0x000003007e7a7836 */ /* 0x000fe20000000000 */
[----:B------:R-:W-:Y:S01]  /*16610*/  R2UR UR38, R120 ;  /* 0x00000000782672ca */ /* 0x000fe200000e0000 */
[----:B------:R-:W-:Y:S01]  /*16620*/  VIADD R120, R126, 0x302 ;  /* 0x000003027e787836 */ /* 0x000fe20000000000 */
[----:B------:R-:W-:Y:S01]  /*16630*/  MOV R20, UR42 ;  /* 0x0000002a00147c02 */ /* 0x000fe20008000f00 */
[-C--:B------:R-:W-:Y:S01]  /*16640*/  FMUL.FTZ R24, R24, R6.reuse ;  /* 0x0000000618187220 */ /* 0x080fe20000410000 */
[----:B------:R-:W-:Y:S01]  /*16650*/  R2UR UR42, R124 ;  /* 0x000000007c2a72ca */ /* 0x000fe200000e0000 */
[----:B------:R-:W-:Y:S01]  /*16660*/  VIADD R124, R126, 0x304 ;  /* 0x000003047e7c7836 */ /* 0x000fe20000000000 */
[----:B------:R-:W-:Y:S01]  /*16670*/  R2UR UR34, R122 ;  /* 0x000000007a2272ca */ /* 0x000fe200000e0000 */
[----:B------:R-:W-:Y:S01]  /*16680*/  VIADD R122, R126, 0x306 ;  /* 0x000003067e7a7836 */ /* 0x000fe20000000000 */
[----:B------:R-:W-:Y:S01]  /*16690*/  R2UR UR30, R120 ;  /* 0x00000000781e72ca */ /* 0x000fe200000e0000 */
[----:B------:R-:W-:Y:S01]  /*166a0*/  VIADD R120, R126, 0x600 ;  /* 0x000006007e787836 */ /* 0x000fe20000000000 */
[----:B------:R-:W-:Y:S01]  /*166b0*/  MOV R212, UR51 ;  /* 0x0000003300d47c02 */ /* 0x000fe20008000f00 */
[-C--:B------:R-:W-:Y:S01]  /*166c0*/  FMUL.FTZ R25, R25, R6.reuse ;  /* 0x0000000619197220 */ /* 0x080fe20000410000 */
[----:B------:R-:W-:Y:S01]  /*166d0*/  MOV R214, UR49 ;  /* 0x0000003100d67c02 */ /* 0x000fe20008000f00 */
[-C--:B------:R-:W-:Y:S01]  /*166e0*/  FMUL.FTZ R28, R28, R6.reuse ;  /* 0x000000061c1c7220 */ /* 0x080fe20000410000 */
[----:B------:R-:W-:Y:S01]  /*166f0*/  MOV R215, UR48 ;  /* 0x0000003000d77c02 */ /* 0x000fe20008000f00 */
[-C--:B------:R-:W-:Y:S01]  /*16700*/  FMUL.FTZ R29, R29, R6.reuse ;  /* 0x000000061d1d7220 */ /* 0x080fe20000410000 */
[----:B------:R-:W-:Y:S01]  /*16710*/  R2UR UR51, R121 ;  /* 0x00000000793372ca */ /* 0x000fe200000e0000 */
        /* <DEDUP_REMOVED lines=11> */
[----:B01----:R-:W-:Y:S01]  /*167d0*/  MOV R9, UR39 ;  /* 0x0000002700097c02 */ /* 0x003fe20008000f00 */
[-C--:B------:R-:W-:Y:S01]  /*167e0*/  FMUL.FTZ R37, R37, R6.reuse ;  /* 0x0000000625257220 */ /* 0x080fe20000410000 */
[----:B------:R-:W-:Y:S01]  /*167f0*/  R2UR UR47, R123 ;  /* 0x000000007b2f72ca */ /* 0x000fe200000e0000 */
        /* <DEDUP_REMOVED lines=27> */
[----:B------:R-:W-:Y:S01]  /*169b0*/  MOV R210, UR45 ;  /* 0x0000002d00d27c02 */ /* 0x000fe20008000f00 */
        /* <DEDUP_REMOVED lines=79> */
[----:B--2---:R-:W-:-:S02]  /*16eb0*/  R2UR UR48, R128 ;  /* 0x00000000803072ca */ /* 0x004fc400000e0000 */
[----:B------:R-:W-:Y:S02]  /*16ec0*/  R2UR UR49, R129 ;  /* 0x00000000813172ca */ /* 0x000fe400000e0000 */
[----:B------:R-:W-:-:S11]  /*16ed0*/  WARPGROUP.ARRIVE ;  /* 0x00000000000079c5 */ /* 0x000fd60000000000 */
[----:B------:R-:W-:Y:S01]  /*16ee0*/  HGMMA.64x96x16.F32.BF16 R120, gdesc[UR48], RZ, !UPT, gsb0 ;  /* 0x01600000307879f0 */ /* 0x000fe2000c0018ff */
[----:B------:R-:W-:Y:S02]  /*16ef0*/  R2UR UR51, R212 ;  /* 0x00000000d43372ca */ /* 0x000fe400000e0000 */
[----:B------:R-:W-:Y:S02]  /*16f00*/  R2UR UR50, R213 ;  /* 0x00000000d53272ca */ /* 0x000fe400000e0000 */
[----:B------:R-:W2:Y:S01]  /*16f10*/  LDL.64 R212, [R1+0x20] ;  /* 0x0000200001d47983 */ /* 0x000ea20000100a00 */
[----:B------:R-:W-:Y:S02]  /*16f20*/  WARPGROUP.DEPBAR.LE gsb0, 0x0 ;  /* 0x00008000000079c5 */ /* 0x000fe40000010000 */
[----:B------:R-:W-:Y:S01]  /*16f30*/  WARPGROUP.ARRIVE ;  /* 0x00000000000079c5 */ /* 0x000fe20000000000 */
[----:B--2---:R-:W-:Y:S02]  /*16f40*/  R2UR UR44, R212 ;  /* 0x00000000d42c72ca */ /* 0x004fe400000e0000 */
[----:B------:R-:W-:-:S02]  /*16f50*/  R2UR UR45, R213 ;  /* 0x00000000d52d72ca */ /* 0x000fc400000e0000 */
[----:B------:R-:W-:Y:S01]  /*16f60*/  R2UR UR49, R214 ;  /* 0x00000000d63172ca */ /* 0x000fe200000e0000 */
[----:B------:R-:W2:Y:S10]  /*16f70*/  LDL.64 R212, [R1] ;  /* 0x0000000001d47983 */ /* 0x000eb40000100a00 */
[----:B------:R-:W-:Y:S01]  /*16f80*/  HGMMA.64x96x16.F32.BF16 R120, gdesc[UR44], R120, gsb0 ;  /* 0x016000002c7879f0 */ /* 0x000fe20008001878 */
[----:B------:R-:W-:-:S02]  /*16f90*/  R2UR UR45, R210 ;  /* 0x00000000d22d72ca */ /* 0x000fc400000e0000 */
[----:B------:R-:W-:Y:S02]  /*16fa0*/  R2UR UR44, R211 ;  /* 0x00000000d32c72ca */ /* 0x000fe400000e0000 */
[----:B------:R-:W3:Y:S01]  /*16fb0*/  LDL.64 R210, [R1+0x18] ;  /* 0x0000180001d27983 */ /* 0x000ee20000100a00 */
[----:B------:R-:W-:Y:S02]  /*16fc0*/  R2UR UR47, R208 ;  /* 0x00000000d02f72ca */ /* 0x000fe400000e0000 */
[----:B------:R-:W-:Y:S02]  /*16fd0*/  R2UR UR46, R209 ;  /* 0x00000000d12e72ca */ /* 0x000fe400000e0000 */
[----:B------:R-:W4:Y:S01]  /*16fe0*/  LDL.64 R208, [R1+0x10] ;  /* 0x0000100001d07983 */ /* 0x000f220000100a00 */
[----:B------:R-:W-:-:S03]  /*16ff0*/  R2UR UR48, R215 ;  /* 0x00000000d73072ca */ /* 0x000fc600000e0000 */
[----:B------:R-:W5:Y:S01]  /*17000*/  LDL.64 R214, [R1+0x8] ;  /* 0x0000080001d67983 */ /* 0x000f620000100a00 */
[----:B------:R-:W-:Y:S02]  /*17010*/  WARPGROUP.DEPBAR.LE gsb0, 0x0 ;  /* 0x00008000000079c5 */ /* 0x000fe40000010000 */
[----:B------:R-:W-:Y:S01]  /*17020*/  WARPGROUP.ARRIVE ;  /* 0x00000000000079c5 */ /* 0x000fe20000000000 */
[----:B---3--:R-:W-:Y:S02]  /*17030*/  R2UR UR40, R210 ;  /* 0x00000000d22872ca */ /* 0x008fe400000e0000 */
[----:B------:R-:W-:-:S13]  /*17040*/  R2UR UR41, R211 ;  /* 0x00000000d32972ca */ /* 0x000fda00000e0000 */
[----:B------:R-:W-:Y:S01]  /*17050*/  HGMMA.64x96x16.F32.BF16 R120, gdesc[UR40], R120, gsb0 ;  /* 0x01600000287879f0 */ /* 0x000fe20008001878 */
[----:B----4-:R-:W-:Y:S02]  /*17060*/  R2UR UR36, R208 ;  /* 0x00000000d02472ca */ /* 0x010fe400000e0000 */
[----:B------:R-:W-:Y:S02]  /*17070*/  R2UR UR37, R209 ;  /* 0x00000000d12572ca */ /* 0x000fe400000e0000 */
[----:B-----5:R-:W-:Y:S02]  /*17080*/  R2UR UR32, R214 ;  /* 0x00000000d62072ca */ /* 0x020fe400000e0000 */
[----:B------:R-:W-:Y:S01]  /*17090*/  R2UR UR33, R215 ;  /* 0x00000000d72172ca */ /* 0x000fe200000e0000 */
[----:B------:R-:W-:Y:S02]  /*170a0*/  WARPGROUP.DEPBAR.LE gsb0, 0x0 ;  /* 0x00008000000079c5 */ /* 0x000fe40000010000 */
[----:B------:R-:W-:-:S06]  /*170b0*/  WARPGROUP.ARRIVE ;  /* 0x00000000000079c5 */ /* 0x000fcc0000000000 */
[----:B------:R-:W-:Y:S01]  /*170c0*/  HGMMA.64x96x16.F32.BF16 R120, gdesc[UR36], R120, gsb0 ;  /* 0x01600000247879f0 */ /* 0x000fe20008001878 */
[----:B--2---:R-:W-:Y:S02]  /*170d0*/  R2UR UR28, R212 ;  /* 0x00000000d41c72ca */ /* 0x004fe400000e0000 */
[----:B------:R-:W-:Y:S01]  /*170e0*/  R2UR UR29, R213 ;  /* 0x00000000d51d72ca */ /* 0x000fe200000e0000 */
        /* <DEDUP_REMOVED lines=23> */
[----:B------:R-:W-:Y:S02]  /*17260*/  R2UR UR41, R21 ;  /* 0x00000000152972ca */ /* 0x000fe400000e0000 */
[----:B------:R-:W-:Y:S01]  /*17270*/  R2UR UR40, R207 ;  /* 0x00000000cf2872ca */ /* 0x000fe200000e0000 */
[----:B------:R-:W-:Y:S02]  /*17280*/  WARPGROUP.DEPBAR.LE gsb0, 0x0 ;  /* 0x00008000000079c5 */ /* 0x000fe40000010000 */
[----:B------:R-:W-:-:S06]  /*17290*/  WARPGROUP.ARRIVE ;  /* 0x00000000000079c5 */ /* 0x000fcc0000000000 */
[----:B------:R-:W-:Y:S04]  /*172a0*/  HGMMA.64x96x16.F32.BF16 R120, gdesc[UR12], R120, gsb0 ;  /* 0x016000000c7879f0 */ /* 0x000fe80008001878 */
        /* <DEDUP_REMOVED lines=15> */
[----:B------:R-:W-:Y:S01]  /*173a0*/  R2UR UR38, R12 ;  /* 0x000000000c2672ca */ /* 0x000fe200000e0000 */
[----:B------:R-:W-:Y:S02]  /*173b0*/  WARPGROUP.DEPBAR.LE gsb0, 0x0 ;  /* 0x00008000000079c5 */ /* 0x000fe40000010000 */
[----:B------:R-:W-:-:S12]  /*173c0*/  @!P0 BRA `(.L_x_1785) ;  /* 0x0000000000048947 */ /* 0x000fd80003800000 */
[----:B------:R-:W-:Y:S01]  /*173d0*/  BPT.TRAP 0x1 ;  /* 0x000000040000795c */ /* 0x000fe20000300000 */
.L_x_1785:
[----:B------:R-:W-:Y:S01]  /*173e0*/  SHF.L.U32 R2, R199, 0x1f, RZ ;  /* 0x0000001fc7027819 */ /* 0x000fe200000006ff */
[----:B------:R-:W-:-:S04]  /*173f0*/  IMAD R20, R194, 0x8, R18 ;  /* 0x00000008c2147824 */ /* 0x000fc800078e0212 */
[----:B------:R0:W1:Y:S01]  /*17400*/  SYNCS.PHASECHK.TRANS64.TRYWAIT P1, [R20+URZ+0x30850], R2 ;  /* 0x03085002140075a7 */ /* 0x000062000802017f */
[----:B------:R-:W-:Y:S05]  /*17410*/  @!P0 BRA `(.L_x_1786) ;  /* 0x0000000000048947 */ /* 0x000fea0003800000 */
[----:B------:R-:W-:Y:S01]  /*17420*/  BPT.TRAP 0x1 ;  /* 0x000000040000795c */ /* 0x000fe20000300000 */
.L_x_1786:
[----:B------:R-:W-:Y:S04]  /*17430*/  BSSY B2, `(.L_x_1787) ;  /* 0x0000004000027945 */ /* 0x000fe80003800000 */
[----:B-1----:R-:W-:Y:S05]  /*17440*/  @P1 BRA `(.L_x_1788) ;  /* 0x0000000000081947 */ /* 0x002fea0003800000 */
[----:B------:R-:W1:Y:S02]  /*17450*/  SYNCS.PHASECHK.TRANS64.TRYWAIT P1, [R20+URZ+0x30850], R2 ;  /* 0x03085002140075a7 */ /* 0x000e64000802017f */
[----:B-1----:R-:W-:Y:S05]  /*17460*/  @!P1 BRA `(.L_x_1789) ;  /* 0x0000014000f49947 */ /* 0x002fea0003800000 */
.L_x_1788:
[----:B------:R-:W-:Y:S05]  /*17470*/  BSYNC B2 ;  /* 0x0000000000027941 */ /* 0x000fea0003800000 */
.L_x_1787:
        /* <DEDUP_REMOVED lines=48> */
.L_x_1790:
[----:B------:R-:W2:Y:S01]  /*17780*/  LDL R13, [R1+0x30] ;  /* 0x00003000010d7983 */ /* 0x000ea20000100800 */
[----:B------:R-:W0:Y:S03]  /*17790*/  LDC R6, c[0x0][0x448] ;  /* 0x00011200ff067b82 */ /* 0x000e260000000800 */
[----:B------:R-:W2:Y:S04]  /*177a0*/  LDL R2, [R1+0x44] ;  /* 0x0000440001027983 */ /* 0x000ea80000100800 */
[----:B------:R-:W3:Y:S01]  /*177b0*/  LDL R12, [R1+0x40] ;  /* 0x00004000010c7983 */ /* 0x000ee20000100800 */
[----:B0-----:R-:W-:-:S13]  /*177c0*/  ISETP.NE.AND P2, PT, R6, 0x1, PT ;  /* 0x000000010600780c */ /* 0x001fda0003f45270 */
[----:B------:R-:W0:Y:S08]  /*177d0*/  @P2 LDC R9, c[0x0][0x44c] ;  /* 0x00011300ff092b82 */ /* 0x000e300000000800 */
[----:B------:R-:W1:Y:S01]  /*177e0*/  @P2 LDC R6, c[0x0][0x450] ;  /* 0x00011400ff062b82 */ /* 0x000e620000000800 */
[----:B------:R-:W-:Y:S01]  /*177f0*/  IMAD R168, R5, -0x60, RZ ;  /* 0xffffffa005a87824 */ /* 0x000fe200078e02ff */
[----:B------:R-:W-:Y:S01]  /*17800*/  LOP3.LUT P1, RZ, R22, 0x80000, RZ, 0xc0, !PT ;  /* 0x0008000016ff7812 */ /* 0x000fe2000782c0ff */
[----:B--2---:R-:W-:-:S04]  /*17810*/  IMAD.IADD R2, R2, 0x1, R13 ;  /* 0x0000000102027824 */ /* 0x004fc800078e020d */
[----:B0-----:R-:W-:-:S05]  /*17820*/  @P2 IMAD.HI.U32 R9, R2, R9, RZ ;  /* 0x0000000902092227 */ /* 0x001fca00078e00ff */
[----:B-1----:R-:W-:Y:S01]  /*17830*/  @P2 SHF.R.U32.HI R2, RZ, R6, R9 ;  /* 0x00000006ff022219 */ /* 0x002fe20000011609 */
[----:B------:R-:W-:-:S04]  /*17840*/  VIADD R9, R0, 0x30840 ;  /* 0x0003084000097836 */ /* 0x000fc80000000000 */
[----:B------:R-:W0:Y:S01]  /*17850*/  SHFL.IDX PT, R169, R2, RZ, 0x1c1f ;  /* 0x001c1fff02a97589 */ /* 0x000e2200000e0000 */
[----:B------:R-:W-:Y:S01]  /*17860*/  PRMT R0, R204, 0x654, R9 ;  /* 0x00000654cc007816 */ /* 0x000fe20000000009 */
[----:B------:R-:W-:Y:S02]  /*17870*/  VIADD R6, R168, 0x1 ;  /* 0x00000001a8067836 */ /* 0x000fe40000000000 */
[----:B------:R-:W-:Y:S01]  /*17880*/  IMAD.U32 R9, RZ, RZ, UR50 ;  /* 0x00000032ff097e24 */ /* 0x000fe2000f8e00ff */
[----:B------:R3:W-:Y:S02]  /*17890*/  SYNCS.ARRIVE.TRANS64.RED.A1T0 RZ, [R0+URZ], RZ ;  /* 0x000000ff00ff79a7 */ /* 0x0007e4000810043f */
[----:B---3--:R-:W-:Y:S02]  /*178a0*/  IMAD R0, R12, -0x2, R6 ;  /* 0xfffffffe0c007824 */ /* 0x008fe400078e0206 */
[----:B------:R-:W-:-:S03]  /*178b0*/  LOP3.LUT R21, RZ, R9, RZ, 0x33, !PT ;  /* 0x00000009ff157212 */ /* 0x000fc600078e33ff */
[----:B------:R-:W-:-:S05]  /*178c0*/  IADD3 R15, -R200, R0, R201 ;  /* 0x00000000c80f7210 */ /* 0x000fca0007ffe1c9 */
[----:B------:R-:W-:Y:S02]  /*178d0*/  IMAD.IADD R21, R21, 0x1, R15 ;  /* 0x0000000115157824 */ /* 0x000fe400078e020f */
[----:B------:R-:W-:Y:S02]  /*178e0*/  VIADD R15, R15, UR54 ;  /* 0x000000360f0f7c36 */ /* 0x000fe40008000000 */
[----:B------:R-:W-:Y:S02]  /*178f0*/  VIADD R0, R0, 0xffffffff ;  /* 0xffffffff00007836 */ /* 0x000fe40000000000 */
        /* <DEDUP_REMOVED lines=15> */
.L_x_1793:
[----:B------:R-:W-:-:S05]  /*179f0*/  IMAD.U32 R170, RZ, RZ, UR39 ;  /* 0x00000027ffaa7e24 */ /* 0x000fca000f8e00ff */
[----:B------:R-:W-:-:S13]  /*17a00*/  ISETP.NE.AND P1, PT, R170, 0x1, PT ;  /* 0x00000001aa00780c */ /* 0x000fda0003f25270 */
[----:B------:R-:W0:Y:S02]  /*17a10*/  @P1 LDC.64 R12, c[0x0][0x9e8] ;  /* 0x00027a00ff0c1b82 */ /* 0x000e240000000a00 */
[----:B0-----:R-:W-:-:S05]  /*17a20*/  @P1 IMAD.HI.U32 R12, R169, R12, RZ ;  /* 0x0000000ca90c1227 */ /* 0x001fca00078e00ff */
[----:B------:R-:W-:-:S07]  /*17a30*/  @P1 SHF.R.U32.HI R169, RZ, R13, R12 ;  /* 0x0000000dffa91219 */ /* 0x000fce000001160c */
.L_x_1794:
[----:B------:R-:W-:Y:S05]  /*17a40*/  BSYNC B2 ;  /* 0x0000000000027941 */ /* 0x000fea0003800000 */
.L_x_1792:
[----:B------:R-:W-:-:S05]  /*17a50*/  IMAD R169, R169, R170, R0 ;  /* 0x000000aaa9a97224 */ /* 0x000fca00078e0200 */
[----:B------:R-:W-:Y:S02]  /*17a60*/  VIADDMNMX R14, R169, R170, R14, PT ;  /* 0x000000aaa90e7246 */ /* 0x000fe4000380010e */
[----:B------:R-:W-:-:S07]  /*17a70*/  VIMNMX R6, R6, R169, !PT ;  /* 0x000000a906067248 */ /* 0x000fce0007fe0100 */
.L_x_1791:
        /* <DEDUP_REMOVED lines=13> */
[----:B------:R-:W-:Y:S01]  /*17b50*/  @P5 LOP3.LUT R22, R22, 0x4, RZ, 0xfc, !PT ;  /* 0x0000000416165812 */ /* 0x000fe200078efcff */
[--C-:B0-----:R-:W-:Y:S01]  /*17b60*/  IMAD.IADD R15, R15, 0x1, R2.reuse ;  /* 0x000000010f0f7824 */ /* 0x101fe200078e0202 */
[----:B------:R-:W-:Y:S01]  /*17b70*/  ISETP.LT.OR P3, PT, R14, 0xa, P3 ;  /* 0x0000000a0e00780c */ /* 0x000fe20001f61670 */
[----:B------:R-:W-:Y:S01]  /*17b80*/  IMAD.IADD R21, R21, 0x1, R2 ;  /* 0x0000000115157824 */ /* 0x000fe200078e0202 */
        /* <DEDUP_REMOVED lines=117> */
[----:B------:R-:W-:-:S04]  /*182e0*/  ISETP.GT.AND P6, PT, R6, 0x59, !P6 ;  /* 0x000000590600780c */ /* 0x000fc800077c4270 */
[----:B------:R-:W-:-:S04]  /*182f0*/  ISETP.LT.OR P6, PT, R14, 0x5a, P6 ;  /* 0x0000005a0e00780c */ /* 0x000fc800037c1670 */
        /* <DEDUP_REMOVED lines=15> */
.L_x_1797:
[----:B------:R-:W-:-:S05]  /*183f0*/  IMAD.U32 R6, RZ, RZ, UR39 ;  /* 0x00000027ff067e24 */ /* 0x000fca000f8e00ff */
[----:B------:R-:W-:-:S13]  /*18400*/  ISETP.NE.AND P6, PT, R6, 0x1, PT ;  /* 0x000000010600780c */ /* 0x000fda0003fc5270 */
[----:B------:R-:W0:Y:S02]  /*18410*/  @P6 LDC.64 R12, c[0x0][0x9e8] ;  /* 0x00027a00ff0c6b82 */ /* 0x000e240000000a00 */
[----:B0-----:R-:W-:-:S05]  /*18420*/  @P6 IMAD.HI.U32 R12, R2, R12, RZ ;  /* 0x0000000c020c6227 */ /* 0x001fca00078e00ff */
[----:B------:R-:W-:-:S07]  /*18430*/  @P6 SHF.R.U32.HI R2, RZ, R13, R12 ;  /* 0x0000000dff026219 */ /* 0x000fce000001160c */
.L_x_1798:
[----:B------:R-:W-:Y:S05]  /*18440*/  BSYNC B2 ;  /* 0x0000000000027941 */ /* 0x000fea0003800000 */
.L_x_1796:
[----:B------:R-:W-:-:S05]  /*18450*/  IMAD R0, R2, R6, R0 ;  /* 0x0000000602007224 */ /* 0x000fca00078e0200 */
[----:B------:R-:W-:Y:S02]  /*18460*/  VIADDMNMX R15, R0, R6, R15, PT ;  /* 0x00000006000f7246 */ /* 0x000fe4000380010f */
[----:B------:R-:W-:-:S07]  /*18470*/  VIMNMX R21, R21, R0, !PT ;  /* 0x0000000015157248 */ /* 0x000fce0007fe0100 */
.L_x_1795:
        /* <DEDUP_REMOVED lines=8> */
[C---:B------:R-:W-:Y:S02]  /*18500*/  LOP3.LUT P2, RZ, R22.reuse, 0x20000, RZ, 0xc0, !PT ;  /* 0x0002000016ff7812 */ /* 0x040fe4000784c0ff */
        /* <DEDUP_REMOVED lines=75> */
[----:B0-----:R-:W-:Y:S01]  /*189c0*/  FMNMX.FTZ R2, R0, R2, !PT ;  /* 0x0000000200027209 */ /* 0x001fe20007810000 */
[----:B------:R-:W-:Y:S01]  /*189d0*/  IMAD.U32 R0, RZ, RZ, UR47 ;  /* 0x0000002fff007e24 */ /* 0x000fe2000f8e00ff */
[----:B------:R-:W-:-:S02]  /*189e0*/  FSEL R150, R150, -INF , !P1 ;  /* 0xff80000096967808 */ /* 0x000fc40004800000 */
[----:B------:R-:W-:Y:S01]  /*189f0*/  LOP3.LUT P1, RZ, R22, 0x200, RZ, 0xc0, !PT ;  /* 0x0000020016ff7812 */ /* 0x000fe2000782c0ff */
[----:B------:R-:W0:Y:S01]  /*18a00*/  SHFL.BFLY PT, R12, R2, 0x1, 0x1f ;  /* 0x0c201f00020c7f89 */ /* 0x000e2200000e0000 */
[C---:B------:R-:W-:Y:S02]  /*18a10*/  ISETP.GT.AND P5, PT, R21.reuse, 0x58, !P5 ;  /* 0x000000581500780c */ /* 0x040fe40006fa4270 */
[----:B------:R-:W-:Y:S02]  /*18a20*/  ISETP.GT.AND P1, PT, R21, 0x39, !P1 ;  /* 0x000000391500780c */ /* 0x000fe40004f24270 */
[C---:B------:R-:W-:Y:S02]  /*18a30*/  ISETP.LT.OR P4, PT, R15.reuse, 0x52, P4 ;  /* 0x000000520f00780c */ /* 0x040fe40002781670 */
[C---:B------:R-:W-:Y:S02]  /*18a40*/  ISETP.LT.OR P1, PT, R15.reuse, 0x3a, P1 ;  /* 0x0000003a0f00780c */ /* 0x040fe40000f21670 */
[----:B------:R-:W-:-:S02]  /*18a50*/  ISETP.LT.OR P5, PT, R15, 0x59, P5 ;  /* 0x000000590f00780c */ /* 0x000fc40002fa1670 */
[----:B------:R-:W-:Y:S02]  /*18a60*/  FSEL R151, R151, -INF , !P1 ;  /* 0xff80000097977808 */ /* 0x000fe40004800000 */
[----:B------:R-:W-:Y:S02]  /*18a70*/  LOP3.LUT P1, RZ, R22, 0x100, RZ, 0xc0, !PT ;  /* 0x0000010016ff7812 */ /* 0x000fe4000782c0ff */
[----:B------:R-:W-:Y:S02]  /*18a80*/  FSEL R163, R163, -INF , !P4 ;  /* 0xff800000a3a37808 */ /* 0x000fe40006000000 */
[----:B------:R-:W-:Y:S02]  /*18a90*/  ISETP.GT.AND P1, PT, R21, 0x40, !P1 ;  /* 0x000000401500780c */ /* 0x000fe40004f24270 */
[----:B------:R-:W-:Y:S02]  /*18aa0*/  FSEL R166, R166, -INF , !P5 ;  /* 0xff800000a6a67808 */ /* 0x000fe40006800000 */
[----:B------:R-:W-:-:S02]  /*18ab0*/  ISETP.LT.OR P1, PT, R15, 0x41, P1 ;  /* 0x000000410f00780c */ /* 0x000fc40000f21670 */
[----:B0-----:R-:W-:Y:S02]  /*18ac0*/  FMNMX.FTZ R12, R2, R12, !PT ;  /* 0x0000000c020c7209 */ /* 0x001fe40007810000 */
[----:B------:R-:W-:Y:S02]  /*18ad0*/  FSEL R154, R154, -INF , !P1 ;  /* 0xff8000009a9a7808 */ /* 0x000fe40004800000 */
[----:B------:R-:W-:Y:S01]  /*18ae0*/  LOP3.LUT P1, RZ, R22, 0x80, RZ, 0xc0, !PT ;  /* 0x0000008016ff7812 */ /* 0x000fe2000782c0ff */
[----:B------:R-:W-:-:S03]  /*18af0*/  FMUL.FTZ R13, R12, R0 ;  /* 0x000000000c0d7220 */ /* 0x000fc60000410000 */
[----:B------:R-:W-:-:S04]  /*18b00*/  ISETP.GT.AND P1, PT, R21, 0x41, !P1 ;  /* 0x000000411500780c */ /* 0x000fc80004f24270 */
[----:B------:R-:W-:-:S04]  /*18b10*/  ISETP.LT.OR P1, PT, R15, 0x42, P1 ;  /* 0x000000420f00780c */ /* 0x000fc80000f21670 */
[----:B------:R-:W-:Y:S02]  /*18b20*/  FSEL R155, R155, -INF , !P1 ;  /* 0xff8000009b9b7808 */ /* 0x000fe40004800000 */
[----:B------:R-:W-:Y:S02]  /*18b30*/  ISETP.GT.AND P1, PT, R21, 0x48, !P2 ;  /* 0x000000481500780c */ /* 0x000fe40005724270 */
[----:B------:R-:W-:Y:S02]  /*18b40*/  LOP3.LUT P2, RZ, R22, 0x2, RZ, 0xc0, !PT ;  /* 0x0000000216ff7812 */ /* 0x000fe4000784c0ff */
[----:B------:R-:W-:-:S04]  /*18b50*/  ISETP.LT.OR P1, PT, R15, 0x49, P1 ;  /* 0x000000490f00780c */ /* 0x000fc80000f21670 */
[----:B------:R-:W-:Y:S02]  /*18b60*/  FSEL R158, R158, -INF , !P1 ;  /* 0xff8000009e9e7808 */ /* 0x000fe40004800000 */
[----:B------:R-:W-:Y:S02]  /*18b70*/  ISETP.GT.AND P1, PT, R21, 0x49, !P6 ;  /* 0x000000491500780c */ /* 0x000fe40007724270 */
[----:B------:R-:W-:Y:S02]  /*18b80*/  LOP3.LUT P6, RZ, R22, 0x1, RZ, 0xc0, !PT ;  /* 0x0000000116ff7812 */ /* 0x000fe400078cc0ff */
[----:B------:R-:W-:-:S04]  /*18b90*/  ISETP.LT.OR P1, PT, R15, 0x4a, P1 ;  /* 0x0000004a0f00780c */ /* 0x000fc80000f21670 */
[----:B------:R-:W-:Y:S02]  /*18ba0*/  FSEL R159, R159, -INF , !P1 ;  /* 0xff8000009f9f7808 */ /* 0x000fe40004800000 */
[C---:B------:R-:W-:Y:S02]  /*18bb0*/  ISETP.GT.AND P1, PT, R21.reuse, RZ, !P2 ;  /* 0x000000ff1500720c */ /* 0x040fe40005724270 */
[----:B------:R-:W-:Y:S02]  /*18bc0*/  ISETP.GT.AND P2, PT, R21, 0x59, !P6 ;  /* 0x000000591500780c */ /* 0x000fe40007744270 */
[C---:B------:R-:W-:Y:S02]  /*18bd0*/  ISETP.LT.OR P1, PT, R15.reuse, 0x1, P1 ;  /* 0x000000010f00780c */ /* 0x040fe40000f21670 */
[----:B------:R-:W-:Y:S02]  /*18be0*/  ISETP.LT.OR P2, PT, R15, 0x5a, P2 ;  /* 0x0000005a0f00780c */ /* 0x000fe40001741670 */
[----:B------:R-:W-:-:S02]  /*18bf0*/  FSEL R122, R122, -INF , !P1 ;  /* 0xff8000007a7a7808 */ /* 0x000fc40004800000 */
[----:B------:R-:W-:Y:S02]  /*18c00*/  FSEL R167, R167, -INF , !P2 ;  /* 0xff800000a7a77808 */ /* 0x000fe40005000000 */
[----:B------:R-:W-:Y:S02]  /*18c10*/  FMNMX.FTZ R2, R122, R3, !PT ;  /* 0x000000037a027209 */ /* 0x000fe40007810000 */
[----:B------:R-:W-:Y:S02]  /*18c20*/  FSETP.NEU.FTZ.AND P1, PT, R12, -INF , PT ;  /* 0xff8000000c00780b */ /* 0x000fe40003f3d000 */
[----:B------:R-:W-:Y:S02]  /*18c30*/  FMNMX.FTZ R2, R123, R2, !PT ;  /* 0x000000027b027209 */ /* 0x000fe40007810000 */
[----:B------:R-:W-:Y:S02]  /*18c40*/  FSEL R13, R13, RZ, P1 ;  /* 0x000000ff0d0d7208 */ /* 0x000fe40000800000 */
[----:B------:R-:W-:-:S03]  /*18c50*/  FMNMX.FTZ R2, R126, R2, !PT ;  /* 0x000000027e027209 */ /* 0x000fc60007810000 */
        /* <DEDUP_REMOVED lines=56> */
[----:B0-----:R-:W-:-:S07]  /*18fe0*/  FMNMX.FTZ R2, R2, R6, !PT ;  /* 0x0000000602027209 */ /* 0x001fce0007810000 */
[----:B------:R-:W-:Y:S01]  /*18ff0*/  MUFU.EX2 R182, R182 ;  /* 0x000000b600b67308 */ /* 0x000fe20000000800 */
[----:B------:R-:W0:Y:S07]  /*19000*/  SHFL.BFLY PT, R6, R2, 0x1, 0x1f ;  /* 0x0c201f0002067f89 */ /* 0x000e2e00000e0000 */
[----:B------:R-:W-:Y:S08]  /*19010*/  MUFU.EX2 R124, R124 ;  /* 0x0000007c007c7308 */ /* 0x000ff00000000800 */
[----:B------:R-:W-:Y:S08]  /*19020*/  MUFU.EX2 R176, R176 ;  /* 0x000000b000b07308 */ /* 0x000ff00000000800 */
[----:B------:R-:W-:Y:S01]  /*19030*/  MUFU.EX2 R133, R133 ;  /* 0x0000008500857308 */ /* 0x000fe20000000800 */
[----:B0-----:R-:W-:-:S02]  /*19040*/  FMNMX.FTZ R13, R2, R6, !PT ;  /* 0x00000006020d7209 */ /* 0x001fc40007810000 */
[----:B------:R-:W-:Y:S02]  /*19050*/  FSEL R2, R12, RZ, P1 ;  /* 0x000000ff0c027208 */ /* 0x000fe40000800000 */
[C---:B------:R-:W-:Y:S01]  /*19060*/  FSETP.NEU.FTZ.AND P1, PT, R13.reuse, -INF , PT ;  /* 0xff8000000d00780b */ /* 0x040fe20003f3d000 */
[-C--:B------:R-:W-:Y:S02]  /*19070*/  FMUL.FTZ R137, R13, R0.reuse ;  /* 0x000000000d897220 */ /* 0x080fe40000410000 */
[----:B------:R-:W-:Y:S01]  /*19080*/  MUFU.EX2 R178, R178 ;  /* 0x000000b200b27308 */ /* 0x000fe20000000800 */
[----:B------:R-:W-:Y:S02]  /*19090*/  FADD.FTZ R2, -R2, R4 ;  /* 0x0000000402027221 */ /* 0x000fe40000010100 */
[----:B------:R-:W-:Y:S02]  /*190a0*/  FSEL R137, R137, RZ, P1 ;  /* 0x000000ff89897208 */ /* 0x000fe40000800000 */
[----:B------:R-:W-:-:S03]  /*190b0*/  FMUL.FTZ R2, R2, R0 ;  /* 0x0000000002027220 */ /* 0x000fc60000410000 */
        /* <DEDUP_REMOVED lines=8> */
[----:B------:R0:W1:Y:S01]  /*19140*/  MUFU.EX2 R6, R2 ;  /* 0x0000000200067308 */ /* 0x0000620000000800 */
        /* <DEDUP_REMOVED lines=8> */
[----:B0-----:R-:W-:Y:S01]  /*191d0*/  FSEL R2, R13, RZ, P1 ;  /* 0x000000ff0d027208 */ /* 0x001fe20000800000 */
[-CC-:B------:R-:W-:Y:S01]  /*191e0*/  FFMA.FTZ R179, R150, R0.reuse, -R137.reuse ;  /* 0x0000000096b37223 */ /* 0x180fe20000010889 */
[-CC-:B------:R-:W-:Y:S01]  /*191f0*/  FFMA.FTZ R134, R151, R0.reuse, -R137.reuse ;  /* 0x0000000097867223 */ /* 0x180fe20000010889 */
[-CC-:B------:R-:W-:Y:S01]  /*19200*/  FFMA.FTZ R173, R154, R0.reuse, -R137.reuse ;  /* 0x000000009aad7223 */ /* 0x180fe20000010889 */
[-C--:B------:R-:W-:Y:S01]  /*19210*/  FFMA.FTZ R131, R155, R0.reuse, -R137 ;  /* 0x000000009b837223 */ /* 0x080fe20000010889 */
[----:B------:R-:W-:Y:S01]  /*19220*/  FADD.FTZ R2, -R2, R3 ;  /* 0x0000000302027221 */ /* 0x000fe20000010100 */
[--C-:B------:R-:W-:Y:S01]  /*19230*/  FFMA.FTZ R175, R158, R0, -R137.reuse ;  /* 0x000000009eaf7223 */ /* 0x100fe20000010889 */
[----:B------:R-:W-:Y:S01]  /*19240*/  MUFU.EX2 R136, R136 ;  /* 0x0000008800887308 */ /* 0x000fe20000000800 */
[----:B-1----:R-:W-:Y:S01]  /*19250*/  FFMA.FTZ R8, R6, R8, R188 ;  /* 0x0000000806087223 */ /* 0x002fe200000100bc */
[-C--:B------:R-:W-:Y:S01]  /*19260*/  FMUL.FTZ R2, R2, R0.reuse ;  /* 0x0000000002027220 */ /* 0x080fe20000410000 */
[-CC-:B------:R-:W-:Y:S01]  /*19270*/  FFMA.FTZ R130, R159, R0.reuse, -R137.reuse ;  /* 0x000000009f827223 */ /* 0x180fe20000010889 */
[-CC-:B------:R-:W-:Y:S01]  /*19280*/  FFMA.FTZ R169, R162, R0.reuse, -R137.reuse ;  /* 0x00000000a2a97223 */ /* 0x180fe20000010889 */
[----:B------:R-:W-:Y:S01]  /*19290*/  FADD.FTZ R8, R121, R8 ;  /* 0x0000000879087221 */ /* 0x000fe20000010000 */
[-CC-:B------:R-:W-:Y:S01]  /*192a0*/  FFMA.FTZ R3, R163, R0.reuse, -R137.reuse ;  /* 0x00000000a3037223 */ /* 0x180fe20000010889 */
[-CC-:B------:R-:W-:Y:S01]  /*192b0*/  FFMA.FTZ R171, R166, R0.reuse, -R137.reuse ;  /* 0x00000000a6ab7223 */ /* 0x180fe20000010889 */
[----:B------:R-:W0:Y:S01]  /*192c0*/  MUFU.EX2 R2, R2 ;  /* 0x0000000200027308 */ /* 0x000e220000000800 */
[----:B------:R-:W-:Y:S01]  /*192d0*/  FADD.FTZ R8, R190, R8 ;  /* 0x00000008be087221 */ /* 0x000fe20000010000 */
[----:B------:R-:W-:-:S03]  /*192e0*/  FFMA.FTZ R137, R167, R0, -R137 ;  /* 0x00000000a7897223 */ /* 0x000fc60000010889 */
[----:B------:R-:W-:-:S03]  /*192f0*/  FADD.FTZ R8, R120, R8 ;  /* 0x0000000878087221 */ /* 0x000fc60000010000 */
[----:B------:R-:W1:Y:S01]  /*19300*/  MUFU.EX2 R191, R191 ;  /* 0x000000bf00bf7308 */ /* 0x000e620000000800 */
[----:B------:R-:W-:-:S04]  /*19310*/  FADD.FTZ R8, R184, R8 ;  /* 0x00000008b8087221 */ /* 0x000fc80000010000 */
[----:B------:R-:W-:-:S03]  /*19320*/  FADD.FTZ R8, R21, R8 ;  /* 0x0000000815087221 */ /* 0x000fc60000010000 */
[----:B------:R-:W2:Y:S01]  /*19330*/  MUFU.EX2 R127, R127 ;  /* 0x0000007f007f7308 */ /* 0x000ea20000000800 */
[----:B0-----:R-:W-:Y:S01]  /*19340*/  FFMA.FTZ R7, R2, R7, R189 ;  /* 0x0000000702077223 */ /* 0x001fe200000100bd */
[----:B------:R-:W-:-:S03]  /*19350*/  FADD.FTZ R8, R186, R8 ;  /* 0x00000008ba087221 */ /* 0x000fc60000010000 */
[----:B------:R-:W-:Y:S01]  /*19360*/  FADD.FTZ R7, R136, R7 ;  /* 0x0000000788077221 */ /* 0x000fe20000010000 */
[----:B------:R-:W-:Y:S02]  /*19370*/  FADD.FTZ R8, R15, R8 ;  /* 0x000000080f087221 */ /* 0x000fe40000010000 */
[----:B------:R-:W0:Y:S01]  /*19380*/  MUFU.EX2 R185, R185 ;  /* 0x000000b900b97308 */ /* 0x000e220000000800 */
[----:B-1----:R-:W-:Y:S01]  /*19390*/  FADD.FTZ R7, R191, R7 ;  /* 0x00000007bf077221 */ /* 0x002fe20000010000 */
[----:B------:R-:W-:-:S04]  /*193a0*/  FADD.FTZ R8, R180, R8 ;  /* 0x00000008b4087221 */ /* 0x000fc80000010000 */
[----:B------:R-:W-:Y:S02]  /*193b0*/  FADD.FTZ R8, R14, R8 ;  /* 0x000000080e087221 */ /* 0x000fe40000010000 */
[----:B------:R-:W1:Y:S01]  /*193c0*/  MUFU.EX2 R126, R126 ;  /* 0x0000007e007e7308 */ /* 0x000e620000000800 */
[----:B--2---:R-:W-:Y:S01]  /*193d0*/  FADD.FTZ R7, R127, R7 ;  /* 0x000000077f077221 */ /* 0x004fe20000010000 */
[----:B------:R-:W-:-:S04]  /*193e0*/  FADD.FTZ R8, R182, R8 ;  /* 0x00000008b6087221 */ /* 0x000fc80000010000 */
[----:B------:R-:W-:Y:S02]  /*193f0*/  FADD.FTZ R8, R124, R8 ;  /* 0x000000087c087221 */ /* 0x000fe40000010000 */
[----:B------:R-:W2:Y:S01]  /*19400*/  MUFU.EX2 R187, R187 ;  /* 0x000000bb00bb7308 */ /* 0x000ea20000000800 */
[----:B0-----:R-:W-:Y:S01]  /*19410*/  FADD.FTZ R7, R185, R7 ;  /* 0x00000007b9077221 */ /* 0x001fe20000010000 */
[----:B------:R-:W-:-:S04]  /*19420*/  FADD.FTZ R8, R176, R8 ;  /* 0x00000008b0087221 */ /* 0x000fc80000010000 */
        /* <DEDUP_REMOVED lines=57> */
.L_x_1799:
[----:B------:R-:W-:Y:S01]  /*197c0*/  ISETP.GT.AND P1, PT, R5, R226, PT ;  /* 0x000000e20500720c */ /* 0x000fe20003f24270 */
[----:B------:R-:W-:Y:S01]  /*197d0*/  VIADD R139, R20, 0x30860 ;  /* 0x00030860148b7836 */ /* 0x000fe20000000000 */
[----:B------:R-:W-:Y:S01]  /*197e0*/  F2FP.BF16.F32.PACK_AB R169, R3, R169 ;  /* 0x000000a903a9723e */ /* 0x000fe200000010ff */
[----:B------:R-:W-:Y:S01]  /*197f0*/  VIADD R5, R5, 0xffffffff ;  /* 0xffffffff05057836 */ /* 0x000fe20000000000 */
[----:B------:R-:W-:Y:S01]  /*19800*/  F2FP.BF16.F32.PACK_AB R170, R4, R170 ;  /* 0x000000aa04aa723e */ /* 0x000fe200000010ff */
[----:B------:R-:W-:Y:S01]  /*19810*/  IMAD.MOV.U32 R3, RZ, RZ, R13 ;  /* 0x000000ffff037224 */ /* 0x000fe200078e000d */
[----:B------:R-:W-:Y:S01]  /*19820*/  PRMT R20, R204, 0x654, R139 ;  /* 0x00000654cc147816 */ /* 0x000fe2000000008b */
[----:B------:R-:W-:Y:S01]  /*19830*/  IMAD.MOV.U32 R4, RZ, RZ, R12 ;  /* 0x000000ffff047224 */ /* 0x000fe200078e000c */
[----:B------:R-:W-:Y:S01]  /*19840*/  F2FP.BF16.F32.PACK_AB R188, R121, R188 ;  /* 0x000000bc79bc723e */ /* 0x000fe200000010ff */
[----:B------:R-:W-:Y:S01]  /*19850*/  IMAD.MOV.U32 R199, RZ, RZ, R11 ;  /* 0x000000ffffc77224 */ /* 0x000fe200078e000b */
[----:B------:R0:W-:Y:S01]  /*19860*/  SYNCS.ARRIVE.TRANS64.RED.A1T0 RZ, [R20+URZ], RZ ;  /* 0x000000ff14ff79a7 */ /* 0x0001e2000810043f */
[----:B------:R-:W-:Y:S01]  /*19870*/  F2FP.BF16.F32.PACK_AB R189, R136, R189 ;  /* 0x000000bd88bd723e */ /* 0x000fe200000010ff */
[----:B------:R-:W-:Y:S01]  /*19880*/  IMAD.MOV.U32 R194, RZ, RZ, R10 ;  /* 0x000000ffffc27224 */ /* 0x000fe200078e000a */
        /* <DEDUP_REMOVED lines=20> */
[----:B0-----:R-:W-:Y:S06]  /*199d0*/  @P1 BRA `(.L_x_1800) ;  /* 0xffffffc8008c1947 */ /* 0x001fec000383ffff */
[----:B------:R-:W-:Y:S05]  /*199e0*/  BSYNC B0 ;  /* 0x0000000000007941 */ /* 0x000fea0003800000 */
.L_x_1779:
[----:B------:R-:W-:Y:S02]  /*199f0*/  IMAD.MOV.U32 R3, RZ, RZ, R13 ;  /* 0x000000ffff037224 */ /* 0x000fe400078e000d */
[----:B------:R-:W-:Y:S02]  /*19a00*/  IMAD.MOV.U32 R4, RZ, RZ, R12 ;  /* 0x000000ffff047224 */ /* 0x000fe400078e000c */
[----:B------:R-:W-:Y:S02]  /*19a10*/  IMAD.MOV.U32 R194, RZ, RZ, R10 ;  /* 0x000000ffffc27224 */ /* 0x000fe400078e000a */
[----:B------:R-:W-:-:S07]  /*19a20*/  IMAD.MOV.U32 R199, RZ, RZ, R11 ;  /* 0x000000ffffc77224 */ /* 0x000fce00078e000b */
.L_x_1778:
[----:B------:R-:W-:Y:S05]  /*19a30*/  BSYNC B1 ;  /* 0x0000000000017941 */ /* 0x000fea0003800000 */
.L_x_1777:
[----:B------:R-:W2:Y:S01]  /*19a40*/  LDL R10, [R1+0x30] ;  /* 0x00003000010a7983 */ /* 0x000ea20000100800 */
[----:B------:R-:W0:Y:S01]  /*19a50*/  LDC R11, c[0x0][0x448] ;  /* 0x00011200ff0b7b82 */ /* 0x000e220000000800 */
[----:B------:R-:W-:Y:S02]  /*19a60*/  LOP3.LUT R22, R22, 0xfff7ffff, RZ, 0xc0, !PT ;  /* 0xfff7ffff16167812 */ /* 0x000fe400078ec0ff */
[----:B------:R-:W-:-:S05]  /*19a70*/  IADD3 R13, R201, 0x1, -R200 ;  /* 0x00000001c90d7810 */ /* 0x000fca0007ffe8c8 */
[----:B------:R-:W1:Y:S01]  /*19a80*/  LDC R14, c[0x0][0x9e4] ;  /* 0x00027900ff0e7b82 */ /* 0x000e620000000800 */
[----:B0-----:R-:W-:-:S13]  /*19a90*/  ISETP.NE.AND P1, PT, R11, 0x1, PT ;  /* 0x000000010b00780c */ /* 0x001fda0003f25270 */
[----:B------:R-:W0:Y:S01]  /*19aa0*/  @P1 LDC R11, c[0x0][0x44c] ;  /* 0x00011300ff0b1b82 */ /* 0x000e220000000800 */
[----:B------:R-:W-:-:S04]  /*19ab0*/  @P1 LOP3.LUT R22, R22, 0x80000, RZ, 0xfc, !PT ;  /* 0x0008000016161812 */ /* 0x000fc800078efcff */
[----:B------:R-:W-:-:S03]  /*19ac0*/  LOP3.LUT R22, R22, 0xffefffff, RZ, 0xc0, !PT ;  /* 0xffefffff16167812 */ /* 0x000fc600078ec0ff */
[----:B------:R-:W3:Y:S01]  /*19ad0*/  @P1 LDC R12, c[0x0][0x450] ;  /* 0x00011400ff0c1b82 */ /* 0x000ee20000000800 */
[----:B--2---:R-:W-:-:S04]  /*19ae0*/  VIADD R10, R10, 0x7f ;  /* 0x0000007f0a0a7836 */ /* 0x004fc80000000000 */
[----:B0-----:R-:W-:-:S05]  /*19af0*/  @P1 IMAD.HI.U32 R11, R10, R11, RZ ;  /* 0x0000000b0a0b1227 */ /* 0x001fca00078e00ff */
[----:B---3--:R-:W-:Y:S02]  /*19b00*/  @P1 SHF.R.U32.HI R10, RZ, R12, R11 ;  /* 0x0000000cff0a1219 */ /* 0x008fe4000001160b */
[----:B-1----:R-:W-:-:S03]  /*19b10*/  ISETP.GE.AND P1, PT, R14, 0x1, PT ;  /* 0x000000010e00780c */ /* 0x002fc60003f26270 */
[----:B------:R-:W-:-:S04]  /*19b20*/  IMAD.IADD R10, R13, 0x1, R10 ;  /* 0x000000010d0a7824 */ /* 0x000fc800078e020a */
[----:B------:R-:W-:-:S06]  /*19b30*/  IMAD.IADD R12, R10, 0x1, -R9 ;  /* 0x000000010a0c7824 */ /* 0x000fcc00078e0a09 */
[----:B------:R-:W-:Y:S01]  /*19b40*/  @P1 LOP3.LUT R22, R22, 0x100000, RZ, 0xfc, !PT ;  /* 0x0010000016161812 */ /* 0x000fe200078efcff */
[----:B------:R-:W-:Y:S06]  /*19b50*/  @!P1 BRA `(.L_x_1801) ;  /* 0x0000000000489947 */ /* 0x000fec0003800000 */
[----:B------:R-:W-:Y:S01]  /*19b60*/  IMAD.MOV.U32 R9, RZ, RZ, R10 ;  /* 0x000000ffff097224 */ /* 0x000fe200078e000a */
[----:B------:R-:W-:Y:S04]  /*19b70*/  BSSY B0, `(.L_x_1802) ;  /* 0x000000e000007945 */ /* 0x000fe80003800000 */
        /* <DEDUP_REMOVED lines=9> */
.L_x_1803:
[----:B------:R-:W-:-:S13]  /*19c10*/  ISETP.NE.AND P1, PT, R14, 0x1, PT ;  /* 0x000000010e00780c */ /* 0x000fda0003f25270 */
[----:B------:R-:W0:Y:S02]  /*19c20*/  @P1 LDC.64 R10, c[0x0][0x9e8] ;  /* 0x00027a00ff0a1b82 */ /* 0x000e240000000a00 */
[----:B0-----:R-:W-:-:S05]  /*19c30*/  @P1 IMAD.HI.U32 R10, R9, R10, RZ ;  /* 0x0000000a090a1227 */ /* 0x001fca00078e00ff */
[----:B------:R-:W-:-:S07]  /*19c40*/  @P1 SHF.R.U32.HI R9, RZ, R11, R10 ;  /* 0x0000000bff091219 */ /* 0x000fce000001160a */
.L_x_1804:
[----:B------:R-:W-:Y:S05]  /*19c50*/  BSYNC B0 ;  /* 0x0000000000007941 */ /* 0x000fea0003800000 */
.L_x_1802:
[----:B------:R-:W-:-:S05]  /*19c60*/  IMAD R9, R9, R14, RZ ;  /* 0x0000000e09097224 */ /* 0x000fca00078e02ff */
[----:B------:R-:W-:-:S07]  /*19c70*/  VIMNMX R12, R12, R9, !PT ;  /* 0x000000090c0c7248 */ /* 0x000fce0007fe0100 */
.L_x_1801:
[----:B------:R-:W2:Y:S01]  /*19c80*/  LDL R10, [R1+0x3c] ;  /* 0x00003c00010a7983 */ /* 0x000ea20000100800 */
[----:B------:R-:W-:Y:S01]  /*19c90*/  VIADD R12, R12, 0x5f ;  /* 0x0000005f0c0c7836 */ /* 0x000fe20000000000 */
[----:B------:R-:W-:Y:S03]  /*19ca0*/  BSSY B0, `(.L_x_1805) ;  /* 0x000023d000007945 */ /* 0x000fe60003800000 */
[----:B------:R-:W-:-:S05]  /*19cb0*/  IMAD.HI R12, R12, 0x2aaaaaab, RZ ;  /* 0x2aaaaaab0c0c7827 */ /* 0x000fca00078e02ff */
[----:B------:R-:W-:-:S04]  /*19cc0*/  SHF.R.U32.HI R9, RZ, 0x1f, R12 ;  /* 0x0000001fff097819 */ /* 0x000fc8000001160c */
[----:B------:R-:W-:-:S04]  /*19cd0*/  LEA.HI.SX32 R9, R12, R9, 0x1c ;  /* 0x000000090c097211 */ /* 0x000fc800078fe2ff */
[----:B--2---:R-:W-:-:S04]  /*19ce0*/  VIMNMX R226, R10, R9, !PT ;  /* 0x000000090ae27248 */ /* 0x004fc80007fe0100 */
[----:B------:R-:W-:-:S13]  /*19cf0*/  ISETP.GE.AND P1, PT, R5, R226, PT ;  /* 0x000000e20500720c */ /* 0x000fda0003f26270 */
[----:B------:R-:W-:Y:S05]  /*19d00*/  @!P1 BRA `(.L_x_1806) ;  /* 0x0000002000d89947 */ /* 0x000fea0003800000 */
[----:B------:R-:W-:Y:S01]  /*19d10*/  BSSY B1, `(.L_x_1806) ;  /* 0x0000235000017945 */ /* 0x000fe20003800000 */
[----:B------:R-:W-:Y:S02]  /*19d20*/  IMAD.MOV.U32 R9, RZ, RZ, R3 ;  /* 0x000000ffff097224 */ /* 0x000fe400078e0003 */
[----:B------:R-:W-:Y:S02]  /*19d30*/  IMAD.MOV.U32 R10, RZ, RZ, R4 ;  /* 0x000000ffff0a7224 */ /* 0x000fe400078e0004 */
[----:B------:R-:W-:Y:S02]  /*19d40*/  IMAD.MOV.U32 R12, RZ, RZ, R199 ;  /* 0x000000ffff0c7224 */ /* 0x000fe400078e00c7 */
[----:B------:R-:W-:-:S07]  /*19d50*/  IMAD.MOV.U32 R13, RZ, RZ, R194 ;  /* 0x000000ffff0d7224 */ /* 0x000fce00078e00c2 */
.L_x_1819:
[----:B------:R-:W-:-:S04]  /*19d60*/  ISETP.NE.AND P1, PT, R13, 0x1, PT ;  /* 0x000000010d00780c */ /* 0x000fc80003f25270 */
[----:B------:R-:W-:-:S04]  /*19d70*/  SEL R199, RZ, 0x1, P1 ;  /* 0x00000001ffc77807 */ /* 0x000fc80000800000 */
[----:B------:R-:W-:Y:S01]  /*19d80*/  LOP3.LUT R199, R12, R199, RZ, 0x3c, !PT ;  /* 0x000000c70cc77212 */ /* 0x000fe200078e3cff */
[----:B------:R-:W-:Y:S06]  /*19d90*/  @!P0 BRA `(.L_x_1807) ;  /* 0x0000000000048947 */ /* 0x000fec0003800000 */
[----:B------:R-:W-:Y:S01]  /*19da0*/  BPT.TRAP 0x1 ;  /* 0x000000040000795c */ /* 0x000fe20000300000 */
.L_x_1807:
        /* <DEDUP_REMOVED lines=8> */
.L_x_1808:
[----:B------:R-:W-:Y:S01]  /*19e30*/  IMAD R126, R194, 0x900, R217 ;  /* 0x00000900c27e7824 */ /* 0x000fe200078e02d9 */
[----:B------:R-:W-:Y:S03]  /*19e40*/  BSSY B2, `(.L_x_1809) ;  /* 0x0000006000027945 */ /* 0x000fe60003800000 */
[C---:B------:R-:W-:Y:S02]  /*19e50*/  VIADD R122, R126.reuse, 0x2 ;  /* 0x000000027e7a7836 */ /* 0x040fe40000000000 */
[----:B------:R-:W-:Y:S01]  /*19e60*/  VIADD R124, R126, 0x4 ;  /* 0x000000047e7c7836 */ /* 0x000fe20000000000 */
[----:B-1----:R-:W-:Y:S06]  /*19e70*/  @P1 BRA `(.L_x_1810) ;  /* 0x0000000000081947 */ /* 0x002fec0003800000 */
[----:B------:R-:W1:Y:S02]  /*19e80*/  SYNCS.PHASECHK.TRANS64.TRYWAIT P1, [R11+URZ+0x30830], R0 ;  /* 0x030830000b0075a7 */ /* 0x000e64000802017f */
[----:B-1----:R-:W-:Y:S05]  /*19e90*/  @!P1 BRA `(.L_x_1811) ;  /* 0x00000118007c9947 */ /* 0x002fea0003800000 */
.L_x_1810:
[----:B------:R-:W-:Y:S05]  /*19ea0*/  BSYNC B2 ;  /* 0x0000000000027941 */ /* 0x000fea0003800000 */
.L_x_1809:
        /* <DEDUP_REMOVED lines=233> */
.L_x_1812:
[----:B------:R-:W-:Y:S01]  /*1ad40*/  SHF.L.U32 R0, R12, 0x1f, RZ ;  /* 0x0000001f0c007819 */ /* 0x000fe200000006ff */
[----:B------:R-:W-:-:S04]  /*1ad50*/  IMAD R14, R13, 0x8, R18 ;  /* 0x000000080d0e7824 */ /* 0x000fc800078e0212 */
[----:B------:R0:W1:Y:S01]  /*1ad60*/  SYNCS.PHASECHK.TRANS64.TRYWAIT P1, [R14+URZ+0x30850], R0 ;  /* 0x030850000e0075a7 */ /* 0x000062000802017f */
[----:B------:R-:W-:Y:S05]  /*1ad70*/  @!P0 BRA `(.L_x_1813) ;  /* 0x0000000000048947 */ /* 0x000fea0003800000 */
[----:B------:R-:W-:Y:S01]  /*1ad80*/  BPT.TRAP 0x1 ;  /* 0x000000040000795c */ /* 0x000fe20000300000 */
.L_x_1813:
[----:B------:R-:W-:Y:S04]  /*1ad90*/  BSSY B2, `(.L_x_1814) ;  /* 0x0000004000027945 */ /* 0x000fe80003800000 */
[----:B-1----:R-:W-:Y:S05]  /*1ada0*/  @P1 BRA `(.L_x_1815) ;  /* 0x0000000000081947 */ /* 0x002fea0003800000 */
[----:B------:R-:W1:Y:S02]  /*1adb0*/  SYNCS.PHASECHK.TRANS64.TRYWAIT P1, [R14+URZ+0x30850], R0 ;  /* 0x030850000e0075a7 */ /* 0x000e64000802017f */
[----:B-1----:R-:W-:Y:S05]  /*1adc0*/  @!P1 BRA `(.L_x_1816) ;  /* 0x0000010800c49947 */ /* 0x002fea0003800000 */
.L_x_1815:
[----:B------:R-:W-:Y:S05]  /*1add0*/  BSYNC B2 ;  /* 0x0000000000027941 */ /* 0x000fea0003800000 */
.L_x_1814:
[----:B01----:R-:W-:Y:S01]  /*1ade0*/  VIADD R0, R18, 0x400 ;  /* 0x0000040012007836 */ /* 0x003fe20000000000 */
[----:B------:R-:W-:Y:S01]  /*1adf0*/  WARPGROUP.ARRIVE ;  /* 0x00000000000079c5 */ /* 0x000fe20000000000 */
[----:B------:R-:W-:-:S03]  /*1ae00*/  IMAD.MOV.U32 R3, RZ, RZ, 0x40000040 ;  /* 0x40000040ff037424 */ /* 0x000fc600078e00ff */
[----:B------:R-:W-:Y:S02]  /*1ae10*/  SHF.R.U32.HI R0, RZ, 0x4, R0 ;  /* 0x00000004ff007819 */ /* 0x000fe40000011600 */
[----:B------:R-:W-:Y:S01]  /*1ae20*/  R2UR UR7, R3 ;  /* 0x00000000030772ca */ /* 0x000fe200000e0000 */
[----:B------:R-:W-:Y:S01]  /*1ae30*/  IMAD.MOV.U32 R3, RZ, RZ, 0x40000040 ;  /* 0x40000040ff037424 */ /* 0x000fe200078e00ff */
[----:B------:R-:W-:-:S04]  /*1ae40*/  LOP3.LUT R0, R0, 0x3fff, RZ, 0xc0, !PT ;  /* 0x00003fff00007812 */ /* 0x000fc800078ec0ff */
[----:B------:R-:W-:-:S05]  /*1ae50*/  LOP3.LUT R0, R0, 0x3000000, RZ, 0xfc, !PT ;  /* 0x0300000000007812 */ /* 0x000fca00078efcff */
[----:B------:R-:W-:Y:S02]  /*1ae60*/  IMAD R2, R13, 0x900, R0 ;  /* 0x000009000d027824 */ /* 0x000fe400078e0200 */
[----:B------:R-:W-:Y:S02]  /*1ae70*/  IMAD.MOV.U32 R13, RZ, RZ, 0x40000040 ;  /* 0x40000040ff0d7424 */ /* 0x000fe400078e00ff */
        /* <DEDUP_REMOVED lines=38> */
.L_x_1817:
[----:B------:R-:W-:Y:S01]  /*1b0e0*/  FMNMX.FTZ R0, R122, R9, !PT ;  /* 0x000000097a007209 */ /* 0x000fe20007810000 */
[----:B------:R-:W-:Y:S01]  /*1b0f0*/  VIADD R11, R11, 0x30840 ;  /* 0x000308400b0b7836 */ /* 0x000fe20000000000 */
        /* <DEDUP_REMOVED lines=47> */
[----:B------:R-:W-:Y:S01]  /*1b3f0*/  PRMT R11, R204, 0x654, R11 ;  /* 0x00000654cc0b7816 */ /* 0x000fe2000000000b */
[----:B------:R-:W0:Y:S03]  /*1b400*/  SHFL.BFLY PT, R0, R3, 0x2, 0x1f ;  /* 0x0c401f0003007f89 */ /* 0x000e2600000e0000 */
[----:B------:R1:W-:Y:S01]  /*1b410*/  SYNCS.ARRIVE.TRANS64.RED.A1T0 RZ, [R11+URZ], RZ ;  /* 0x000000ff0bff79a7 */ /* 0x0003e2000810043f */
[----:B------:R-:W2:Y:S01]  /*1b420*/  SHFL.BFLY PT, R2, R4, 0x2, 0x1f ;  /* 0x0c401f0004027f89 */ /* 0x000ea200000e0000 */
[----:B0-----:R-:W-:Y:S02]  /*1b430*/  FMNMX.FTZ R3, R3, R0, !PT ;  /* 0x0000000003037209 */ /* 0x001fe40007810000 */
[----:B--2---:R-:W-:-:S03]  /*1b440*/  FMNMX.FTZ R4, R4, R2, !PT ;  /* 0x0000000204047209 */ /* 0x004fc60007810000 */
[----:B------:R-:W0:Y:S04]  /*1b450*/  SHFL.BFLY PT, R0, R3, 0x1, 0x1f ;  /* 0x0c201f0003007f89 */ /* 0x000e2800000e0000 */
[----:B------:R-:W2:Y:S01]  /*1b460*/  SHFL.BFLY PT, R2, R4, 0x1, 0x1f ;  /* 0x0c201f0004027f89 */ /* 0x000ea200000e0000 */
[----:B0-----:R-:W-:Y:S01]  /*1b470*/  FMNMX.FTZ R3, R3, R0, !PT ;  /* 0x0000000003037209 */ /* 0x001fe20007810000 */
[----:B------:R-:W-:Y:S01]  /*1b480*/  IMAD.U32 R0, RZ, RZ, UR46 ;  /* 0x0000002eff007e24 */ /* 0x000fe2000f8e00ff */
[----:B--2---:R-:W-:-:S03]  /*1b490*/  FMNMX.FTZ R4, R4, R2, !PT ;  /* 0x0000000204047209 */ /* 0x004fc60007810000 */
[----:B------:R-:W-:Y:S02]  /*1b4a0*/  FADD.FTZ R2, -R3, R9 ;  /* 0x0000000903027221 */ /* 0x000fe40000010100 */
[CC--:B------:R-:W-:Y:S01]  /*1b4b0*/  FMUL.FTZ R9, R4.reuse, R0.reuse ;  /* 0x0000000004097220 */ /* 0x0c0fe20000410000 */
[----:B------:R-:W-:Y:S01]  /*1b4c0*/  FADD.FTZ R6, -R4, R10 ;  /* 0x0000000a04067221 */ /* 0x000fe20000010100 */
[-C--:B------:R-:W-:Y:S02]  /*1b4d0*/  FMUL.FTZ R2, R2, R0.reuse ;  /* 0x0000000002027220 */ /* 0x080fe40000410000 */
[-CC-:B------:R-:W-:Y:S01]  /*1b4e0*/  FFMA.FTZ R190, R124, R0.reuse, -R9.reuse ;  /* 0x000000007cbe7223 */ /* 0x180fe20000010809 */
[-CC-:B------:R-:W-:Y:S01]  /*1b4f0*/  FFMA.FTZ R124, R129, R0.reuse, -R9.reuse ;  /* 0x00000000817c7223 */ /* 0x180fe20000010809 */
[-C--:B------:R-:W-:Y:S01]  /*1b500*/  FMUL.FTZ R129, R3, R0.reuse ;  /* 0x0000000003817220 */ /* 0x080fe20000410000 */
[-C--:B------:R-:W-:Y:S01]  /*1b510*/  FMUL.FTZ R6, R6, R0.reuse ;  /* 0x0000000006067220 */ /* 0x080fe20000410000 */
[-CC-:B------:R-:W-:Y:S01]  /*1b520*/  FFMA.FTZ R188, R120, R0.reuse, -R9.reuse ;  /* 0x0000000078bc7223 */ /* 0x180fe20000010809 */
[-C--:B------:R-:W-:Y:S01]  /*1b530*/  FFMA.FTZ R182, R140, R0.reuse, -R9 ;  /* 0x000000008cb67223 */ /* 0x080fe20000010809 */
[-C--:B------:R-:W-:Y:S01]  /*1b540*/  FFMA.FTZ R189, R122, R0.reuse, -R129 ;  /* 0x000000007abd7223 */ /* 0x080fe20000010881 */
[-C--:B------:R-:W-:Y:S01]  /*1b550*/  FFMA.FTZ R169, R121, R0.reuse, -R9 ;  /* 0x0000000079a97223 */ /* 0x080fe20000010809 */
[-CC-:B------:R-:W-:Y:S01]  /*1b560*/  FFMA.FTZ R140, R123, R0.reuse, -R129.reuse ;  /* 0x000000007b8c7223 */ /* 0x180fe20000010881 */
[----:B------:R-:W-:Y:S01]  /*1b570*/  MUFU.EX2 R6, R6 ;  /* 0x0000000600067308 */ /* 0x000fe20000000800 */
        /* <DEDUP_REMOVED lines=12> */
[-CC-:B------:R-:W-:Y:S01]  /*1b640*/  FFMA.FTZ R133, R135, R0.reuse, -R129.reuse ;  /* 0x0000000087857223 */ /* 0x180fe20000010881 */
[-CC-:B------:R-:W-:Y:S01]  /*1b650*/  FFMA.FTZ R181, R138, R0.reuse, -R129.reuse ;  /* 0x000000008ab57223 */ /* 0x180fe20000010881 */
[-CC-:B------:R-:W-:Y:S01]  /*1b660*/  FFMA.FTZ R132, R139, R0.reuse, -R129.reuse ;  /* 0x000000008b847223 */ /* 0x180fe20000010881 */
[----:B------:R-:W0:Y:S01]  /*1b670*/  MUFU.EX2 R188, R188 ;  /* 0x000000bc00bc7308 */ /* 0x000e220000000800 */
[-C--:B------:R-:W-:Y:S01]  /*1b680*/  FFMA.FTZ R183, R142, R0.reuse, -R129 ;  /* 0x000000008eb77223 */ /* 0x080fe20000010881 */
[-C--:B------:R-:W-:Y:S01]  /*1b690*/  FFMA.FTZ R21, R141, R0.reuse, -R9 ;  /* 0x000000008d157223 */ /* 0x080fe20000010809 */
[-C--:B------:R-:W-:Y:S01]  /*1b6a0*/  FFMA.FTZ R131, R143, R0.reuse, -R129 ;  /* 0x000000008f837223 */ /* 0x080fe20000010881 */
[-C--:B------:R-:W-:Y:S01]  /*1b6b0*/  FFMA.FTZ R176, R144, R0.reuse, -R9 ;  /* 0x0000000090b07223 */ /* 0x080fe20000010809 */
[-C--:B------:R-:W-:Y:S01]  /*1b6c0*/  FFMA.FTZ R177, R146, R0.reuse, -R129 ;  /* 0x0000000092b17223 */ /* 0x080fe20000010881 */
[-C--:B------:R-:W-:Y:S01]  /*1b6d0*/  FFMA.FTZ R20, R145, R0.reuse, -R9 ;  /* 0x0000000091147223 */ /* 0x080fe20000010809 */
[-C--:B------:R-:W-:Y:S01]  /*1b6e0*/  FFMA.FTZ R130, R147, R0.reuse, -R129 ;  /* 0x0000000093827223 */ /* 0x080fe20000010881 */
[----:B------:R-:W2:Y:S01]  /*1b6f0*/  MUFU.EX2 R189, R189 ;  /* 0x000000bd00bd7308 */ /* 0x000ea20000000800 */
[-C--:B------:R-:W-:Y:S01]  /*1b700*/  FFMA.FTZ R178, R148, R0.reuse, -R9 ;  /* 0x0000000094b27223 */ /* 0x080fe20000010809 */
[-C--:B------:R-:W-:Y:S01]  /*1b710*/  FFMA.FTZ R179, R150, R0.reuse, -R129 ;  /* 0x0000000096b37223 */ /* 0x080fe20000010881 */
[-C--:B------:R-:W-:Y:S01]  /*1b720*/  FFMA.FTZ R15, R149, R0.reuse, -R9 ;  /* 0x00000000950f7223 */ /* 0x080fe20000010809 */
[-C--:B------:R-:W-:Y:S01]  /*1b730*/  FFMA.FTZ R128, R151, R0.reuse, -R129 ;  /* 0x0000000097807223 */ /* 0x080fe20000010881 */
[-C--:B------:R-:W-:Y:S01]  /*1b740*/  FFMA.FTZ R172, R152, R0.reuse, -R9 ;  /* 0x0000000098ac7223 */ /* 0x080fe20000010809 */
[-C--:B------:R-:W-:Y:S01]  /*1b750*/  FFMA.FTZ R173, R154, R0.reuse, -R129 ;  /* 0x000000009aad7223 */ /* 0x080fe20000010881 */
[----:B------:R-:W-:Y:S01]  /*1b760*/  FFMA.FTZ R13, R153, R0, -R9 ;  /* 0x00000000990d7223 */ /* 0x000fe20000010809 */
[----:B------:R-:W3:Y:S01]  /*1b770*/  MUFU.EX2 R169, R169 ;  /* 0x000000a900a97308 */ /* 0x000ee20000000800 */
        /* <DEDUP_REMOVED lines=8> */
[----:B--2---:R-:W-:Y:S01]  /*1b800*/  FFMA.FTZ R7, R2, R7, R189 ;  /* 0x0000000702077223 */ /* 0x004fe200000100bd */
[-C--:B------:R-:W-:Y:S01]  /*1b810*/  FFMA.FTZ R122, R162, R0.reuse, -R129 ;  /* 0x00000000a27a7223 */ /* 0x080fe20000010881 */
[-C--:B------:R-:W-:Y:S01]  /*1b820*/  FFMA.FTZ R10, R161, R0.reuse, -R9 ;  /* 0x00000000a10a7223 */ /* 0x080fe20000010809 */
[-C--:B------:R-:W-:Y:S01]  /*1b830*/  FFMA.FTZ R123, R163, R0.reuse, -R129 ;  /* 0x00000000a37b7223 */ /* 0x080fe20000010881 */
[-C--:B------:R-:W-:Y:S01]  /*1b840*/  FFMA.FTZ R170, R164, R0.reuse, -R9 ;  /* 0x00000000a4aa7223 */ /* 0x080fe20000010809 */
[-C--:B------:R-:W-:Y:S01]  /*1b850*/  FFMA.FTZ R171, R166, R0.reuse, -R129 ;  /* 0x00000000a6ab7223 */ /* 0x080fe20000010881 */
[-C--:B------:R-:W-:Y:S01]  /*1b860*/  FFMA.FTZ R9, R165, R0.reuse, -R9 ;  /* 0x00000000a5097223 */ /* 0x080fe20000010809 */
[----:B------:R-:W2:Y:S01]  /*1b870*/  MUFU.EX2 R190, R190 ;  /* 0x000000be00be7308 */ /* 0x000ea20000000800 */
[----:B---3--:R-:W-:Y:S01]  /*1b880*/  FADD.FTZ R8, R169, R8 ;  /* 0x00000008a9087221 */ /* 0x008fe20000010000 */
[----:B------:R-:W-:-:S06]  /*1b890*/  FFMA.FTZ R129, R167, R0, -R129 ;  /* 0x00000000a7817223 */ /* 0x000fcc0000010881 */
[----:B------:R-:W3:Y:S01]  /*1b8a0*/  MUFU.EX2 R191, R191 ;  /* 0x000000bf00bf7308 */ /* 0x000ee20000000800 */
[----:B0-----:R-:W-:-:S07]  /*1b8b0*/  FADD.FTZ R7, R140, R7 ;  /* 0x000000078c077221 */ /* 0x001fce0000010000 */
[----:B------:R-:W0:Y:S01]  /*1b8c0*/  MUFU.EX2 R125, R125 ;  /* 0x0000007d007d7308 */ /* 0x000e220000000800 */
[----:B--2---:R-:W-:-:S07]  /*1b8d0*/  FADD.FTZ R8, R190, R8 ;  /* 0x00000008be087221 */ /* 0x004fce0000010000 */
[----:B------:R-:W2:Y:S01]  /*1b8e0*/  MUFU.EX2 R137, R137 ;  /* 0x0000008900897308 */ /* 0x000ea20000000800 */
[----:B---3--:R-:W-:-:S07]  /*1b8f0*/  FADD.FTZ R7, R191, R7 ;  /* 0x00000007bf077221 */ /* 0x008fce0000010000 */
        /* <DEDUP_REMOVED lines=78> */
[----:B-1----:R-:W1:Y:S01]  /*1bde0*/  MUFU.EX2 R11, R129 ;  /* 0x00000081000b7308 */ /* 0x002e620000000800 */
[----:B0-----:R-:W-:Y:S01]  /*1bdf0*/  FADD.FTZ R7, R171, R7 ;  /* 0x00000007ab077221 */ /* 0x001fe20000010000 */
[----:B--2---:R-:W-:-:S03]  /*1be00*/  FADD.FTZ R8, R9, R8 ;  /* 0x0000000809087221 */ /* 0x004fc60000010000 */
[----:B-1----:R-:W-:Y:S01]  /*1be10*/  FADD.FTZ R7, R11, R7 ;  /* 0x000000070b077221 */ /* 0x002fe20000010000 */
[----:B------:R-:W-:Y:S06]  /*1be20*/  @!P0 BRA `(.L_x_1818) ;  /* 0x0000000000048947 */ /* 0x000fec0003800000 */
[----:B------:R-:W-:Y:S01]  /*1be30*/  BPT.TRAP 0x1 ;  /* 0x000000040000795c */ /* 0x000fe20000300000 */
.L_x_1818:
[----:B------:R-:W-:Y:S01]  /*1be40*/  ISETP.GT.AND P1, PT, R5, R226, PT ;  /* 0x000000e20500720c */ /* 0x000fe20003f24270 */
        /* <DEDUP_REMOVED lines=32> */
[----:B0-----:R-:W-:Y:S06]  /*1c050*/  @P1 BRA `(.L_x_1819) ;  /* 0xffffffdc00401947 */ /* 0x001fec000383ffff */
[----:B------:R-:W-:Y:S05]  /*1c060*/  BSYNC B1 ;  /* 0x0000000000017941 */ /* 0x000fea0003800000 */
.L_x_1806:
[----:B------:R-:W-:Y:S05]  /*1c070*/  BSYNC B0 ;  /* 0x0000000000007941 */ /* 0x000fea0003800000 */
.L_x_1805:
[----:B------:R-:W2:Y:S01]  /*1c080*/  LDL R9, [R1+0x3c] ;  /* 0x00003c0001097983 */ /* 0x000ea20000100800 */
[----:B------:R-:W-:Y:S01]  /*1c090*/  BSSY B0, `(.L_x_1820) ;  /* 0x0000366000007945 */ /* 0x000fe20003800000 */
[----:B--2---:R-:W-:-:S13]  /*1c0a0*/  ISETP.GE.AND P1, PT, R5, R9, PT ;  /* 0x000000090500720c */ /* 0x004fda0003f26270 */
[----:B------:R-:W-:Y:S05]  /*1c0b0*/  @!P1 BRA `(.L_x_1821) ;  /* 0x00000034008c9947 */ /* 0x000fea0003800000 */
[----:B------:R-:W-:Y:S02]  /*1c0c0*/  IMAD.MOV.U32 R9, RZ, RZ, R3 ;  /* 0x000000ffff097224 */ /* 0x000fe400078e0003 */
[----:B------:R-:W-:Y:S02]  /*1c0d0*/  IMAD.MOV.U32 R10, RZ, RZ, R4 ;  /* 0x000000ffff0a7224 */ /* 0x000fe400078e0004 */
[----:B------:R-:W-:Y:S02]  /*1c0e0*/  IMAD.MOV.U32 R11, RZ, RZ, R199 ;  /* 0x000000ffff0b7224 */ /* 0x000fe400078e00c7 */
[----:B------:R-:W-:-:S07]  /*1c0f0*/  IMAD.MOV.U32 R12, RZ, RZ, R194 ;  /* 0x000000ffff0c7224 */ /* 0x000fce00078e00c2 */
.L_x_1842:
[----:B------:R-:W-:-:S04]  /*1c100*/  ISETP.NE.AND P1, PT, R12, 0x1, PT ;  /* 0x000000010c00780c */ /* 0x000fc80003f25270 */
[----:B------:R-:W-:-:S04]  /*1c110*/  SEL R0, RZ, 0x1, P1 ;  /* 0x00000001ff007807 */ /* 0x000fc80000800000 */
[----:B------:R-:W-:Y:S01]  /*1c120*/  LOP3.LUT R199, R11, R0, RZ, 0x3c, !PT ;  /* 0x000000000bc77212 */ /* 0x000fe200078e3cff */
[----:B------:R-:W-:Y:S06]  /*1c130*/  @!P0 BRA `(.L_x_1822) ;  /* 0x0000000000048947 */ /* 0x000fec0003800000 */
[----:B------:R-:W-:Y:S01]  /*1c140*/  BPT.TRAP 0x1 ;  /* 0x000000040000795c */ /* 0x000fe20000300000 */
.L_x_1822:
        /* <DEDUP_REMOVED lines=8> */
.L_x_1823:
[----:B------:R-:W-:Y:S01]  /*1c1d0*/  IMAD R126, R194, 0x900, R217 ;  /* 0x00000900c27e7824 */ /* 0x000fe200078e02d9 */
[----:B------:R-:W-:Y:S03]  /*1c1e0*/  BSSY B1, `(.L_x_1824) ;  /* 0x0000006000017945 */ /* 0x000fe60003800000 */
[C---:B------:R-:W-:Y:S02]  /*1c1f0*/  VIADD R122, R126.reuse, 0x2 ;  /* 0x000000027e7a7836 */ /* 0x040fe40000000000 */
[----:B------:R-:W-:Y:S01]  /*1c200*/  VIADD R124, R126, 0x4 ;  /* 0x000000047e7c7836 */ /* 0x000fe20000000000 */
[----:B-1----:R-:W-:Y:S06]  /*1c210*/  @P1 BRA `(.L_x_1825) ;  /* 0x0000000000081947 */ /* 0x002fec0003800000 */
[----:B------:R-:W1:Y:S02]  /*1c220*/  SYNCS.PHASECHK.TRANS64.TRYWAIT P1, [R0+URZ+0x30830], R3 ;  /* 0x03083003000075a7 */ /* 0x000e64000802017f */
[----:B-1----:R-:W-:Y:S05]  /*1c230*/  @!P1 BRA `(.L_x_1826) ;  /* 0x000000f400bc9947 */ /* 0x002fea0003800000 */
.L_x_1825:
[----:B------:R-:W-:Y:S05]  /*1c240*/  BSYNC B1 ;  /* 0x0000000000017941 */ /* 0x000fea0003800000 */
.L_x_1824:
        /* <DEDUP_REMOVED lines=233> */
.L_x_1827:
[----:B------:R-:W-:Y:S01]  /*1d0e0*/  SHF.L.U32 R2, R11, 0x1f, RZ ;  /* 0x0000001f0b027819 */ /* 0x000fe200000006ff */
[----:B------:R-:W-:-:S04]  /*1d0f0*/  IMAD R11, R12, 0x8, R18 ;  /* 0x000000080c0b7824 */ /* 0x000fc800078e0212 */
[----:B------:R0:W1:Y:S01]  /*1d100*/  SYNCS.PHASECHK.TRANS64.TRYWAIT P1, [R11+URZ+0x30850], R2 ;  /* 0x030850020b0075a7 */ /* 0x000062000802017f */
[----:B------:R-:W-:Y:S05]  /*1d110*/  @!P0 BRA `(.L_x_1828) ;  /* 0x0000000000048947 */ /* 0x000fea0003800000 */
[----:B------:R-:W-:Y:S01]  /*1d120*/  BPT.TRAP 0x1 ;  /* 0x000000040000795c */ /* 0x000fe20000300000 */
.L_x_1828:
[----:B------:R-:W-:Y:S04]  /*1d130*/  BSSY B1, `(.L_x_1829) ;  /* 0x0000004000017945 */ /* 0x000fe80003800000 */
[----:B-1----:R-:W-:Y:S05]  /*1d140*/  @P1 BRA `(.L_x_1830) ;  /* 0x0000000000081947 */ /* 0x002fea0003800000 */
[----:B------:R-:W1:Y:S02]  /*1d150*/  SYNCS.PHASECHK.TRANS64.TRYWAIT P1, [R11+URZ+0x30850], R2 ;  /* 0x030850020b0075a7 */ /* 0x000e64000802017f */
[----:B-1----:R-:W-:Y:S05]  /*1d160*/  @!P1 BRA `(.L_x_1831) ;  /* 0x000000e800049947 */ /* 0x002fea0003800000 */
.L_x_1830:
[----:B------:R-:W-:Y:S05]  /*1d170*/  BSYNC B1 ;  /* 0x0000000000017941 */ /* 0x000fea0003800000 */
.L_x_1829:
        /* <DEDUP_REMOVED lines=48> */
.L_x_1832:
[----:B------:R-:W2:Y:S01]  /*1d480*/  LDL R12, [R1+0x30] ;  /* 0x00003000010c7983 */ /* 0x000ea20000100800 */
[----:B------:R-:W0:Y:S03]  /*1d490*/  LDC R2, c[0x0][0x448] ;  /* 0x00011200ff027b82 */ /* 0x000e260000000800 */
[----:B------:R-:W2:Y:S04]  /*1d4a0*/  LDL R4, [R1+0x44] ;  /* 0x0000440001047983 */ /* 0x000ea80000100800 */
[----:B------:R-:W3:Y:S01]  /*1d4b0*/  LDL R6, [R1+0x40] ;  /* 0x0000400001067983 */ /* 0x000ee20000100800 */
[----:B------:R-:W1:Y:S01]  /*1d4c0*/  LDC R168, c[0x0][0x9e4] ;  /* 0x00027900ffa87b82 */ /* 0x000e620000000800 */
[----:B0-----:R-:W-:-:S13]  /*1d4d0*/  ISETP.NE.AND P1, PT, R2, 0x1, PT ;  /* 0x000000010200780c */ /* 0x001fda0003f25270 */
[----:B------:R-:W0:Y:S08]  /*1d4e0*/  @P1 LDC R3, c[0x0][0x44c] ;  /* 0x00011300ff031b82 */ /* 0x000e300000000800 */
[----:B------:R-:W4:Y:S01]  /*1d4f0*/  @P1 LDC R2, c[0x0][0x450] ;  /* 0x00011400ff021b82 */ /* 0x000f220000000800 */
[----:B------:R-:W-:Y:S01]  /*1d500*/  IMAD R15, R5, -0x60, RZ ;  /* 0xffffffa0050f7824 */ /* 0x000fe200078e02ff */
[----:B------:R-:W-:Y:S01]  /*1d510*/  ULOP3.LUT UR4, URZ, UR42, URZ, 0x33, !UPT ;  /* 0x0000002a3f047292 */ /* 0x000fe2000f8e333f */
[----:B--2---:R-:W-:-:S04]  /*1d520*/  IMAD.IADD R4, R4, 0x1, R12 ;  /* 0x0000000104047824 */ /* 0x004fc800078e020c */
[----:B0-----:R-:W-:-:S05]  /*1d530*/  @P1 IMAD.HI.U32 R3, R4, R3, RZ ;  /* 0x0000000304031227 */ /* 0x001fca00078e00ff */
[----:B----4-:R-:W-:Y:S01]  /*1d540*/  @P1 SHF.R.U32.HI R4, RZ, R2, R3 ;  /* 0x00000002ff041219 */ /* 0x010fe20000011603 */
[----:B------:R-:W-:-:S04]  /*1d550*/  VIADD R3, R0, 0x30840 ;  /* 0x0003084000037836 */ /* 0x000fc80000000000 */
[----:B------:R-:W0:Y:S01]  /*1d560*/  SHFL.IDX PT, R20, R4, RZ, 0x1c1f ;  /* 0x001c1fff04147589 */ /* 0x000e2200000e0000 */
[----:B------:R-:W-:Y:S01]  /*1d570*/  PRMT R0, R204, 0x654, R3 ;  /* 0x00000654cc007816 */ /* 0x000fe20000000003 */
[----:B------:R-:W-:Y:S01]  /*1d580*/  VIADD R2, R15, 0x1 ;  /* 0x000000010f027836 */ /* 0x000fe20000000000 */
[----:B-1----:R-:W-:Y:S02]  /*1d590*/  ISETP.GE.AND P1, PT, R168, 0x1, PT ;  /* 0x00000001a800780c */ /* 0x002fe40003f26270 */
[----:B------:R3:W-:Y:S02]  /*1d5a0*/  SYNCS.ARRIVE.TRANS64.RED.A1T0 RZ, [R0+URZ], RZ ;  /* 0x000000ff00ff79a7 */ /* 0x0007e4000810043f */
[----:B---3--:R-:W-:-:S05]  /*1d5b0*/  IMAD R0, R6, -0x2, R2 ;  /* 0xfffffffe06007824 */ /* 0x008fca00078e0202 */
[----:B------:R-:W-:-:S05]  /*1d5c0*/  IADD3 R13, -R200, R0, R201 ;  /* 0x00000000c80d7210 */ /* 0x000fca0007ffe1c9 */
[C---:B------:R-:W-:Y:S02]  /*1d5d0*/  VIADD R14, R13.reuse, UR51 ;  /* 0x000000330d0e7c36 */ /* 0x040fe40008000000 */
        /* <DEDUP_REMOVED lines=17> */
.L_x_1835:
[----:B------:R-:W-:-:S05]  /*1d6f0*/  IMAD.U32 R21, RZ, RZ, UR38 ;  /* 0x00000026ff157e24 */ /* 0x000fca000f8e00ff */
[----:B------:R-:W-:-:S13]  /*1d700*/  ISETP.NE.AND P1, PT, R21, 0x1, PT ;  /* 0x000000011500780c */ /* 0x000fda0003f25270 */
[----:B------:R-:W0:Y:S02]  /*1d710*/  @P1 LDC.64 R2, c[0x0][0x9e8] ;  /* 0x00027a00ff021b82 */ /* 0x000e240000000a00 */
[----:B0-----:R-:W-:-:S05]  /*1d720*/  @P1 IMAD.HI.U32 R2, R20, R2, RZ ;  /* 0x0000000214021227 */ /* 0x001fca00078e00ff */
[----:B------:R-:W-:-:S07]  /*1d730*/  @P1 SHF.R.U32.HI R20, RZ, R3, R2 ;  /* 0x00000003ff141219 */ /* 0x000fce0000011602 */
.L_x_1836:
[----:B------:R-:W-:Y:S05]  /*1d740*/  BSYNC B1 ;  /* 0x0000000000017941 */ /* 0x000fea0003800000 */
.L_x_1834:
[----:B------:R-:W-:-:S05]  /*1d750*/  IMAD R20, R20, R21, R0 ;  /* 0x0000001514147224 */ /* 0x000fca00078e0200 */
[----:B------:R-:W-:Y:S02]  /*1d760*/  VIADDMNMX R12, R20, R21, R12, PT ;  /* 0x00000015140c7246 */ /* 0x000fe4000380010c */
[----:B------:R-:W-:-:S07]  /*1d770*/  VIMNMX R6, R6, R20, !PT ;  /* 0x0000001406067248 */ /* 0x000fce0007fe0100 */
.L_x_1833:
[C---:B------:R-:W-:Y:S01]  /*1d780*/  ISETP.GE.AND P1, PT, R15.reuse, 0x2, PT ;  /* 0x000000020f00780c */ /* 0x040fe20003f26270 */
[----:B------:R-:W0:Y:S01]  /*1d790*/  SHFL.IDX PT, R4, R4, 0x1, 0x1c1f ;  /* 0x003c1f0004047f89 */ /* 0x000e2200000e0000 */
[C---:B------:R-:W-:Y:S02]  /*1d7a0*/  ISETP.GE.AND P2, PT, R15.reuse, 0x9, PT ;  /* 0x000000090f00780c */ /* 0x040fe40003f46270 */
[C---:B------:R-:W-:Y:S02]  /*1d7b0*/  ISETP.GT.AND P4, PT, R6.reuse, 0x1, !P1 ;  /* 0x000000010600780c */ /* 0x040fe40004f84270 */
        /* <DEDUP_REMOVED lines=147> */
.L_x_1839:
[----:B------:R-:W-:-:S05]  /*1e0f0*/  IMAD.U32 R6, RZ, RZ, UR38 ;  /* 0x00000026ff067e24 */ /* 0x000fca000f8e00ff */
[----:B------:R-:W-:-:S13]  /*1e100*/  ISETP.NE.AND P6, PT, R6, 0x1, PT ;  /* 0x000000010600780c */ /* 0x000fda0003fc5270 */
[----:B------:R-:W0:Y:S02]  /*1e110*/  @P6 LDC.64 R2, c[0x0][0x9e8] ;  /* 0x00027a00ff026b82 */ /* 0x000e240000000a00 */
[----:B0-----:R-:W-:-:S05]  /*1e120*/  @P6 IMAD.HI.U32 R2, R4, R2, RZ ;  /* 0x0000000204026227 */ /* 0x001fca00078e00ff */
[----:B------:R-:W-:-:S07]  /*1e130*/  @P6 SHF.R.U32.HI R4, RZ, R3, R2 ;  /* 0x00000003ff046219 */ /* 0x000fce0000011602 */
.L_x_1840:
[----:B------:R-:W-:Y:S05]  /*1e140*/  BSYNC B1 ;  /* 0x0000000000017941 */ /* 0x000fea0003800000 */
.L_x_1838:
[----:B------:R-:W-:-:S05]  /*1e150*/  IMAD R3, R4, R6, R0 ;  /* 0x0000000604037224 */ /* 0x000fca00078e0200 */
[----:B------:R-:W-:Y:S02]  /*1e160*/  VIADDMNMX R14, R3, R6, R14, PT ;  /* 0x00000006030e7246 */ /* 0x000fe4000380010e */
[----:B------:R-:W-:-:S07]  /*1e170*/  VIMNMX R13, R13, R3, !PT ;  /* 0x000000030d0d7248 */ /* 0x000fce0007fe0100 */
.L_x_1837:
        /* <DEDUP_REMOVED lines=69> */
[----:B------:R-:W-:Y:S01]  /*1e5d0*/  FMNMX.FTZ R2, R165, R0, !PT ;  /* 0x00000000a5027209 */ /* 0x000fe20007810000 */
[----:B------:R-:W-:Y:S01]  /*1e5e0*/  IMAD.U32 R0, RZ, RZ, UR43 ;  /* 0x0000002bff007e24 */ /* 0x000fe2000f8e00ff */
        /* <DEDUP_REMOVED lines=11> */
[C---:B------:R-:W-:Y:S02]  /*1e6a0*/  ISETP.GT.AND P1, PT, R13.reuse, 0x38, !P1 ;  /* 0x000000380d00780c */ /* 0x040fe40004f24270 */
        /* <DEDUP_REMOVED lines=21> */
[----:B------:R-:W-:Y:S01]  /*1e800*/  FMUL.FTZ R3, R4, R0 ;  /* 0x0000000004037220 */ /* 0x000fe20000410000 */
        /* <DEDUP_REMOVED lines=54> */
[----:B------:R-:W-:Y:S01]  /*1eb70*/  FSEL R129, R4, RZ, P1 ;  /* 0x000000ff04817208 */ /* 0x000fe20000800000 */
[----:B------:R-:W-:Y:S01]  /*1eb80*/  MUFU.EX2 R188, R188 ;  /* 0x000000bc00bc7308 */ /* 0x000fe20000000800 */
[----:B------:R-:W-:-:S03]  /*1eb90*/  FMNMX.FTZ R2, R146, R2, !PT ;  /* 0x0000000292027209 */ /* 0x000fc60007810000 */
[----:B------:R-:W-:Y:S01]  /*1eba0*/  FADD.FTZ R129, -R129, R10 ;  /* 0x0000000a81817221 */ /* 0x000fe20000010100 */
        /* <DEDUP_REMOVED lines=27> */
[----:B------:R-:W-:-:S06]  /*1ed60*/  FMUL.FTZ R6, R129, R0 ;  /* 0x0000000081067220 */ /* 0x000fcc0000410000 */
[----:B------:R-:W-:Y:S01]  /*1ed70*/  MUFU.EX2 R125, R125 ;  /* 0x0000007d007d7308 */ /* 0x000fe20000000800 */
[C---:B------:R-:W-:Y:S01]  /*1ed80*/  FSETP.NEU.FTZ.AND P1, PT, R3.reuse, -INF , PT ;  /* 0xff8000000300780b */ /* 0x040fe20003f3d000 */
[----:B------:R-:W-:-:S05]  /*1ed90*/  FMUL.FTZ R2, R3, R0 ;  /* 0x0000000003027220 */ /* 0x000fca0000410000 */
[----:B------:R-:W-:Y:S01]  /*1eda0*/  FSEL R129, R2, RZ, P1 ;  /* 0x000000ff02817208 */ /* 0x000fe20000800000 */
[----:B------:R-:W0:Y:S01]  /*1edb0*/  MUFU.EX2 R6, R6 ;  /* 0x0000000600067308 */ /* 0x000e220000000800 */
[----:B------:R-:W-:-:S03]  /*1edc0*/  FSEL R2, R3, RZ, P1 ;  /* 0x000000ff03027208 */ /* 0x000fc60000800000 */
[-CC-:B------:R-:W-:Y:S01]  /*1edd0*/  FFMA.FTZ R189, R122, R0.reuse, -R129.reuse ;  /* 0x000000007abd7223 */ /* 0x180fe20000010881 */
[-C--:B------:R-:W-:Y:S01]  /*1ede0*/  FFMA.FTZ R132, R123, R0.reuse, -R129 ;  /* 0x000000007b847223 */ /* 0x080fe20000010881 */
[----:B------:R-:W-:Y:S01]  /*1edf0*/  FADD.FTZ R2, -R2, R9 ;  /* 0x0000000902027221 */ /* 0x000fe20000010100 */
[-CC-:B------:R-:W-:Y:S01]  /*1ee00*/  FFMA.FTZ R191, R126, R0.reuse, -R129.reuse ;  /* 0x000000007ebf7223 */ /* 0x180fe20000010881 */
[-CC-:B------:R-:W-:Y:S01]  /*1ee10*/  FFMA.FTZ R127, R127, R0.reuse, -R129.reuse ;  /* 0x000000007f7f7223 */ /* 0x180fe20000010881 */
[-CC-:B------:R-:W-:Y:S01]  /*1ee20*/  FFMA.FTZ R185, R130, R0.reuse, -R129.reuse ;  /* 0x0000000082b97223 */ /* 0x180fe20000010881 */
[-C--:B------:R-:W-:Y:S01]  /*1ee30*/  FMUL.FTZ R2, R2, R0.reuse ;  /* 0x0000000002027220 */ /* 0x080fe20000410000 */
[----:B------:R-:W-:Y:S01]  /*1ee40*/  MUFU.EX2 R189, R189 ;  /* 0x000000bd00bd7308 */ /* 0x000fe20000000800 */
[-CC-:B------:R-:W-:Y:S01]  /*1ee50*/  FFMA.FTZ R126, R131, R0.reuse, -R129.reuse ;  /* 0x00000000837e7223 */ /* 0x180fe20000010881 */
[-CC-:B------:R-:W-:Y:S01]  /*1ee60*/  FFMA.FTZ R187, R134, R0.reuse, -R129.reuse ;  /* 0x0000000086bb7223 */ /* 0x180fe20000010881 */
[-CC-:B------:R-:W-:Y:S01]  /*1ee70*/  FFMA.FTZ R123, R135, R0.reuse, -R129.reuse ;  /* 0x00000000877b7223 */ /* 0x180fe20000010881 */
[-CC-:B------:R-:W-:Y:S01]  /*1ee80*/  FFMA.FTZ R181, R138, R0.reuse, -R129.reuse ;  /* 0x000000008ab57223 */ /* 0x180fe20000010881 */
[--C-:B------:R-:W-:Y:S01]  /*1ee90*/  FFMA.FTZ R122, R139, R0, -R129.reuse ;  /* 0x000000008b7a7223 */ /* 0x100fe20000010881 */
[----:B0-----:R-:W-:Y:S01]  /*1eea0*/  FFMA.FTZ R8, R6, R8, R188 ;  /* 0x0000000806087223 */ /* 0x001fe200000100bc */
[-CC-:B------:R-:W-:Y:S01]  /*1eeb0*/  FFMA.FTZ R183, R142, R0.reuse, -R129.reuse ;  /* 0x000000008eb77223 */ /* 0x180fe20000010881 */
[----:B------:R-:W0:Y:S01]  /*1eec0*/  MUFU.EX2 R2, R2 ;  /* 0x0000000200027308 */ /* 0x000e220000000800 */
[-CC-:B------:R-:W-:Y:S01]  /*1eed0*/  FFMA.FTZ R135, R143, R0.reuse, -R129.reuse ;  /* 0x000000008f877223 */ /* 0x180fe20000010881 */
[----:B------:R-:W-:Y:S01]  /*1eee0*/  FADD.FTZ R8, R21, R8 ;  /* 0x0000000815087221 */ /* 0x000fe20000010000 */
[-CC-:B------:R-:W-:Y:S01]  /*1eef0*/  FFMA.FTZ R177, R146, R0.reuse, -R129.reuse ;  /* 0x0000000092b17223 */ /* 0x180fe20000010881 */
[-CC-:B------:R-:W-:Y:S01]  /*1ef00*/  FFMA.FTZ R134, R147, R0.reuse, -R129.reuse ;  /* 0x0000000093867223 */ /* 0x180fe20000010881 */
[-CC-:B------:R-:W-:Y:S01]  /*1ef10*/  FFMA.FTZ R179, R150, R0.reuse, -R129.reuse ;  /* 0x0000000096b37223 */ /* 0x180fe20000010881 */
[----:B------:R-:W-:Y:S01]  /*1ef20*/  FADD.FTZ R8, R190, R8 ;  /* 0x00000008be087221 */ /* 0x000fe20000010000 */
[-CC-:B------:R-:W-:Y:S01]  /*1ef30*/  FFMA.FTZ R133, R151, R0.reuse, -R129.reuse ;  /* 0x0000000097857223 */ /* 0x180fe20000010881 */
[----:B------:R-:W1:Y:S01]  /*1ef40*/  MUFU.EX2 R132, R132 ;  /* 0x0000008400847308 */ /* 0x000e620000000800 */
[-CC-:B------:R-:W-:Y:S01]  /*1ef50*/  FFMA.FTZ R173, R154, R0.reuse, -R129.reuse ;  /* 0x000000009aad7223 */ /* 0x180fe20000010881 */
[----:B------:R-:W-:Y:S01]  /*1ef60*/  FADD.FTZ R8, R20, R8 ;  /* 0x0000000814087221 */ /* 0x000fe20000010000 */
[-CC-:B------:R-:W-:Y:S01]  /*1ef70*/  FFMA.FTZ R131, R155, R0.reuse, -R129.reuse ;  /* 0x000000009b837223 */ /* 0x180fe20000010881 */
[-CC-:B------:R-:W-:Y:S01]  /*1ef80*/  FFMA.FTZ R175, R158, R0.reuse, -R129.reuse ;  /* 0x000000009eaf7223 */ /* 0x180fe20000010881 */
[-CC-:B------:R-:W-:Y:S01]  /*1ef90*/  FFMA.FTZ R130, R159, R0.reuse, -R129.reuse ;  /* 0x000000009f827223 */ /* 0x180fe20000010881 */
[----:B------:R-:W-:Y:S01]  /*1efa0*/  FADD.FTZ R8, R184, R8 ;  /* 0x00000008b8087221 */ /* 0x000fe20000010000 */
[-C--:B------:R-:W-:Y:S01]  /*1efb0*/  FFMA.FTZ R169, R162, R0.reuse, -R129 ;  /* 0x00000000a2a97223 */ /* 0x080fe20000010881 */
[----:B------:R-:W2:Y:S01]  /*1efc0*/  MUFU.EX2 R191, R191 ;  /* 0x000000bf00bf7308 */ /* 0x000ea20000000800 */
[----:B0-----:R-:W-:Y:S01]  /*1efd0*/  FFMA.FTZ R7, R2, R7, R189 ;  /* 0x0000000702077223 */ /* 0x001fe200000100bd */
[----:B------:R-:W-:Y:S01]  /*1efe0*/  FADD.FTZ R8, R15, R8 ;  /* 0x000000080f087221 */ /* 0x000fe20000010000 */
[-CC-:B------:R-:W-:Y:S01]  /*1eff0*/  FFMA.FTZ R9, R163, R0.reuse, -R129.reuse ;  /* 0x00000000a3097223 */ /* 0x180fe20000010881 */
[-CC-:B------:R-:W-:Y:S01]  /*1f000*/  FFMA.FTZ R171, R166, R0.reuse, -R129.reuse ;  /* 0x00000000a6ab7223 */ /* 0x180fe20000010881 */
[----:B------:R-:W-:Y:S01]  /*1f010*/  FFMA.FTZ R129, R167, R0, -R129 ;  /* 0x00000000a7817223 */ /* 0x000fe20000010881 */
[----:B------:R-:W-:-:S02]  /*1f020*/  FADD.FTZ R8, R186, R8 ;  /* 0x00000008ba087221 */ /* 0x000fc40000010000 */
        /* <DEDUP_REMOVED lines=73> */
.L_x_1841:
[----:B------:R-:W2:Y:S01]  /*1f4c0*/  LDL R136, [R1+0x3c] ;  /* 0x00003c0001887983 */ /* 0x000ea20000100800 */
[----:B------:R-:W-:Y:S01]  /*1f4d0*/  VIADD R11, R11, 0x30860 ;  /* 0x000308600b0b7836 */ /* 0x000fe20000000000 */
[----:B------:R-:W-:Y:S01]  /*1f4e0*/  F2FP.BF16.F32.PACK_AB R186, R12, R186 ;  /* 0x000000ba0cba723e */ /* 0x000fe200000010ff */
[----:B------:R-:W-:Y:S01]  /*1f4f0*/  IMAD.MOV.U32 R12, RZ, RZ, R194 ;  /* 0x000000ffff0c7224 */ /* 0x000fe200078e00c2 */
[----:B------:R-:W-:Y:S01]  /*1f500*/  F2FP.BF16.F32.PACK_AB R169, R9, R169 ;  /* 0x000000a909a9723e */ /* 0x000fe200000010ff */
[----:B------:R-:W-:Y:S01]  /*1f510*/  IMAD.MOV.U32 R9, RZ, RZ, R3 ;  /* 0x000000ffff097224 */ /* 0x000fe200078e0003 */
[----:B------:R-:W-:Y:S02]  /*1f520*/  PRMT R11, R204, 0x654, R11 ;  /* 0x00000654cc0b7816 */ /* 0x000fe4000000000b */
[----:B------:R-:W-:Y:S01]  /*1f530*/  F2FP.BF16.F32.PACK_AB R170, R10, R170 ;  /* 0x000000aa0aaa723e */ /* 0x000fe200000010ff */
[----:B------:R-:W-:Y:S01]  /*1f540*/  IMAD.MOV.U32 R10, RZ, RZ, R4 ;  /* 0x000000ffff0a7224 */ /* 0x000fe200078e0004 */
[----:B------:R0:W-:Y:S01]  /*1f550*/  SYNCS.ARRIVE.TRANS64.RED.A1T0 RZ, [R11+URZ], RZ ;  /* 0x000000ff0bff79a7 */ /* 0x0001e2000810043f */
[----:B------:R-:W-:-:S02]  /*1f560*/  F2FP.BF16.F32.PACK_AB R188, R21, R188 ;  /* 0x000000bc15bc723e */ /* 0x000fc400000010ff */
[----:B------:R-:W-:Y:S02]  /*1f570*/  F2FP.BF16.F32.PACK_AB R189, R132, R189 ;  /* 0x000000bd84bd723e */ /* 0x000fe400000010ff */
[----:B------:R-:W-:Y:S02]  /*1f580*/  F2FP.BF16.F32.PACK_AB R190, R20, R190 ;  /* 0x000000be14be723e */ /* 0x000fe400000010ff */
[----:B------:R-:W-:Y:S01]  /*1f590*/  F2FP.BF16.F32.PACK_AB R191, R127, R191 ;  /* 0x000000bf7fbf723e */ /* 0x000fe200000010ff */
[----:B0-----:R-:W-:Y:S01]  /*1f5a0*/  IMAD.MOV.U32 R11, RZ, RZ, R199 ;  /* 0x000000ffff0b7224 */ /* 0x001fe200078e00c7 */
        /* <DEDUP_REMOVED lines=17> */
[C---:B--2---:R-:W-:Y:S01]  /*1f6c0*/  ISETP.GT.AND P1, PT, R5.reuse, R136, PT ;  /* 0x000000880500720c */ /* 0x044fe20003f24270 */
[----:B------:R-:W-:-:S12]  /*1f6d0*/  VIADD R5, R5, 0xffffffff ;  /* 0xffffffff05057836 */ /* 0x000fd80000000000 */
[----:B------:R-:W-:Y:S05]  /*1f6e0*/  @P1 BRA `(.L_x_1842) ;  /* 0xffffffc800841947 */ /* 0x000fea000383ffff */
.L_x_1821:
[----:B------:R-:W-:Y:S05]  /*1f6f0*/  BSYNC B0 ;  /* 0x0000000000007941 */ /* 0x000fea0003800000 */
.L_x_1820:
        /* <DEDUP_REMOVED lines=99> */
.L_x_1843:
[----:B------:R-:W-:Y:S01]  /*1fd30*/  IMAD R9, R194, 0x8, R18 ;  /* 0x00000008c2097824 */ /* 0x000fe200078e0212 */
[----:B------:R-:W-:-:S04]  /*1fd40*/  SHF.L.U32 R6, R199, 0x1f, RZ ;  /* 0x0000001fc7067819 */ /* 0x000fc800000006ff */
[----:B------:R0:W1:Y:S01]  /*1fd50*/  SYNCS.PHASECHK.TRANS64.TRYWAIT P1, [R9+URZ+0x30850], R6 ;  /* 0x03085006090075a7 */ /* 0x000062000802017f */
[----:B------:R-:W-:Y:S05]  /*1fd60*/  @!P0 BRA `(.L_x_1844) ;  /* 0x0000000000048947 */ /* 0x000fea0003800000 */
[----:B------:R-:W-:Y:S01]  /*1fd70*/  BPT.TRAP 0x1 ;  /* 0x000000040000795c */ /* 0x000fe20000300000 */
.L_x_1844:
        /* <DEDUP_REMOVED lines=9> */
.L_x_1846:
[----:B------:R-:W-:Y:S05]  /*1fe10*/  BSYNC B0 ;  /* 0x0000000000007941 */ /* 0x000fea0003800000 */
.L_x_1845:
[----:B------:R-:W-:Y:S01]  /*1fe20*/  IMAD.MOV.U32 R10, RZ, RZ, R2 ;  /* 0x000000ffff0a7224 */ /* 0x000fe200078e0002 */
[----:B------:R-:W-:Y:S01]  /*1fe30*/  WARPGROUP.ARRIVE ;  /* 0x00000000000079c5 */ /* 0x000fe20000000000 */
[----:B------:R-:W-:Y:S01]  /*1fe40*/  IMAD.MOV.U32 R11, RZ, RZ, 0x40000040 ;  /* 0x40000040ff0b7424 */ /* 0x000fe200078e00ff */
[----:B------:R-:W2:Y:S02]  /*1fe50*/  SHFL.BFLY PT, R5, R8, 0x2, 0x1f ;  /* 0x0c401f0008057f89 */ /* 0x000ea400000e0000 */
        /* <DEDUP_REMOVED lines=8> */
[----:B------:R-:W-:Y:S02]  /*1fee0*/  IMAD.MOV.U32 R11, RZ, RZ, 0x40000040 ;  /* 0x40000040ff0b7424 */ /* 0x000fe400078e00ff */
[----:B--2---:R-:W-:Y:S01]  /*1fef0*/  FADD.FTZ R5, R5, R8 ;  /* 0x0000000805057221 */ /* 0x004fe20000010000 */
[----:B------:R-:W-:Y:S02]  /*1ff00*/  WARPGROUP.DEPBAR.LE gsb0, 0x0 ;  /* 0x00008000000079c5 */ /* 0x000fe40000010000 */
[----:B------:R-:W-:-:S11]  /*1ff10*/  WARPGROUP.ARRIVE ;  /* 0x00000000000079c5 */ /* 0x000fd60000000000 */
        /* <DEDUP_REMOVED lines=20> */
[----:B01----:R-:W-:Y:S01]  /*20060*/  FADD.FTZ R6, R2, R7 ;  /* 0x0000000702067221 */ /* 0x003fe20000010000 */
[----:B------:R-:W-:Y:S01]  /*20070*/  IMAD.MOV.U32 R7, RZ, RZ, RZ ;  /* 0x000000ffff077224 */ /* 0x000fe200078e00ff */
[----:B------:R-:W0:Y:S02]  /*20080*/  SHFL.BFLY PT, R2, R5, 0x1, 0x1f ;  /* 0x0c201f0005027f89 */ /* 0x000e2400000e0000 */
[----:B0-----:R-:W-:Y:S01]  /*20090*/  FADD.FTZ R12, R5, R2 ;  /* 0x00000002050c7221 */ /* 0x001fe20000010000 */
[----:B------:R-:W-:-:S02]  /*200a0*/  IMAD.MOV.U32 R2, RZ, RZ, RZ ;  /* 0x000000ffff027224 */ /* 0x000fc400078e00ff */
[----:B------:R-:W-:Y:S02]  /*200b0*/  IMAD.MOV.U32 R5, RZ, RZ, -0x800000 ;  /* 0xff800000ff057424 */ /* 0x000fe400078e00ff */
[----:B------:R-:W-:-:S13]  /*200c0*/  FSETP.NE.FTZ.AND P1, PT, R12, RZ, PT ;  /* 0x000000ff0c00720b */ /* 0x000fda0003f35000 */
[----:B------:R-:W-:Y:S01]  /*200d0*/  @P1 MUFU.RCP R7, R12 ;  /* 0x0000000c00071308 */ /* 0x000fe20000001000 */
[----:B------:R-:W-:Y:S02]  /*200e0*/  WARPGROUP.DEPBAR.LE gsb0, 0x0 ;  /* 0x00008000000079c5 */ /* 0x000fe40000010000 */
[----:B------:R-:W-:-:S06]  /*200f0*/  WARPGROUP.ARRIVE ;  /* 0x00000000000079c5 */ /* 0x000fcc0000000000 */
[----:B------:R-:W-:Y:S01]  /*20100*/  HGMMA.64x192x16.F32.BF16 R24, R172, gdesc[UR4].tnspB, R24, gsb0 ;  /* 0x42e00004ac187df0 */ /* 0x000fe20008001818 */
[----:B------:R-:W-:Y:S02]  /*20110*/  R2UR UR6, R10 ;  /* 0x000000000a0672ca */ /* 0x000fe400000e0000 */
[----:B------:R-:W-:Y:S01]  /*20120*/  R2UR UR7, R11 ;  /* 0x000000000b0772ca */ /* 0x000fe200000e0000 */
[----:B------:R-:W0:Y:S01]  /*20130*/  @P1 MUFU.LG2 R10, R12 ;  /* 0x0000000c000a1308 */ /* 0x000e220000000c00 */
[----:B------:R-:W1:Y:S01]  /*20140*/  SHFL.BFLY PT, R11, R6, 0x1, 0x1f ;  /* 0x0c201f00060b7f89 */ /* 0x000e6200000e0000 */
[----:B0-----:R-:W-:Y:S01]  /*20150*/  @P1 FMUL.FTZ R10, R10, 0.69314718246459960938 ;  /* 0x3f3172180a0a1820 */ /* 0x001fe20000410000 */
[----:B-1----:R-:W-:Y:S01]  /*20160*/  FADD.FTZ R13, R6, R11 ;  /* 0x0000000b060d7221 */ /* 0x002fe20000010000 */
[----:B------:R-:W-:Y:S01]  /*20170*/  @P1 FMUL.FTZ R11, R0, 0.69314718246459960938 ;  /* 0x3f317218000b1820 */ /* 0x000fe20000410000 */
[----:B------:R-:W-:-:S03]  /*20180*/  IMAD.MOV.U32 R6, RZ, RZ, -0x800000 ;  /* 0xff800000ff067424 */ /* 0x000fc600078e00ff */
[----:B------:R-:W-:Y:S01]  /*20190*/  FSETP.NE.FTZ.AND P2, PT, R13, RZ, PT ;  /* 0x000000ff0d00720b */ /* 0x000fe20003f55000 */
[----:B------:R-:W-:-:S12]  /*201a0*/  @P1 FFMA.FTZ R6, R11, R4, R10 ;  /* 0x000000040b061223 */ /* 0x000fd8000001000a */
[----:B------:R-:W0:Y:S01]  /*201b0*/  @P2 MUFU.LG2 R8, R13 ;  /* 0x0000000d00082308 */ /* 0x000e220000000c00 */
[----:B------:R-:W-:-:S07]  /*201c0*/  @P2 FMUL.FTZ R15, R0, 0.69314718246459960938 ;  /* 0x3f317218000f2820 */ /* 0x000fce0000410000 */
        /* <DEDUP_REMOVED lines=9> */
.L_x_1848:
        /* <DEDUP_REMOVED lines=12> */
[----:B------:R-:W-:Y:S01]  /*20320*/  SEL R8, RZ, 0x1, P1 ;  /* 0x00000001ff087807 */ /* 0x000fe20000800000 */
        /* <DEDUP_REMOVED lines=95> */
.L_x_1701:
[----:B------:R-:W1:Y:S08]  /*20920*/  S2UR UR4, SR_CgaCtaId ;  /* 0x00000000000479c3 */ /* 0x000e700000008800 */
[----:B------:R-:W-:Y:S01]  /*20930*/  BAR.SYNC.DEFER_BLOCKING 0x5, 0x180 ;  /* 0x0146000000007b1d */ /* 0x000fe20000010000 */
[----:B0-----:R-:W-:-:S05]  /*20940*/  MOV R9, 0x400 ;  /* 0x0000040000097802 */ /* 0x001fca0000000f00 */
[----:B------:R-:W-:Y:S01]  /*20950*/  BSSY B0, `(.L_x_1849) ;  /* 0x0000273000007945 */ /* 0x000fe20003800000 */
[----:B-1----:R-:W-:-:S05]  /*20960*/  IMAD.U32 R204, RZ, RZ, UR4 ;  /* 0x00000004ffcc7e24 */ /* 0x002fca000f8e00ff */
[----:B------:R-:W-:-:S05]  /*20970*/  LEA R18, R204, R9, 0x18 ;  /* 0x00000009cc127211 */ /* 0x000fca00078ec0ff */
[----:B------:R0:W1:Y:S01]  /*20980*/  LDS.128 R28, [R18+0x308d0] ;  /* 0x0308d000121c7984 */ /* 0x0000620000000c00 */
[----:B------:R-:W-:Y:S06]  /*20990*/  BAR.ARV 0x4, 0x180 ;  /* 0x0106000000007b1d */ /* 0x000fec0000002000 */
[----:B------:R-:W-:Y:S05]  /*209a0*/  @P0 BRA `(.L_x_1850) ;  /* 0x0000001800940947 */ /* 0x000fea0003800000 */
[----:B------:R-:W2:Y:S04]  /*209b0*/  LDL R2, [R1+0x88] ;  /* 0x0000880001027983 */ /* 0x000ea80000100800 */
[----:B------:R-:W3:Y:S01]  /*209c0*/  LDL R102, [R1+0x54] ;  /* 0x0000540001667983 */ /* 0x000ee20000100800 */
[----:B------:R-:W4:Y:S01]  /*209d0*/  S2R R11, SR_SWINHI ;  /* 0x00000000000b7919 */ /* 0x000f220000002f00 */
[----:B------:R-:W-:Y:S01]  /*209e0*/  F2FP.BF16.F32.PACK_AB R24, R25, R24 ;  /* 0x000000181918723e */ /* 0x000fe200000010ff */
[----:B------:R-:W-:Y:S01]  /*209f0*/  ULDC.64 UR4, c[0x0][0xc00] ;  /* 0x0003000000047ab9 */ /* 0x000fe20000000a00 */
[----:B------:R-:W-:Y:S01]  /*20a00*/  F2FP.BF16.F32.PACK_AB R25, R138, R26 ;  /* 0x0000001a8a19723e */ /* 0x000fe200000010ff */
[----:B------:R-:W3:Y:S01]  /*20a10*/  LDL R94, [R1+0x50] ;  /* 0x00005000015e7983 */ /* 0x000ee20000100800 */
[----:B------:R-:W-:-:S02]  /*20a20*/  F2FP.BF16.F32.PACK_AB R26, R3, R0 ;  /* 0x00000000031a723e */ /* 0x000fc400000010ff */
[----:B------:R-:W-:Y:S02]  /*20a30*/  MOV R8, R18 ;  /* 0x0000001200087202 */ /* 0x000fe40000000f00 */
[----:B----4-:R-:W-:Y:S02]  /*20a40*/  MOV R9, R11 ;  /* 0x0000000b00097202 */ /* 0x010fe40000000f00 */
        /* <DEDUP_REMOVED lines=38> */
[----:B------:R-:W-:Y:S01]  /*20cb0*/  F2FP.BF16.F32.PACK_AB R115, R119, R118 ;  /* 0x000000767773723e */ /* 0x000fe200000010ff */
[----:B--2---:R-:W-:-:S03]  /*20cc0*/  IMAD.WIDE R74, R2, 0x2, R8 ;  /* 0x00000002024a7825 */ /* 0x004fc600078e0208 */
[C---:B-----5:R-:W-:Y:S02]  /*20cd0*/  IADD3 R137, P1, R74.reuse, 0x40, RZ ;  /* 0x000000404a897810 */ /* 0x060fe40007f3e0ff */
[C---:B------:R-:W-:Y:S02]  /*20ce0*/  IADD3 R111, P2, R74.reuse, 0x20, RZ ;  /* 0x000000204a6f7810 */ /* 0x040fe40007f5e0ff */
[C---:B------:R-:W-:Y:S01]  /*20cf0*/  LOP3.LUT R11, R74.reuse, 0x380, RZ, 0xc0, !PT ;  /* 0x000003804a0b7812 */ /* 0x040fe200078ec0ff */
[----:B------:R-:W-:Y:S01]  /*20d00*/  IMAD.X R15, RZ, RZ, R75, P1 ;  /* 0x000000ffff0f7224 */ /* 0x000fe200008e064b */
[C---:B------:R-:W-:Y:S02]  /*20d10*/  IADD3 R2, P1, R74.reuse, 0x8020, RZ ;  /* 0x000080204a027810 */ /* 0x040fe40007f3e0ff */
[C---:B------:R-:W-:Y:S02]  /*20d20*/  IADD3 R139, P6, R74.reuse, 0x60, RZ ;  /* 0x000000604a8b7810 */ /* 0x040fe40007fde0ff */
[----:B------:R-:W-:-:S02]  /*20d30*/  IADD3 R141, P5, R74, 0x4000, RZ ;  /* 0x000040004a8d7810 */ /* 0x000fc40007fbe0ff */
[----:B------:R-:W-:Y:S02]  /*20d40*/  LOP3.LUT R12, R111, 0x380, RZ, 0xc0, !PT ;  /* 0x000003806f0c7812 */ /* 0x000fe400078ec0ff */
[----:B------:R-:W-:Y:S02]  /*20d50*/  SHF.R.U64 R11, R11, 0x3, RZ ;  /* 0x000000030b0b7819 */ /* 0x000fe400000012ff */
[----:B------:R-:W-:Y:S01]  /*20d60*/  LOP3.LUT R66, R2, 0x380, RZ, 0xc0, !PT ;  /* 0x0000038002427812 */ /* 0x000fe200078ec0ff */
[--C-:B------:R-:W-:Y:S01]  /*20d70*/  IMAD.X R13, RZ, RZ, R75.reuse, P2 ;  /* 0x000000ffff0d7224 */ /* 0x100fe200010e064b */
[----:B------:R-:W-:Y:S01]  /*20d80*/  SHF.R.U64 R12, R12, 0x3, RZ ;  /* 0x000000030c0c7819 */ /* 0x000fe200000012ff */
[--C-:B------:R-:W-:Y:S01]  /*20d90*/  IMAD.X R21, RZ, RZ, R75.reuse, P6 ;  /* 0x000000ffff157224 */ /* 0x100fe200030e064b */
[C---:B------:R-:W-:Y:S01]  /*20da0*/  IADD3 R143, P0, R74.reuse, 0x4020, RZ ;  /* 0x000040204a8f7810 */ /* 0x040fe20007f1e0ff */
[----:B------:R-:W-:Y:S01]  /*20db0*/  IMAD.X R39, RZ, RZ, R75, P5 ;  /* 0x000000ffff277224 */ /* 0x000fe200028e064b */
[----:B------:R-:W-:-:S02]  /*20dc0*/  IADD3 R145, P4, R74, 0x4040, RZ ;  /* 0x000040404a917810 */ /* 0x000fc40007f9e0ff */
[C---:B------:R-:W-:Y:S02]  /*20dd0*/  IADD3 R147, P3, R74.reuse, 0x4060, RZ ;  /* 0x000040604a937810 */ /* 0x040fe40007f7e0ff */
[C---:B------:R-:W-:Y:S02]  /*20de0*/  IADD3 R149, P2, R74.reuse, 0x8000, RZ ;  /* 0x000080004a957810 */ /* 0x040fe40007f5e0ff */
[C---:B------:R-:W-:Y:S02]  /*20df0*/  IADD3 R70, P6, R74.reuse, 0x8040, RZ ;  /* 0x000080404a467810 */ /* 0x040fe40007fde0ff */
[----:B-1----:R-:W-:Y:S02]  /*20e00*/  IADD3 R28, P5, R74, 0x8060, RZ ;  /* 0x000080604a1c7810 */ /* 0x002fe40007fbe0ff */
[----:B------:R-:W-:Y:S02]  /*20e10*/  LOP3.LUT R74, R11, R74, RZ, 0x3c, !PT ;  /* 0x0000004a0b4a7212 */ /* 0x000fe400078e3cff */
[----:B------:R-:W-:-:S02]  /*20e20*/  SHF.R.U64 R3, R66, 0x3, RZ ;  /* 0x0000000342037819 */ /* 0x000fc400000012ff */
[----:B------:R-:W-:Y:S02]  /*20e30*/  LOP3.LUT R12, R12, R111, RZ, 0x3c, !PT ;  /* 0x0000006f0c0c7212 */ /* 0x000fe400078e3cff */
[----:B------:R-:W-:Y:S01]  /*20e40*/  MOV R74, R74 ;  /* 0x0000004a004a7202 */ /* 0x000fe20000000f00 */
[----:B------:R-:W-:Y:S01]  /*20e50*/  BAR.SYNC.DEFER_BLOCKING 0x1, 0x100 ;  /* 0x0044000000007b1d */ /* 0x000fe20000010000 */
[----:B------:R-:W-:Y:S02]  /*20e60*/  LOP3.LUT R66, R3, R2, RZ, 0x3c, !PT ;  /* 0x0000000203427212 */ /* 0x000fe400078e3cff */
[----:B------:R-:W-:Y:S01]  /*20e70*/  MOV R2, R12 ;  /* 0x0000000c00027202 */ /* 0x000fe20000000f00 */
[----:B------:R-:W-:Y:S01]  /*20e80*/  IMAD.X R47, RZ, RZ, R75, P0 ;  /* 0x000000ffff2f7224 */ /* 0x000fe200000e064b */
[----:B------:R-:W-:Y:S02]  /*20e90*/  ISETP.NE.U32.AND P0, PT, RZ, UR4, PT ;  /* 0x00000004ff007c0c */ /* 0x000fe4000bf05070 */
[----:B------:R-:W-:-:S02]  /*20ea0*/  LOP3.LUT R14, R137, 0x380, RZ, 0xc0, !PT ;  /* 0x00000380890e7812 */ /* 0x000fc400078ec0ff */
[----:B------:R-:W-:Y:S02]  /*20eb0*/  LOP3.LUT R20, R139, 0x380, RZ, 0xc0, !PT ;  /* 0x000003808b147812 */ /* 0x000fe400078ec0ff */
[----:B------:R-:W-:Y:S02]  /*20ec0*/  LOP3.LUT R58, R147, 0x380, RZ, 0xc0, !PT ;  /* 0x00000380933a7812 */ /* 0x000fe400078ec0ff */
[----:B------:R-:W-:Y:S02]  /*20ed0*/  LOP3.LUT R38, R141, 0x380, RZ, 0xc0, !PT ;  /* 0x000003808d267812 */ /* 0x000fe400078ec0ff */
[----:B------:R-:W-:Y:S01]  /*20ee0*/  ISETP.NE.AND.EX P0, PT, RZ, UR5, PT, P0 ;  /* 0x00000005ff007c0c */ /* 0x000fe2000bf05300 */
[----:B------:R-:W-:Y:S01]  /*20ef0*/  ULDC.64 UR4, c[0x0][0xc08] ;  /* 0x0003020000047ab9 */ /* 0x000fe20000000a00 */
[----:B------:R-:W-:Y:S04]  /*20f00*/  STSM.16.M88.4 [R74], R24 ;  /* 0x000000184a007844 */ /* 0x000fe80000000200 */
[----:B------:R1:W-:Y:S01]  /*20f10*/  STSM.16.M88.4 [R2], R32 ;  /* 0x0000002002007844 */ /* 0x0003e20000000200 */
[----:B------:R-:W-:Y:S01]  /*20f20*/  LOP3.LUT R46, R143, 0x380, RZ, 0xc0, !PT ;  /* 0x000003808f2e7812 */ /* 0x000fe200078ec0ff */
[----:B------:R-:W-:Y:S01]  /*20f30*/  IMAD.X R63, RZ, RZ, R75, P2 ;  /* 0x000000ffff3f7224 */ /* 0x000fe200010e064b */
[----:B------:R-:W-:-:S02]  /*20f40*/  SHF.R.U64 R14, R14, 0x3, RZ ;  /* 0x000000030e0e7819 */ /* 0x000fc400000012ff */
[----:B------:R-:W-:Y:S01]  /*20f50*/  LOP3.LUT R54, R145, 0x380, RZ, 0xc0, !PT ;  /* 0x0000038091367812 */ /* 0x000fe200078ec0ff */
[--C-:B------:R-:W-:Y:S01]  /*20f60*/  IMAD.X R55, RZ, RZ, R75.reuse, P4 ;  /* 0x000000ffff377224 */ /* 0x100fe200020e064b */
[----:B------:R-:W-:Y:S01]  /*20f70*/  SHF.R.U64 R20, R20, 0x3, RZ ;  /* 0x0000000314147819 */ /* 0x000fe200000012ff */
[----:B-1----:R-:W3:Y:S01]  /*20f80*/  LDC.64 R2, c[0x0][0xc00] ;  /* 0x00030000ff027b82 */ /* 0x002ee20000000a00 */
[----:B------:R-:W-:Y:S01]  /*20f90*/  SHF.R.U64 R58, R58, 0x3, RZ ;  /* 0x000000033a3a7819 */ /* 0x000fe200000012ff */
[--C-:B------:R-:W-:Y:S01]  /*20fa0*/  IMAD.X R59, RZ, RZ, R75.reuse, P3 ;  /* 0x000000ffff3b7224 */ /* 0x100fe200018e064b */
[----:B------:R-:W-:Y:S01]  /*20fb0*/  ISETP.NE.U32.AND P2, PT, RZ, UR4, PT ;  /* 0x00000004ff007c0c */ /* 0x000fe2000bf45070 */
[--C-:B------:R-:W-:Y:S01]  /*20fc0*/  IMAD.X R67, RZ, RZ, R75.reuse, P1 ;  /* 0x000000ffff437224 */ /* 0x100fe200008e064b */
[----:B------:R-:W-:Y:S01]  /*20fd0*/  SHF.R.U64 R38, R38, 0x3, RZ ;  /* 0x0000000326267819 */ /* 0x000fe200000012ff */
[--C-:B------:R-:W-:Y:S01]  /*20fe0*/  IMAD.X R71, RZ, RZ, R75.reuse, P6 ;  /* 0x000000ffff477224 */ /* 0x100fe200030e064b */
[----:B------:R-:W-:Y:S01]  /*20ff0*/  LOP3.LUT R62, R149, 0x380, RZ, 0xc0, !PT ;  /* 0x00000380953e7812 */ /* 0x000fe200078ec0ff */
[----:B------:R-:W-:Y:S01]  /*21000*/  IMAD.X R11, RZ, RZ, R75, P5 ;  /* 0x000000ffff0b7224 */ /* 0x000fe200028e064b */
[----:B------:R-:W-:-:S02]  /*21010*/  SHF.R.U64 R46, R46, 0x3, RZ ;  /* 0x000000032e2e7819 */ /* 0x000fc400000012ff */
[----:B------:R-:W-:Y:S02]  /*21020*/  LOP3.LUT R75, R70, 0x380, RZ, 0xc0, !PT ;  /* 0x00000380464b7812 */ /* 0x000fe400078ec0ff */
[----:B------:R-:W-:Y:S02]  /*21030*/  LOP3.LUT R14, R14, R137, RZ, 0x3c, !PT ;  /* 0x000000890e0e7212 */ /* 0x000fe400078e3cff */
[----:B------:R-:W-:Y:S02]  /*21040*/  SHF.R.U64 R54, R54, 0x3, RZ ;  /* 0x0000000336367819 */ /* 0x000fe400000012ff */
[----:B------:R-:W-:Y:S02]  /*21050*/  LOP3.LUT R111, R28, 0x380, RZ, 0xc0, !PT ;  /* 0x000003801c6f7812 */ /* 0x000fe400078ec0ff */
[----:B------:R-:W-:Y:S02]  /*21060*/  LOP3.LUT R20, R20, R139, RZ, 0x3c, !PT ;  /* 0x0000008b14147212 */ /* 0x000fe400078e3cff */
[----:B------:R-:W-:-:S02]  /*21070*/  LOP3.LUT R58, R58, R147, RZ, 0x3c, !PT ;  /* 0x000000933a3a7212 */ /* 0x000fc400078e3cff */
[----:B------:R-:W-:Y:S02]  /*21080*/  ISETP.NE.AND.EX P2, PT, RZ, UR5, PT, P2 ;  /* 0x00000005ff007c0c */ /* 0x000fe4000bf45320 */
[----:B------:R-:W-:Y:S02]  /*21090*/  LOP3.LUT R38, R38, R141, RZ, 0x3c, !PT ;  /* 0x0000008d26267212 */ /* 0x000fe400078e3cff */
[----:B------:R-:W-:Y:S02]  /*210a0*/  SHF.R.U64 R62, R62, 0x3, RZ ;  /* 0x000000033e3e7819 */ /* 0x000fe400000012ff */
[----:B------:R-:W-:Y:S02]  /*210b0*/  LOP3.LUT R46, R46, R143, RZ, 0x3c, !PT ;  /* 0x0000008f2e2e7212 */ /* 0x000fe400078e3cff */
[----:B------:R-:W-:Y:S02]  /*210c0*/  SHF.R.U64 R75, R75, 0x3, RZ ;  /* 0x000000034b4b7819 */ /* 0x000fe400000012ff */
[----:B------:R-:W-:-:S02]  /*210d0*/  LOP3.LUT R54, R54, R145, RZ, 0x3c, !PT ;  /* 0x0000009136367212 */ /* 0x000fc400078e3cff */
[----:B------:R-:W-:Y:S02]  /*210e0*/  SHF.R.U64 R111, R111, 0x3, RZ ;  /* 0x000000036f6f7819 */ /* 0x000fe400000012ff */
[----:B------:R-:W-:Y:S02]  /*210f0*/  MOV R14, R14 ;  /* 0x0000000e000e7202 */ /* 0x000fe40000000f00 */
[----:B------:R-:W-:Y:S02]  /*21100*/  MOV R20, R20 ;  /* 0x0000001400147202 */ /* 0x000fe40000000f00 */
[----:B------:R-:W-:Y:S02]  /*21110*/  MOV R13, R58 ;  /* 0x0000003a000d7202 */ /* 0x000fe40000000f00 */
[----:B------:R-:W-:Y:S02]  /*21120*/  LOP3.LUT R62, R62, R149, RZ, 0x3c, !PT ;  /* 0x000000953e3e7212 */ /* 0x000fe400078e3cff */
[----:B------:R-:W-:-:S02]  /*21130*/  MOV R38, R38 ;  /* 0x0000002600267202 */ /* 0x000fc40000000f00 */
[----:B------:R-:W-:Y:S02]  /*21140*/  MOV R12, R66 ;  /* 0x00000042000c7202 */ /* 0x000fe40000000f00 */
[----:B------:R-:W-:Y:S02]  /*21150*/  F2FP.BF16.F32.PACK_AB R58, R61, R60 ;  /* 0x0000003c3d3a723e */ /* 0x000fe400000010ff */
[----:B------:R-:W-:Y:S02]  /*21160*/  F2FP.BF16.F32.PACK_AB R59, R129, R7 ;  /* 0x00000007813b723e */ /* 0x000fe400000010ff */
[----:B------:R-:W-:Y:S02]  /*21170*/  LOP3.LUT R70, R75, R70, RZ, 0x3c, !PT ;  /* 0x000000464b467212 */ /* 0x000fe400078e3cff */
[----:B------:R-:W-:Y:S02]  /*21180*/  MOV R46, R46 ;  /* 0x0000002e002e7202 */ /* 0x000fe40000000f00 */
[----:B------:R-:W-:-:S02]  /*21190*/  F2FP.BF16.F32.PACK_AB R66, R69, R68 ;  /* 0x000000444542723e */ /* 0x000fc400000010ff */
[----:B------:R-:W-:Y:S01]  /*211a0*/  F2FP.BF16.F32.PACK_AB R67, R127, R121 ;  /* 0x000000797f43723e */ /* 0x000fe200000010ff */
[----:B------:R-:W-:Y:S01]  /*211b0*/  STSM.16.M88.4 [R14], R40 ;  /* 0x000000280e007844 */ /* 0x000fe20000000200 */
[----:B------:R-:W-:Y:S02]  /*211c0*/  LOP3.LUT R10, R111, R28, RZ, 0x3c, !PT ;  /* 0x0000001c6f0a7212 */ /* 0x000fe400078e3cff */
[----:B------:R-:W-:Y:S02]  /*211d0*/  MOV R54, R54 ;  /* 0x0000003600367202 */ /* 0x000fe40000000f00 */
[----:B------:R-:W-:Y:S02]  /*211e0*/  F2FP.BF16.F32.PACK_AB R74, R77, R76 ;  /* 0x0000004c4d4a723e */ /* 0x000fe400000010ff */
[----:B------:R-:W-:Y:S01]  /*211f0*/  F2FP.BF16.F32.PACK_AB R75, R125, R78 ;  /* 0x0000004e7d4b723e */ /* 0x000fe200000010ff */
[----:B------:R1:W-:Y:S01]  /*21200*/  STSM.16.M88.4 [R20], R48 ;  /* 0x0000003014007844 */ /* 0x0003e20000000200 */
[----:B------:R-:W-:-:S02]  /*21210*/  MOV R62, R62 ;  /* 0x0000003e003e7202 */ /* 0x000fc40000000f00 */
[----:B------:R-:W-:Y:S01]  /*21220*/  MOV R70, R70 ;  /* 0x0000004600467202 */ /* 0x000fe20000000f00 */
[----:B------:R-:W-:Y:S01]  /*21230*/  STSM.16.M88.4 [R38], R56 ;  /* 0x0000003826007844 */ /* 0x000fe20000000200 */
[----:B------:R-:W-:Y:S01]  /*21240*/  MOV R0, R10 ;  /* 0x0000000a00007202 */ /* 0x000fe20000000f00 */
[----:B---3--:R-:W-:Y:S02]  /*21250*/  IMAD.WIDE R10, R102, 0x4, R2 ;  /* 0x00000004660a7825 */ /* 0x008fe400078e0202 */
[----:B------:R2:W-:Y:S01]  /*21260*/  STSM.16.M88.4 [R46], R64 ;  /* 0x000000402e007844 */ /* 0x0005e20000000200 */
[----:B------:R-:W3:Y:S03]  /*21270*/  @P2 LDC.64 R2, c[0x0][0xc08] ;  /* 0x00030200ff022b82 */ /* 0x000ee60000000a00 */
[----:B------:R4:W-:Y:S04]  /*21280*/  STSM.16.M88.4 [R54], R72 ;  /* 0x0000004836007844 */ /* 0x0009e80000000200 */
[----:B------:R4:W-:Y:S01]  /*21290*/  STSM.16.M88.4 [R13], R80 ;  /* 0x000000500d007844 */ /* 0x0009e20000000200 */
[----:B------:R-:W-:Y:S01]  /*212a0*/  ULDC UR4, c[0x0][0xa88] ;  /* 0x0002a20000047ab9 */ /* 0x000fe20000000800 */
[----:B------:R-:W-:Y:S01]  /*212b0*/  IMAD.MOV.U32 R21, RZ, RZ, RZ ;  /* 0x000000ffff157224 */ /* 0x000fe200078e00ff */
[----:B-1----:R-:W1:Y:S01]  /*212c0*/  LDC R20, c[0x0][0xbe8] ;  /* 0x0002fa00ff147b82 */ /* 0x002e620000000800 */
[----:B------:R4:W-:Y:S04]  /*212d0*/  STSM.16.M88.4 [R62], R88 ;  /* 0x000000583e007844 */ /* 0x0009e80000000200 */
[----:B------:R4:W-:Y:S04]  /*212e0*/  STSM.16.M88.4 [R12], R96 ;  /* 0x000000600c007844 */ /* 0x0009e80000000200 */
[----:B------:R4:W-:Y:S04]  /*212f0*/  STSM.16.M88.4 [R70], R104 ;  /* 0x0000006846007844 */ /* 0x0009e80000000200 */
[----:B------:R4:W-:Y:S01]  /*21300*/  STSM.16.M88.4 [R0], R112 ;  /* 0x0000007000007844 */ /* 0x0009e20000000200 */
[----:B------:R-:W-:Y:S01]  /*21310*/  BAR.SYNC.DEFER_BLOCKING 0x1, 0x100 ;  /* 0x0044000000007b1d */ /* 0x000fe20000010000 */
[----:B--2---:R-:W-:-:S02]  /*21320*/  IMAD.U32 R65, RZ, RZ, UR4 ;  /* 0x00000004ff417e24 */ /* 0x004fc4000f8e00ff */
[----:B---3--:R-:W-:-:S03]  /*21330*/  @P2 IMAD.WIDE R2, R102, 0x4, R2 ;  /* 0x0000000466022825 */ /* 0x008fc600078e0202 */
[----:B------:R4:W5:Y:S04]  /*21340*/  @P0 LDG.E R21, desc[UR60][R10.64] ;  /* 0x0000003c0a150981 */ /* 0x000968000c1e1900 */
[----:B------:R4:W5:Y:S01]  /*21350*/  @P2 LDG.E R65, desc[UR60][R2.64] ;  /* 0x0000003c02412981 */ /* 0x000962000c1e1900 */
[----:B-1----:R-:W-:-:S13]  /*21360*/  ISETP.NE.AND P1, PT, R20, 0x1, PT ;  /* 0x000000011400780c */ /* 0x002fda0003f25270 */
[----:B------:R-:W1:Y:S08]  /*21370*/  @P1 LDC R4, c[0x0][0xbec] ;  /* 0x0002fb00ff041b82 */ /* 0x000e700000000800 */
[----:B------:R-:W2:Y:S01]  /*21380*/  @P1 LDC R7, c[0x0][0xbf0] ;  /* 0x0002fc00ff071b82 */ /* 0x000ea20000000800 */
[----:B------:R-:W-:Y:S01]  /*21390*/  SHF.R.S32.HI R28, RZ, 0x1f, R94 ;  /* 0x0000001fff1c7819 */ /* 0x000fe2000001145e */
[----:B----4-:R-:W-:Y:S06]  /*213a0*/  @P2 BRA `(.L_x_1851) ;  /* 0x0000000000102947 */ /* 0x010fec0003800000 */
[----:B------:R-:W-:Y:S05]  /*213b0*/  @!P0 BRA `(.L_x_1851) ;  /* 0x00000000000c8947 */ /* 0x000fea0003800000 */
[----:B------:R-:W3:Y:S04]  /*213c0*/  LDG.E R0, desc[UR60][R10.64] ;  /* 0x0000003c0a007981 */ /* 0x000ee8000c1e1900 */
[----:B-----5:R-:W3:Y:S02]  /*213d0*/  LDG.E R65, desc[UR60][R10.64+0x4] ;  /* 0x0000043c0a417981 */ /* 0x020ee4000c1e1900 */
[----:B---3--:R-:W-:-:S07]  /*213e0*/  IMAD.IADD R65, R65, 0x1, -R0 ;  /* 0x0000000141417824 */ /* 0x008fce00078e0a00 */
.L_x_1851:
[----:B------:R-:W3:Y:S04]  /*213f0*/  LDL R10, [R1+0x44] ;  /* 0x00004400010a7983 */ /* 0x000ee80000100800 */
[----:B------:R-:W4:Y:S01]  /*21400*/  LDL R68, [R1+0x4c] ;  /* 0x00004c0001447983 */ /* 0x000f220000100800 */
[--C-:B-----5:R-:W-:Y:S01]  /*21410*/  SHF.R.S32.HI R3, RZ, 0x1f, R21.reuse ;  /* 0x0000001fff037819 */ /* 0x120fe20000011415 */
[----:B------:R-:W-:Y:S01]  /*21420*/  IMAD.MOV.U32 R2, RZ, RZ, R21 ;  /* 0x000000ffff027224 */ /* 0x000fe200078e0015 */
[----:B------:R-:W-:Y:S01]  /*21430*/  ULDC.64 UR4, c[0x0][0xb90] ;  /* 0x0002e40000047ab9 */ /* 0x000fe20000000a00 */
[----:B------:R-:W3:Y:S01]  /*21440*/  LDL.LU R72, [R1+0x30] ;  /* 0x0000300001487983 */ /* 0x000ee20000300800 */
[----:B------:R-:W-:Y:S01]  /*21450*/  SEL R64, R102, RZ, !P0 ;  /* 0x000000ff66407207 */ /* 0x000fe20004000000 */
[----:B------:R-:W0:Y:S02]  /*21460*/  @P1 LDC R69, c[0x0][0xbec] ;  /* 0x0002fb00ff451b82 */ /* 0x000e240000000800 */
[----:B------:R-:W2:Y:S01]  /*21470*/  LDL R71, [R1+0x60] ;  /* 0x0000600001477983 */ /* 0x000ea20000100800 */
[----:B------:R-:W-:-:S03]  /*21480*/  IMAD R0, R28, UR4, RZ ;  /* 0x000000041c007c24 */ /* 0x000fc6000f8e02ff */
[----:B------:R-:W2:Y:S01]  /*21490*/  LDL R26, [R1+0x84] ;  /* 0x00008400011a7983 */ /* 0x000ea20000100800 */
[----:B------:R-:W-:Y:S01]  /*214a0*/  IMAD R13, R94, UR5, R0 ;  /* 0x000000055e0d7c24 */ /* 0x000fe2000f8e0200 */
[----:B------:R-:W0:Y:S02]  /*214b0*/  @P1 LDC R70, c[0x0][0xbf0] ;  /* 0x0002fc00ff461b82 */ /* 0x000e240000000800 */
[----:B------:R-:W2:Y:S01]  /*214c0*/  LDL R34, [R1+0x64] ;  /* 0x0000640001227983 */ /* 0x000ea20000100800 */
[----:B------:R-:W-:Y:S01]  /*214d0*/  IMAD R65, R65, R20, RZ ;  /* 0x0000001441417224 */ /* 0x000fe200078e02ff */
[----:B------:R-:W-:Y:S01]  /*214e0*/  BSSY B1, `(.L_x_1852) ;  /* 0x00000b9000017945 */ /* 0x000fe20003800000 */
[----:B----4-:R-:W-:Y:S02]  /*214f0*/  IMAD.SHL.U32 R0, R68, 0x8, RZ ;  /* 0x0000000844007824 */ /* 0x010fe400078e00ff */
[----:B---3--:R-:W-:Y:S02]  /*21500*/  IMAD.IADD R27, R10, 0x1, R72 ;  /* 0x000000010a1b7824 */ /* 0x008fe400078e0248 */
[----:B------:R-:W-:Y:S01]  /*21510*/  IMAD.WIDE.U32 R10, R94, UR4, R2 ;  /* 0x000000045e0a7c25 */ /* 0x000fe2000f8e0002 */
[----:B------:R-:W-:-:S03]  /*21520*/  ULDC.64 UR4, c[0x0][0xb98] ;  /* 0x0002e60000047ab9 */ /* 0x000fc60000000a00 */
[----:B-1----:R-:W-:Y:S01]  /*21530*/  @P1 IMAD.HI.U32 R2, R27, R4, RZ ;  /* 0x000000041b021227 */ /* 0x002fe200078e00ff */
[----:B------:R-:W-:-:S03]  /*21540*/  SHF.R.S32.HI R4, RZ, 0x1f, R102 ;  /* 0x0000001fff047819 */ /* 0x000fc60000011466 */
[----:B------:R-:W-:Y:S01]  /*21550*/  IMAD.MOV.U32 R15, RZ, RZ, R27 ;  /* 0x000000ffff0f7224 */ /* 0x000fe200078e001b */
[----:B--2---:R-:W-:Y:S01]  /*21560*/  @P1 SHF.R.U32.HI R15, RZ, R7, R2 ;  /* 0x00000007ff0f1219 */ /* 0x004fe20000011602 */
[----:B------:R-:W-:Y:S01]  /*21570*/  IMAD R7, R71, 0x40, R0 ;  /* 0x0000004047077824 */ /* 0x000fe200078e0200 */
[----:B------:R-:W-:Y:S01]  /*21580*/  SEL R2, R4, RZ, !P0 ;  /* 0x000000ff04027207 */ /* 0x000fe20004000000 */
[----:B------:R-:W-:Y:S02]  /*21590*/  IMAD.IADD R11, R11, 0x1, R13 ;  /* 0x000000010b0b7824 */ /* 0x000fe400078e020d */
[----:B------:R-:W-:Y:S02]  /*215a0*/  IMAD.MOV R25, RZ, RZ, -R15 ;  /* 0x000000ffff197224 */ /* 0x000fe400078e0a0f */
[----:B------:R-:W-:-:S04]  /*215b0*/  IMAD.WIDE R8, R7, 0x2, R8 ;  /* 0x0000000207087825 */ /* 0x000fc800078e0208 */
[----:B------:R-:W-:Y:S02]  /*215c0*/  IMAD R13, R2, UR4, RZ ;  /* 0x00000004020d7c24 */ /* 0x000fe4000f8e02ff */
[----:B------:R-:W-:-:S04]  /*215d0*/  IMAD.WIDE.U32 R10, R64, UR4, R10 ;  /* 0x00000004400a7c25 */ /* 0x000fc8000f8e000a */
[----:B------:R-:W-:Y:S01]  /*215e0*/  IMAD R7, R20, R25, R27 ;  /* 0x0000001914077224 */ /* 0x000fe200078e021b */
[----:B------:R-:W-:Y:S01]  /*215f0*/  IADD3 R14, P0, R15, R10, RZ ;  /* 0x0000000a0f0e7210 */ /* 0x000fe20007f1e0ff */
[----:B------:R-:W-:Y:S01]  /*21600*/  IMAD R12, R64, UR5, R13 ;  /* 0x00000005400c7c24 */ /* 0x000fe2000f8e020d */
[----:B------:R-:W-:Y:S01]  /*21610*/  SHF.R.S32.HI R13, RZ, 0x1f, R15 ;  /* 0x0000001fff0d7819 */ /* 0x000fe2000001140f */
[----:B------:R-:W-:Y:S01]  /*21620*/  ULDC.64 UR4, c[0x0][0xb88] ;  /* 0x0002e20000047ab9 */ /* 0x000fe20000000a00 */
[----:B------:R-:W-:Y:S02]  /*21630*/  SHF.R.S32.HI R4, RZ, 0x1f, R7 ;  /* 0x0000001fff047819 */ /* 0x000fe40000011407 */
[----:B------:R-:W-:-:S03]  /*21640*/  IADD3.X R15, R13, R11, R12, P0, !PT ;  /* 0x0000000b0d0f7210 */ /* 0x000fc600007fe40c */
[----:B------:R-:W-:Y:S02]  /*21650*/  IMAD R4, R4, UR4, RZ ;  /* 0x0000000404047c24 */ /* 0x000fe4000f8e02ff */
[----:B------:R-:W-:-:S04]  /*21660*/  IMAD.WIDE.U32 R14, R7, UR4, R14 ;  /* 0x00000004070e7c25 */ /* 0x000fc8000f8e000e */
[----:B------:R-:W-:Y:S01]  /*21670*/  IMAD R11, R7, UR5, R4 ;  /* 0x00000005070b7c24 */ /* 0x000fe2000f8e0204 */
[----:B------:R-:W-:-:S03]  /*21680*/  ULDC.64 UR4, c[0x0][0xb50] ;  /* 0x0002d40000047ab9 */ /* 0x000fc60000000a00 */
[----:B------:R-:W-:Y:S01]  /*21690*/  IMAD.IADD R7, R15, 0x1, R11 ;  /* 0x000000010f077824 */ /* 0x000fe200078e020b */
[----:B------:R-:W-:Y:S02]  /*216a0*/  LEA R15, P0, R14, UR4, 0x2 ;  /* 0x000000040e0f7c11 */ /* 0x000fe4000f8010ff */
[----:B------:R-:W-:Y:S02]  /*216b0*/  IADD3 R25, P2, R8, 0x1000, RZ ;  /* 0x0000100008197810 */ /* 0x000fe40007f5e0ff */
[----:B------:R-:W-:Y:S01]  /*216c0*/  LEA.HI.X R14, R14, UR5, R7, 0x2, P0 ;  /* 0x000000050e0e7c11 */ /* 0x000fe200080f1407 */
[----:B------:R-:W-:Y:S01]  /*216d0*/  ULDC.64 UR4, c[0x0][0xaa0] ;  /* 0x0002a80000047ab9 */ /* 0x000fe20000000a00 */
[----:B------:R-:W-:Y:S01]  /*216e0*/  LOP3.LUT R10, R25, 0x380, RZ, 0xc0, !PT ;  /* 0x00000380190a7812 */ /* 0x000fe200078ec0ff */
[----:B------:R-:W-:-:S03]  /*216f0*/  IMAD R66, R3, UR4, RZ ;  /* 0x0000000403427c24 */ /* 0x000fc6000f8e02ff */
[----:B------:R-:W-:Y:S01]  /*21700*/  SHF.R.U64 R10, R10, 0x3, RZ ;  /* 0x000000030a0a7819 */ /* 0x000fe200000012ff */
[C---:B------:R-:W-:Y:S02]  /*21710*/  IMAD R3, R21.reuse, UR5, R66 ;  /* 0x0000000515037c24 */ /* 0x040fe4000f8e0242 */
[----:B------:R-:W-:Y:S01]  /*21720*/  IMAD.WIDE.U32 R66, R21, UR4, RZ ;  /* 0x0000000415427c25 */ /* 0x000fe2000f8e00ff */
[----:B------:R-:W-:Y:S01]  /*21730*/  LOP3.LUT R10, R10, R25, RZ, 0x3c, !PT ;  /* 0x000000190a0a7212 */ /* 0x000fe200078e3cff */
[----:B------:R-:W-:Y:S01]  /*21740*/  ULDC.64 UR4, c[0x0][0xae8] ;  /* 0x0002ba0000047ab9 */ /* 0x000fe20000000a00 */
[C---:B------:R-:W-:Y:S01]  /*21750*/  IADD3 R37, P0, R8.reuse, 0x5000, RZ ;  /* 0x0000500008257810 */ /* 0x040fe20007f1e0ff */
[----:B------:R-:W-:Y:S01]  /*21760*/  IMAD.IADD R67, R67, 0x1, R3 ;  /* 0x0000000143437824 */ /* 0x000fe200078e0203 */
[----:B------:R-:W-:Y:S01]  /*21770*/  IADD3 R13, P6, R8, 0x2000, RZ ;  /* 0x00002000080d7810 */ /* 0x000fe20007fde0ff */
[----:B------:R-:W-:Y:S01]  /*21780*/  IMAD R3, R68, 0x20, R71 ;  /* 0x0000002044037824 */ /* 0x000fe200078e0247 */
[----:B------:R-:W-:-:S02]  /*21790*/  IADD3 R25, P5, R8, 0x3000, RZ ;  /* 0x0000300008197810 */ /* 0x000fc40007fbe0ff */
[C---:B------:R-:W-:Y:S01]  /*217a0*/  IADD3 R33, P4, R8.reuse, 0x4000, RZ ;  /* 0x0000400008217810 */ /* 0x040fe20007f9e0ff */
[----:B------:R-:W-:Y:S01]  /*217b0*/  IMAD.X R11, RZ, RZ, R9, P2 ;  /* 0x000000ffff0b7224 */ /* 0x000fe200010e0609 */
[----:B------:R-:W-:Y:S01]  /*217c0*/  IADD3 R41, P3, R8, 0x6000, RZ ;  /* 0x0000600008297810 */ /* 0x000fe20007f7e0ff */
[----:B------:R-:W-:Y:S01]  /*217d0*/  IMAD R28, R28, UR4, RZ ;  /* 0x000000041c1c7c24 */ /* 0x000fe2000f8e02ff */
[----:B------:R-:W-:Y:S01]  /*217e0*/  LOP3.LUT R36, R37, 0x380, RZ, 0xc0, !PT ;  /* 0x0000038025247812 */ /* 0x000fe200078ec0ff */
[----:B------:R-:W-:Y:S01]  /*217f0*/  IMAD.IADD R68, R72, 0x1, R3 ;  /* 0x0000000148447824 */ /* 0x000fe200078e0203 */
[----:B------:R-:W-:Y:S02]  /*21800*/  IADD3 R45, P2, R8, 0x7000, RZ ;  /* 0x00007000082d7810 */ /* 0x000fe40007f5e0ff */
[----:B------:R-:W-:Y:S02]  /*21810*/  LOP3.LUT R12, R13, 0x380, RZ, 0xc0, !PT ;  /* 0x000003800d0c7812 */ /* 0x000fe400078ec0ff */
[----:B------:R-:W-:-:S02]  /*21820*/  LOP3.LUT R24, R25, 0x380, RZ, 0xc0, !PT ;  /* 0x0000038019187812 */ /* 0x000fc400078ec0ff */
[----:B------:R-:W-:Y:S01]  /*21830*/  LOP3.LUT R32, R33, 0x380, RZ, 0xc0, !PT ;  /* 0x0000038021207812 */ /* 0x000fe200078ec0ff */
[----:B------:R-:W-:Y:S01]  /*21840*/  SHFL.IDX PT, R54, R15, RZ, 0x1c1f ;  /* 0x001c1fff0f367589 */ /* 0x000fe200000e0000 */
[----:B------:R-:W-:Y:S01]  /*21850*/  LOP3.LUT R40, R41, 0x380, RZ, 0xc0, !PT ;  /* 0x0000038029287812 */ /* 0x000fe200078ec0ff */
[----:B------:R-:W-:Y:S01]  /*21860*/  IMAD R21, R94, UR5, R28 ;  /* 0x000000055e157c24 */ /* 0x000fe2000f8e021c */
[----:B------:R-:W-:Y:S01]  /*21870*/  SHF.R.U64 R36, R36, 0x3, RZ ;  /* 0x0000000324247819 */ /* 0x000fe200000012ff */
[----:B------:R-:W1:Y:S01]  /*21880*/  SHFL.IDX PT, R55, R14, RZ, 0x1c1f ;  /* 0x001c1fff0e377589 */ /* 0x000e6200000e0000 */
[----:B------:R-:W-:Y:S01]  /*21890*/  LOP3.LUT R44, R45, 0x380, RZ, 0xc0, !PT ;  /* 0x000003802d2c7812 */ /* 0x000fe200078ec0ff */
[----:B------:R-:W-:Y:S01]  /*218a0*/  IMAD.WIDE.U32 R66, R94, UR4, R66 ;  /* 0x000000045e427c25 */ /* 0x000fe2000f8e0042 */
[----:B------:R-:W-:Y:S01]  /*218b0*/  SHF.R.U64 R12, R12, 0x3, RZ ;  /* 0x000000030c0c7819 */ /* 0x000fe200000012ff */
[----:B------:R-:W-:Y:S01]  /*218c0*/  SHFL.IDX PT, R58, R15, 0x1, 0x1c1f ;  /* 0x003c1f000f3a7f89 */ /* 0x000fe200000e0000 */
[----:B------:R-:W-:Y:S01]  /*218d0*/  SHF.R.U64 R24, R24, 0x3, RZ ;  /* 0x0000000318187819 */ /* 0x000fe200000012ff */
[----:B0-----:R-:W-:Y:S01]  /*218e0*/  @P1 IMAD.HI.U32 R3, R68, R69, RZ ;  /* 0x0000004544031227 */ /* 0x001fe200078e00ff */
[----:B------:R-:W-:Y:S01]  /*218f0*/  SHF.R.U64 R32, R32, 0x3, RZ ;  /* 0x0000000320207819 */ /* 0x000fe200000012ff */
[----:B------:R-:W0:Y:S01]  /*21900*/  SHFL.IDX PT, R59, R14, 0x1, 0x1c1f ;  /* 0x003c1f000e3b7f89 */ /* 0x000e2200000e0000 */
[----:B------:R-:W-:Y:S01]  /*21910*/  SHF.R.U64 R40, R40, 0x3, RZ ;  /* 0x0000000328287819 */ /* 0x000fe200000012ff */
[----:B------:R-:W-:Y:S01]  /*21920*/  IMAD.IADD R26, R26, 0x1, R72 ;  /* 0x000000011a1a7824 */ /* 0x000fe200078e0248 */
[----:B------:R-:W-:Y:S01]  /*21930*/  LOP3.LUT R36, R36, R37, RZ, 0x3c, !PT ;  /* 0x0000002524247212 */ /* 0x000fe200078e3cff */
[----:B------:R-:W-:Y:S01]  /*21940*/  IMAD.IADD R67, R67, 0x1, R21 ;  /* 0x0000000143437824 */ /* 0x000fe200078e0215 */
[----:B------:R-:W-:Y:S01]  /*21950*/  SHF.R.U64 R44, R44, 0x3, RZ ;  /* 0x000000032c2c7819 */ /* 0x000fe200000012ff */
[--C-:B------:R-:W-:Y:S01]  /*21960*/  IMAD.X R37, RZ, RZ, R9.reuse, P0 ;  /* 0x000000ffff257224 */ /* 0x100fe200000e0609 */
[----:B------:R-:W-:Y:S01]  /*21970*/  LOP3.LUT R12, R12, R13, RZ, 0x3c, !PT ;  /* 0x0000000d0c0c7212 */ /* 0x000fe200078e3cff */
[----:B------:R-:W-:Y:S01]  /*21980*/  IMAD.MOV.U32 R21, RZ, RZ, R68 ;  /* 0x000000ffff157224 */ /* 0x000fe200078e0044 */
[----:B------:R-:W-:Y:S01]  /*21990*/  LOP3.LUT R24, R24, R25, RZ, 0x3c, !PT ;  /* 0x0000001918187212 */ /* 0x000fe200078e3cff */
[--C-:B------:R-:W-:Y:S01]  /*219a0*/  IMAD.X R13, RZ, RZ, R9.reuse, P6 ;  /* 0x000000ffff0d7224 */ /* 0x100fe200030e0609 */
[----:B------:R-:W-:Y:S01]  /*219b0*/  LOP3.LUT R32, R32, R33, RZ, 0x3c, !PT ;  /* 0x0000002120207212 */ /* 0x000fe200078e3cff */
[--C-:B------:R-:W-:Y:S01]  /*219c0*/  IMAD.X R25, RZ, RZ, R9.reuse, P5 ;  /* 0x000000ffff197224 */ /* 0x100fe200028e0609 */
[----:B------:R-:W-:Y:S01]  /*219d0*/  LOP3.LUT R40, R40, R41, RZ, 0x3c, !PT ;  /* 0x0000002928287212 */ /* 0x000fe200078e3cff */
[----:B------:R-:W-:Y:S01]  /*219e0*/  IMAD.X R33, RZ, RZ, R9, P4 ;  /* 0x000000ffff217224 */ /* 0x000fe200020e0609 */
[----:B------:R-:W-:Y:S01]  /*219f0*/  LOP3.LUT P0, RZ, R34, 0x3, RZ, 0xc0, !PT ;  /* 0x0000000322ff7812 */ /* 0x000fe2000780c0ff */
[----:B------:R-:W-:Y:S01]  /*21a00*/  VIADD R4, R26, 0x8 ;  /* 0x000000081a047836 */ /* 0x000fe20000000000 */
[----:B------:R-:W-:Y:S01]  /*21a10*/  @P1 SHF.R.U32.HI R21, RZ, R70, R3 ;  /* 0x00000046ff151219 */ /* 0x000fe20000011603 */
[----:B------:R-:W-:Y:S01]  /*21a20*/  IMAD.X R41, RZ, RZ, R9, P3 ;  /* 0x000000ffff297224 */ /* 0x000fe200018e0609 */
[C---:B------:R-:W-:Y:S01]  /*21a30*/  IADD3 R49, P6, R8.reuse, 0x8000, RZ ;  /* 0x0000800008317810 */ /* 0x040fe20007fde0ff */
[----:B------:R-:W-:Y:S01]  /*21a40*/  ULDC.64 UR4, c[0x0][0xaf0] ;  /* 0x0002bc0000047ab9 */ /* 0x000fe20000000a00 */
[----:B------:R-:W-:-:S02]  /*21a50*/  IADD3 R53, P5, R8, 0x9000, RZ ;  /* 0x0000900008357810 */ /* 0x000fc40007fbe0ff */
[----:B------:R-:W-:Y:S01]  /*21a60*/  IADD3 R57, P4, R8, 0xa000, RZ ;  /* 0x0000a00008397810 */ /* 0x000fe20007f9e0ff */
[----:B------:R-:W-:Y:S01]  /*21a70*/  IMAD R69, R2, UR4, RZ ;  /* 0x0000000402457c24 */ /* 0x000fe2000f8e02ff */
[----:B------:R-:W-:Y:S01]  /*21a80*/  LOP3.LUT R44, R44, R45, RZ, 0x3c, !PT ;  /* 0x0000002d2c2c7212 */ /* 0x000fe200078e3cff */
[----:B------:R-:W-:Y:S01]  /*21a90*/  IMAD.X R45, RZ, RZ, R9, P2 ;  /* 0x000000ffff2d7224 */ /* 0x000fe200010e0609 */
[----:B------:R-:W-:Y:S01]  /*21aa0*/  IADD3 R7, P3, R8, 0xb000, RZ ;  /* 0x0000b00008077810 */ /* 0x000fe20007f7e0ff */
[----:B------:R-:W-:Y:S01]  /*21ab0*/  IMAD.WIDE.U32 R2, R64, UR4, R66 ;  /* 0x0000000440027c25 */ /* 0x000fe2000f8e0042 */
[----:B------:R-:W-:Y:S02]  /*21ac0*/  ISETP.GE.OR P2, PT, R26, R65, P0 ;  /* 0x000000411a00720c */ /* 0x000fe40000746670 */
[----:B------:R-:W-:Y:S01]  /*21ad0*/  LOP3.LUT R48, R49, 0x380, RZ, 0xc0, !PT ;  /* 0x0000038031307812 */ /* 0x000fe200078ec0ff */
[----:B------:R-:W-:Y:S01]  /*21ae0*/  IMAD.MOV R67, RZ, RZ, -R21 ;  /* 0x000000ffff437224 */ /* 0x000fe200078e0a15 */
[----:B------:R-:W-:-:S02]  /*21af0*/  LOP3.LUT R52, R53, 0x380, RZ, 0xc0, !PT ;  /* 0x0000038035347812 */ /* 0x000fc400078ec0ff */
[----:B------:R-:W-:Y:S02]  /*21b00*/  LOP3.LUT R56, R57, 0x380, RZ, 0xc0, !PT ;  /* 0x0000038039387812 */ /* 0x000fe400078ec0ff */
[----:B------:R-:W-:Y:S02]  /*21b10*/  LOP3.LUT R61, R8, 0x380, RZ, 0xc0, !PT ;  /* 0x00000380083d7812 */ /* 0x000fe400078ec0ff */
[----:B------:R-:W-:Y:S01]  /*21b20*/  ISETP.GE.OR P0, PT, R4, R65, P0 ;  /* 0x000000410400720c */ /* 0x000fe20000706670 */
[----:B------:R-:W-:Y:S01]  /*21b30*/  IMAD R69, R64, UR5, R69 ;  /* 0x0000000540457c24 */ /* 0x000fe2000f8e0245 */
[----:B------:R-:W-:Y:S01]  /*21b40*/  LOP3.LUT R4, R7, 0x380, RZ, 0xc0, !PT ;  /* 0x0000038007047812 */ /* 0x000fe200078ec0ff */
[----:B------:R-:W-:Y:S01]  /*21b50*/  ULDC.64 UR4, c[0x0][0xae0] ;  /* 0x0002b80000047ab9 */ /* 0x000fe20000000a00 */
[----:B------:R-:W-:Y:S01]  /*21b60*/  SHF.R.S32.HI R28, RZ, 0x1f, R21 ;  /* 0x0000001fff1c7819 */ /* 0x000fe20000011415 */
[----:B------:R-:W-:Y:S01]  /*21b70*/  IMAD R67, R20, R67, R68 ;  /* 0x0000004314437224 */ /* 0x000fe200078e0244 */
[----:B------:R-:W-:-:S02]  /*21b80*/  SHF.R.U64 R48, R48, 0x3, RZ ;  /* 0x0000000330307819 */ /* 0x000fc400000012ff */
[----:B------:R-:W-:Y:S02]  /*21b90*/  SHF.R.U64 R52, R52, 0x3, RZ ;  /* 0x0000000334347819 */ /* 0x000fe400000012ff */
[----:B------:R-:W-:Y:S02]  /*21ba0*/  SHF.R.U64 R56, R56, 0x3, RZ ;  /* 0x0000000338387819 */ /* 0x000fe400000012ff */
[----:B------:R-:W-:Y:S01]  /*21bb0*/  SHF.R.U64 R61, R61, 0x3, RZ ;  /* 0x000000033d3d7819 */ /* 0x000fe200000012ff */
[----:B------:R-:W-:Y:S01]  /*21bc0*/  IMAD.IADD R3, R3, 0x1, R69 ;  /* 0x0000000103037824 */ /* 0x000fe200078e0245 */
[----:B------:R-:W-:Y:S01]  /*21bd0*/  SHF.R.U64 R4, R4, 0x3, RZ ;  /* 0x0000000304047819 */ /* 0x000fe200000012ff */
[----:B------:R-:W-:Y:S01]  /*21be0*/  IMAD R28, R28, UR4, RZ ;  /* 0x000000041c1c7c24 */ /* 0x000fe2000f8e02ff */
[----:B------:R-:W-:Y:S01]  /*21bf0*/  LOP3.LUT R48, R48, R49, RZ, 0x3c, !PT ;  /* 0x0000003130307212 */ /* 0x000fe200078e3cff */
[--C-:B------:R-:W-:Y:S01]  /*21c00*/  IMAD.X R49, RZ, RZ, R9.reuse, P6 ;  /* 0x000000ffff317224 */ /* 0x100fe200030e0609 */
[----:B------:R-:W-:Y:S01]  /*21c10*/  LOP3.LUT R52, R52, R53, RZ, 0x3c, !PT ;  /* 0x0000003534347212 */ /* 0x000fe200078e3cff */
[--C-:B------:R-:W-:Y:S01]  /*21c20*/  IMAD.X R53, RZ, RZ, R9.reuse, P5 ;  /* 0x000000ffff357224 */ /* 0x100fe200028e0609 */
[----:B------:R-:W-:Y:S01]  /*21c30*/  LOP3.LUT R56, R56, R57, RZ, 0x3c, !PT ;  /* 0x0000003938387212 */ /* 0x000fe200078e3cff */
[--C-:B------:R-:W-:Y:S01]  /*21c40*/  IMAD.X R57, RZ, RZ, R9.reuse, P4 ;  /* 0x000000ffff397224 */ /* 0x100fe200020e0609 */
[----:B------:R-:W-:Y:S01]  /*21c50*/  LOP3.LUT R60, R61, R8, RZ, 0x3c, !PT ;  /* 0x000000083d3c7212 */ /* 0x000fe200078e3cff */
[--C-:B------:R-:W-:Y:S01]  /*21c60*/  IMAD.X R63, RZ, RZ, R9.reuse, P3 ;  /* 0x000000ffff3f7224 */ /* 0x100fe200018e0609 */
[----:B------:R-:W-:Y:S01]  /*21c70*/  LOP3.LUT R62, R4, R7, RZ, 0x3c, !PT ;  /* 0x00000007043e7212 */ /* 0x000fe200078e3cff */
[----:B------:R-:W-:Y:S01]  /*21c80*/  IMAD.MOV.U32 R61, RZ, RZ, R9 ;  /* 0x000000ffff3d7224 */ /* 0x000fe200078e0009 */
[----:B------:R-:W-:Y:S01]  /*21c90*/  SHF.R.S32.HI R20, RZ, 0x1f, R67 ;  /* 0x0000001fff147819 */ /* 0x000fe20000011443 */
[----:B------:R-:W-:-:S02]  /*21ca0*/  IMAD R69, R21, UR5, R28 ;  /* 0x0000000515457c24 */ /* 0x000fc4000f8e021c */
[----:B------:R-:W-:Y:S01]  /*21cb0*/  IMAD.WIDE.U32 R2, R21, UR4, R2 ;  /* 0x0000000415027c25 */ /* 0x000fe2000f8e0002 */
[----:B-1----:R-:W-:Y:S01]  /*21cc0*/  @!P2 ST.E desc[UR60][R54.64], R6 ;  /* 0x000000063600a985 */ /* 0x002fe2000c10193c */
[----:B------:R-:W-:Y:S02]  /*21cd0*/  ULDC.64 UR4, c[0x0][0xad8] ;  /* 0x0002b60000047ab9 */ /* 0x000fe40000000a00 */
[----:B------:R-:W-:Y:S01]  /*21ce0*/  IMAD.IADD R3, R3, 0x1, R69 ;  /* 0x0000000103037824 */ /* 0x000fe200078e0245 */
[----:B0-----:R0:W-:Y:S01]  /*21cf0*/  @!P0 ST.E desc[UR60][R58.64], R5 ;  /* 0x000000053a008985 */ /* 0x0011e2000c10193c */
[----:B------:R-:W-:-:S03]  /*21d00*/  IMAD R20, R20, UR4, RZ ;  /* 0x0000000414147c24 */ /* 0x000fc6000f8e02ff */
[----:B------:R-:W5:Y:S01]  /*21d10*/  LD.E.128 R8, desc[UR60][R10.64] ;  /* 0x0000003c0a087980 */ /* 0x000f62000c101d00 */
[----:B------:R-:W-:-:S03]  /*21d20*/  IMAD.IADD R68, R71, 0x1, R72 ;  /* 0x0000000147447824 */ /* 0x000fc600078e0248 */
[----:B------:R-:W5:Y:S04]  /*21d30*/  LD.E.128 R12, desc[UR60][R12.64] ;  /* 0x0000003c0c0c7980 */ /* 0x000f68000c101d00 */
[----:B0-----:R0:W5:Y:S01]  /*21d40*/  LD.E.128 R4, desc[UR60][R60.64] ;  /* 0x0000003c3c047980 */ /* 0x001162000c101d00 */
[----:B------:R-:W-:-:S03]  /*21d50*/  IMAD R21, R67, UR5, R20 ;  /* 0x0000000543157c24 */ /* 0x000fc6000f8e0214 */
[----:B------:R-:W5:Y:S01]  /*21d60*/  LD.E.128 R24, desc[UR60][R24.64] ;  /* 0x0000003c18187980 */ /* 0x000f62000c101d00 */
[----:B------:R-:W-:Y:S01]  /*21d70*/  IMAD.WIDE.U32 R2, R67, UR4, R2 ;  /* 0x0000000443027c25 */ /* 0x000fe2000f8e0002 */
[----:B------:R-:W-:Y:S02]  /*21d80*/  ULDC.64 UR4, c[0x0][0xa80] ;  /* 0x0002a00000047ab9 */ /* 0x000fe40000000a00 */
[----:B------:R-:W5:Y:S04]  /*21d90*/  LD.E.128 R32, desc[UR60][R32.64] ;  /* 0x0000003c20207980 */ /* 0x000f68000c101d00 */
[----:B------:R-:W5:Y:S04]  /*21da0*/  LD.E.128 R36, desc[UR60][R36.64] ;  /* 0x0000003c24247980 */ /* 0x000f68000c101d00 */
[----:B------:R-:W5:Y:S04]  /*21db0*/  LD.E.128 R40, desc[UR60][R40.64] ;  /* 0x0000003c28287980 */ /* 0x000f68000c101d00 */
[----:B------:R-:W5:Y:S04]  /*21dc0*/  LD.E.128 R44, desc[UR60][R44.64] ;  /* 0x0000003c2c2c7980 */ /* 0x000f68000c101d00 */
[----:B------:R-:W5:Y:S04]  /*21dd0*/  LD.E.128 R48, desc[UR60][R48.64] ;  /* 0x0000003c30307980 */ /* 0x000f68000c101d00 */
[----:B------:R-:W5:Y:S04]  /*21de0*/  LD.E.128 R52, desc[UR60][R52.64] ;  /* 0x0000003c34347980 */ /* 0x000f68000c101d00 */
[----:B------:R-:W5:Y:S04]  /*21df0*/  LD.E.128 R56, desc[UR60][R56.64] ;  /* 0x0000003c38387980 */ /* 0x000f68000c101d00 */
[----:B------:R-:W5:Y:S01]  /*21e00*/  LD.E.128 R60, desc[UR60][R62.64] ;  /* 0x0000003c3e3c7980 */ /* 0x000f62000c101d00 */
[----:B------:R-:W-:Y:S01]  /*21e10*/  @!PT LDS RZ, [RZ] ;  /* 0x00000000fffff984 */ /* 0x000fe20000000800 */
[----:B------:R-:W-:Y:S01]  /*21e20*/  @!PT LDS RZ, [RZ] ;  /* 0x00000000fffff984 */ /* 0x000fe20000000800 */
[----:B------:R-:W-:Y:S01]  /*21e30*/  @!PT LDS RZ, [RZ] ;  /* 0x00000000fffff984 */ /* 0x000fe20000000800 */
[----:B------:R-:W-:Y:S01]  /*21e40*/  @!PT LDS RZ, [RZ] ;  /* 0x00000000fffff984 */ /* 0x000fe20000000800 */
[----:B------:R1:W-:Y:S06]  /*21e50*/  MEMBAR.ALL.CTA ;  /* 0x0000000000007992 */ /* 0x0003ec0000008000 */
[----:B-1----:R-:W1:Y:S01]  /*21e60*/  FENCE.VIEW.ASYNC.S ;  /* 0x00000000000073c6 */ /* 0x002e620000000000 */
[----:B------:R-:W-:Y:S01]  /*21e70*/  VIADD R28, R68, 0x40 ;  /* 0x00000040441c7836 */ /* 0x000fe20000000000 */
[----:B------:R-:W-:Y:S01]  /*21e80*/  LEA R64, P2, R2, UR4, 0x1 ;  /* 0x0000000402407c11 */ /* 0x000fe2000f8408ff */
[----:B------:R-:W-:-:S03]  /*21e90*/  IMAD.IADD R21, R3, 0x1, R21 ;  /* 0x0000000103157824 */ /* 0x000fc600078e0215 */
[-C--:B------:R-:W-:Y:S02]  /*21ea0*/  ISETP.GE.AND P0, PT, R28, R65.reuse, PT ;  /* 0x000000411c00720c */ /* 0x080fe40003f06270 */
[----:B------:R-:W-:Y:S02]  /*21eb0*/  LEA.HI.X R28, R2, UR5, R21, 0x1, P2 ;  /* 0x00000005021c7c11 */ /* 0x000fe400090f0c15 */
[----:B------:R-:W-:Y:S01]  /*21ec0*/  ISETP.GE.AND P2, PT, R68, R65, PT ;  /* 0x000000414400720c */ /* 0x000fe20003f46270 */
[----:B------:R-:W-:Y:S02]  /*21ed0*/  VIADD R3, R18, 0x30820 ;  /* 0x0003082012037836 */ /* 0x000fe40000000000 */
[----:B------:R-:W-:-:S03]  /*21ee0*/  VIADD R20, R68, 0x20 ;  /* 0x0000002044147836 */ /* 0x000fc60000000000 */
[----:B------:R-:W-:Y:S01]  /*21ef0*/  PRMT R3, RZ, 0x654, R3 ;  /* 0x00000654ff037816 */ /* 0x000fe20000000003 */
[C---:B------:R-:W-:Y:S02]  /*21f00*/  VIADD R70, R0.reuse, 0x40 ;  /* 0x0000004000467836 */ /* 0x040fe40000000000 */
[----:B------:R-:W-:Y:S01]  /*21f10*/  VIADD R72, R0, 0x80 ;  /* 0x0000008000487836 */ /* 0x000fe20000000000 */
[----:B-1----:R0:W1:Y:S01]  /*21f20*/  SHFL.IDX PT, R21, R64, RZ, 0x181f ;  /* 0x00181fff40157589 */ /* 0x00206200000e0000 */
[----:B------:R-:W-:Y:S01]  /*21f30*/  ISETP.GE.AND P1, PT, R20, R65, PT ;  /* 0x000000411400720c */ /* 0x000fe20003f26270 */
[----:B------:R0:W-:Y:S02]  /*21f40*/  SYNCS.ARRIVE.TRANS64.RED.A1T0 RZ, [R3+URZ], RZ ;  /* 0x000000ff03ff79a7 */ /* 0x0001e4000810043f */
[----:B------:R0:W2:Y:S01]  /*21f50*/  SHFL.IDX PT, R67, R28, RZ, 0x181f ;  /* 0x00181fff1c437589 */ /* 0x0000a200000e0000 */
[----:B------:R-:W-:Y:S02]  /*21f60*/  SHF.R.S32.HI R69, RZ, 0x1f, R0 ;  /* 0x0000001fff457819 */ /* 0x000fe40000011400 */
[----:B------:R-:W-:-:S02]  /*21f70*/  SHF.R.S32.HI R71, RZ, 0x1f, R70 ;  /* 0x0000001fff477819 */ /* 0x000fc40000011446 */
[----:B------:R-:W-:Y:S01]  /*21f80*/  SHF.R.S32.HI R73, RZ, 0x1f, R72 ;  /* 0x0000001fff497819 */ /* 0x000fe20000011448 */
[----:B------:R-:W-:Y:S06]  /*21f90*/  @P2 BRA `(.L_x_1853) ;  /* 0x0000000000342947 */ /* 0x000fec0003800000 */
[----:B------:R-:W-:Y:S02]  /*21fa0*/  ULDC UR4, c[0x0][0xac8] ;  /* 0x0002b20000047ab9 */ /* 0x000fe40000000800 */
[----:B------:R-:W-:Y:S02]  /*21fb0*/  ISETP.GE.AND P4, PT, R0, UR4, PT ;  /* 0x0000000400007c0c */ /* 0x000fe4000bf86270 */
[----:B------:R-:W-:Y:S02]  /*21fc0*/  ISETP.GE.AND P3, PT, R70, UR4, PT ;  /* 0x0000000446007c0c */ /* 0x000fe4000bf66270 */
[----:B------:R-:W-:-:S09]  /*21fd0*/  ISETP.GE.AND P2, PT, R72, UR4, PT ;  /* 0x0000000448007c0c */ /* 0x000fd2000bf46270 */
[-C--:B-1----:R-:W-:Y:S02]  /*21fe0*/  @!P4 LEA R2, P6, R0, R21.reuse, 0x1 ;  /* 0x000000150002c211 */ /* 0x082fe400078c08ff */
[----:B------:R-:W-:Y:S02]  /*21ff0*/  @!P3 LEA R20, P5, R70, R21, 0x1 ;  /* 0x000000154614b211 */ /* 0x000fe400078a08ff */
[----:B0-2---:R-:W-:Y:S02]  /*22000*/  @!P4 LEA.HI.X R3, R0, R67, R69, 0x1, P6 ;  /* 0x000000430003c211 */ /* 0x005fe400030f0c45 */
[----:B------:R-:W-:Y:S02]  /*22010*/  @!P2 LEA R66, P6, R72, R21, 0x1 ;  /* 0x000000154842a211 */ /* 0x000fe400078c08ff */
[-C--:B------:R-:W-:Y:S01]  /*22020*/  @!P3 LEA.HI.X R21, R70, R67.reuse, R71, 0x1, P5 ;  /* 0x000000434615b211 */ /* 0x080fe200028f0c47 */
[----:B-----5:R3:W-:Y:S01]  /*22030*/  @!P4 ST.E.128 desc[UR60][R2.64], R4 ;  /* 0x000000040200c985 */ /* 0x0207e2000c101d3c */
[----:B------:R-:W-:-:S03]  /*22040*/  @!P2 LEA.HI.X R67, R72, R67, R73, 0x1, P6 ;  /* 0x000000434843a211 */ /* 0x000fc600030f0c49 */
[----:B------:R3:W-:Y:S04]  /*22050*/  @!P3 ST.E.128 desc[UR60][R20.64], R32 ;  /* 0x000000201400b985 */ /* 0x0007e8000c101d3c */
[----:B------:R3:W-:Y:S02]  /*22060*/  @!P2 ST.E.128 desc[UR60][R66.64], R48 ;  /* 0x000000304200a985 */ /* 0x0007e4000c101d3c */
.L_x_1853:
[----:B------:R-:W-:Y:S05]  /*22070*/  BSYNC B1 ;  /* 0x0000000000017941 */ /* 0x000fea0003800000 */
.L_x_1852:
[----:B---3-5:R3:W4:Y:S01]  /*22080*/  SHFL.IDX PT, R7, R28, 0x1, 0x181f ;  /* 0x00381f001c077f89 */ /* 0x02872200000e0000 */
[----:B------:R-:W-:Y:S03]  /*22090*/  BSSY B1, `(.L_x_1854) ;  /* 0x0000010000017945 */ /* 0x000fe60003800000 */
[----:B0-----:R3:W0:Y:S01]  /*220a0*/  SHFL.IDX PT, R3, R64, 0x1, 0x181f ;  /* 0x00381f0040037f89 */ /* 0x00162200000e0000 */
        /* <DEDUP_REMOVED lines=14> */
.L_x_1855:
[----:B------:R-:W-:Y:S05]  /*22190*/  BSYNC B1 ;  /* 0x0000000000017941 */ /* 0x000fea0003800000 */
.L_x_1854:
        /* <DEDUP_REMOVED lines=17> */
.L_x_1857:
[----:B------:R-:W-:Y:S05]  /*222b0*/  BSYNC B1 ;  /* 0x0000000000017941 */ /* 0x000fea0003800000 */
.L_x_1856:
[----:B0-----:R-:W-:Y:S01]  /*222c0*/  VIADD R2, R68, 0x60 ;  /* 0x0000006044027836 */ /* 0x001fe20000000000 */
[----:B----4-:R0:W4:Y:S04]  /*222d0*/  SHFL.IDX PT, R7, R28, 0x3, 0x181f ;  /* 0x00781f001c077f89 */ /* 0x01012800000e0000 */
[----:B------:R-:W-:Y:S01]  /*222e0*/  ISETP.GE.AND P0, PT, R2, R65, PT ;  /* 0x000000410200720c */ /* 0x000fe20003f06270 */
[----:B------:R0:W0:-:S12]  /*222f0*/  SHFL.IDX PT, R9, R64, 0x3, 0x181f ;  /* 0x00781f0040097f89 */ /* 0x00001800000e0000 */
[----:B------:R-:W-:Y:S05]  /*22300*/  @P0 BRA `(.L_x_1858) ;  /* 0x0000000c005c0947 */ /* 0x000fea0003800000 */
[----:B------:R-:W-:Y:S02]  /*22310*/  ULDC UR4, c[0x0][0xac8] ;  /* 0x0002b20000047ab9 */ /* 0x000fe40000000800 */
[----:B------:R-:W-:Y:S02]  /*22320*/  ISETP.GE.AND P2, PT, R0, UR4, PT ;  /* 0x0000000400007c0c */ /* 0x000fe4000bf46270 */
[----:B------:R-:W-:-:S11]  /*22330*/  ISETP.GE.AND P3, PT, R70, UR4, PT ;  /* 0x0000000446007c0c */ /* 0x000fd6000bf66270 */
[-C--:B0-----:R-:W-:Y:S02]  /*22340*/  @!P2 LEA R2, P0, R0, R9.reuse, 0x1 ;  /* 0x000000090002a211 */ /* 0x081fe400078008ff */
[----:B------:R-:W-:Y:S02]  /*22350*/  @!P3 LEA R4, P1, R70, R9, 0x1 ;  /* 0x000000094604b211 */ /* 0x000fe400078208ff */
        /* <DEDUP_REMOVED lines=10> */
.L_x_1850:
[----:B------:R-:W2:Y:S01]  /*22400*/  LDL R9, [R1+0x54] ;  /* 0x0000540001097983 */ /* 0x000ea20000100800 */
[----:B------:R-:W-:Y:S01]  /*22410*/  ULDC.64 UR4, c[0x0][0xc00] ;  /* 0x0003000000047ab9 */ /* 0x000fe20000000a00 */
[----:B------:R-:W2:Y:S01]  /*22420*/  LDC.64 R2, c[0x0][0xc00] ;  /* 0x00030000ff027b82 */ /* 0x000ea20000000a00 */
[----:B------:R-:W-:Y:S01]  /*22430*/  ISETP.NE.U32.AND P0, PT, RZ, UR4, PT ;  /* 0x00000004ff007c0c */ /* 0x000fe2000bf05070 */
[----:B------:R-:W-:-:S03]  /*22440*/  IMAD.MOV.U32 R6, RZ, RZ, RZ ;  /* 0x000000ffff067224 */ /* 0x000fc600078e00ff */
[----:B------:R-:W-:Y:S01]  /*22450*/  ISETP.NE.AND.EX P0, PT, RZ, UR5, PT, P0 ;  /* 0x00000005ff007c0c */ /* 0x000fe2000bf05300 */
[----:B------:R-:W-:Y:S02]  /*22460*/  ULDC.64 UR4, c[0x0][0xc08] ;  /* 0x0003020000047ab9 */ /* 0x000fe40000000a00 */
[----:B------:R-:W-:Y:S01]  /*22470*/  ISETP.NE.U32.AND P1, PT, RZ, UR4, PT ;  /* 0x00000004ff007c0c */ /* 0x000fe2000bf25070 */
[----:B------:R-:W3:Y:S03]  /*22480*/  LDC R25, c[0x0][0xbe8] ;  /* 0x0002fa00ff197b82 */ /* 0x000ee60000000800 */
[----:B------:R-:W-:-:S13]  /*22490*/  ISETP.NE.AND.EX P1, PT, RZ, UR5, PT, P1 ;  /* 0x00000005ff007c0c */ /* 0x000fda000bf25310 */
[----:B------:R-:W4:Y:S01]  /*224a0*/  @P1 LDC.64 R4, c[0x0][0xc08] ;  /* 0x00030200ff041b82 */ /* 0x000f220000000a00 */
[----:B------:R-:W-:Y:S02]  /*224b0*/  ULDC UR4, c[0x0][0xa88] ;  /* 0x0002a20000047ab9 */ /* 0x000fe40000000800 */
[----:B------:R-:W-:Y:S01]  /*224c0*/  IMAD.U32 R0, RZ, RZ, UR4 ;  /* 0x00000004ff007e24 */ /* 0x000fe2000f8e00ff */
[----:B------:R-:W0:Y:S01]  /*224d0*/  S2R R8, SR_TID.X ;  /* 0x0000000000087919 */ /* 0x000e220000002100 */
[----:B--2---:R-:W-:-:S04]  /*224e0*/  IMAD.WIDE R2, R9, 0x4, R2 ;  /* 0x0000000409027825 */ /* 0x004fc800078e0202 */
[----:B----4-:R-:W-:Y:S01]  /*224f0*/  @P1 IMAD.WIDE R4, R9, 0x4, R4 ;  /* 0x0000000409041825 */ /* 0x010fe200078e0204 */
[----:B------:R2:W5:Y:S04]  /*22500*/  @P0 LDG.E R6, desc[UR60][R2.64] ;  /* 0x0000003c02060981 */ /* 0x000568000c1e1900 */
[----:B------:R2:W5:Y:S01]  /*22510*/  @P1 LDG.E R0, desc[UR60][R4.64] ;  /* 0x0000003c04001981 */ /* 0x000562000c1e1900 */
[----:B---3--:R-:W-:Y:S01]  /*22520*/  ISETP.NE.AND P2, PT, R25, 0x1, PT ;  /* 0x000000011900780c */ /* 0x008fe20003f45270 */
[----:B0-----:R-:W-:-:S05]  /*22530*/  VIADD R7, R8, 0xffffff80 ;  /* 0xffffff8008077836 */ /* 0x001fca0000000000 */
[----:B------:R-:W-:Y:S02]  /*22540*/  ISETP.GE.AND P3, PT, R7, 0x80, PT ;  /* 0x000000800700780c */ /* 0x000fe40003f66270 */
[----:B------:R-:W-:-:S05]  /*22550*/  SHF.R.S32.HI R7, RZ, 0x1f, R9 ;  /* 0x0000001fff077819 */ /* 0x000fca0000011409 */
[----:B------:R-:W0:Y:S08]  /*22560*/  @P2 LDC R14, c[0x0][0xbec] ;  /* 0x0002fb00ff0e2b82 */ /* 0x000e300000000800 */
[----:B------:R-:W3:Y:S01]  /*22570*/  @P2 LDC R27, c[0x0][0xbf0] ;  /* 0x0002fc00ff1b2b82 */ /* 0x000ee20000000800 */
[----:B--2---:R-:W-:Y:S05]  /*22580*/  @P1 BRA `(.L_x_1859) ;  /* 0x0000000000101947 */ /* 0x004fea0003800000 */
[----:B------:R-:W-:Y:S05]  /*22590*/  @!P0 BRA `(.L_x_1859) ;  /* 0x00000000000c8947 */ /* 0x000fea0003800000 */
[----:B------:R-:W2:Y:S04]  /*225a0*/  LDG.E R5, desc[UR60][R2.64] ;  /* 0x0000003c02057981 */ /* 0x000ea8000c1e1900 */
[----:B-----5:R-:W2:Y:S02]  /*225b0*/  LDG.E R0, desc[UR60][R2.64+0x4] ;  /* 0x0000043c02007981 */ /* 0x020ea4000c1e1900 */
[----:B--2---:R-:W-:-:S07]  /*225c0*/  IMAD.IADD R0, R0, 0x1, -R5 ;  /* 0x0000000100007824 */ /* 0x004fce00078e0a05 */
.L_x_1859:
[----:B------:R-:W2:Y:S04]  /*225d0*/  LDL R24, [R1+0x50] ;  /* 0x0000500001187983 */ /* 0x000ea80000100800 */
[----:B------:R4:W5:Y:S01]  /*225e0*/  LDL R20, [R1+0x30] ;  /* 0x0000300001147983 */ /* 0x0009620000100800 */
[----:B------:R-:W-:Y:S01]  /*225f0*/  BSSY B1, `(.L_x_1860) ;  /* 0x000002c000017945 */ /* 0x000fe20003800000 */
[----:B------:R-:W-:Y:S02]  /*22600*/  SEL R13, R9, RZ, !P0 ;  /* 0x000000ff090d7207 */ /* 0x000fe40004000000 */
[----:B------:R-:W-:Y:S02]  /*22610*/  SEL R12, R7, RZ, !P0 ;  /* 0x000000ff070c7207 */ /* 0x000fe40004000000 */
[----:B-----5:R-:W-:-:S02]  /*22620*/  SHF.R.S32.HI R11, RZ, 0x1f, R6 ;  /* 0x0000001fff0b7819 */ /* 0x020fc40000011406 */
[----:B--2---:R-:W-:Y:S01]  /*22630*/  SHF.R.S32.HI R10, RZ, 0x1f, R24 ;  /* 0x0000001fff0a7819 */ /* 0x004fe20000011418 */
[----:B----4-:R-:W-:Y:S06]  /*22640*/  @P3 BRA `(.L_x_1861) ;  /* 0x0000000000983947 */ /* 0x010fec0003800000 */
[----:B------:R-:W2:Y:S01]  /*22650*/  LDC R9, c[0x0][0xbe8] ;  /* 0x0002fa00ff097b82 */ /* 0x000ea20000000800 */
[----:B------:R-:W-:Y:S01]  /*22660*/  IADD3 R8, R20, -0x80, R8 ;  /* 0xffffff8014087810 */ /* 0x000fe20007ffe008 */
[----:B--2---:R-:W-:-:S05]  /*22670*/  IMAD R2, R0, R9, RZ ;  /* 0x0000000900027224 */ /* 0x004fca00078e02ff */
        /* <DEDUP_REMOVED lines=9> */
[----:B------:R-:W2:Y:S01]  /*22710*/  @P0 LDC R15, c[0x0][0xbec] ;  /* 0x0002fb00ff0f0b82 */ /* 0x000ea20000000800 */
[----:B------:R-:W-:Y:S01]  /*22720*/  IMAD R7, R24, UR5, R7 ;  /* 0x0000000518077c24 */ /* 0x000fe2000f8e0207 */
[----:B------:R-:W-:-:S03]  /*22730*/  ULDC.64 UR4, c[0x0][0xb98] ;  /* 0x0002e60000047ab9 */ /* 0x000fc60000000a00 */
[----:B------:R-:W-:-:S03]  /*22740*/  IMAD.IADD R3, R3, 0x1, R7 ;  /* 0x0000000103037824 */ /* 0x000fc600078e0207 */
[----:B------:R-:W4:Y:S01]  /*22750*/  @P0 LDC R21, c[0x0][0xbf0] ;  /* 0x0002fc00ff150b82 */ /* 0x000f220000000800 */
[----:B------:R-:W-:-:S04]  /*22760*/  IMAD.WIDE.U32 R2, R13, UR4, R2 ;  /* 0x000000040d027c25 */ /* 0x000fc8000f8e0002 */
[----:B--2---:R-:W-:-:S05]  /*22770*/  @P0 IMAD.HI.U32 R4, R8, R15, RZ ;  /* 0x0000000f08040227 */ /* 0x004fca00078e00ff */
        /* <DEDUP_REMOVED lines=19> */
.L_x_1861:
[----:B------:R-:W-:Y:S05]  /*228b0*/  BSYNC B1 ;  /* 0x0000000000017941 */ /* 0x000fea0003800000 */
.L_x_1860:
[----:B------:R-:W4:Y:S01]  /*228c0*/  LDL R8, [R1+0x60] ;  /* 0x0000600001087983 */ /* 0x000f220000100800 */
[----:B------:R-:W-:-:S03]  /*228d0*/  ULDC.64 UR4, c[0x0][0xaa0] ;  /* 0x0002a80000047ab9 */ /* 0x000fc60000000a00 */
[----:B------:R-:W4:Y:S01]  /*228e0*/  LDL R15, [R1+0x4c] ;  /* 0x00004c00010f7983 */ /* 0x000f220000100800 */
[----:B--2---:R-:W-:Y:S01]  /*228f0*/  IMAD R3, R11, UR4, RZ ;  /* 0x000000040b037c24 */ /* 0x004fe2000f8e02ff */
[----:B------:R-:W-:Y:S03]  /*22900*/  BSSY B1, `(.L_x_1862) ;  /* 0x0000041000017945 */ /* 0x000fe60003800000 */
[C---:B------:R-:W-:Y:S02]  /*22910*/  IMAD R5, R6.reuse, UR5, R3 ;  /* 0x0000000506057c24 */ /* 0x040fe4000f8e0203 */
[----:B------:R-:W-:Y:S01]  /*22920*/  IMAD.WIDE.U32 R2, R6, UR4, RZ ;  /* 0x0000000406027c25 */ /* 0x000fe2000f8e00ff */
        /* <DEDUP_REMOVED lines=8> */
[C---:B------:R-:W-:Y:S02]  /*229b0*/  IMAD R7, R13.reuse, UR5, R6 ;  /* 0x000000050d077c24 */ /* 0x040fe4000f8e0206 */
[----:B------:R-:W-:Y:S01]  /*229c0*/  IMAD.WIDE.U32 R2, R13, UR4, R2 ;  /* 0x000000040d027c25 */ /* 0x000fe2000f8e0002 */
[----:B------:R-:W-:-:S03]  /*229d0*/  ULDC.64 UR4, c[0x0][0xae0] ;  /* 0x0002b80000047ab9 */ /* 0x000fc60000000a00 */
[----:B------:R-:W-:Y:S02]  /*229e0*/  IMAD.IADD R3, R3, 0x1, R7 ;  /* 0x0000000103037824 */ /* 0x000fe400078e0207 */
[----:B----4-:R-:W-:Y:S02]  /*229f0*/  IMAD R4, R15, 0x20, R8 ;  /* 0x000000200f047824 */ /* 0x010fe400078e0208 */
[----:B------:R-:W-:Y:S02]  /*22a00*/  IMAD.IADD R8, R8, 0x1, R20 ;  /* 0x0000000108087824 */ /* 0x000fe400078e0214 */
[----:B------:R-:W-:-:S04]  /*22a10*/  IMAD.IADD R9, R20, 0x1, R4 ;  /* 0x0000000114097824 */ /* 0x000fc800078e0204 */
[----:B0-----:R-:W-:-:S04]  /*22a20*/  @P2 IMAD.HI.U32 R4, R9, R14, RZ ;  /* 0x0000000e09042227 */ /* 0x001fc800078e00ff */
[----:B------:R-:W-:Y:S01]  /*22a30*/  IMAD.MOV.U32 R5, RZ, RZ, R9 ;  /* 0x000000ffff057224 */ /* 0x000fe200078e0009 */
[----:B---3--:R-:W-:-:S04]  /*22a40*/  @P2 SHF.R.U32.HI R5, RZ, R27, R4 ;  /* 0x0000001bff052219 */ /* 0x008fc80000011604 */
[--C-:B------:R-:W-:Y:S01]  /*22a50*/  SHF.R.S32.HI R4, RZ, 0x1f, R5.reuse ;  /* 0x0000001fff047819 */ /* 0x100fe20000011405 */
[----:B------:R-:W-:Y:S02]  /*22a60*/  IMAD.MOV R6, RZ, RZ, -R5 ;  /* 0x000000ffff067224 */ /* 0x000fe400078e0a05 */
[----:B------:R-:W-:-:S04]  /*22a70*/  IMAD.WIDE.U32 R2, R5, UR4, R2 ;  /* 0x0000000405027c25 */ /* 0x000fc8000f8e0002 */
[----:B------:R-:W-:Y:S02]  /*22a80*/  IMAD R4, R4, UR4, RZ ;  /* 0x0000000404047c24 */ /* 0x000fe4000f8e02ff */
[----:B------:R-:W-:Y:S02]  /*22a90*/  IMAD R7, R25, R6, R9 ;  /* 0x0000000619077224 */ /* 0x000fe400078e0209 */
[----:B------:R-:W-:Y:S01]  /*22aa0*/  IMAD R9, R5, UR5, R4 ;  /* 0x0000000505097c24 */ /* 0x000fe2000f8e0204 */
[----:B------:R-:W-:Y:S01]  /*22ab0*/  ULDC.64 UR4, c[0x0][0xad8] ;  /* 0x0002b60000047ab9 */ /* 0x000fe20000000a00 */
[----:B------:R-:W-:Y:S01]  /*22ac0*/  IMAD R25, R0, R25, RZ ;  /* 0x0000001900197224 */ /* 0x000fe200078e02ff */
[----:B------:R-:W-:Y:S01]  /*22ad0*/  SHF.R.S32.HI R4, RZ, 0x1f, R7 ;  /* 0x0000001fff047819 */ /* 0x000fe20000011407 */
[----:B------:R-:W-:Y:S02]  /*22ae0*/  IMAD.IADD R3, R3, 0x1, R9 ;  /* 0x0000000103037824 */ /* 0x000fe400078e0209 */
[C---:B------:R-:W-:Y:S01]  /*22af0*/  VIADD R0, R8.reuse, 0x20 ;  /* 0x0000002008007836 */ /* 0x040fe20000000000 */
[----:B------:R-:W-:Y:S01]  /*22b00*/  ISETP.GE.AND P2, PT, R8, R25, PT ;  /* 0x000000190800720c */ /* 0x000fe20003f46270 */
[----:B------:R-:W-:-:S02]  /*22b10*/  IMAD R6, R4, UR4, RZ ;  /* 0x0000000404067c24 */ /* 0x000fc4000f8e02ff */
[----:B------:R-:W-:Y:S01]  /*22b20*/  VIADD R4, R8, 0x40 ;  /* 0x0000004008047836 */ /* 0x000fe20000000000 */
[-C--:B------:R-:W-:Y:S01]  /*22b30*/  ISETP.GE.AND P0, PT, R0, R25.reuse, PT ;  /* 0x000000190000720c */ /* 0x080fe20003f06270 */
[C---:B------:R-:W-:Y:S02]  /*22b40*/  IMAD R5, R7.reuse, UR5, R6 ;  /* 0x0000000507057c24 */ /* 0x040fe4000f8e0206 */
[----:B------:R-:W-:Y:S01]  /*22b50*/  IMAD.WIDE.U32 R2, R7, UR4, R2 ;  /* 0x0000000407027c25 */ /* 0x000fe2000f8e0002 */
[----:B------:R-:W-:Y:S01]  /*22b60*/  ULDC.64 UR4, c[0x0][0xa80] ;  /* 0x0002a00000047ab9 */ /* 0x000fe20000000a00 */
[----:B------:R-:W-:Y:S02]  /*22b70*/  ISETP.GE.AND P1, PT, R4, R25, PT ;  /* 0x000000190400720c */ /* 0x000fe40003f26270 */
[----:B------:R-:W-:Y:S01]  /*22b80*/  IMAD.IADD R3, R3, 0x1, R5 ;  /* 0x0000000103037824 */ /* 0x000fe200078e0205 */
[----:B------:R-:W-:Y:S01]  /*22b90*/  LEA R4, P3, R2, UR4, 0x1 ;  /* 0x0000000402047c11 */ /* 0x000fe2000f8608ff */
[----:B------:R-:W-:-:S03]  /*22ba0*/  IMAD.SHL.U32 R7, R15, 0x8, RZ ;  /* 0x000000080f077824 */ /* 0x000fc600078e00ff */
[----:B------:R-:W-:Y:S01]  /*22bb0*/  LEA.HI.X R5, R2, UR5, R3, 0x1, P3 ;  /* 0x0000000502057c11 */ /* 0x000fe200098f0c03 */
[C---:B------:R-:W-:Y:S01]  /*22bc0*/  VIADD R9, R7.reuse, 0x40 ;  /* 0x0000004007097836 */ /* 0x040fe20000000000 */
[----:B------:R0:W2:Y:S01]  /*22bd0*/  SHFL.IDX PT, R2, R4, RZ, 0x181f ;  /* 0x00181fff04027589 */ /* 0x0000a200000e0000 */
[----:B------:R-:W-:Y:S01]  /*22be0*/  VIADD R11, R7, 0x80 ;  /* 0x00000080070b7836 */ /* 0x000fe20000000000 */
[----:B------:R-:W-:Y:S02]  /*22bf0*/  SHF.R.S32.HI R12, RZ, 0x1f, R7 ;  /* 0x0000001fff0c7819 */ /* 0x000fe40000011407 */
[----:B------:R0:W3:Y:S01]  /*22c00*/  SHFL.IDX PT, R0, R5, RZ, 0x181f ;  /* 0x00181fff05007589 */ /* 0x0000e200000e0000 */
[----:B------:R-:W-:Y:S02]  /*22c10*/  SHF.R.S32.HI R6, RZ, 0x1f, R9 ;  /* 0x0000001fff067819 */ /* 0x000fe40000011409 */
[----:B------:R-:W-:Y:S01]  /*22c20*/  SHF.R.S32.HI R10, RZ, 0x1f, R11 ;  /* 0x0000001fff0a7819 */ /* 0x000fe2000001140b */
[----:B------:R-:W-:Y:S06]  /*22c30*/  @P2 BRA `(.L_x_1863) ;  /* 0x0000000000342947 */ /* 0x000fec0003800000 */
[----:B------:R-:W-:Y:S02]  /*22c40*/  ULDC UR4, c[0x0][0xac8] ;  /* 0x0002b20000047ab9 */ /* 0x000fe40000000800 */
[----:B------:R-:W-:Y:S02]  /*22c50*/  ISETP.GE.AND P4, PT, R7, UR4, PT ;  /* 0x0000000407007c0c */ /* 0x000fe4000bf86270 */
[----:B------:R-:W-:Y:S02]  /*22c60*/  ISETP.GE.AND P3, PT, R9, UR4, PT ;  /* 0x0000000409007c0c */ /* 0x000fe4000bf66270 */
[----:B------:R-:W-:-:S09]  /*22c70*/  ISETP.GE.AND P2, PT, R11, UR4, PT ;  /* 0x000000040b007c0c */ /* 0x000fd2000bf46270 */
[-C--:B--2---:R-:W-:Y:S02]  /*22c80*/  @!P4 LEA R14, P6, R7, R2.reuse, 0x1 ;  /* 0x00000002070ec211 */ /* 0x084fe400078c08ff */
        /* <DEDUP_REMOVED lines=8> */
.L_x_1863:
[----:B------:R-:W-:Y:S05]  /*22d10*/  BSYNC B1 ;  /* 0x0000000000017941 */ /* 0x000fea0003800000 */
.L_x_1862:
[----:B---3--:R3:W0:Y:S01]  /*22d20*/  SHFL.IDX PT, R0, R5, 0x1, 0x181f ;  /* 0x00381f0005007f89 */ /* 0x00862200000e0000 */
[----:B------:R-:W-:Y:S03]  /*22d30*/  BSSY B1, `(.L_x_1864) ;  /* 0x0000010000017945 */ /* 0x000fe60003800000 */
[----:B--2-4-:R3:W2:Y:S01]  /*22d40*/  SHFL.IDX PT, R2, R4, 0x1, 0x181f ;  /* 0x00381f0004027f89 */ /* 0x0146a200000e0000 */
[----:B------:R-:W-:Y:S05]  /*22d50*/  @P0 BRA `(.L_x_1865) ;  /* 0x0000000000340947 */ /* 0x000fea0003800000 */
[----:B------:R-:W-:Y:S02]  /*22d60*/  ULDC UR4, c[0x0][0xac8] ;  /* 0x0002b20000047ab9 */ /* 0x000fe40000000800 */
[----:B------:R-:W-:Y:S02]  /*22d70*/  ISETP.GE.AND P4, PT, R7, UR4, PT ;  /* 0x0000000407007c0c */ /* 0x000fe4000bf86270 */
[----:B------:R-:W-:Y:S02]  /*22d80*/  ISETP.GE.AND P5, PT, R9, UR4, PT ;  /* 0x0000000409007c0c */ /* 0x000fe4000bfa6270 */
[----:B------:R-:W-:-:S09]  /*22d90*/  ISETP.GE.AND P6, PT, R11, UR4, PT ;  /* 0x000000040b007c0c */ /* 0x000fd2000bfc6270 */
[-C--:B--2---:R-:W-:Y:S02]  /*22da0*/  @!P4 LEA R14, P0, R7, R2.reuse, 0x1 ;  /* 0x00000002070ec211 */ /* 0x084fe400078008ff */
        /* <DEDUP_REMOVED lines=8> */
.L_x_1865:
[----:B------:R-:W-:Y:S05]  /*22e30*/  BSYNC B1 ;  /* 0x0000000000017941 */ /* 0x000fea0003800000 */
.L_x_1864:
[----:B0-----:R0:W0:Y:S01]  /*22e40*/  SHFL.IDX PT, R0, R5, 0x2, 0x181f ;  /* 0x00581f0005007f89 */ /* 0x00102200000e0000 */
[----:B------:R-:W-:Y:S03]  /*22e50*/  BSSY B1, `(.L_x_1866) ;  /* 0x0000010000017945 */ /* 0x000fe60003800000 */
[----:B--2-4-:R2:W4:Y:S01]  /*22e60*/  SHFL.IDX PT, R2, R4, 0x2, 0x181f ;  /* 0x00581f0004027f89 */ /* 0x01452200000e0000 */
[----:B------:R-:W-:Y:S05]  /*22e70*/  @P1 BRA `(.L_x_1867) ;  /* 0x0000000000341947 */ /* 0x000fea0003800000 */
[----:B------:R-:W-:Y:S02]  /*22e80*/  ULDC UR4, c[0x0][0xac8] ;  /* 0x0002b20000047ab9 */ /* 0x000fe40000000800 */
[----:B------:R-:W-:Y:S02]  /*22e90*/  ISETP.GE.AND P3, PT, R7, UR4, PT ;  /* 0x0000000407007c0c */ /* 0x000fe4000bf66270 */
[----:B------:R-:W-:Y:S02]  /*22ea0*/  ISETP.GE.AND P4, PT, R9, UR4, PT ;  /* 0x0000000409007c0c */ /* 0x000fe4000bf86270 */
[----:B------:R-:W-:-:S09]  /*22eb0*/  ISETP.GE.AND P5, PT, R11, UR4, PT ;  /* 0x000000040b007c0c */ /* 0x000fd2000bfa6270 */
[-C--:B----4-:R-:W-:Y:S02]  /*22ec0*/  @!P3 LEA R14, P0, R7, R2.reuse, 0x1 ;  /* 0x00000002070eb211 */ /* 0x090fe400078008ff */
        /* <DEDUP_REMOVED lines=8> */
.L_x_1867:
[----:B------:R-:W-:Y:S05]  /*22f50*/  BSYNC B1 ;  /* 0x0000000000017941 */ /* 0x000fea0003800000 */
.L_x_1866:
[----:B0-----:R-:W-:Y:S01]  /*22f60*/  VIADD R0, R8, 0x60 ;  /* 0x0000006008007836 */ /* 0x001fe20000000000 */
[----:B---3--:R-:W0:Y:S04]  /*22f70*/  SHFL.IDX PT, R5, R5, 0x3, 0x181f ;  /* 0x00781f0005057f89 */ /* 0x008e2800000e0000 */
[----:B------:R-:W-:Y:S01]  /*22f80*/  ISETP.GE.AND P0, PT, R0, R25, PT ;  /* 0x000000190000720c */ /* 0x000fe20003f06270 */
[----:B----4-:R3:W4:-:S12]  /*22f90*/  SHFL.IDX PT, R2, R4, 0x3, 0x181f ;  /* 0x00781f0004027f89 */ /* 0x01071800000e0000 */
[----:B---3--:R-:W-:Y:S05]  /*22fa0*/  @P0 BRA `(.L_x_1858) ;  /* 0x0000000000340947 */ /* 0x008fea0003800000 */
        /* <DEDUP_REMOVED lines=13> */
.L_x_1858:
[----:B------:R-:W-:Y:S05]  /*23080*/  BSYNC B0 ;  /* 0x0000000000007941 */ /* 0x000fea0003800000 */
.L_x_1849:
[----:B------:R-:W-:Y:S02]  /*23090*/  ULDC UR4, c[0x0][0xc3c] ;  /* 0x00030f0000047ab9 */ /* 0x000fe40000000800 */
[----:B-1----:R-:W-:-:S13]  /*230a0*/  ISETP.GE.AND P0, PT, R31, UR4, PT ;  /* 0x000000041f007c0c */ /* 0x002fda000bf06270 */
[----:B------:R-:W-:Y:S05]  /*230b0*/  @!P0 BRA `(.L_x_1868) ;  /* 0xfffffde000a08947 */ /* 0x000fea000383ffff */
[----:B------:R-:W-:Y:S05]  /*230c0*/  BRA `(.L_x_1568) ;  /* 0x0000007400a47947 */ /* 0x000fea0003800000 */
.L_x_1566:
[----:B------:R-:W-:-:S08]  /*230d0*/  NOP ;  /* 0x0000000000007918 */ /* 0x000fd00000000000 */
[----:B0-----:R-:W0:-:S00]  /*230e0*/  USETMAXREG.DEALLOC.CTAPOOL 0x28 ;  /* 0x00000028000079c8 */ /* 0x001e0000080e0500 */
        /* <DEDUP_REMOVED lines=14> */
.L_x_1869:
        /* <DEDUP_REMOVED lines=36> */
[----:B------:R-:W0:Y:S01]  /*23410*/  LDC R10, c[0x0][0xc3c] ;  /* 0x00030f00ff0a7b82 */ /* 0x000e220000000800 */
[----:B------:R-:W-:Y:S01]  /*23420*/  IMAD.MOV.U32 R6, RZ, RZ, R3 ;  /* 0x000000ffff067224 */ /* 0x000fe200078e0003 */
[----:B------:R-:W-:Y:S01]  /*23430*/  UMOV UR4, URZ ;  /* 0x0000003f00047c82 */ /* 0x000fe20008000000 */
[----:B------:R-:W-:Y:S01]  /*23440*/  ULDC UR7, c[0x0][0xc3c] ;  /* 0x00030f0000077ab9 */ /* 0x000fe20000000800 */
[----:B------:R-:W-:-:S05]  /*23450*/  ULDC UR5, c[0x0][0xc38] ;  /* 0x00030e0000057ab9 */ /* 0x000fca0000000800 */
.L_x_1875:
        /* <DEDUP_REMOVED lines=12> */
.L_x_1874:
[----:B------:R-:W-:Y:S05]  /*23520*/  BSYNC B0 ;  /* 0x0000000000007941 */ /* 0x000fea0003800000 */
.L_x_1873:
        /* <DEDUP_REMOVED lines=20> */
.L_x_1871:
        /* <DEDUP_REMOVED lines=20> */
.L_x_1876:
        /* <DEDUP_REMOVED lines=28> */
[----:B------:R-:W-:-:S04]  /*23970*/  VIADDMNMX R18, R10, UR5, R7, PT ;  /* 0x000000050a127c46 */ /* 0x000fc8000b800107 */
[-C--:B------:R-:W-:Y:S02]  /*23980*/  IABS R10, R18.reuse ;  /* 0x00000012000a7213 */ /* 0x080fe40000000000 */
[----:B------:R-:W-:Y:S02]  /*23990*/  IABS R6, R18 ;  /* 0x0000001200067213 */ /* 0x000fe40000000000 */
        /* <DEDUP_REMOVED lines=22> */
[----:B------:R-:W-:Y:S01]  /*23b00*/  @!P1 LOP3.LUT R2, RZ, R18, RZ, 0x33, !PT ;  /* 0x00000012ff029212 */ /* 0x000fe200078e33ff */
[----:B------:R-:W-:-:S03]  /*23b10*/  IMAD.MOV R18, RZ, RZ, -R18 ;  /* 0x000000ffff127224 */ /* 0x000fc600078e0a12 */
[----:B------:R-:W-:Y:S01]  /*23b20*/  LOP3.LUT R17, RZ, R2, RZ, 0x33, !PT ;  /* 0x00000002ff117212 */ /* 0x000fe200078e33ff */
[----:B------:R-:W-:-:S04]  /*23b30*/  IMAD R18, R2, R18, R3 ;  /* 0x0000001202127224 */ /* 0x000fc800078e0203 */
[----:B------:R-:W-:Y:S01]  /*23b40*/  IMAD.IADD R17, R4, 0x1, R17 ;  /* 0x0000000104117824 */ /* 0x000fe200078e0211 */
[----:B------:R-:W-:Y:S06]  /*23b50*/  BRA `(.L_x_1877) ;  /* 0x00000000000c7947 */ /* 0x000fec0003800000 */
.L_x_1872:
[----:B------:R-:W-:Y:S02]  /*23b60*/  IMAD.MOV.U32 R17, RZ, RZ, RZ ;  /* 0x000000ffff117224 */ /* 0x000fe400078e00ff */
[----:B------:R-:W-:Y:S02]  /*23b70*/  IMAD.U32 R16, RZ, RZ, UR6 ;  /* 0x00000006ff107e24 */ /* 0x000fe4000f8e00ff */
[----:B------:R-:W-:-:S07]  /*23b80*/  IMAD.MOV.U32 R18, RZ, RZ, RZ ;  /* 0x000000ffff127224 */ /* 0x000fce00078e00ff */
.L_x_1877:
[----:B------:R-:W-:-:S13]  /*23b90*/  ISETP.NE.AND P0, PT, R5, RZ, PT ;  /* 0x000000ff0500720c */ /* 0x000fda0003f05270 */
[----:B------:R-:W0:Y:S01]  /*23ba0*/  @!P0 S2R R3, SR_CgaCtaId ;  /* 0x0000000000038919 */ /* 0x000e220000008800 */
[----:B------:R-:W-:-:S04]  /*23bb0*/  @!P0 MOV R2, 0x400 ;  /* 0x0000040000028802 */ /* 0x000fc80000000f00 */
[----:B0-----:R-:W-:-:S05]  /*23bc0*/  @!P0 LEA R2, R3, R2, 0x18 ;  /* 0x0000000203028211 */ /* 0x001fca00078ec0ff */
[----:B------:R0:W-:Y:S01]  /*23bd0*/  @!P0 STS.128 [R2+0x308d0], R16 ;  /* 0x0308d01002008388 */ /* 0x0001e20000000c00 */
[----:B------:R-:W-:Y:S06]  /*23be0*/  BAR.ARV 0x5, 0x180 ;  /* 0x0146000000007b1d */ /* 0x000fec0000002000 */
.L_x_1870:
        /* <DEDUP_REMOVED lines=8> */
[C---:B------:R-:W-:Y:S01]  /*23c70*/  IMAD.SHL.U32 R34, R0.reuse, 0x8, RZ ;  /* 0x0000000800227824 */ /* 0x040fe200078e00ff */
[----:B------:R-:W-:Y:S01]  /*23c80*/  LOP3.LUT R5, R0, 0x7f, RZ, 0xc0, !PT ;  /* 0x0000007f00057812 */ /* 0x000fe200078ec0ff */
[----:B------:R-:W-:Y:S01]  /*23c90*/  BSSY B8, `(.L_x_1878) ;  /* 0x0000673000087945 */ /* 0x000fe20003800000 */
[----:B------:R-:W-:Y:S01]  /*23ca0*/  IMAD.MOV.U32 R30, RZ, RZ, 0x1 ;  /* 0x00000001ff1e7424 */ /* 0x000fe200078e00ff */
[----:B------:R-:W-:Y:S02]  /*23cb0*/  CS2R R26, SRZ ;  /* 0x00000000001a7805 */ /* 0x000fe4000001ff00 */
[C---:B------:R-:W-:Y:S01]  /*23cc0*/  LOP3.LUT R3, R34.reuse, 0x1f8, RZ, 0xc0, !PT ;  /* 0x000001f822037812 */ /* 0x040fe200078ec0ff */
[----:B------:R-:W-:Y:S01]  /*23cd0*/  IMAD.MOV.U32 R29, RZ, RZ, 0x1 ;  /* 0x00000001ff1d7424 */ /* 0x000fe200078e00ff */
[----:B------:R-:W-:Y:S01]  /*23ce0*/  LOP3.LUT R34, R34, 0x38, RZ, 0xc0, !PT ;  /* 0x0000003822227812 */ /* 0x000fe200078ec0ff */
[----:B------:R-:W-:Y:S01]  /*23cf0*/  ULDC.64 UR36, c[0x0][0x198] ;  /* 0x0000660000247ab9 */ /* 0x000fe20000000a00 */
[----:B------:R-:W-:Y:S01]  /*23d00*/  LOP3.LUT R3, R3, 0x38, R0, 0x78, !PT ;  /* 0x0000003803037812 */ /* 0x000fe200078e7800 */
[----:B------:R-:W-:Y:S01]  /*23d10*/  IMAD.SHL.U32 R0, R0, 0x10, RZ ;  /* 0x0000001000007824 */ /* 0x000fe200078e00ff */
[C---:B------:R-:W-:Y:S01]  /*23d20*/  LOP3.LUT R37, R34.reuse, 0x40, RZ, 0xfc, !PT ;  /* 0x0000004022257812 */ /* 0x040fe200078efcff */
[----:B------:R-:W-:Y:S01]  /*23d30*/  ULDC UR38, c[0x0][0xc] ;  /* 0x0000030000267ab9 */ /* 0x000fe20000000800 */
[----:B------:R-:W-:-:S02]  /*23d40*/  LOP3.LUT R36, R34, 0x80, RZ, 0xfc, !PT ;  /* 0x0000008022247812 */ /* 0x000fc400078efcff */
[----:B--2---:R-:W-:Y:S01]  /*23d50*/  R2UR UR4, R2 ;  /* 0x00000000020472ca */ /* 0x004fe200000e0000 */
[----:B------:R-:W-:-:S05]  /*23d60*/  IMAD.SHL.U32 R2, R5, 0x8, RZ ;  /* 0x0000000805027824 */ /* 0x000fca00078e00ff */
[----:B------:R-:W-:Y:S02]  /*23d70*/  LOP3.LUT R4, R3, 0x200, R2, 0xf8, !PT ;  /* 0x0000020003047812 */ /* 0x000fe400078ef802 */
[----:B------:R-:W-:-:S03]  /*23d80*/  SHF.R.U32.HI R2, RZ, 0x3, R5 ;  /* 0x00000003ff027819 */ /* 0x000fc60000011605 */
[----:B------:R1:W-:Y:S01]  /*23d90*/  STL [R1], R4 ;  /* 0x0000000401007387 */ /* 0x0003e20000100800 */
[----:B------:R-:W-:Y:S01]  /*23da0*/  LOP3.LUT R0, R2, 0x70, R0, 0xf8, !PT ;  /* 0x0000007002007812 */ /* 0x000fe200078ef800 */
[----:B------:R-:W-:Y:S02]  /*23db0*/  ULOP3.LUT UR39, UR4, 0x2, URZ, 0xfc, !UPT ;  /* 0x0000000204277892 */ /* 0x000fe4000f8efc3f */
[----:B------:R1:W-:Y:S01]  /*23dc0*/  STL [R1+0x2c], RZ ;  /* 0x00002cff01007387 */ /* 0x0003e20000100800 */
[----:B------:R-:W-:Y:S02]  /*23dd0*/  UMOV UR4, 0x400 ;  /* 0x0000040000047882 */ /* 0x000fe40000000000 */
[----:B0-----:R-:W-:-:S06]  /*23de0*/  ULEA UR4, UR5, UR4, 0x18 ;  /* 0x0000000405047291 */ /* 0x001fcc000f8ec03f */
[----:B------:R-:W-:-:S04]  /*23df0*/  IMAD.U32 R23, RZ, RZ, UR4 ;  /* 0x00000004ff177e24 */ /* 0x000fc8000f8e00ff */
[----:B------:R-:W-:-:S05]  /*23e00*/  IMAD R0, R4, 0x2, R23 ;  /* 0x0000000204007824 */ /* 0x000fca00078e0217 */
[----:B------:R1:W-:Y:S02]  /*23e10*/  STL [R1+0x4], R0 ;  /* 0x0000040001007387 */ /* 0x0003e40000100800 */
.L_x_1997:
[----:B------:R-:W-:Y:S05]  /*23e20*/  YIELD ;  /* 0x0000000000007946 */ /* 0x000fea0003800000 */
[----:B------:R-:W-:Y:S01]  /*23e30*/  ULDC.64 UR4, c[0x0][0xa28] ;  /* 0x00028a0000047ab9 */ /* 0x000fe20000000a00 */
[----:B------:R-:W-:Y:S01]  /*23e40*/  IMAD.MOV.U32 R11, RZ, RZ, RZ ;  /* 0x000000ffff0b7224 */ /* 0x000fe200078e00ff */
[----:B------:R-:W-:Y:S01]  /*23e50*/  ISETP.NE.U32.AND P0, PT, RZ, UR4, PT ;  /* 0x00000004ff007c0c */ /* 0x000fe2000bf05070 */
[----:B01----:R-:W0:Y:S01]  /*23e60*/  LDC.64 R4, c[0x0][0xa00] ;  /* 0x00028000ff047b82 */ /* 0x003e220000000a00 */
[----:B------:R-:W-:Y:S02]  /*23e70*/  ULDC.64 UR6, c[0x0][0xa10] ;  /* 0x0002840000067ab9 */ /* 0x000fe40000000a00 */
[----:B------:R-:W-:Y:S01]  /*23e80*/  ISETP.NE.AND.EX P0, PT, RZ, UR5, PT, P0 ;  /* 0x00000005ff007c0c */ /* 0x000fe2000bf05300 */
[----:B------:R-:W-:-:S12]  /*23e90*/  ULDC.64 UR4, c[0x0][0xa18] ;  /* 0x0002860000047ab9 */ /* 0x000fd80000000a00 */
[----:B------:R-:W1:Y:S01]  /*23ea0*/  @P0 LDC.64 R2, c[0x0][0xa28] ;  /* 0x00028a00ff020b82 */ /* 0x000e620000000a00 */
[----:B------:R-:W-:Y:S01]  /*23eb0*/  ISETP.NE.U32.AND P1, PT, RZ, UR6, PT ;  /* 0x00000006ff007c0c */ /* 0x000fe2000bf25070 */
[----:B-1----:R-:W-:-:S05]  /*23ec0*/  @P0 IMAD.WIDE R2, R19, 0x4, R2 ;  /* 0x0000000413020825 */ /* 0x002fca00078e0202 */
[----:B------:R1:W2:Y:S01]  /*23ed0*/  @P0 LDG.E R11, desc[UR60][R2.64] ;  /* 0x0000003c020b0981 */ /* 0x0002a2000c1e1900 */
[----:B------:R-:W-:Y:S01]  /*23ee0*/  ISETP.NE.U32.AND P0, PT, RZ, UR4, PT ;  /* 0x00000004ff007c0c */ /* 0x000fe2000bf05070 */
[----:B------:R-:W-:Y:S01]  /*23ef0*/  IMAD.MOV.U32 R35, RZ, RZ, RZ ;  /* 0x000000ffff237224 */ /* 0x000fe200078e00ff */
[----:B------:R-:W-:Y:S01]  /*23f00*/  ISETP.NE.AND.EX P1, PT, RZ, UR7, PT, P1 ;  /* 0x00000007ff007c0c */ /* 0x000fe2000bf25310 */
[----:B------:R-:W-:Y:S01]  /*23f10*/  IMAD.MOV.U32 R0, RZ, RZ, RZ ;  /* 0x000000ffff007224 */ /* 0x000fe200078e00ff */
[----:B------:R-:W-:Y:S01]  /*23f20*/  ISETP.NE.AND.EX P2, PT, RZ, UR5, PT, P0 ;  /* 0x00000005ff007c0c */ /* 0x000fe2000bf45300 */
[----:B------:R-:W-:Y:S01]  /*23f30*/  ULDC.64 UR4, c[0x0][0xa00] ;  /* 0x0002800000047ab9 */ /* 0x000fe20000000a00 */
[----:B0-----:R-:W-:Y:S01]  /*23f40*/  IMAD.WIDE R4, R19, 0x4, R4 ;  /* 0x0000000413047825 */ /* 0x001fe200078e0204 */
[----:B------:R-:W-:Y:S01]  /*23f50*/  ISETP.NE.U32.AND P0, PT, RZ, UR4, PT ;  /* 0x00000004ff007c0c */ /* 0x000fe2000bf05070 */
[----:B-1----:R-:W0:Y:S03]  /*23f60*/  LDC.64 R2, c[0x0][0xa10] ;  /* 0x00028400ff027b82 */ /* 0x002e260000000a00 */
[----:B------:R-:W-:-:S06]  /*23f70*/  ISETP.NE.AND.EX P0, PT, RZ, UR5, PT, P0 ;  /* 0x00000005ff007c0c */ /* 0x000fcc000bf05300 */
[----:B------:R-:W1:Y:S07]  /*23f80*/  @P2 LDC.64 R6, c[0x0][0xa18] ;  /* 0x00028600ff062b82 */ /* 0x000e6e0000000a00 */
[----:B------:R-:W5:Y:S01]  /*23f90*/  @P0 LDG.E R35, desc[UR60][R4.64] ;  /* 0x0000003c04230981 */ /* 0x000f62000c1e1900 */
[----:B0-----:R-:W-:-:S05]  /*23fa0*/  IMAD.WIDE R2, R19, 0x4, R2 ;  /* 0x0000000413027825 */ /* 0x001fca00078e0202 */
[----:B------:R-:W5:Y:S01]  /*23fb0*/  @P1 LDG.E R0, desc[UR60][R2.64] ;  /* 0x0000003c02001981 */ /* 0x000f62000c1e1900 */
[----:B------:R-:W-:Y:S02]  /*23fc0*/  ULDC UR4, c[0x0][0x288] ;  /* 0x0000a20000047ab9 */ /* 0x000fe40000000800 */
[----:B------:R-:W-:Y:S01]  /*23fd0*/  IMAD.U32 R31, RZ, RZ, UR4 ;  /* 0x00000004ff1f7e24 */ /* 0x000fe2000f8e00ff */
[----:B------:R-:W-:Y:S02]  /*23fe0*/  ULDC.64 UR4, c[0x0][0x418] ;  /* 0x0001060000047ab9 */ /* 0x000fe40000000a00 */
[----:B------:R-:W-:-:S03]  /*23ff0*/  UISETP.NE.U32.AND UP0, UPT, UR4, URZ, UPT ;  /* 0x0000003f0400728c */ /* 0x000fc6000bf05070 */
[----:B------:R-:W-:Y:S01]  /*24000*/  ULDC UR4, c[0x0][0x424] ;  /* 0x0001090000047ab9 */ /* 0x000fe20000000800 */
[----:B------:R-:W-:Y:S01]  /*24010*/  UISETP.NE.AND.EX UP0, UPT, UR5, URZ, UPT, UP0 ;  /* 0x0000003f0500728c */ /* 0x000fe2000bf05300 */
[----:B-1----:R-:W-:Y:S02]  /*24020*/  @P2 IMAD.WIDE R6, R19, 0x4, R6 ;  /* 0x0000000413062825 */ /* 0x002fe400078e0206 */
[----:B------:R-:W-:Y:S01]  /*24030*/  ULDC UR5, c[0x0][0x2f0] ;  /* 0x0000bc0000057ab9 */ /* 0x000fe20000000800 */
[----:B------:R-:W-:Y:S02]  /*24040*/  USEL UR4, UR4, 0x1, UP0 ;  /* 0x0000000104047887 */ /* 0x000fe40008000000 */
[----:B------:R0:W5:Y:S02]  /*24050*/  @P2 LDG.E R31, desc[UR60][R6.64] ;  /* 0x0000003c061f2981 */ /* 0x000164000c1e1900 */
[----:B------:R-:W-:-:S03]  /*24060*/  UIMAD UR4, UR4, UR5, URZ ;  /* 0x00000005040472a4 */ /* 0x000fc6000f8e023f */
[----:B------:R-:W-:-:S03]  /*24070*/  ULDC UR5, c[0x0][0x348] ;  /* 0x0000d20000057ab9 */ /* 0x000fc60000000800 */
[----:B------:R-:W-:Y:S02]  /*24080*/  IMAD.U32 R10, RZ, RZ, UR4 ;  /* 0x00000004ff0a7e24 */ /* 0x000fe4000f8e00ff */
[----:B0-----:R-:W-:Y:S01]  /*24090*/  IMAD.U32 R6, RZ, RZ, UR5 ;  /* 0x00000005ff067e24 */ /* 0x001fe2000f8e00ff */
[----:B--2---:R0:W-:Y:S01]  /*240a0*/  STL [R1+0xc], R11 ;  /* 0x00000c0b01007387 */ /* 0x0041e20000100800 */
[----:B---3--:R-:W-:Y:S05]  /*240b0*/  @P2 BRA `(.L_x_1879) ;  /* 0x0000000000102947 */ /* 0x008fea0003800000 */
[----:B------:R-:W-:Y:S05]  /*240c0*/  @!P0 BRA `(.L_x_1879) ;  /* 0x00000000000c8947 */ /* 0x000fea0003800000 */
[----:B------:R-:W2:Y:S04]  /*240d0*/  LDG.E R8, desc[UR60][R4.64] ;  /* 0x0000003c04087981 */ /* 0x000ea8000c1e1900 */
[----:B-----5:R-:W2:Y:S02]  /*240e0*/  LDG.E R31, desc[UR60][R4.64+0x4] ;  /* 0x0000043c041f7981 */ /* 0x020ea4000c1e1900 */
[----:B--2---:R-:W-:-:S07]  /*240f0*/  IMAD.IADD R31, R31, 0x1, -R8 ;  /* 0x000000011f1f7824 */ /* 0x004fce00078e0a08 */
.L_x_1879:
[----:B------:R-:W-:Y:S02]  /*24100*/  ULDC.64 UR4, c[0x0][0xa20] ;  /* 0x0002880000047ab9 */ /* 0x000fe40000000a00 */
[----:B------:R-:W-:-:S04]  /*24110*/  ISETP.NE.U32.AND P0, PT, RZ, UR4, PT ;  /* 0x00000004ff007c0c */ /* 0x000fc8000bf05070 */
[----:B------:R-:W-:-:S13]  /*24120*/  ISETP.NE.AND.EX P0, PT, RZ, UR5, PT, P0 ;  /* 0x00000005ff007c0c */ /* 0x000fda000bf05300 */
[----:B------:R-:W-:Y:S05]  /*24130*/  @!P0 BRA `(.L_x_1880) ;  /* 0x0000000000108947 */ /* 0x000fea0003800000 */
[----:B------:R-:W1:Y:S02]  /*24140*/  LDC.64 R4, c[0x0][0xa20] ;  /* 0x00028800ff047b82 */ /* 0x000e640000000a00 */
[----:B-1----:R-:W-:-:S05]  /*24150*/  IMAD.WIDE R4, R19, 0x4, R4 ;  /* 0x0000000413047825 */ /* 0x002fca00078e0204 */
[----:B------:R1:W5:Y:S01]  /*24160*/  LDG.E R10, desc[UR60][R4.64] ;  /* 0x0000003c040a7981 */ /* 0x000362000c1e1900 */
[----:B------:R-:W-:Y:S05]  /*24170*/  BRA `(.L_x_1881) ;  /* 0x0000000000247947 */ /* 0x000fea0003800000 */
.L_x_1880:
        /* <DEDUP_REMOVED lines=9> */
.L_x_1881:
[----:B-1----:R-:W2:Y:S01]  /*24210*/  @P1 LDG.E R5, desc[UR60][R2.64] ;  /* 0x0000003c02051981 */ /* 0x002ea2000c1e1900 */
[----:B------:R-:W1:Y:S03]  /*24220*/  LDC R7, c[0x0][0x448] ;  /* 0x00011200ff077b82 */ /* 0x000e660000000800 */
[----:B------:R3:W2:Y:S01]  /*24230*/  @P1 LDG.E R4, desc[UR60][R2.64+0x4] ;  /* 0x0000043c02041981 */ /* 0x0006a2000c1e1900 */
[----:B-----5:R-:W-:Y:S02]  /*24240*/  IMAD.IADD R10, R10, 0x1, -R11 ;  /* 0x000000010a0a7824 */ /* 0x020fe400078e0a0b */
[----:B------:R-:W-:Y:S02]  /*24250*/  IMAD.SHL.U32 R28, R17, 0x80, RZ ;  /* 0x00000080111c7824 */ /* 0x000fe400078e00ff */
[----:B---3--:R-:W3:Y:S01]  /*24260*/  LDC.64 R2, c[0x0][0x9e0] ;  /* 0x00027800ff027b82 */ /* 0x008ee20000000a00 */
[----:B-1----:R-:W-:Y:S01]  /*24270*/  ISETP.NE.AND P2, PT, R7, 0x1, PT ;  /* 0x000000010700780c */ /* 0x002fe20003f45270 */
[----:B------:R-:W-:-:S12]  /*24280*/  VIADD R7, R28, 0x7f ;  /* 0x0000007f1c077836 */ /* 0x000fd80000000000 */
[----:B------:R-:W1:Y:S01]  /*24290*/  @P2 LDC R8, c[0x0][0x44c] ;  /* 0x00011300ff082b82 */ /* 0x000e620000000800 */
[----:B---3--:R-:W-:-:S07]  /*242a0*/  ISETP.GE.AND P3, PT, R3, 0x1, PT ;  /* 0x000000010300780c */ /* 0x008fce0003f66270 */
[----:B------:R-:W3:Y:S01]  /*242b0*/  @P2 LDC R9, c[0x0][0x450] ;  /* 0x00011400ff092b82 */ /* 0x000ee20000000800 */
[----:B--2---:R-:W-:Y:S02]  /*242c0*/  @P1 IMAD.IADD R6, R4, 0x1, -R5 ;  /* 0x0000000104061824 */ /* 0x004fe400078e0a05 */
[----:B-1----:R-:W-:-:S04]  /*242d0*/  @P2 IMAD.HI.U32 R4, R7, R8, RZ ;  /* 0x0000000807042227 */ /* 0x002fc800078e00ff */
[----:B------:R-:W-:Y:S01]  /*242e0*/  IMAD.IADD R13, R10, 0x1, R6 ;  /* 0x000000010a0d7824 */ /* 0x000fe200078e0206 */
[----:B---3--:R-:W-:-:S03]  /*242f0*/  @P2 SHF.R.U32.HI R7, RZ, R9, R4 ;  /* 0x00000009ff072219 */ /* 0x008fc60000011604 */
[C---:B------:R-:W-:Y:S01]  /*24300*/  VIADD R4, R13.reuse, 0x5f ;  /* 0x0000005f0d047836 */ /* 0x040fe20000000000 */
[----:B------:R1:W-:Y:S01]  /*24310*/  STL [R1+0x8], R13 ;  /* 0x0000080d01007387 */ /* 0x0003e20000100800 */
[----:B------:R-:W-:Y:S02]  /*24320*/  IADD3 R8, R13, 0x1, -R31 ;  /* 0x000000010d087810 */ /* 0x000fe40007ffe81f */
[----:B------:R-:W-:-:S04]  /*24330*/  IMAD.HI R4, R4, 0x2aaaaaab, RZ ;  /* 0x2aaaaaab04047827 */ /* 0x000fc800078e02ff */
[----:B------:R-:W-:Y:S01]  /*24340*/  IMAD.IADD R7, R8, 0x1, R7 ;  /* 0x0000000108077824 */ /* 0x000fe200078e0207 */
[----:B------:R-:W-:-:S03]  /*24350*/  SHF.R.U32.HI R9, RZ, 0x1f, R4 ;  /* 0x0000001fff097819 */ /* 0x000fc60000011604 */
[----:B------:R-:W-:Y:S01]  /*24360*/  IMAD.IADD R2, R7, 0x1, R2 ;  /* 0x0000000107027824 */ /* 0x000fe200078e0202 */
[----:B------:R-:W-:Y:S01]  /*24370*/  LEA.HI.SX32 R9, R4, R9, 0x1c ;  /* 0x0000000904097211 */ /* 0x000fe200078fe2ff */
[----:B-1----:R-:W-:Y:S06]  /*24380*/  @!P3 BRA `(.L_x_1882) ;  /* 0x000000000048b947 */ /* 0x002fec0003800000 */
[C---:B------:R-:W-:Y:S01]  /*24390*/  ISETP.GT.AND P0, PT, R7.reuse, RZ, PT ;  /* 0x000000ff0700720c */ /* 0x040fe20003f04270 */
[----:B------:R-:W-:Y:S01]  /*243a0*/  BSSY B0, `(.L_x_1883) ;  /* 0x000000e000007945 */ /* 0x000fe20003800000 */
[----:B0-----:R-:W-:-:S11]  /*243b0*/  VIADD R11, R7, 0xffffffff ;  /* 0xffffffff070b7836 */ /* 0x001fd60000000000 */
        /* <DEDUP_REMOVED lines=8> */
.L_x_1884:
[----:B------:R-:W-:-:S13]  /*24440*/  ISETP.NE.AND P0, PT, R3, 0x1, PT ;  /* 0x000000010300780c */ /* 0x000fda0003f05270 */
[----:B------:R-:W0:Y:S02]  /*24450*/  @P0 LDC.64 R4, c[0x0][0x9e8] ;  /* 0x00027a00ff040b82 */ /* 0x000e240000000a00 */
[----:B0-----:R-:W-:-:S05]  /*24460*/  @P0 IMAD.HI.U32 R4, R11, R4, RZ ;  /* 0x000000040b040227 */ /* 0x001fca00078e00ff */
[----:B------:R-:W-:-:S07]  /*24470*/  @P0 SHF.R.U32.HI R11, RZ, R5, R4 ;  /* 0x00000005ff0b0219 */ /* 0x000fce0000011604 */
.L_x_1885:
[----:B------:R-:W-:Y:S05]  /*24480*/  BSYNC B0 ;  /* 0x0000000000007941 */ /* 0x000fea0003800000 */
.L_x_1883:
[----:B------:R-:W-:-:S05]  /*24490*/  IMAD R11, R11, R3, R3 ;  /* 0x000000030b0b7224 */ /* 0x000fca00078e0203 */
[----:B------:R-:W-:-:S07]  /*244a0*/  VIMNMX R2, R2, R11, PT ;  /* 0x0000000b02027248 */ /* 0x000fce0003fe0100 */
.L_x_1882:
[----:B------:R-:W1:Y:S01]  /*244b0*/  @P2 LDC R5, c[0x0][0x44c] ;  /* 0x00011300ff052b82 */ /* 0x000e620000000800 */
[----:B------:R-:W-:Y:S01]  /*244c0*/  IMAD.MOV.U32 R4, RZ, RZ, R28 ;  /* 0x000000ffff047224 */ /* 0x000fe200078e001c */
[----:B------:R-:W-:Y:S01]  /*244d0*/  ULDC UR4, c[0x0][0x9dc] ;  /* 0x0002770000047ab9 */ /* 0x000fe20000000800 */
[----:B------:R-:W-:-:S05]  /*244e0*/  IMAD.IADD R7, R13, 0x1, -R31 ;  /* 0x000000010d077824 */ /* 0x000fca00078e0a1f */
[----:B------:R-:W2:Y:S01]  /*244f0*/  @P2 LDC R12, c[0x0][0x450] ;  /* 0x00011400ff0c2b82 */ /* 0x000ea20000000800 */
[----:B-1----:R-:W-:-:S05]  /*24500*/  @P2 IMAD.HI.U32 R5, R28, R5, RZ ;  /* 0x000000051c052227 */ /* 0x002fca00078e00ff */
[----:B--2---:R-:W-:-:S05]  /*24510*/  @P2 SHF.R.U32.HI R4, RZ, R12, R5 ;  /* 0x0000000cff042219 */ /* 0x004fca0000011605 */
[----:B------:R-:W-:-:S04]  /*24520*/  IMAD.IADD R12, R7, 0x1, R4 ;  /* 0x00000001070c7824 */ /* 0x000fc800078e0204 */
[----:B0-----:R-:W-:Y:S01]  /*24530*/  VIADD R11, R12, -UR4 ;  /* 0x800000040c0b7c36 */ /* 0x001fe20008000000 */
        /* <DEDUP_REMOVED lines=11> */
.L_x_1888:
[----:B------:R-:W-:-:S13]  /*245f0*/  ISETP.NE.AND P0, PT, R3, 0x1, PT ;  /* 0x000000010300780c */ /* 0x000fda0003f05270 */
[----:B------:R-:W0:Y:S02]  /*24600*/  @P0 LDC.64 R4, c[0x0][0x9e8] ;  /* 0x00027a00ff040b82 */ /* 0x000e240000000a00 */
[----:B0-----:R-:W-:-:S05]  /*24610*/  @P0 IMAD.HI.U32 R4, R12, R4, RZ ;  /* 0x000000040c040227 */ /* 0x001fca00078e00ff */
[----:B------:R-:W-:-:S07]  /*24620*/  @P0 SHF.R.U32.HI R12, RZ, R5, R4 ;  /* 0x00000005ff0c0219 */ /* 0x000fce0000011604 */
.L_x_1889:
[----:B------:R-:W-:Y:S05]  /*24630*/  BSYNC B0 ;  /* 0x0000000000007941 */ /* 0x000fea0003800000 */
.L_x_1887:
[----:B------:R-:W-:-:S05]  /*24640*/  IMAD R12, R12, R3, RZ ;  /* 0x000000030c0c7224 */ /* 0x000fca00078e02ff */
[----:B------:R-:W-:-:S07]  /*24650*/  VIMNMX R11, R11, R12, !PT ;  /* 0x0000000c0b0b7248 */ /* 0x000fce0007fe0100 */
.L_x_1886:
[----:B------:R-:W-:Y:S01]  /*24660*/  VIADD R2, R2, 0x5f ;  /* 0x0000005f02027836 */ /* 0x000fe20000000000 */
[----:B------:R-:W-:Y:S01]  /*24670*/  BSSY B0, `(.L_x_1890) ;  /* 0x0000158000007945 */ /* 0x000fe20003800000 */
        /* <DEDUP_REMOVED lines=30> */
.L_x_2065:
[----:B-1----:R-:W-:Y:S02]  /*24860*/  ISETP.NE.AND P0, PT, R14, RZ, PT ;  /* 0x000000ff0e00720c */ /* 0x002fe40003f05270 */
[----:B------:R-:W-:-:S11]  /*24870*/  PLOP3.LUT P6, PT, PT, PT, PT, 0x8, 0x0 ;  /* 0x000000000000781c */ /* 0x000fd60003fce170 */
[----:B------:R-:W-:Y:S05]  /*24880*/  @P0 BRA `(.L_x_1893) ;  /* 0x00000000000c0947 */ /* 0x000fea0003800000 */
[----:B------:R-:W-:-:S03]  /*24890*/  UMOV UR4, 0xffffffff ;  /* 0xffffffff00047882 */ /* 0x000fc60000000000 */
[----:B------:R-:W-:Y:S05]  /*248a0*/  BRA.DIV UR4, `(.L_x_1894) ;  /* 0x0000007204907947 */ /* 0x000fea000b800000 */
[----:B------:R-:W-:-:S13]  /*248b0*/  ELECT P6, URZ, PT ;  /* 0x00000000003f782f */ /* 0x000fda00038c0000 */
.L_x_1893:
        /* <DEDUP_REMOVED lines=9> */
.L_x_2068:
[----:B------:R-:W-:Y:S05]  /*24950*/  BSYNC B1 ;  /* 0x0000000000017941 */ /* 0x000fea0003800000 */
.L_x_1895:
        /* <DEDUP_REMOVED lines=10> */
.L_x_2069:
[----:B------:R-:W-:Y:S05]  /*24a00*/  BSYNC B2 ;  /* 0x0000000000027941 */ /* 0x000fea0003800000 */
.L_x_1899:
[----:B------:R-:W-:Y:S04]  /*24a10*/  BSSY B2, `(.L_x_1901) ;  /* 0x0000009000027945 */ /* 0x000fe80003800000 */
[----:B------:R-:W-:Y:S05]  /*24a20*/  @P1 BRA `(.L_x_1902) ;  /* 0x00000000001c1947 */ /* 0x000fea0003800000 */
[----:B------:R-:W2:Y:S01]  /*24a30*/  S2R R10, SR_TID.X ;  /* 0x00000000000a7919 */ /* 0x000ea20000002100 */
[----:B0-----:R-:W-:-:S04]  /*24a40*/  IMAD.MOV.U32 R6, RZ, RZ, 0x9000 ;  /* 0x00009000ff067424 */ /* 0x001fc800078e00ff */
[----:B------:R3:W-:Y:S01]  /*24a50*/  SYNCS.ARRIVE.TRANS64 RZ, [R3+URZ+0x30890], R6 ;  /* 0x0308900603ff79a7 */ /* 0x0007e2000800003f */
[----:B--2---:R-:W-:-:S04]  /*24a60*/  LOP3.LUT R10, R10, 0x1f, RZ, 0xc0, !PT ;  /* 0x0000001f0a0a7812 */ /* 0x004fc800078ec0ff */
[----:B------:R-:W-:-:S13]  /*24a70*/  ISETP.NE.AND P0, PT, R10, RZ, PT ;  /* 0x000000ff0a00720c */ /* 0x000fda0003f05270 */
[----:B---3--:R-:W-:Y:S05]  /*24a80*/  @!P0 BRA `(.L_x_1902) ;  /* 0x0000000000048947 */ /* 0x008fea0003800000 */
[----:B------:R-:W-:Y:S01]  /*24a90*/  BPT.TRAP 0x1 ;  /* 0x000000040000795c */ /* 0x000fe20000300000 */
.L_x_1902:
[----:B------:R-:W-:Y:S05]  /*24aa0*/  BSYNC B2 ;  /* 0x0000000000027941 */ /* 0x000fea0003800000 */
.L_x_1901:
        /* <DEDUP_REMOVED lines=10> */
[----:B------:R-:W-:Y:S01]  /*24b50*/  VIADD R13, R6, 0x1e400 ;  /* 0x0001e400060d7836 */ /* 0x000fe20000000000 */
[----:B------:R-:W-:-:S09]  /*24b60*/  UMOV UR7, 0x12f00000 ;  /* 0x12f0000000077882 */ /* 0x000fd20000000000 */
.L_x_1903:
        /* <DEDUP_REMOVED lines=16> */
.L_x_1904:
        /* <DEDUP_REMOVED lines=16> */
.L_x_1905:
        /* <DEDUP_REMOVED lines=13> */
.L_x_2070:
[----:B------:R-:W-:Y:S05]  /*24e40*/  BSYNC B2 ;  /* 0x0000000000027941 */ /* 0x000fea0003800000 */
.L_x_1906:
[----:B------:R-:W-:Y:S01]  /*24e50*/  BSSY B2, `(.L_x_1908) ;  /* 0x000000b000027945 */ /* 0x000fe20003800000 */
[----:B------:R-:W-:Y:S02]  /*24e60*/  IMAD.MOV.U32 R10, RZ, RZ, 0x0 ;  /* 0x00000000ff0a7424 */ /* 0x000fe400078e00ff */
[----:B01----:R-:W-:Y:S01]  /*24e70*/  IMAD.MOV.U32 R11, RZ, RZ, 0x12f00000 ;  /* 0x12f00000ff0b7424 */ /* 0x003fe200078e00ff */
[----:B------:R-:W-:Y:S06]  /*24e80*/  @P1 BRA `(.L_x_1909) ;  /* 0x00000000001c1947 */ /* 0x000fec0003800000 */
[----:B------:R-:W0:Y:S01]  /*24e90*/  S2R R20, SR_TID.X ;  /* 0x0000000000147919 */ /* 0x000e220000002100 */
[----:B------:R-:W-:-:S04]  /*24ea0*/  IMAD.MOV.U32 R13, RZ, RZ, 0x9000 ;  /* 0x00009000ff0d7424 */ /* 0x000fc800078e00ff */
[----:B------:R1:W-:Y:S01]  /*24eb0*/  SYNCS.ARRIVE.TRANS64 RZ, [R3+URZ+0x308b0], R13 ;  /* 0x0308b00d03ff79a7 */ /* 0x0003e2000800003f */
[----:B0-----:R-:W-:-:S04]  /*24ec0*/  LOP3.LUT R20, R20, 0x1f, RZ, 0xc0, !PT ;  /* 0x0000001f14147812 */ /* 0x001fc800078ec0ff */
[----:B------:R-:W-:-:S13]  /*24ed0*/  ISETP.NE.AND P0, PT, R20, RZ, PT ;  /* 0x000000ff1400720c */ /* 0x000fda0003f05270 */
[----:B-1----:R-:W-:Y:S05]  /*24ee0*/  @!P0 BRA `(.L_x_1909) ;  /* 0x0000000000048947 */ /* 0x002fea0003800000 */
[----:B------:R-:W-:Y:S01]  /*24ef0*/  BPT.TRAP 0x1 ;  /* 0x000000040000795c */ /* 0x000fe20000300000 */
.L_x_1909:
[----:B------:R-:W-:Y:S05]  /*24f00*/  BSYNC B2 ;  /* 0x0000000000027941 */ /* 0x000fea0003800000 */
.L_x_1908:
[----:B------:R-:W-:Y:S01]  /*24f10*/  R2UR UR10, R14 ;  /* 0x000000000e0a72ca */ /* 0x000fe200000e0000 */
[----:B------:R-:W-:Y:S01]  /*24f20*/  UIADD3 UR4, UP0, UR36, 0x670, URZ ;  /* 0x0000067024047890 */ /* 0x000fe2000ff1e03f */
[----:B------:R-:W-:Y:S01]  /*24f30*/  R2UR UR6, R10 ;  /* 0x000000000a0672ca */ /* 0x000fe200000e0000 */
[----:B------:R-:W-:Y:S01]  /*24f40*/  VIADD R3, R3, 0x308b0 ;  /* 0x000308b003037836 */ /* 0x000fe20000000000 */
[----:B------:R-:W-:Y:S01]  /*24f50*/  R2UR UR7, R11 ;  /* 0x000000000b0772ca */ /* 0x000fe200000e0000 */
[----:B------:R-:W-:Y:S01]  /*24f60*/  VIADD R13, R6, 0x400 ;  /* 0x00000400060d7836 */ /* 0x000fe20000000000 */
[----:B------:R-:W-:Y:S01]  /*24f70*/  PLOP3.LUT P0, PT, PT, PT, PT, 0x80, 0x0 ;  /* 0x000000000000781c */ /* 0x000fe20003f0f070 */
[----:B------:R-:W-:-:S12]  /*24f80*/  UIADD3.X UR5, URZ, UR37, URZ, UP0, !UPT ;  /* 0x000000253f057290 */ /* 0x000fd800087fe43f */
.L_x_1910:
        /* <DEDUP_REMOVED lines=15> */
.L_x_1911:
        /* <DEDUP_REMOVED lines=15> */
.L_x_1912:
        /* <DEDUP_REMOVED lines=10> */
.L_x_1898:
[----:B------:R-:W-:Y:S05]  /*25210*/  BSYNC B1 ;  /* 0x0000000000017941 */ /* 0x000fea0003800000 */
.L_x_1897:
        /* <DEDUP_REMOVED lines=9> */
.L_x_1929:
        /* <DEDUP_REMOVED lines=11> */
.L_x_2071:
[----:B------:R-:W-:Y:S05]  /*25360*/  BSYNC B2 ;  /* 0x0000000000027941 */ /* 0x000fea0003800000 */
.L_x_1915:
        /* <DEDUP_REMOVED lines=9> */
.L_x_1918:
[----:B------:R-:W-:Y:S05]  /*25400*/  BSYNC B2 ;  /* 0x0000000000027941 */ /* 0x000fea0003800000 */
.L_x_1917:
        /* <DEDUP_REMOVED lines=11> */
.L_x_1919:
        /* <DEDUP_REMOVED lines=16> */
.L_x_1920:
        /* <DEDUP_REMOVED lines=16> */
.L_x_1921:
        /* <DEDUP_REMOVED lines=13> */
.L_x_2072:
[----:B------:R-:W-:Y:S05]  /*25790*/  BSYNC B2 ;  /* 0x0000000000027941 */ /* 0x000fea0003800000 */
.L_x_1922:
[----:B------:R-:W-:Y:S01]  /*257a0*/  BSSY B2, `(.L_x_1924) ;  /* 0x000000b000027945 */ /* 0x000fe20003800000 */
[----:B01----:R-:W-:Y:S02]  /*257b0*/  IMAD.MOV.U32 R2, RZ, RZ, 0x0 ;  /* 0x00000000ff027424 */ /* 0x003fe400078e00ff */
[----:B------:R-:W-:Y:S01]  /*257c0*/  IMAD.MOV.U32 R3, RZ, RZ, 0x12f00000 ;  /* 0x12f00000ff037424 */ /* 0x000fe200078e00ff */
        /* <DEDUP_REMOVED lines=8> */
.L_x_1925:
[----:B------:R-:W-:Y:S05]  /*25850*/  BSYNC B2 ;  /* 0x0000000000027941 */ /* 0x000fea0003800000 */
.L_x_1924:
        /* <DEDUP_REMOVED lines=8> */
.L_x_1926:
        /* <DEDUP_REMOVED lines=15> */
.L_x_1927:
        /* <DEDUP_REMOVED lines=15> */
.L_x_1928:
        /* <DEDUP_REMOVED lines=10> */
.L_x_1914:
[----:B------:R-:W-:Y:S05]  /*25b60*/  BSYNC B1 ;  /* 0x0000000000017941 */ /* 0x000fea0003800000 */
.L_x_1913:
[C---:B------:R-:W-:Y:S01]  /*25b70*/  ISETP.GT.AND P2, PT, R12.reuse, R5, PT ;  /* 0x000000050c00720c */ /* 0x040fe20003f44270 */
[----:B------:R-:W-:Y:S02]  /*25b80*/  VIADD R27, R27, 0x1 ;  /* 0x000000011b1b7836 */ /* 0x000fe40000000000 */
[----:B------:R-:W-:-:S03]  /*25b90*/  VIADD R12, R12, 0xffffffff ;  /* 0xffffffff0c0c7836 */ /* 0x000fc60000000000 */
[----:B------:R-:W-:-:S04]  /*25ba0*/  ISETP.NE.AND P1, PT, R27, 0x2, PT ;  /* 0x000000021b00780c */ /* 0x000fc80003f25270 */
[----:B------:R-:W-:Y:S02]  /*25bb0*/  SEL R3, RZ, 0x1, P1 ;  /* 0x00000001ff037807 */ /* 0x000fe40000800000 */
[----:B------:R-:W-:Y:S02]  /*25bc0*/  SEL R27, R27, RZ, P1 ;  /* 0x000000ff1b1b7207 */ /* 0x000fe40000800000 */
[----:B------:R-:W-:Y:S01]  /*25bd0*/  LOP3.LUT R30, R30, R3, RZ, 0x3c, !PT ;  /* 0x000000031e1e7212 */ /* 0x000fe200078e3cff */
[----:B------:R-:W-:Y:S06]  /*25be0*/  @P2 BRA `(.L_x_1929) ;  /* 0xfffffff400b02947 */ /* 0x000fec000383ffff */
.L_x_1891:
[----:B------:R-:W-:Y:S05]  /*25bf0*/  BSYNC B0 ;  /* 0x0000000000007941 */ /* 0x000fea0003800000 */
.L_x_1890:
[----:B------:R-:W1:Y:S01]  /*25c00*/  LDC R0, c[0x0][0x448] ;  /* 0x00011200ff007b82 */ /* 0x000e620000000800 */
[----:B------:R-:W-:Y:S01]  /*25c10*/  VIADD R5, R28, 0x7f ;  /* 0x0000007f1c057836 */ /* 0x000fe20000000000 */
[----:B------:R-:W-:Y:S06]  /*25c20*/  @!P0 WARPSYNC.ALL ;  /* 0x0000000000008948 */ /* 0x000fec0003800000 */
[----:B------:R-:W2:Y:S08]  /*25c30*/  LDC.64 R2, c[0x0][0x9e0] ;  /* 0x00027800ff027b82 */ /* 0x000eb00000000a00 */
[----:B------:R-:W-:Y:S01]  /*25c40*/  @!P0 BAR.SYNC.DEFER_BLOCKING 0xc, 0x180 ;  /* 0x0306000000008b1d */ /* 0x000fe20000010000 */
[----:B-1----:R-:W-:-:S02]  /*25c50*/  ISETP.NE.AND P1, PT, R0, 0x1, PT ;  /* 0x000000010000780c */ /* 0x002fc40003f25270 */
[----:B--2---:R-:W-:-:S11]  /*25c60*/  ISETP.GE.AND P2, PT, R3, 0x1, PT ;  /* 0x000000010300780c */ /* 0x004fd60003f46270 */
[----:B------:R-:W1:Y:S08]  /*25c70*/  @P1 LDC R0, c[0x0][0x44c] ;  /* 0x00011300ff001b82 */ /* 0x000e700000000800 */
[----:B------:R-:W2:Y:S01]  /*25c80*/  @P1 LDC R11, c[0x0][0x450] ;  /* 0x00011400ff0b1b82 */ /* 0x000ea20000000800 */
[----:B-1----:R-:W-:-:S05]  /*25c90*/  @P1 IMAD.HI.U32 R0, R5, R0, RZ ;  /* 0x0000000005001227 */ /* 0x002fca00078e00ff */
[----:B--2---:R-:W-:-:S05]  /*25ca0*/  @P1 SHF.R.U32.HI R5, RZ, R11, R0 ;  /* 0x0000000bff051219 */ /* 0x004fca0000011600 */
[----:B------:R-:W-:-:S04]  /*25cb0*/  IMAD.IADD R11, R8, 0x1, R5 ;  /* 0x00000001080b7824 */ /* 0x000fc800078e0205 */
        /* <DEDUP_REMOVED lines=8> */
[----:B------:R-:W1:Y:S02]  /*25d40*/  @P0 LDC.64 R4, c[0x0][0x9e8] ;  /* 0x00027a00ff040b82 */ /* 0x000e640000000a00 */
[----:B-1----:R-:W-:-:S05]  /*25d50*/  @P0 IMAD.HI.U32 R4, R11, R4, RZ ;  /* 0x000000040b040227 */ /* 0x002fca00078e00ff */
[----:B------:R-:W-:-:S04]  /*25d60*/  @P0 SHF.R.U32.HI R11, RZ, R5, R4 ;  /* 0x00000005ff0b0219 */ /* 0x000fc80000011604 */
[----:B------:R-:W-:Y:S01]  /*25d70*/  LOP3.LUT R0, RZ, R11, RZ, 0x33, !PT ;  /* 0x0000000bff007212 */ /* 0x000fe200078e33ff */
[----:B------:R-:W-:Y:S06]  /*25d80*/  BRA `(.L_x_1933) ;  /* 0x0000000000107947 */ /* 0x000fec0003800000 */
.L_x_1932:
[----:B------:R-:W-:-:S13]  /*25d90*/  ISETP.NE.AND P0, PT, R3, 0x1, PT ;  /* 0x000000010300780c */ /* 0x000fda0003f05270 */
[----:B------:R-:W1:Y:S02]  /*25da0*/  @P0 LDC.64 R4, c[0x0][0x9e8] ;  /* 0x00027a00ff040b82 */ /* 0x000e640000000a00 */
[----:B-1----:R-:W-:-:S05]  /*25db0*/  @P0 IMAD.HI.U32 R4, R0, R4, RZ ;  /* 0x0000000400040227 */ /* 0x002fca00078e00ff */
[----:B------:R-:W-:-:S07]  /*25dc0*/  @P0 SHF.R.U32.HI R0, RZ, R5, R4 ;  /* 0x00000005ff000219 */ /* 0x000fce0000011604 */
.L_x_1933:
[----:B------:R-:W-:Y:S05]  /*25dd0*/  BSYNC B0 ;  /* 0x0000000000007941 */ /* 0x000fea0003800000 */
.L_x_1931:
[----:B------:R-:W-:-:S05]  /*25de0*/  IMAD R5, R0, R3, R3 ;  /* 0x0000000300057224 */ /* 0x000fca00078e0203 */
[----:B------:R-:W-:-:S07]  /*25df0*/  VIMNMX R2, R2, R5, PT ;  /* 0x0000000502027248 */ /* 0x000fce0003fe0100 */
.L_x_1930:
[----:B------:R-:W1:Y:S01]  /*25e00*/  @P1 LDC R5, c[0x0][0x44c] ;  /* 0x00011300ff051b82 */ /* 0x000e620000000800 */
[----:B------:R-:W-:Y:S01]  /*25e10*/  VIADD R2, R2, 0x5f ;  /* 0x0000005f02027836 */ /* 0x000fe20000000000 */
[----:B------:R-:W-:Y:S01]  /*25e20*/  ULDC UR4, c[0x0][0x9dc] ;  /* 0x0002770000047ab9 */ /* 0x000fe20000000800 */
[----:B------:R-:W-:Y:S02]  /*25e30*/  IMAD.MOV.U32 R0, RZ, RZ, R28 ;  /* 0x000000ffff007224 */ /* 0x000fe400078e001c */
[----:B------:R-:W-:-:S03]  /*25e40*/  IMAD.HI R2, R2, 0x2aaaaaab, RZ ;  /* 0x2aaaaaab02027827 */ /* 0x000fc600078e02ff */
[----:B------:R-:W2:Y:S01]  /*25e50*/  @P1 LDC R4, c[0x0][0x450] ;  /* 0x00011400ff041b82 */ /* 0x000ea20000000800 */
[----:B-1----:R-:W-:-:S05]  /*25e60*/  @P1 IMAD.HI.U32 R5, R28, R5, RZ ;  /* 0x000000051c051227 */ /* 0x002fca00078e00ff */
[----:B--2---:R-:W-:Y:S02]  /*25e70*/  @P1 SHF.R.U32.HI R0, RZ, R4, R5 ;  /* 0x00000004ff001219 */ /* 0x004fe40000011605 */
[----:B------:R-:W-:-:S03]  /*25e80*/  SHF.R.U32.HI R5, RZ, 0x1f, R2 ;  /* 0x0000001fff057819 */ /* 0x000fc60000011602 */
[----:B------:R-:W-:Y:S01]  /*25e90*/  IMAD.IADD R7, R7, 0x1, R0 ;  /* 0x0000000107077824 */ /* 0x000fe200078e0200 */
[----:B------:R-:W-:-:S03]  /*25ea0*/  LEA.HI.SX32 R2, R2, R5, 0x1c ;  /* 0x0000000502027211 */ /* 0x000fc600078fe2ff */
[----:B------:R-:W-:Y:S01]  /*25eb0*/  VIADD R0, R7, -UR4 ;  /* 0x8000000407007c36 */ /* 0x000fe20008000000 */
[----:B------:R-:W-:-:S05]  /*25ec0*/  VIMNMX R24, R9, R2, PT ;  /* 0x0000000209187248 */ /* 0x000fca0003fe0100 */
[----:B------:R1:W-:Y:S01]  /*25ed0*/  STL [R1+0x28], R24 ;  /* 0x0000281801007387 */ /* 0x0003e20000100800 */
[----:B------:R-:W-:Y:S05]  /*25ee0*/  @!P2 BRA `(.L_x_1934) ;  /* 0x000000000044a947 */ /* 0x000fea0003800000 */
[----:B------:R-:W-:Y:S01]  /*25ef0*/  ISETP.GT.AND P0, PT, R7, -0x1, PT ;  /* 0xffffffff0700780c */ /* 0x000fe20003f04270 */
[----:B------:R-:W-:-:S12]  /*25f00*/  BSSY B0, `(.L_x_1935) ;  /* 0x000000d000007945 */ /* 0x000fd80003800000 */
[----:B------:R-:W-:Y:S05]  /*25f10*/  @P0 BRA `(.L_x_1936) ;  /* 0x00000000001c0947 */ /* 0x000fea0003800000 */
[----:B------:R-:W-:Y:S02]  /*25f20*/  ISETP.NE.AND P0, PT, R3, 0x1, PT ;  /* 0x000000010300780c */ /* 0x000fe40003f05270 */
[----:B------:R-:W-:-:S11]  /*25f30*/  LOP3.LUT R7, RZ, R7, RZ, 0x33, !PT ;  /* 0x00000007ff077212 */ /* 0x000fd600078e33ff */
[----:B------:R-:W2:Y:S02]  /*25f40*/  @P0 LDC.64 R4, c[0x0][0x9e8] ;  /* 0x00027a00ff040b82 */ /* 0x000ea40000000a00 */
[----:B--2---:R-:W-:-:S05]  /*25f50*/  @P0 IMAD.HI.U32 R4, R7, R4, RZ ;  /* 0x0000000407040227 */ /* 0x004fca00078e00ff */
[----:B------:R-:W-:-:S04]  /*25f60*/  @P0 SHF.R.U32.HI R7, RZ, R5, R4 ;  /* 0x00000005ff070219 */ /* 0x000fc80000011604 */
[----:B------:R-:W-:Y:S01]  /*25f70*/  LOP3.LUT R7, RZ, R7, RZ, 0x33, !PT ;  /* 0x00000007ff077212 */ /* 0x000fe200078e33ff */
[----:B------:R-:W-:Y:S06]  /*25f80*/  BRA `(.L_x_1937) ;  /* 0x0000000000107947 */ /* 0x000fec0003800000 */
.L_x_1936:
[----:B------:R-:W-:-:S13]  /*25f90*/  ISETP.NE.AND P0, PT, R3, 0x1, PT ;  /* 0x000000010300780c */ /* 0x000fda0003f05270 */
[----:B------:R-:W2:Y:S02]  /*25fa0*/  @P0 LDC.64 R4, c[0x0][0x9e8] ;  /* 0x00027a00ff040b82 */ /* 0x000ea40000000a00 */
[----:B--2---:R-:W-:-:S05]  /*25fb0*/  @P0 IMAD.HI.U32 R4, R7, R4, RZ ;  /* 0x0000000407040227 */ /* 0x004fca00078e00ff */
[----:B------:R-:W-:-:S07]  /*25fc0*/  @P0 SHF.R.U32.HI R7, RZ, R5, R4 ;  /* 0x00000005ff070219 */ /* 0x000fce0000011604 */
.L_x_1937:
[----:B------:R-:W-:Y:S05]  /*25fd0*/  BSYNC B0 ;  /* 0x0000000000007941 */ /* 0x000fea0003800000 */
.L_x_1935:
[----:B------:R-:W-:-:S05]  /*25fe0*/  IMAD R3, R7, R3, RZ ;  /* 0x0000000307037224 */ /* 0x000fca00078e02ff */
[----:B------:R-:W-:-:S07]  /*25ff0*/  VIMNMX R0, R0, R3, !PT ;  /* 0x0000000300007248 */ /* 0x000fce0007fe0100 */
.L_x_1934:
[----:B------:R-:W-:Y:S01]  /*26000*/  IMAD.HI R0, R0, 0x2aaaaaab, RZ ;  /* 0x2aaaaaab00007827 */ /* 0x000fe200078e02ff */
[----:B------:R-:W-:Y:S04]  /*26010*/  BSSY B7, `(.L_x_1938) ;  /* 0x0000379000077945 */ /* 0x000fe80003800000 */
[----:B------:R-:W-:-:S04]  /*26020*/  SHF.R.U32.HI R3, RZ, 0x1f, R0 ;  /* 0x0000001fff037819 */ /* 0x000fc80000011600 */
[----:B------:R-:W-:-:S04]  /*26030*/  LEA.HI.SX32 R3, R0, R3, 0x1c ;  /* 0x0000000300037211 */ /* 0x000fc800078fe2ff */
[----:B------:R-:W-:-:S04]  /*26040*/  VIMNMX R2, RZ, R3, !PT ;  /* 0x00000003ff027248 */ /* 0x000fc80007fe0100 */
[----:B------:R-:W-:Y:S01]  /*26050*/  ISETP.GT.AND P0, PT, R24, R2, PT ;  /* 0x000000021800720c */ /* 0x000fe20003f04270 */
[----:B------:R2:W-:-:S12]  /*26060*/  STL [R1+0x10], R2 ;  /* 0x0000100201007387 */ /* 0x0005d80000100800 */
[----:B--2---:R-:W-:Y:S05]  /*26070*/  @P0 BRA `(.L_x_1939) ;  /* 0x0000000000440947 */ /* 0x004fea0003800000 */
[----:B------:R-:W2:Y:S02]  /*26080*/  S2R R2, SR_TID.X ;  /* 0x0000000000027919 */ /* 0x000ea40000002100 */
[----:B--2---:R-:W-:-:S04]  /*26090*/  LOP3.LUT R2, R2, 0x7f, RZ, 0xc0, !PT ;  /* 0x0000007f02027812 */ /* 0x004fc800078ec0ff */
[----:B------:R-:W-:-:S13]  /*260a0*/  ISETP.NE.AND P0, PT, R2, RZ, PT ;  /* 0x000000ff0200720c */ /* 0x000fda0003f05270 */
[----:B------:R-:W-:Y:S05]  /*260b0*/  @P0 BRA `(.L_x_1940) ;  /* 0x0000003400b80947 */ /* 0x000fea0003800000 */
[----:B------:R-:W2:Y:S01]  /*260c0*/  S2R R5, SR_LANEID ;  /* 0x0000000000057919 */ /* 0x000ea20000000000 */
[----:B------:R-:W-:Y:S01]  /*260d0*/  VOTEU.ANY UR4, UPT, PT ;  /* 0x0000000000047886 */ /* 0x000fe200038e0100 */
[----:B------:R-:W3:Y:S01]  /*260e0*/  LDC.64 R2, c[0x0][0xc60] ;  /* 0x00031800ff027b82 */ /* 0x000ee20000000a00 */
[----:B------:R-:W2:Y:S02]  /*260f0*/  FLO.U32 R0, UR4 ;  /* 0x0000000400007d00 */ /* 0x000ea400080e0000 */
[----:B--2---:R-:W-:-:S06]  /*26100*/  ISETP.EQ.U32.AND P0, PT, R0, R5, PT ;  /* 0x000000050000720c */ /* 0x004fcc0003f02070 */
[----:B------:R-:W3:Y:S07]  /*26110*/  POPC R5, UR4 ;  /* 0x0000000400057d09 */ /* 0x000eee0008000000 */
[----:B---3--:R-:W2:Y:S01]  /*26120*/  @P0 ATOMG.E.ADD.STRONG.GPU PT, R3, desc[UR60][R2.64], R5 ;  /* 0x00000005020309a8 */ /* 0x008ea200081ee1fc */
[----:B------:R-:W3:Y:S02]  /*26130*/  S2R R4, SR_LTMASK ;  /* 0x0000000000047919 */ /* 0x000ee40000003900 */
[----:B---3--:R-:W-:-:S04]  /*26140*/  LOP3.LUT R4, R4, UR4, RZ, 0xc0, !PT ;  /* 0x0000000404047c12 */ /* 0x008fc8000f8ec0ff */
[----:B------:R-:W3:Y:S01]  /*26150*/  POPC R7, R4 ;  /* 0x0000000400077309 */ /* 0x000ee20000000000 */
[----:B--2---:R-:W3:Y:S02]  /*26160*/  SHFL.IDX PT, R0, R3, R0, 0x1f ;  /* 0x00001f0003007589 */ /* 0x004ee400000e0000 */
[----:B---3--:R-:W-:Y:S01]  /*26170*/  IADD3 R16, R0, UR38, R7 ;  /* 0x0000002600107c10 */ /* 0x008fe2000fffe007 */
[----:B------:R-:W-:Y:S06]  /*26180*/  BRA `(.L_x_1940) ;  /* 0x0000003400847947 */ /* 0x000fec0003800000 */
.L_x_1939:
        /* <DEDUP_REMOVED lines=9> */
[----:B------:R-:W2:Y:S01]  /*26220*/  LDC.64 R2, c[0x4][R2] ;  /* 0x0100000002027b82 */ /* 0x000ea20000000a00 */
[----:B------:R-:W-:Y:S02]  /*26230*/  IMAD.U32 R5, RZ, RZ, UR7 ;  /* 0x00000007ff057e24 */ /* 0x000fe4000f8e00ff */
[----:B0-----:R-:W-:Y:S02]  /*26240*/  IMAD.U32 R6, RZ, RZ, UR8 ;  /* 0x00000008ff067e24 */ /* 0x001fe4000f8e00ff */
[----:B------:R-:W-:-:S02]  /*26250*/  IMAD.U32 R7, RZ, RZ, UR9 ;  /* 0x00000009ff077e24 */ /* 0x000fc4000f8e00ff */
[----:B------:R-:W-:Y:S02]  /*26260*/  IMAD.U32 R10, RZ, RZ, UR4 ;  /* 0x00000004ff0a7e24 */ /* 0x000fe4000f8e00ff */
[----:B------:R-:W-:Y:S02]  /*26270*/  IMAD.U32 R11, RZ, RZ, UR5 ;  /* 0x00000005ff0b7e24 */ /* 0x000fe4000f8e00ff */
[----:B------:R-:W-:Y:S02]  /*26280*/  IMAD.MOV.U32 R8, RZ, RZ, 0x70 ;  /* 0x00000070ff087424 */ /* 0x000fe400078e00ff */
[----:B------:R-:W-:Y:S02]  /*26290*/  IMAD.MOV.U32 R12, RZ, RZ, 0x1 ;  /* 0x00000001ff0c7424 */ /* 0x000fe400078e00ff */
[----:B------:R-:W-:-:S07]  /*262a0*/  IMAD.MOV.U32 R13, RZ, RZ, RZ ;  /* 0x000000ffff0d7224 */ /* 0x000fce00078e00ff */
[----:B------:R-:W-:-:S07]  /*262b0*/  LEPC R20, `(.L_x_1942) ;  /* 0x000000001014794e */ /* 0x000fce0000000000 */
[----:B-12---:R-:W-:Y:S05]  /*262c0*/  CALL.ABS.NOINC R2 ;  /* 0x0000000002007343 */ /* 0x006fea0003c00000 */
.L_x_1942:
[----:B------:R-:W-:Y:S05]  /*262d0*/  BSYNC B6 ;  /* 0x0000000000067941 */ /* 0x000fea0003800000 */
.L_x_1941:
        /* <DEDUP_REMOVED lines=8> */
[----:B------:R2:W3:Y:S01]  /*26360*/  LDC.64 R2, c[0x4][R17] ;  /* 0x0100000011027b82 */ /* 0x0004e20000000a00 */
[----:B------:R-:W-:Y:S02]  /*26370*/  IMAD.U32 R4, RZ, RZ, UR6 ;  /* 0x00000006ff047e24 */ /* 0x000fe4000f8e00ff */
[----:B------:R-:W-:Y:S02]  /*26380*/  IMAD.U32 R5, RZ, RZ, UR7 ;  /* 0x00000007ff057e24 */ /* 0x000fe4000f8e00ff */
[----:B0-----:R-:W-:Y:S02]  /*26390*/  IMAD.U32 R6, RZ, RZ, UR8 ;  /* 0x00000008ff067e24 */ /* 0x001fe4000f8e00ff */
[----:B------:R-:W-:-:S02]  /*263a0*/  IMAD.U32 R7, RZ, RZ, UR9 ;  /* 0x00000009ff077e24 */ /* 0x000fc4000f8e00ff */
[----:B------:R-:W-:Y:S02]  /*263b0*/  IMAD.U32 R10, RZ, RZ, UR4 ;  /* 0x00000004ff0a7e24 */ /* 0x000fe4000f8e00ff */
[----:B------:R-:W-:Y:S02]  /*263c0*/  IMAD.U32 R11, RZ, RZ, UR5 ;  /* 0x00000005ff0b7e24 */ /* 0x000fe4000f8e00ff */
[----:B------:R-:W-:Y:S02]  /*263d0*/  IMAD.MOV.U32 R8, RZ, RZ, 0x70 ;  /* 0x00000070ff087424 */ /* 0x000fe400078e00ff */
[----:B------:R-:W-:Y:S02]  /*263e0*/  IMAD.MOV.U32 R12, RZ, RZ, 0x1 ;  /* 0x00000001ff0c7424 */ /* 0x000fe400078e00ff */
[----:B--2---:R-:W-:-:S07]  /*263f0*/  IMAD.MOV.U32 R13, RZ, RZ, RZ ;  /* 0x000000ffff0d7224 */ /* 0x004fce00078e00ff */
[----:B------:R-:W-:-:S07]  /*26400*/  LEPC R20, `(.L_x_1945) ;  /* 0x000000001014794e */ /* 0x000fce0000000000 */
[----:B-1-3--:R-:W-:Y:S05]  /*26410*/  CALL.ABS.NOINC R2 ;  /* 0x0000000002007343 */ /* 0x00afea0003c00000 */
.L_x_1945:
        /* <DEDUP_REMOVED lines=15> */
.L_x_1944:
[----:B------:R-:W-:Y:S05]  /*26510*/  BSYNC B6 ;  /* 0x0000000000067941 */ /* 0x000fea0003800000 */
.L_x_1943:
[----:B------:R-:W-:Y:S01]  /*26520*/  ULDC.64 UR4, c[0x0][0x9f8] ;  /* 0x00027e0000047ab9 */ /* 0x000fe20000000a00 */
[----:B------:R-:W2:Y:S01]  /*26530*/  LDL R21, [R1+0x8] ;  /* 0x0000080001157983 */ /* 0x000ea20000100800 */
[----:B------:R-:W-:-:S03]  /*26540*/  ISETP.NE.U32.AND P0, PT, RZ, UR4, PT ;  /* 0x00000004ff007c0c */ /* 0x000fc6000bf05070 */
[----:B------:R-:W3:Y:S01]  /*26550*/  LDL R20, [R1+0xc] ;  /* 0x00000c0001147983 */ /* 0x000ee20000100800 */
[----:B------:R-:W-:Y:S01]  /*26560*/  ISETP.NE.AND.EX P0, PT, RZ, UR5, PT, P0 ;  /* 0x00000005ff007c0c */ /* 0x000fe2000bf05300 */
[----:B------:R-:W-:Y:S01]  /*26570*/  IMAD.MOV.U32 R33, RZ, RZ, R19 ;  /* 0x000000ffff217224 */ /* 0x000fe200078e0013 */
[----:B------:R-:W4:Y:S01]  /*26580*/  LDC R0, c[0x0][0x430] ;  /* 0x00010c00ff007b82 */ /* 0x000f220000000800 */
[----:B------:R-:W0:Y:S01]  /*26590*/  S2R R17, SR_TID.X ;  /* 0x0000000000117919 */ /* 0x000e220000002100 */
[----:B------:R-:W-:Y:S01]  /*265a0*/  LOP3.LUT R22, R22, 0xfffffff7, RZ, 0xc0, !PT ;  /* 0xfffffff716167812 */ /* 0x000fe200078ec0ff */
[----:B------:R-:W-:-:S08]  /*265b0*/  ULDC UR4, c[0x0][0x2f4] ;  /* 0x0000bd0000047ab9 */ /* 0x000fd00000000800 */
[----:B------:R-:W1:Y:S01]  /*265c0*/  @P0 LDC.64 R2, c[0x0][0x9f8] ;  /* 0x00027e00ff020b82 */ /* 0x000e620000000a00 */
[----:B0-----:R-:W-:Y:S01]  /*265d0*/  LOP3.LUT R17, R17, 0x7f, RZ, 0xc0, !PT ;  /* 0x0000007f11117812 */ /* 0x001fe200078ec0ff */
[----:B-1----:R-:W-:-:S03]  /*265e0*/  @P0 IMAD.WIDE R2, R19, 0x4, R2 ;  /* 0x0000000413020825 */ /* 0x002fc600078e0202 */
[----:B------:R-:W-:Y:S02]  /*265f0*/  SHF.R.U32.HI R25, RZ, 0x3, R17 ;  /* 0x00000003ff197819 */ /* 0x000fe40000011611 */
[----:B------:R0:W3:Y:S01]  /*26600*/  @P0 LDG.E R33, desc[UR60][R2.64] ;  /* 0x0000003c02210981 */ /* 0x0000e2000c1e1900 */
[----:B----4-:R-:W-:Y:S01]  /*26610*/  ISETP.NE.AND P1, PT, R0, 0x1, PT ;  /* 0x000000010000780c */ /* 0x010fe20003f25270 */
[----:B------:R-:W1:-:S12]  /*26620*/  S2R R17, SR_TID.X ;  /* 0x0000000000117919 */ /* 0x000e580000002100 */
[----:B------:R-:W4:Y:S08]  /*26630*/  @P1 LDC R4, c[0x0][0x434] ;  /* 0x00010d00ff041b82 */ /* 0x000f300000000800 */
[----:B------:R-:W0:Y:S01]  /*26640*/  @P1 LDC R6, c[0x0][0x438] ;  /* 0x00010e00ff061b82 */ /* 0x000e220000000800 */
[----:B-1----:R-:W-:-:S05]  /*26650*/  IMAD.SHL.U32 R17, R17, 0x10, RZ ;  /* 0x0000001011117824 */ /* 0x002fca00078e00ff */
[----:B------:R-:W-:Y:S01]  /*26660*/  LOP3.LUT R17, R25, 0x70, R17, 0xf8, !PT ;  /* 0x0000007019117812 */ /* 0x000fe200078ef811 */
[----:B------:R-:W-:-:S04]  /*26670*/  VIADD R25, R24, 0xffffffff ;  /* 0xffffffff18197836 */ /* 0x000fc80000000000 */
[----:B------:R-:W-:Y:S01]  /*26680*/  IMAD R5, R25, 0x60, R17 ;  /* 0x0000006019057824 */ /* 0x000fe200078e0211 */
[----:B------:R-:W-:Y:S01]  /*26690*/  ISETP.GE.AND P3, PT, R34, UR4, PT ;  /* 0x0000000422007c0c */ /* 0x000fe2000bf66270 */
[----:B------:R-:W-:-:S03]  /*266a0*/  UMOV UR5, 0xffffffff ;  /* 0xffffffff00057882 */ /* 0x000fc60000000000 */
[----:B--2---:R-:W-:-:S04]  /*266b0*/  ISETP.GE.AND P0, PT, R5, R21, PT ;  /* 0x000000150500720c */ /* 0x004fc80003f06270 */
[----:B------:R-:W-:Y:S01]  /*266c0*/  ISETP.GT.U32.OR P0, PT, R17, 0x5f, P0 ;  /* 0x0000005f1100780c */ /* 0x000fe20000704470 */
[----:B---3--:R-:W-:-:S04]  /*266d0*/  IMAD.IADD R5, R5, 0x1, R20 ;  /* 0x0000000105057824 */ /* 0x008fc800078e0214 */
[----:B----4-:R-:W-:-:S04]  /*266e0*/  @P1 IMAD.HI.U32 R7, R5, R4, RZ ;  /* 0x0000000405071227 */ /* 0x010fc800078e00ff */
[----:B------:R-:W-:Y:S01]  /*266f0*/  IMAD.MOV.U32 R4, RZ, RZ, R5 ;  /* 0x000000ffff047224 */ /* 0x000fe200078e0005 */
[----:B0-----:R-:W-:-:S03]  /*26700*/  @P1 SHF.R.U32.HI R4, RZ, R6, R7 ;  /* 0x00000006ff041219 */ /* 0x001fc60000011607 */
[----:B------:R-:W0:Y:S02]  /*26710*/  @!P0 LDC.64 R2, c[0x0][0x428] ;  /* 0x00010a00ff028b82 */ /* 0x000e240000000a00 */
[----:B------:R-:W-:-:S04]  /*26720*/  IMAD.MOV R6, RZ, RZ, -R4 ;  /* 0x000000ffff067224 */ /* 0x000fc800078e0a04 */
[----:B------:R-:W-:Y:S01]  /*26730*/  IMAD R0, R0, R6, R5 ;  /* 0x0000000600007224 */ /* 0x000fe200078e0205 */
[--C-:B------:R-:W-:Y:S02]  /*26740*/  @!P0 SHF.R.S32.HI R5, RZ, 0x1f, R4.reuse ;  /* 0x0000001fff058819 */ /* 0x100fe40000011404 */
[----:B------:R-:W-:Y:S01]  /*26750*/  SHF.R.S32.HI R8, RZ, 0x1f, R33 ;  /* 0x0000001fff087819 */ /* 0x000fe20000011421 */
[----:B0-----:R-:W-:-:S04]  /*26760*/  @!P0 IMAD.WIDE.U32 R4, R33, R2, R4 ;  /* 0x0000000221048225 */ /* 0x001fc800078e0004 */
[----:B------:R-:W-:Y:S01]  /*26770*/  @!P0 IMAD R6, R8, R2, RZ ;  /* 0x0000000208068224 */ /* 0x000fe200078e02ff */
[----:B------:R0:W-:Y:S03]  /*26780*/  STL [R1+0x14], R8 ;  /* 0x0000140801007387 */ /* 0x0001e60000100800 */
[----:B------:R-:W-:Y:S02]  /*26790*/  @!P0 IMAD R6, R33, R3, R6 ;  /* 0x0000000321068224 */ /* 0x000fe400078e0206 */
[----:B------:R-:W1:Y:S02]  /*267a0*/  @!P0 LDC.64 R2, c[0x0][0x418] ;  /* 0x00010600ff028b82 */ /* 0x000e640000000a00 */
[----:B------:R-:W-:Y:S02]  /*267b0*/  @!P0 IMAD.IADD R6, R5, 0x1, R6 ;  /* 0x0000000105068824 */ /* 0x000fe400078e0206 */
[----:B------:R-:W-:Y:S01]  /*267c0*/  IMAD.U32 R5, RZ, RZ, UR39 ;  /* 0x00000027ff057e24 */ /* 0x000fe2000f8e00ff */
[----:B-1----:R-:W-:-:S04]  /*267d0*/  @!P0 LEA R2, P1, R4, R2, 0x2 ;  /* 0x0000000204028211 */ /* 0x002fc800078210ff */
[----:B------:R-:W-:Y:S01]  /*267e0*/  @!P0 LEA.HI.X R3, R4, R3, R6, 0x2, P1 ;  /* 0x0000000304038211 */ /* 0x000fe200008f1406 */
[----:B------:R-:W-:-:S06]  /*267f0*/  IMAD.MOV.U32 R4, RZ, RZ, RZ ;  /* 0x000000ffff047224 */ /* 0x000fcc00078e00ff */
[----:B------:R0:W5:Y:S01]  /*26800*/  @!P0 LDG.E R4, desc[UR60][R2.64] ;  /* 0x0000003c02048981 */ /* 0x000162000c1e1900 */
[----:B------:R-:W-:Y:S02]  /*26810*/  ISETP.GT.U32.AND P0, PT, R17, 0x5f, PT ;  /* 0x0000005f1100780c */ /* 0x000fe40003f04070 */
[----:B------:R-:W-:Y:S02]  /*26820*/  ISETP.NE.AND P2, PT, R5, 0x3, PT ;  /* 0x000000030500780c */ /* 0x000fe40003f45270 */
[----:B------:R-:W-:-:S09]  /*26830*/  ISETP.GE.AND P1, PT, R37, UR4, PT ;  /* 0x0000000425007c0c */ /* 0x000fd2000bf26270 */
[----:B------:R-:W-:Y:S02]  /*26840*/  @P0 LOP3.LUT R22, R22, 0x8, RZ, 0xfc, !PT ;  /* 0x0000000816160812 */ /* 0x000fe400078efcff */
[----:B------:R-:W-:Y:S02]  /*26850*/  ISETP.GE.AND P0, PT, R36, UR4, PT ;  /* 0x0000000424007c0c */ /* 0x000fe4000bf06270 */
[----:B------:R-:W-:-:S04]  /*26860*/  LOP3.LUT R22, R22, 0xffffffef, RZ, 0xc0, !PT ;  /* 0xffffffef16167812 */ /* 0x000fc800078ec0ff */
[----:B------:R-:W-:-:S04]  /*26870*/  @P2 LOP3.LUT R22, R22, 0x10, RZ, 0xfc, !PT ;  /* 0x0000001016162812 */ /* 0x000fc800078efcff */
[----:B------:R-:W-:-:S04]  /*26880*/  LOP3.LUT R22, R22, 0xfffffffb, RZ, 0xc0, !PT ;  /* 0xfffffffb16167812 */ /* 0x000fc800078ec0ff */
[----:B------:R-:W-:-:S04]  /*26890*/  @P3 LOP3.LUT R22, R22, 0x4, RZ, 0xfc, !PT ;  /* 0x0000000416163812 */ /* 0x000fc800078efcff */
[----:B------:R-:W-:-:S04]  /*268a0*/  LOP3.LUT R22, R22, 0xfffffffe, RZ, 0xc0, !PT ;  /* 0xfffffffe16167812 */ /* 0x000fc800078ec0ff */
[----:B------:R-:W-:-:S04]  /*268b0*/  LOP3.LUT R22, R22, 0xfffffffd, RZ, 0xc0, !PT ;  /* 0xfffffffd16167812 */ /* 0x000fc800078ec0ff */
[----:B------:R-:W-:-:S04]  /*268c0*/  @P1 LOP3.LUT R22, R22, 0x2, RZ, 0xfc, !PT ;  /* 0x0000000216161812 */ /* 0x000fc800078efcff */
[----:B------:R-:W-:Y:S01]  /*268d0*/  @P0 LOP3.LUT R22, R22, 0x1, RZ, 0xfc, !PT ;  /* 0x0000000116160812 */ /* 0x000fe200078efcff */
[----:B0-----:R-:W-:Y:S06]  /*268e0*/  BRA.DIV UR5, `(.L_x_1946) ;  /* 0x0000005605047947 */ /* 0x001fec000b800000 */
.L_x_2075:
[----:B------:R-:W-:Y:S01]  /*268f0*/  SHF.R.S32.HI R32, RZ, 0x1f, R18 ;  /* 0x0000001fff207819 */ /* 0x000fe20000011412 */
[----:B------:R-:W-:Y:S06]  /*26900*/  @!P2 BRA `(.L_x_1947) ;  /* 0x000000000004a947 */ /* 0x000fec0003800000 */
[----:B------:R-:W-:Y:S01]  /*26910*/  BPT.TRAP 0x1 ;  /* 0x000000040000795c */ /* 0x000fe20000300000 */
.L_x_1947:
        /* <DEDUP_REMOVED lines=25> */
.L_x_2076:
[----:B------:R-:W-:Y:S05]  /*26ab0*/  BSYNC B0 ;  /* 0x0000000000007941 */ /* 0x000fea0003800000 */
.L_x_1948:
[----:B------:R-:W2:Y:S01]  /*26ac0*/  LDL R10, [R1+0x8] ;  /* 0x00000800010a7983 */ /* 0x000ea20000100800 */
[----:B------:R-:W-:-:S03]  /*26ad0*/  ULDC.64 UR4, c[0x0][0x300] ;  /* 0x0000c00000047ab9 */ /* 0x000fc60000000a00 */
[----:B------:R-:W3:Y:S01]  /*26ae0*/  LDL R8, [R1] ;  /* 0x0000000001087983 */ /* 0x000ee20000100800 */
[----:B------:R-:W-:Y:S01]  /*26af0*/  IMAD R5, R5, UR4, RZ ;  /* 0x0000000405057c24 */ /* 0x000fe2000f8e02ff */
[----:B------:R-:W-:Y:S01]  /*26b00*/  LOP3.LUT P4, RZ, R22, 0x4, RZ, 0xc0, !PT ;  /* 0x0000000416ff7812 */ /* 0x000fe2000788c0ff */
[----:B0-----:R-:W-:Y:S01]  /*26b10*/  IMAD.WIDE.U32 R2, R0, UR4, RZ ;  /* 0x0000000400027c25 */ /* 0x001fe2000f8e00ff */
[----:B------:R-:W0:Y:S01]  /*26b20*/  S2R R9, SR_TID.X ;  /* 0x0000000000097919 */ /* 0x000e220000002100 */
[----:B------:R-:W-:Y:S02]  /*26b30*/  LOP3.LUT P3, RZ, R22, 0x2, RZ, 0xc0, !PT ;  /* 0x0000000216ff7812 */ /* 0x000fe4000786c0ff */
[----:B------:R-:W-:Y:S01]  /*26b40*/  IMAD R5, R0, UR5, R5 ;  /* 0x0000000500057c24 */ /* 0x000fe2000f8e0205 */
[----:B------:R-:W-:Y:S01]  /*26b50*/  ULDC.64 UR4, c[0x0][0x310] ;  /* 0x0000c40000047ab9 */ /* 0x000fe20000000a00 */
[----:B------:R-:W-:Y:S01]  /*26b60*/  LOP3.LUT P2, RZ, R22, 0x1, RZ, 0xc0, !PT ;  /* 0x0000000116ff7812 */ /* 0x000fe2000784c0ff */
[----:B------:R-:W-:-:S02]  /*26b70*/  IMAD R6, R6, UR4, RZ ;  /* 0x0000000406067c24 */ /* 0x000fc4000f8e02ff */
        /* <DEDUP_REMOVED lines=12> */
[----:B0-----:R-:W-:-:S03]  /*26c40*/  LOP3.LUT R9, R9, 0x7f, RZ, 0xc0, !PT ;  /* 0x0000007f09097812 */ /* 0x001fc600078ec0ff */
[----:B------:R-:W-:Y:S02]  /*26c50*/  LEA.HI.X R0, R2, UR5, R0, 0x1, P0 ;  /* 0x0000000502007c11 */ /* 0x000fe400080f0c00 */
[----:B------:R-:W-:Y:S01]  /*26c60*/  SHF.R.U32.HI R9, RZ, 0x3, R9 ;  /* 0x00000003ff097819 */ /* 0x000fe20000011609 */
[----:B--2---:R-:W-:-:S04]  /*26c70*/  IMAD R6, R25, -0x60, R10 ;  /* 0xffffffa019067824 */ /* 0x004fc800078e020a */
[----:B------:R-:W-:Y:S02]  /*26c80*/  IMAD.IADD R6, R6, 0x1, -R9 ;  /* 0x0000000106067824 */ /* 0x000fe400078e0a09 */
[----:B---3--:R-:W-:-:S03]  /*26c90*/  IMAD R5, R26, 0x4800, R8 ;  /* 0x000048001a057824 */ /* 0x008fc600078e0208 */
        /* <DEDUP_REMOVED lines=64> */
.L_x_2090:
        /* <DEDUP_REMOVED lines=12> */
.L_x_1951:
        /* <DEDUP_REMOVED lines=10> */
.L_x_1952:
[----:B------:R2:W-:Y:S02]  /*27200*/  SYNCS.ARRIVE.TRANS64.A1T0 RZ, [R7+URZ+0x30830], RZ ;  /* 0x030830ff07ff79a7 */ /* 0x0005e4000810003f */
[----:B------:R-:W-:Y:S05]  /*27210*/  WARPSYNC.ALL ;  /* 0x0000000000007948 */ /* 0x000fea0003800000 */
[----:B------:R-:W-:Y:S01]  /*27220*/  ULDC.64 UR4, c[0x0][0xa00] ;  /* 0x0002800000047ab9 */ /* 0x000fe20000000a00 */
[----:B-1----:R-:W-:Y:S01]  /*27230*/  VIADD R2, R23, 0x12400 ;  /* 0x0001240017027836 */ /* 0x002fe20000000000 */
[----:B------:R-:W-:Y:S01]  /*27240*/  BAR.SYNC.DEFER_BLOCKING 0x8, 0x180 ;  /* 0x0206000000007b1d */ /* 0x000fe20000010000 */
[----:B------:R-:W-:Y:S02]  /*27250*/  ISETP.NE.U32.AND P0, PT, RZ, UR4, PT ;  /* 0x00000004ff007c0c */ /* 0x000fe4000bf05070 */
[----:B------:R-:W-:-:S02]  /*27260*/  SHF.R.S32.HI R0, RZ, 0x1f, R19 ;  /* 0x0000001fff007819 */ /* 0x000fc40000011413 */
[----:B------:R-:W-:Y:S01]  /*27270*/  ISETP.NE.AND.EX P0, PT, RZ, UR5, PT, P0 ;  /* 0x00000005ff007c0c */ /* 0x000fe2000bf05300 */
[----:B------:R-:W-:Y:S01]  /*27280*/  ULDC.64 UR4, c[0x0][0x298] ;  /* 0x0000a60000047ab9 */ /* 0x000fe20000000a00 */
[----:B------:R-:W-:Y:S01]  /*27290*/  LOP3.LUT P1, RZ, R2, 0x3ff, RZ, 0xc0, !PT ;  /* 0x000003ff02ff7812 */ /* 0x000fe2000782c0ff */
[----:B------:R-:W-:Y:S01]  /*272a0*/  BSSY B6, `(.L_x_1953) ;  /* 0x000001c000067945 */ /* 0x000fe20003800000 */
[----:B------:R-:W-:Y:S02]  /*272b0*/  SEL R0, R0, RZ, !P0 ;  /* 0x000000ff00007207 */ /* 0x000fe40004000000 */
[----:B------:R-:W-:-:S03]  /*272c0*/  SEL R2, R19, RZ, !P0 ;  /* 0x000000ff13027207 */ /* 0x000fc60004000000 */
[----:B------:R1:W-:Y:S04]  /*272d0*/  STL [R1+0x30], R0 ;  /* 0x0000300001007387 */ /* 0x0003e80000100800 */
[----:B------:R3:W-:Y:S01]  /*272e0*/  STL [R1+0x1c], R2 ;  /* 0x00001c0201007387 */ /* 0x0007e20000100800 */
[----:B-1----:R-:W-:Y:S01]  /*272f0*/  SHF.R.S32.HI R0, RZ, 0x1f, R35 ;  /* 0x0000001fff007819 */ /* 0x002fe20000011423 */
[----:B---3--:R-:W-:-:S04]  /*27300*/  IMAD.WIDE.U32 R2, R35, UR4, RZ ;  /* 0x0000000423027c25 */ /* 0x008fc8000f8e00ff */
[----:B------:R-:W-:Y:S01]  /*27310*/  IMAD R0, R0, UR4, RZ ;  /* 0x0000000400007c24 */ /* 0x000fe2000f8e02ff */
[----:B------:R1:W-:Y:S03]  /*27320*/  STL.64 [R1+0x20], R2 ;  /* 0x0000200201007387 */ /* 0x0003e60000100a00 */
[----:B------:R-:W-:-:S04]  /*27330*/  IMAD R0, R35, UR5, R0 ;  /* 0x0000000523007c24 */ /* 0x000fc8000f8e0200 */
[----:B------:R-:W-:Y:S01]  /*27340*/  IMAD.IADD R35, R3, 0x1, R0 ;  /* 0x0000000103237824 */ /* 0x000fe200078e0200 */
[----:B------:R-:W-:Y:S06]  /*27350*/  @!P1 BRA `(.L_x_1954) ;  /* 0x0000000000409947 */ /* 0x000fec0003800000 */
[----:B-1----:R-:W-:Y:S01]  /*27360*/  MOV R2, 0x0 ;  /* 0x0000000000027802 */ /* 0x002fe20000000f00 */
        /* <DEDUP_REMOVED lines=15> */
.L_x_1954:
[----:B------:R-:W-:Y:S05]  /*27460*/  BSYNC B6 ;  /* 0x0000000000067941 */ /* 0x000fea0003800000 */
.L_x_1953:
[----:B------:R-:W3:Y:S01]  /*27470*/  LDL.LU R20, [R1+0x30] ;  /* 0x0000300001147983 */ /* 0x000ee20000300800 */
[----:B------:R-:W-:Y:S01]  /*27480*/  ULDC.64 UR4, c[0x0][0x2d8] ;  /* 0x0000b60000047ab9 */ /* 0x000fe20000000a00 */
[----:B--2---:R-:W2:Y:S02]  /*27490*/  LDC R7, c[0x0][0x448] ;  /* 0x00011200ff077b82 */ /* 0x004ea40000000800 */
[----:B------:R-:W4:Y:S04]  /*274a0*/  LDL.LU R21, [R1+0x1c] ;  /* 0x00001c0001157983 */ /* 0x000f280000300800 */
[----:B-1----:R-:W3:Y:S01]  /*274b0*/  LDL.LU.64 R2, [R1+0x20] ;  /* 0x0000200001027983 */ /* 0x002ee20000300a00 */
[----:B------:R-:W-:-:S03]  /*274c0*/  IMAD R0, R32, UR4, RZ ;  /* 0x0000000420007c24 */ /* 0x000fc6000f8e02ff */
[----:B------:R1:W5:Y:S01]  /*274d0*/  LDL R8, [R1+0x4] ;  /* 0x0000040001087983 */ /* 0x0003620000100800 */
[----:B------:R-:W-:Y:S01]  /*274e0*/  IMAD R0, R18, UR5, R0 ;  /* 0x0000000512007c24 */ /* 0x000fe2000f8e0200 */
[----:B--2---:R-:W-:-:S13]  /*274f0*/  ISETP.NE.AND P0, PT, R7, 0x1, PT ;  /* 0x000000010700780c */ /* 0x004fda0003f05270 */
[----:B------:R-:W2:Y:S01]  /*27500*/  @P0 LDC R6, c[0x0][0x44c] ;  /* 0x00011300ff060b82 */ /* 0x000ea20000000800 */
[----:B---3--:R-:W-:Y:S02]  /*27510*/  IMAD.MOV.U32 R3, RZ, RZ, R35 ;  /* 0x000000ffff037224 */ /* 0x008fe400078e0023 */
[----:B------:R-:W-:Y:S01]  /*27520*/  IMAD.WIDE.U32 R2, R18, UR4, R2 ;  /* 0x0000000412027c25 */ /* 0x000fe2000f8e0002 */
[----:B------:R-:W-:-:S03]  /*27530*/  ULDC.64 UR4, c[0x0][0x2e0] ;  /* 0x0000b80000047ab9 */ /* 0x000fc60000000a00 */
[----:B------:R-:W-:Y:S02]  /*27540*/  IMAD.IADD R3, R3, 0x1, R0 ;  /* 0x0000000103037824 */ /* 0x000fe400078e0200 */
[----:B------:R-:W-:Y:S02]  /*27550*/  IMAD R0, R20, UR4, RZ ;  /* 0x0000000414007c24 */ /* 0x000fe4000f8e02ff */
[----:B------:R-:W3:Y:S01]  /*27560*/  S2R R20, SR_TID.X ;  /* 0x0000000000147919 */ /* 0x000ee20000002100 */
[----:B----4-:R-:W-:-:S04]  /*27570*/  IMAD.WIDE.U32 R2, R21, UR4, R2 ;  /* 0x0000000415027c25 */ /* 0x010fc8000f8e0002 */
[----:B------:R-:W-:Y:S01]  /*27580*/  IMAD R0, R21, UR5, R0 ;  /* 0x0000000515007c24 */ /* 0x000fe2000f8e0200 */
[----:B------:R-:W-:-:S03]  /*27590*/  ULDC.64 UR4, c[0x0][0x2d0] ;  /* 0x0000b40000047ab9 */ /* 0x000fc60000000a00 */
[----:B------:R-:W-:Y:S02]  /*275a0*/  IMAD.IADD R3, R3, 0x1, R0 ;  /* 0x0000000103037824 */ /* 0x000fe400078e0200 */
[----:B------:R-:W4:Y:S01]  /*275b0*/  @P0 LDC R0, c[0x0][0x450] ;  /* 0x00011400ff000b82 */ /* 0x000f220000000800 */
[----:B---3--:R-:W-:-:S04]  /*275c0*/  LOP3.LUT R20, R20, 0x7f, RZ, 0xc0, !PT ;  /* 0x0000007f14147812 */ /* 0x008fc800078ec0ff */
[----:B------:R-:W-:Y:S02]  /*275d0*/  SHF.R.U32.HI R21, RZ, 0x3, R20 ;  /* 0x00000003ff157819 */ /* 0x000fe40000011614 */
[----:B------:R-:W3:Y:S02]  /*275e0*/  S2R R20, SR_TID.X ;  /* 0x0000000000147919 */ /* 0x000ee40000002100 */
[----:B---3--:R-:W-:-:S05]  /*275f0*/  IMAD.SHL.U32 R20, R20, 0x10, RZ ;  /* 0x0000001014147824 */ /* 0x008fca00078e00ff */
[----:B------:R-:W-:-:S05]  /*27600*/  LOP3.LUT R20, R21, 0x70, R20, 0xf8, !PT ;  /* 0x0000007015147812 */ /* 0x000fca00078ef814 */
[----:B------:R-:W-:-:S04]  /*27610*/  IMAD.IADD R5, R20, 0x1, R28 ;  /* 0x0000000114057824 */ /* 0x000fc800078e021c */
[----:B--2---:R-:W-:-:S04]  /*27620*/  @P0 IMAD.HI.U32 R6, R5, R6, RZ ;  /* 0x0000000605060227 */ /* 0x004fc800078e00ff */
[----:B0-----:R-:W-:Y:S01]  /*27630*/  IMAD.MOV.U32 R4, RZ, RZ, R5 ;  /* 0x000000ffff047224 */ /* 0x001fe200078e0005 */
[----:B----4-:R-:W-:Y:S01]  /*27640*/  @P0 SHF.R.U32.HI R4, RZ, R0, R6 ;  /* 0x00000000ff040219 */ /* 0x010fe20000011606 */
[----:B------:R-:W0:Y:S04]  /*27650*/  S2R R20, SR_TID.X ;  /* 0x0000000000147919 */ /* 0x000e280000002100 */
[----:B------:R-:W-:-:S04]  /*27660*/  IMAD.MOV R0, RZ, RZ, -R4 ;  /* 0x000000ffff007224 */ /* 0x000fc800078e0a04 */
        /* <DEDUP_REMOVED lines=33> */
[----:B-----5:R-:W-:Y:S04]  /*27880*/  @!P1 LDGSTS.E.BYPASS.LTC128B.128 [R8+0x12400], desc[UR60][R2.64], !P3 ;  /* 0x1240000002089fae */ /* 0x020fe8000d901d7c */
        /* <DEDUP_REMOVED lines=68> */
.L_x_2107:
        /* <DEDUP_REMOVED lines=12> */
.L_x_1957:
[----:B------:R-:W-:Y:S05]  /*27d90*/  BSYNC B0 ;  /* 0x0000000000007941 */ /* 0x000fea0003800000 */
.L_x_1956:
[----:B------:R-:W-:Y:S01]  /*27da0*/  NOP ;  /* 0x0000000000007918 */ /* 0x000fe20000000000 */
[----:B------:R-:W-:-:S13]  /*27db0*/  PLOP3.LUT P0, PT, PT, PT, PT, 0x80, 0x0 ;  /* 0x000000000000781c */ /* 0x000fda0003f0f070 */
.L_x_1958:
[----:B------:R-:W-:Y:S02]  /*27dc0*/  PLOP3.LUT P1, PT, P1, P0, PT, 0xa2, 0x0 ;  /* 0x000000000000781c */ /* 0x000fe40000f21472 */
[----:B------:R-:W-:-:S08]  /*27dd0*/  @P0 R2UR P1, UR4, R23 ;  /* 0x00000000170402ca */ /* 0x000fd00000020000 */
[----:B------:R-:W-:-:S05]  /*27de0*/  @P0 PLOP3.LUT P0, PT, P1, PT, PT, 0x80, 0x0 ;  /* 0x000000000000081c */ /* 0x000fca0000f0f070 */
[----:B------:R-:W-:Y:S01]  /*27df0*/  @!P1 SYNCS.ARRIVE.TRANS64.RED.A0T1 RZ, [UR4+0x30800], RZ ;  /* 0x030800ffffff99a7 */ /* 0x000fe20008200404 */
[----:B------:R-:W-:Y:S07]  /*27e00*/  @!P1 ARRIVES.LDGSTSBAR.64.TRANSCNT [UR4+0x30800] ;  /* 0x03080000ff0099b0 */ /* 0x000fee0008000a84 */
[----:B------:R-:W-:Y:S05]  /*27e10*/  @P0 BRA.U.ANY `(.L_x_1958) ;  /* 0xfffffffd00e80947 */ /* 0x000fea000393ffff */
[----:B01----:R-:W2:Y:S02]  /*27e20*/  LDL.LU R2, [R1+0x2c] ;  /* 0x00002c0001027983 */ /* 0x003ea40000300800 */
[----:B--2---:R-:W-:-:S05]  /*27e30*/  VIADD R2, R2, 0x1 ;  /* 0x0000000102027836 */ /* 0x004fca0000000000 */
[----:B------:R0:W-:Y:S01]  /*27e40*/  STL [R1+0x2c], R2 ;  /* 0x00002c0201007387 */ /* 0x0001e20000100800 */
[----:B------:R-:W-:-:S04]  /*27e50*/  LEA.HI R0, R2, R2, RZ, 0x1 ;  /* 0x0000000202007211 */ /* 0x000fc800078f08ff */
[----:B------:R-:W-:-:S05]  /*27e60*/  LOP3.LUT R0, R0, 0xfffffffe, RZ, 0xc0, !PT ;  /* 0xfffffffe00007812 */ /* 0x000fca00078ec0ff */
[----:B------:R-:W-:-:S05]  /*27e70*/  IMAD.IADD R0, R2, 0x1, -R0 ;  /* 0x0000000102007824 */ /* 0x000fca00078e0a00 */
[----:B------:R-:W-:Y:S01]  /*27e80*/  SHF.L.U32 R0, R0, 0x1f, RZ ;  /* 0x0000001f00007819 */ /* 0x000fe200000006ff */
[----:B------:R-:W-:Y:S01]  /*27e90*/  NOP ;  /* 0x0000000000007918 */ /* 0x000fe20000000000 */
[----:B0-----:R-:W2:Y:S01]  /*27ea0*/  LDL.LU R2, [R1+0x28] ;  /* 0x0000280001027983 */ /* 0x001ea20000300800 */
[----:B------:R0:W-:Y:S01]  /*27eb0*/  SYNCS.ARRIVE.TRANS64.A1T0 RZ, [R23+URZ+0x30800], RZ ;  /* 0x030800ff17ff79a7 */ /* 0x0001e2000810003f */
[----:B------:R-:W-:Y:S01]  /*27ec0*/  BSSY B0, `(.L_x_1959) ;  /* 0x0000004000007945 */ /* 0x000fe20003800000 */
[----:B------:R-:W1:Y:S01]  /*27ed0*/  SYNCS.PHASECHK.TRANS64.TRYWAIT P0, [R23+URZ+0x30820], R0 ;  /* 0x03082000170075a7 */ /* 0x000e62000800017f */
[----:B--2---:R-:W-:Y:S02]  /*27ee0*/  VIADD R6, R2, 0xfffffffe ;  /* 0xfffffffe02067836 */ /* 0x004fe40000000000 */
[----:B01----:R-:W-:Y:S05]  /*27ef0*/  @!P0 BRA `(.L_x_1960) ;  /* 0x0000005000a88947 */ /* 0x003fea0003800000 */
.L_x_2108:
[----:B------:R-:W-:Y:S05]  /*27f00*/  BSYNC B0 ;  /* 0x0000000000007941 */ /* 0x000fea0003800000 */
.L_x_1959:
        /* <DEDUP_REMOVED lines=11> */
.L_x_1975:
[----:B------:R-:W2:Y:S01]  /*27fc0*/  LDL R4, [R1+0xc] ;  /* 0x00000c0001047983 */ /* 0x000ea20000100800 */
[----:B------:R-:W1:Y:S03]  /*27fd0*/  LDC R7, c[0x0][0x430] ;  /* 0x00010c00ff077b82 */ /* 0x000e660000000800 */
[----:B------:R-:W3:Y:S01]  /*27fe0*/  LDL R8, [R1+0x14] ;  /* 0x0000140001087983 */ /* 0x000ee20000100800 */
[----:B0-----:R-:W0:Y:S01]  /*27ff0*/  S2R R0, SR_TID.X ;  /* 0x0000000000007919 */ /* 0x001e220000002100 */
[----:B------:R-:W4:Y:S01]  /*28000*/  S2R R3, SR_TID.X ;  /* 0x0000000000037919 */ /* 0x000f220000002100 */
[----:B-1----:R-:W-:-:S13]  /*28010*/  ISETP.NE.AND P0, PT, R7, 0x1, PT ;  /* 0x000000010700780c */ /* 0x002fda0003f05270 */
[----:B------:R-:W1:Y:S01]  /*28020*/  @P0 LDC R2, c[0x0][0x438] ;  /* 0x00010e00ff020b82 */ /* 0x000e620000000800 */
[----:B0-----:R-:W-:Y:S01]  /*28030*/  LOP3.LUT R0, R0, 0x7f, RZ, 0xc0, !PT ;  /* 0x0000007f00007812 */ /* 0x001fe200078ec0ff */
[----:B----4-:R-:W-:-:S03]  /*28040*/  IMAD.SHL.U32 R3, R3, 0x10, RZ ;  /* 0x0000001003037824 */ /* 0x010fc600078e00ff */
[----:B------:R-:W-:-:S04]  /*28050*/  SHF.R.U32.HI R0, RZ, 0x3, R0 ;  /* 0x00000003ff007819 */ /* 0x000fc80000011600 */
[----:B------:R-:W-:Y:S02]  /*28060*/  LOP3.LUT R3, R0, 0x70, R3, 0xf8, !PT ;  /* 0x0000007000037812 */ /* 0x000fe400078ef803 */
[----:B------:R-:W0:Y:S02]  /*28070*/  @P0 LDC R0, c[0x0][0x434] ;  /* 0x00010d00ff000b82 */ /* 0x000e240000000800 */
[----:B------:R-:W-:Y:S01]  /*28080*/  ISETP.GT.U32.AND P5, PT, R3, 0x5f, PT ;  /* 0x0000005f0300780c */ /* 0x000fe20003fa4070 */
[----:B--2---:R-:W-:-:S12]  /*28090*/  IMAD R9, R6, 0x60, R4 ;  /* 0x0000006006097824 */ /* 0x004fd800078e0204 */
[----:B------:R-:W3:Y:S01]  /*280a0*/  @!P5 LDC.64 R4, c[0x0][0x428] ;  /* 0x00010a00ff04db82 */ /* 0x000ee20000000a00 */
[----:B------:R-:W-:-:S04]  /*280b0*/  IMAD.IADD R9, R3, 0x1, R9 ;  /* 0x0000000103097824 */ /* 0x000fc800078e0209 */
[----:B0-----:R-:W-:-:S04]  /*280c0*/  @P0 IMAD.HI.U32 R3, R9, R0, RZ ;  /* 0x0000000009030227 */ /* 0x001fc800078e00ff */
[----:B------:R-:W-:Y:S01]  /*280d0*/  IMAD.MOV.U32 R0, RZ, RZ, R9 ;  /* 0x000000ffff007224 */ /* 0x000fe200078e0009 */
[----:B-1----:R-:W-:-:S04]  /*280e0*/  @P0 SHF.R.U32.HI R0, RZ, R2, R3 ;  /* 0x00000002ff000219 */ /* 0x002fc80000011603 */
[--C-:B------:R-:W-:Y:S01]  /*280f0*/  @!P5 SHF.R.S32.HI R3, RZ, 0x1f, R0.reuse ;  /* 0x0000001fff03d819 */ /* 0x100fe20000011400 */
[----:B------:R-:W-:Y:S02]  /*28100*/  @!P5 IMAD.MOV.U32 R2, RZ, RZ, R0 ;  /* 0x000000ffff02d224 */ /* 0x000fe400078e0000 */
[-C--:B---3--:R-:W-:Y:S02]  /*28110*/  @!P5 IMAD R8, R8, R4.reuse, RZ ;  /* 0x000000040808d224 */ /* 0x088fe400078e02ff */
        /* <DEDUP_REMOVED lines=10> */
[----:B------:R-:W-:Y:S01]  /*281c0*/  LOP3.LUT P4, RZ, R22, 0x10, RZ, 0xc0, !PT ;  /* 0x0000001016ff7812 */ /* 0x000fe2000788c0ff */
[----:B------:R-:W-:-:S05]  /*281d0*/  VIADD R26, R10, 0x1 ;  /* 0x000000010a1a7836 */ /* 0x000fca0000000000 */
[C---:B------:R-:W-:Y:S01]  /*281e0*/  ISETP.NE.AND P0, PT, R26.reuse, 0x2, PT ;  /* 0x000000021a00780c */ /* 0x040fe20003f05270 */
[----:B------:R-:W-:Y:S05]  /*281f0*/  YIELD ;  /* 0x0000000000007946 */ /* 0x000fea0003800000 */
[----:B------:R-:W-:Y:S01]  /*28200*/  SEL R29, RZ, 0x1, P0 ;  /* 0x00000001ff1d7807 */ /* 0x000fe20000000000 */
[----:B------:R-:W-:Y:S01]  /*28210*/  IMAD.MOV.U32 R25, RZ, RZ, R6 ;  /* 0x000000ffff197224 */ /* 0x000fe200078e0006 */
[----:B------:R-:W-:Y:S02]  /*28220*/  SEL R26, R26, RZ, P0 ;  /* 0x000000ff1a1a7207 */ /* 0x000fe40000000000 */
[----:B------:R-:W-:Y:S01]  /*28230*/  LOP3.LUT R29, R20, R29, RZ, 0x3c, !PT ;  /* 0x0000001d141d7212 */ /* 0x000fe200078e3cff */
[----:B0-----:R-:W-:Y:S06]  /*28240*/  @!P4 BRA `(.L_x_1963) ;  /* 0x000000000004c947 */ /* 0x001fec0003800000 */
[----:B------:R-:W-:Y:S01]  /*28250*/  BPT.TRAP 0x1 ;  /* 0x000000040000795c */ /* 0x000fe20000300000 */
.L_x_1963:
[----:B------:R-:W-:Y:S01]  /*28260*/  IMAD R7, R26, 0x8, R23 ;  /* 0x000000081a077824 */ /* 0x000fe200078e0217 */
[----:B------:R-:W-:Y:S01]  /*28270*/  SHF.L.U32 R2, R29, 0x1f, RZ ;  /* 0x0000001f1d027819 */ /* 0x000fe200000006ff */
[----:B------:R-:W-:Y:S03]  /*28280*/  BSSY B1, `(.L_x_1964) ;  /* 0x0000003000017945 */ /* 0x000fe60003800000 */
[----:B------:R-:W0:Y:S02]  /*28290*/  SYNCS.PHASECHK.TRANS64.TRYWAIT P0, [R7+URZ+0x30840], R2 ;  /* 0x03084002070075a7 */ /* 0x000e24000800017f */
[----:B0-----:R-:W-:Y:S05]  /*282a0*/  @!P0 BRA `(.L_x_1965) ;  /* 0x0000004c00d08947 */ /* 0x001fea0003800000 */
.L_x_2109:
[----:B------:R-:W-:Y:S05]  /*282b0*/  BSYNC B1 ;  /* 0x0000000000017941 */ /* 0x000fea0003800000 */
.L_x_1964:
[----:B------:R-:W2:Y:S01]  /*282c0*/  LDL R5, [R1] ;  /* 0x0000000001057983 */ /* 0x000ea20000100800 */
[----:B------:R-:W-:Y:S01]  /*282d0*/  SHF.R.S32.HI R21, RZ, 0x1f, R9 ;  /* 0x0000001fff157819 */ /* 0x000fe20000011409 */
[----:B------:R-:W-:Y:S01]  /*282e0*/  ULDC.64 UR4, c[0x0][0x300] ;  /* 0x0000c00000047ab9 */ /* 0x000fe20000000a00 */
[----:B-----5:R-:W-:Y:S01]  /*282f0*/  SHF.R.S32.HI R28, RZ, 0x1f, R0 ;  /* 0x0000001fff1c7819 */ /* 0x020fe20000011400 */
[----:B0-----:R-:W-:Y:S01]  /*28300*/  IMAD.WIDE.U32 R2, R9, UR4, RZ ;  /* 0x0000000409027c25 */ /* 0x001fe2000f8e00ff */
[C---:B------:R-:W-:Y:S02]  /*28310*/  LOP3.LUT P5, RZ, R22.reuse, 0x2, RZ, 0xc0, !PT ;  /* 0x0000000216ff7812 */ /* 0x040fe400078ac0ff */
[----:B------:R-:W-:Y:S01]  /*28320*/  LOP3.LUT P4, RZ, R22, 0x1, RZ, 0xc0, !PT ;  /* 0x0000000116ff7812 */ /* 0x000fe2000788c0ff */
[----:B------:R-:W-:-:S04]  /*28330*/  IMAD R4, R21, UR4, RZ ;  /* 0x0000000415047c24 */ /* 0x000fc8000f8e02ff */
        /* <DEDUP_REMOVED lines=16> */
[----:B--2---:R-:W-:Y:S01]  /*28440*/  IMAD R5, R26, 0x4800, R5 ;  /* 0x000048001a057824 */ /* 0x004fe200078e0205 */
        /* <DEDUP_REMOVED lines=41> */
.L_x_2123:
        /* <DEDUP_REMOVED lines=11> */
.L_x_1967:
        /* <DEDUP_REMOVED lines=10> */
.L_x_1968:
[----:B------:R2:W-:Y:S01]  /*28830*/  SYNCS.ARRIVE.TRANS64.A1T0 RZ, [R7+URZ+0x30830], RZ ;  /* 0x030830ff07ff79a7 */ /* 0x0005e2000810003f */
[----:B------:R-:W-:Y:S05]  /*28840*/  @!P5 BRA `(.L_x_1969) ;  /* 0x000000000004d947 */ /* 0x000fea0003800000 */
[----:B------:R-:W-:Y:S01]  /*28850*/  BPT.TRAP 0x1 ;  /* 0x000000040000795c */ /* 0x000fe20000300000 */
.L_x_1969:
[----:B-1----:R-:W-:Y:S01]  /*28860*/  SHF.L.U32 R2, R20, 0x1f, RZ ;  /* 0x0000001f14027819 */ /* 0x002fe200000006ff */
[----:B0-----:R-:W-:Y:S01]  /*28870*/  IMAD R6, R10, 0x8, R23 ;  /* 0x000000080a067824 */ /* 0x001fe200078e0217 */
[----:B------:R-:W-:Y:S03]  /*28880*/  BSSY B1, `(.L_x_1970) ;  /* 0x0000003000017945 */ /* 0x000fe60003800000 */
[----:B------:R-:W0:Y:S02]  /*28890*/  SYNCS.PHASECHK.TRANS64.TRYWAIT P0, [R6+URZ+0x30860], R2 ;  /* 0x03086002060075a7 */ /* 0x000e24000800017f */
[----:B0-----:R-:W-:Y:S05]  /*288a0*/  @!P0 BRA `(.L_x_1971) ;  /* 0x0000005000448947 */ /* 0x001fea0003800000 */
.L_x_2124:
[----:B------:R-:W-:Y:S05]  /*288b0*/  BSYNC B1 ;  /* 0x0000000000017941 */ /* 0x000fea0003800000 */
.L_x_1970:
[----:B--2---:R-:W2:Y:S04]  /*288c0*/  LDL R7, [R1+0x8] ;  /* 0x0000080001077983 */ /* 0x004ea80000100800 */
[----:B------:R-:W3:Y:S01]  /*288d0*/  LDL R5, [R1] ;  /* 0x0000000001057983 */ /* 0x000ee20000100800 */
[----:B------:R-:W1:Y:S01]  /*288e0*/  S2R R3, SR_TID.X ;  /* 0x0000000000037919 */ /* 0x000e620000002100 */
[----:B------:R-:W-:Y:S01]  /*288f0*/  UMOV UR4, 0xffffffff ;  /* 0xffffffff00047882 */ /* 0x000fe20000000000 */
[----:B-1----:R-:W-:-:S04]  /*28900*/  LOP3.LUT R3, R3, 0x7f, RZ, 0xc0, !PT ;  /* 0x0000007f03037812 */ /* 0x002fc800078ec0ff */
[----:B------:R-:W-:Y:S01]  /*28910*/  SHF.R.U32.HI R3, RZ, 0x3, R3 ;  /* 0x00000003ff037819 */ /* 0x000fe20000011603 */
[----:B--2---:R-:W-:Y:S02]  /*28920*/  IMAD R7, R31, -0x60, R7 ;  /* 0xffffffa01f077824 */ /* 0x004fe400078e0207 */
[----:B---3--:R-:W-:Y:S02]  /*28930*/  IMAD R5, R10, 0x4800, R5 ;  /* 0x000048000a057824 */ /* 0x008fe400078e0205 */
        /* <DEDUP_REMOVED lines=56> */
.L_x_2138:
        /* <DEDUP_REMOVED lines=31> */
.L_x_1973:
        /* <DEDUP_REMOVED lines=10> */
.L_x_1974:
        /* <DEDUP_REMOVED lines=8> */
.L_x_1962:
[----:B------:R-:W-:Y:S05]  /*28fd0*/  BSYNC B0 ;  /* 0x0000000000007941 */ /* 0x000fea0003800000 */
.L_x_1961:
        /* <DEDUP_REMOVED lines=17> */
.L_x_1977:
[----:B------:R-:W-:Y:S05]  /*290f0*/  BSYNC B0 ;  /* 0x0000000000007941 */ /* 0x000fea0003800000 */
.L_x_1976:
[----:B------:R-:W-:-:S13]  /*29100*/  LOP3.LUT P0, RZ, R22, 0x10, RZ, 0xc0, !PT ;  /* 0x0000001016ff7812 */ /* 0x000fda000780c0ff */
[----:B------:R-:W-:Y:S05]  /*29110*/  @!P0 BRA `(.L_x_1978) ;  /* 0x0000000000048947 */ /* 0x000fea0003800000 */
[----:B------:R-:W-:Y:S01]  /*29120*/  BPT.TRAP 0x1 ;  /* 0x000000040000795c */ /* 0x000fe20000300000 */
.L_x_1978:
[----:B------:R-:W2:Y:S01]  /*29130*/  LDL.LU R2, [R1+0x8] ;  /* 0x0000080001027983 */ /* 0x000ea20000300800 */
[----:B------:R-:W-:Y:S01]  /*29140*/  IMAD R0, R26, 0x8, R23 ;  /* 0x000000081a007824 */ /* 0x000fe200078e0217 */
[----:B------:R-:W-:Y:S01]  /*29150*/  SHF.L.U32 R3, R29, 0x1f, RZ ;  /* 0x0000001f1d037819 */ /* 0x000fe200000006ff */
[----:B------:R-:W-:Y:S03]  /*29160*/  BSSY B0, `(.L_x_1979) ;  /* 0x0000004000007945 */ /* 0x000fe60003800000 */
[----:B------:R-:W0:Y:S01]  /*29170*/  SYNCS.PHASECHK.TRANS64.TRYWAIT P0, [R0+URZ+0x30860], R3 ;  /* 0x03086003000075a7 */ /* 0x000e22000800017f */
[----:B--2---:R-:W-:Y:S01]  /*29180*/  IMAD R6, R25, -0x60, R2 ;  /* 0xffffffa019067824 */ /* 0x004fe200078e0202 */
[----:B0-----:R-:W-:Y:S06]  /*29190*/  @!P0 BRA `(.L_x_1980) ;  /* 0x0000005000308947 */ /* 0x001fec0003800000 */
.L_x_2139:
[----:B------:R-:W-:Y:S05]  /*291a0*/  BSYNC B0 ;  /* 0x0000000000007941 */ /* 0x000fea0003800000 */
.L_x_1979:
[----:B------:R-:W1:Y:S02]  /*291b0*/  S2R R2, SR_TID.X ;  /* 0x0000000000027919 */ /* 0x000e640000002100 */
[----:B-1----:R-:W-:-:S04]  /*291c0*/  LOP3.LUT R2, R2, 0x7f, RZ, 0xc0, !PT ;  /* 0x0000007f02027812 */ /* 0x002fc800078ec0ff */
[----:B------:R-:W-:Y:S02]  /*291d0*/  SHF.R.U32.HI R4, RZ, 0x3, R2 ;  /* 0x00000003ff047819 */ /* 0x000fe40000011602 */
[----:B------:R-:W2:Y:S01]  /*291e0*/  LDL R2, [R1] ;  /* 0x0000000001027983 */ /* 0x000ea20000100800 */
[----:B------:R-:W-:Y:S02]  /*291f0*/  UMOV UR4, 0xffffffff ;  /* 0xffffffff00047882 */ /* 0x000fe40000000000 */
[----:B------:R-:W-:Y:S02]  /*29200*/  IMAD.IADD R6, R6, 0x1, -R4 ;  /* 0x0000000106067824 */ /* 0x000fe400078e0a04 */
[----:B--2---:R-:W-:Y:S01]  /*29210*/  IMAD R4, R26, 0x4800, R2 ;  /* 0x000048001a047824 */ /* 0x004fe200078e0202 */
        /* <DEDUP_REMOVED lines=59> */
.L_x_2153:
        /* <DEDUP_REMOVED lines=13> */
.L_x_1982:
        /* <DEDUP_REMOVED lines=10> */
.L_x_1983:
[----:B------:R-:W-:Y:S01]  /*29740*/  VIADD R26, R26, 0x1 ;  /* 0x000000011a1a7836 */ /* 0x000fe20000000000 */
[----:B------:R1:W-:Y:S04]  /*29750*/  SYNCS.ARRIVE.TRANS64.A1T0 RZ, [R0+URZ+0x30850], RZ ;  /* 0x030850ff00ff79a7 */ /* 0x0003e8000810003f */
[----:B------:R-:W-:-:S04]  /*29760*/  ISETP.NE.AND P0, PT, R26, 0x2, PT ;  /* 0x000000021a00780c */ /* 0x000fc80003f05270 */
[----:B-1----:R-:W-:Y:S02]  /*29770*/  SEL R0, RZ, 0x1, P0 ;  /* 0x00000001ff007807 */ /* 0x002fe40000000000 */
[----:B------:R-:W-:Y:S02]  /*29780*/  SEL R26, R26, RZ, P0 ;  /* 0x000000ff1a1a7207 */ /* 0x000fe40000000000 */
[----:B------:R-:W-:-:S07]  /*29790*/  LOP3.LUT R29, R29, R0, RZ, 0x3c, !PT ;  /* 0x000000001d1d7212 */ /* 0x000fce00078e3cff */
.L_x_1940:
[----:B------:R-:W-:Y:S05]  /*297a0*/  BSYNC B7 ;  /* 0x0000000000077941 */ /* 0x000fea0003800000 */
.L_x_1938:
[----:B------:R-:W-:-:S13]  /*297b0*/  LOP3.LUT P0, RZ, R22, 0x20, RZ, 0xc0, !PT ;  /* 0x0000002016ff7812 */ /* 0x000fda000780c0ff */
[----:B------:R-:W-:Y:S05]  /*297c0*/  @!P0 BRA `(.L_x_1984) ;  /* 0x0000000000248947 */ /* 0x000fea0003800000 */
[----:B------:R-:W-:Y:S05]  /*297d0*/  WARPSYNC.ALL ;  /* 0x0000000000007948 */ /* 0x000fea0003800000 */
[----:B------:R-:W2:Y:S08]  /*297e0*/  S2UR UR5, SR_CgaCtaId ;  /* 0x00000000000579c3 */ /* 0x000eb00000008800 */
[----:B------:R-:W-:Y:S06]  /*297f0*/  BAR.SYNC.DEFER_BLOCKING 0x5, 0x180 ;  /* 0x0146000000007b1d */ /* 0x000fec0000010000 */
[----:B------:R-:W-:-:S02]  /*29800*/  UMOV UR4, 0x400 ;  /* 0x0000040000047882 */ /* 0x000fc40000000000 */
[----:B--2---:R-:W-:-:S06]  /*29810*/  ULEA UR4, UR5, UR4, 0x18 ;  /* 0x0000000405047291 */ /* 0x004fcc000f8ec03f */
[----:B0-----:R-:W-:-:S05]  /*29820*/  IMAD.U32 R23, RZ, RZ, UR4 ;  /* 0x00000004ff177e24 */ /* 0x001fca000f8e00ff */
[----:B------:R0:W2:Y:S01]  /*29830*/  LDS.128 R16, [R23+0x308d0] ;  /* 0x0308d00017107984 */ /* 0x0000a20000000c00 */
[----:B------:R-:W-:Y:S06]  /*29840*/  BAR.ARV 0x4, 0x180 ;  /* 0x0106000000007b1d */ /* 0x000fec0000002000 */
[----:B------:R-:W-:Y:S05]  /*29850*/  BRA `(.L_x_1985) ;  /* 0x0000000800cc7947 */ /* 0x000fea0003800000 */
.L_x_1984:
[----:B------:R-:W2:Y:S01]  /*29860*/  S2R R8, SR_TID.X ;  /* 0x0000000000087919 */ /* 0x000ea20000002100 */
[----:B------:R-:W-:Y:S01]  /*29870*/  UMOV UR4, 0xffffffff ;  /* 0xffffffff00047882 */ /* 0x000fe20000000000 */
[----:B--2---:R-:W-:-:S04]  /*29880*/  LOP3.LUT R8, R8, 0x1f, RZ, 0xc0, !PT ;  /* 0x0000001f08087812 */ /* 0x004fc800078ec0ff */
[----:B------:R-:W-:Y:S01]  /*29890*/  ISETP.NE.AND P0, PT, R8, 0x1f, PT ;  /* 0x0000001f0800780c */ /* 0x000fe20003f05270 */
[----:B------:R-:W-:-:S12]  /*298a0*/  BRA.DIV UR4, `(.L_x_1986) ;  /* 0x0000005204847947 */ /* 0x000fd8000b800000 */
[----:B------:R-:W-:Y:S01]  /*298b0*/  IMAD.IADD R5, R19, 0x1, R8 ;  /* 0x0000000113057824 */ /* 0x000fe200078e0208 */
[----:B------:R-:W-:-:S04]  /*298c0*/  ULDC UR4, c[0x0][0xc3c] ;  /* 0x00030f0000047ab9 */ /* 0x000fc80000000800 */
[----:B------:R-:W-:-:S13]  /*298d0*/  ISETP.GE.OR P1, PT, R5, UR4, !P0 ;  /* 0x0000000405007c0c */ /* 0x000fda000c726670 */
[----:B0-----:R-:W0:Y:S02]  /*298e0*/  @!P1 LDC.64 R2, c[0x0][0xc80] ;  /* 0x00032000ff029b82 */ /* 0x001e240000000a00 */
[----:B0-----:R-:W-:-:S06]  /*298f0*/  @!P1 IMAD.WIDE R2, R5, 0x4, R2 ;  /* 0x0000000405029825 */ /* 0x001fcc00078e0202 */
        /* <DEDUP_REMOVED lines=25> */
[----:B------:R0:W2:Y:S02]  /*29a90*/  SHFL.IDX PT, R14, R2, 0x1f, 0x1f ;  /* 0x03e01f00020e7f89 */ /* 0x0000a400000e0000 */
.L_x_2163:
[----:B------:R-:W-:Y:S02]  /*29aa0*/  ULDC UR4, c[0x0][0xc38] ;  /* 0x00030e0000047ab9 */ /* 0x000fe40000000800 */
[----:B------:R-:W-:-:S04]  /*29ab0*/  IMAD.U32 R7, RZ, RZ, UR4 ;  /* 0x00000004ff077e24 */ /* 0x000fc8000f8e00ff */
[----:B--2---:R-:W-:-:S04]  /*29ac0*/  IMAD R14, R14, R7, RZ ;  /* 0x000000070e0e7224 */ /* 0x004fc800078e02ff */
[----:B------:R-:W-:-:S05]  /*29ad0*/  IMAD.IADD R9, R4, 0x1, R14 ;  /* 0x0000000104097824 */ /* 0x000fca00078e020e */
[----:B------:R-:W-:-:S13]  /*29ae0*/  ISETP.GT.AND P6, PT, R9, R0, PT ;  /* 0x000000000900720c */ /* 0x000fda0003fc4270 */
[----:B------:R-:W-:Y:S05]  /*29af0*/  @P6 BRA `(.L_x_1987) ;  /* 0x00000000009c6947 */ /* 0x000fea0003800000 */
.L_x_1992:
[----:B0-----:R-:W0:Y:S01]  /*29b00*/  LDC R2, c[0x0][0xc3c] ;  /* 0x00030f00ff027b82 */ /* 0x001e220000000800 */
[----:B------:R-:W-:-:S05]  /*29b10*/  VIADD R19, R19, 0x1f ;  /* 0x0000001f13137836 */ /* 0x000fca0000000000 */
[----:B0-----:R-:W-:-:S13]  /*29b20*/  ISETP.GE.AND P6, PT, R19, R2, PT ;  /* 0x000000021300720c */ /* 0x001fda0003fc6270 */
[----:B------:R-:W-:Y:S05]  /*29b30*/  @P6 BRA `(.L_x_1988) ;  /* 0x0000000400d06947 */ /* 0x000fea0003800000 */
[----:B------:R-:W0:Y:S01]  /*29b40*/  S2R R3, SR_TID.X ;  /* 0x0000000000037919 */ /* 0x000e220000002100 */
[----:B------:R-:W-:Y:S01]  /*29b50*/  BSSY B0, `(.L_x_1989) ;  /* 0x0000009000007945 */ /* 0x000fe20003800000 */
[----:B------:R-:W-:Y:S01]  /*29b60*/  IMAD.MOV.U32 R5, RZ, RZ, RZ ;  /* 0x000000ffff057224 */ /* 0x000fe200078e00ff */
[----:B0-----:R-:W-:-:S05]  /*29b70*/  LOP3.LUT R3, R3, 0x1f, RZ, 0xc0, !PT ;  /* 0x0000001f03037812 */ /* 0x001fca00078ec0ff */
[----:B------:R-:W-:-:S05]  /*29b80*/  IMAD.IADD R7, R19, 0x1, R3 ;  /* 0x0000000113077824 */ /* 0x000fca00078e0203 */
[----:B------:R-:W-:-:S13]  /*29b90*/  ISETP.GE.OR P6, PT, R7, R2, !P0 ;  /* 0x000000020700720c */ /* 0x000fda00047c6670 */
[----:B------:R-:W-:Y:S05]  /*29ba0*/  @P6 BRA `(.L_x_1990) ;  /* 0x00000000000c6947 */ /* 0x000fea0003800000 */
[----:B------:R-:W0:Y:S02]  /*29bb0*/  LDC.64 R2, c[0x0][0xc80] ;  /* 0x00032000ff027b82 */ /* 0x000e240000000a00 */
[----:B0-----:R-:W-:-:S05]  /*29bc0*/  IMAD.WIDE R2, R7, 0x4, R2 ;  /* 0x0000000407027825 */ /* 0x001fca00078e0202 */
[----:B------:R0:W5:Y:S02]  /*29bd0*/  LDG.E R5, desc[UR60][R2.64] ;  /* 0x0000003c02057981 */ /* 0x000164000c1e1900 */
.L_x_1990:
[----:B------:R-:W-:Y:S05]  /*29be0*/  BSYNC B0 ;  /* 0x0000000000007941 */ /* 0x000fea0003800000 */
.L_x_1989:
[----:B------:R-:W-:-:S03]  /*29bf0*/  UMOV UR4, 0xffffffff ;  /* 0xffffffff00047882 */ /* 0x000fc60000000000 */
[----:B------:R-:W-:Y:S05]  /*29c00*/  BRA.DIV UR4, `(.L_x_1991) ;  /* 0x0000005204d07947 */ /* 0x000fea000b800000 */
[----:B-----5:R-:W2:Y:S02]  /*29c10*/  SHFL.UP PT, R14, R5, 0x1, RZ ;  /* 0x04200000050e7989 */ /* 0x020ea400000e00ff */
[----:B--2---:R-:W-:-:S05]  /*29c20*/  SEL R14, R14, RZ, P1 ;  /* 0x000000ff0e0e7207 */ /* 0x004fca0000800000 */
        /* <DEDUP_REMOVED lines=14> */
.L_x_2171:
[----:B------:R-:W-:Y:S02]  /*29d10*/  ULDC UR4, c[0x0][0xc38] ;  /* 0x00030e0000047ab9 */ /* 0x000fe40000000800 */
[----:B------:R-:W-:-:S04]  /*29d20*/  IMAD.U32 R7, RZ, RZ, UR4 ;  /* 0x00000004ff077e24 */ /* 0x000fc8000f8e00ff */
[----:B--2---:R-:W-:-:S04]  /*29d30*/  IMAD R14, R14, R7, RZ ;  /* 0x000000070e0e7224 */ /* 0x004fc800078e02ff */
[----:B------:R-:W-:-:S05]  /*29d40*/  IMAD.IADD R9, R14, 0x1, R9 ;  /* 0x000000010e097824 */ /* 0x000fca00078e0209 */
[----:B------:R-:W-:-:S13]  /*29d50*/  ISETP.GT.AND P6, PT, R9, R0, PT ;  /* 0x000000000900720c */ /* 0x000fda0003fc4270 */
[----:B------:R-:W-:Y:S05]  /*29d60*/  @!P6 BRA `(.L_x_1992) ;  /* 0xfffffffc0064e947 */ /* 0x000fea000383ffff */
.L_x_1987:
        /* <DEDUP_REMOVED lines=8> */
.L_x_2175:
[----:B------:R-:W-:Y:S01]  /*29df0*/  ISETP.NE.AND P0, PT, R3, RZ, PT ;  /* 0x000000ff0300720c */ /* 0x000fe20003f05270 */
[----:B------:R-:W-:-:S12]  /*29e00*/  IMAD.MOV.U32 R14, RZ, RZ, RZ ;  /* 0x000000ffff0e7224 */ /* 0x000fd800078e00ff */
[----:B------:R-:W-:Y:S05]  /*29e10*/  @!P0 BRA `(.L_x_1994) ;  /* 0x0000000000108947 */ /* 0x000fea0003800000 */
[----:B------:R-:W-:Y:S01]  /*29e20*/  UMOV UR4, 0xffffffff ;  /* 0xffffffff00047882 */ /* 0x000fe20000000000 */
[----:B------:R-:W-:Y:S02]  /*29e30*/  VIADD R12, R4, 0xffffffff ;  /* 0xffffffff040c7836 */ /* 0x000fe40000000000 */
[----:B------:R-:W-:Y:S05]  /*29e40*/  BRA.DIV UR4, `(.L_x_1995) ;  /* 0x0000005604447947 */ /* 0x000fea000b800000 */
[----:B------:R4:W0:Y:S02]  /*29e50*/  SHFL.IDX PT, R14, R2, R12, 0x1f ;  /* 0x00001f0c020e7589 */ /* 0x00082400000e0000 */
.L_x_1994:
[----:B0---4-:R-:W0:Y:S01]  /*29e60*/  LDC.64 R2, c[0x0][0xc90] ;  /* 0x00032400ff027b82 */ /* 0x011e220000000a00 */
[----:B------:R-:W-:-:S04]  /*29e70*/  IMAD.IADD R19, R4, 0x1, R19 ;  /* 0x0000000104137824 */ /* 0x000fc800078e0213 */
[----:B0-----:R-:W-:-:S05]  /*29e80*/  IMAD.WIDE R2, R19, 0x4, R2 ;  /* 0x0000000413027825 */ /* 0x001fca00078e0202 */
[----:B------:R0:W2:Y:S01]  /*29e90*/  LDG.E R6, desc[UR60][R2.64] ;  /* 0x0000003c02067981 */ /* 0x0000a2000c1e1900 */
[----:B------:R-:W-:Y:S02]  /*29ea0*/  IMAD R16, R14, R7, R16 ;  /* 0x000000070e107224 */ /* 0x000fe400078e0210 */
[----:B0-----:R-:W-:Y:S02]  /*29eb0*/  IMAD.MOV.U32 R2, RZ, RZ, RZ ;  /* 0x000000ffff027224 */ /* 0x001fe400078e00ff */
        /* <DEDUP_REMOVED lines=60> */
.L_x_1988:
[----:B------:R-:W-:Y:S01]  /*2a280*/  UMOV UR4, URZ ;  /* 0x0000003f00047c82 */ /* 0x000fe20008000000 */
[----:B------:R-:W-:Y:S01]  /*2a290*/  UMOV UR5, URZ ;  /* 0x0000003f00057c82 */ /* 0x000fe20008000000 */
[----:B------:R-:W-:Y:S01]  /*2a2a0*/  ULDC UR6, c[0x0][0xc3c] ;  /* 0x00030f0000067ab9 */ /* 0x000fe20000000800 */
[----:B------:R-:W-:Y:S02]  /*2a2b0*/  IMAD.MOV.U32 R16, RZ, RZ, R0 ;  /* 0x000000ffff107224 */ /* 0x000fe400078e0000 */
[----:B------:R-:W-:Y:S02]  /*2a2c0*/  IMAD.U32 R17, RZ, RZ, UR4 ;  /* 0x00000004ff117e24 */ /* 0x000fe4000f8e00ff */
[----:B------:R-:W-:Y:S02]  /*2a2d0*/  IMAD.U32 R18, RZ, RZ, UR5 ;  /* 0x00000005ff127e24 */ /* 0x000fe4000f8e00ff */
[----:B------:R-:W-:-:S07]  /*2a2e0*/  IMAD.U32 R19, RZ, RZ, UR6 ;  /* 0x00000006ff137e24 */ /* 0x000fce000f8e00ff */
.L_x_1996:
[----:B------:R-:W0:Y:S01]  /*2a2f0*/  S2R R0, SR_TID.X ;  /* 0x0000000000007919 */ /* 0x000e220000002100 */
[----:B------:R-:W-:Y:S05]  /*2a300*/  WARPSYNC.ALL ;  /* 0x0000000000007948 */ /* 0x000fea0003800000 */
[----:B------:R-:W-:Y:S01]  /*2a310*/  BAR.SYNC.DEFER_BLOCKING 0x4, 0x180 ;  /* 0x0106000000007b1d */ /* 0x000fe20000010000 */
[----:B0-----:R-:W-:-:S04]  /*2a320*/  LOP3.LUT R0, R0, 0x1f, RZ, 0xc0, !PT ;  /* 0x0000001f00007812 */ /* 0x001fc800078ec0ff */
[----:B------:R-:W-:-:S13]  /*2a330*/  ISETP.NE.AND P0, PT, R0, RZ, PT ;  /* 0x000000ff0000720c */ /* 0x000fda0003f05270 */
[----:B------:R-:W0:Y:S01]  /*2a340*/  @!P0 S2R R3, SR_CgaCtaId ;  /* 0x0000000000038919 */ /* 0x000e220000008800 */
[----:B------:R-:W-:-:S04]  /*2a350*/  @!P0 MOV R0, 0x400 ;  /* 0x0000040000008802 */ /* 0x000fc80000000f00 */
[----:B0-----:R-:W-:-:S05]  /*2a360*/  @!P0 LEA R23, R3, R0, 0x18 ;  /* 0x0000000003178211 */ /* 0x001fca00078ec0ff */
[----:B------:R3:W-:Y:S01]  /*2a370*/  @!P0 STS.128 [R23+0x308d0], R16 ;  /* 0x0308d01017008388 */ /* 0x0007e20000000c00 */
[----:B------:R-:W-:Y:S06]  /*2a380*/  BAR.ARV 0x5, 0x180 ;  /* 0x0146000000007b1d */ /* 0x000fec0000002000 */
.L_x_1985:
[----:B------:R-:W-:Y:S02]  /*2a390*/  ULDC UR4, c[0x0][0xc3c] ;  /* 0x00030f0000047ab9 */ /* 0x000fe40000000800 */
[----:B--2---:R-:W-:-:S13]  /*2a3a0*/  ISETP.GE.AND P0, PT, R19, UR4, PT ;  /* 0x0000000413007c0c */ /* 0x004fda000bf06270 */
[----:B------:R-:W-:Y:S05]  /*2a3b0*/  @!P0 BRA `(.L_x_1997) ;  /* 0xffffff9800988947 */ /* 0x000fea000383ffff */
[----:B------:R-:W-:Y:S05]  /*2a3c0*/  BSYNC B8 ;  /* 0x0000000000087941 */ /* 0x000fea0003800000 */
.L_x_1878:
[----:B------:R-:W2:Y:S01]  /*2a3d0*/  LDL.LU R0, [R1+0x2c] ;  /* 0x00002c0001007983 */ /* 0x000ea20000300800 */
[----:B------:R-:W-:Y:S01]  /*2a3e0*/  BSSY B0, `(.L_x_1998) ;  /* 0x000000b000007945 */ /* 0x000fe20003800000 */
[----:B------:R-:W4:Y:S01]  /*2a3f0*/  S2R R5, SR_CgaCtaId ;  /* 0x0000000000057919 */ /* 0x000f220000008800 */
[----:B--2---:R-:W-:-:S05]  /*2a400*/  VIADD R0, R0, 0x1 ;  /* 0x0000000100007836 */ /* 0x004fca0000000000 */
[----:B0-----:R-:W-:-:S04]  /*2a410*/  LEA.HI R2, R0, R0, RZ, 0x1 ;  /* 0x0000000000027211 */ /* 0x001fc800078f08ff */
[----:B------:R-:W-:Y:S02]  /*2a420*/  LOP3.LUT R3, R2, 0xfffffffe, RZ, 0xc0, !PT ;  /* 0xfffffffe02037812 */ /* 0x000fe400078ec0ff */
[----:B------:R-:W-:-:S03]  /*2a430*/  MOV R2, 0x400 ;  /* 0x0000040000027802 */ /* 0x000fc60000000f00 */
[----:B------:R-:W-:Y:S01]  /*2a440*/  IMAD.IADD R0, R0, 0x1, -R3 ;  /* 0x0000000100007824 */ /* 0x000fe200078e0a03 */
[----:B----4-:R-:W-:-:S04]  /*2a450*/  LEA R5, R5, R2, 0x18 ;  /* 0x0000000205057211 */ /* 0x010fc800078ec0ff */
[----:B------:R-:W-:-:S04]  /*2a460*/  SHF.L.U32 R0, R0, 0x1f, RZ ;  /* 0x0000001f00007819 */ /* 0x000fc800000006ff */
[----:B------:R-:W0:Y:S02]  /*2a470*/  SYNCS.PHASECHK.TRANS64.TRYWAIT P0, [R5+URZ+0x30820], R0 ;  /* 0x03082000050075a7 */ /* 0x000e24000800017f */
[----:B0-----:R-:W-:Y:S05]  /*2a480*/  @!P0 BRA `(.L_x_1999) ;  /* 0x0000004c00d88947 */ /* 0x001fea0003800000 */
.L_x_2178:
[----:B------:R-:W-:Y:S05]  /*2a490*/  BSYNC B0 ;  /* 0x0000000000007941 */ /* 0x000fea0003800000 */
.L_x_1998:
[----:B------:R-:W-:-:S03]  /*2a4a0*/  UMOV UR4, 0xffffffff ;  /* 0xffffffff00047882 */ /* 0x000fc60000000000 */
[----:B------:R-:W-:Y:S05]  /*2a4b0*/  BRA.DIV UR4, `(.L_x_2000) ;  /* 0x0000004e04e07947 */ /* 0x000fea000b800000 */
[----:B0-----:R-:W0:Y:S02]  /*2a4c0*/  S2R R0, SR_TID.X ;  /* 0x0000000000007919 */ /* 0x001e240000002100 */
[----:B0-----:R-:W-:-:S04]  /*2a4d0*/  SHF.R.U32.HI R0, RZ, 0x5, R0 ;  /* 0x00000005ff007819 */ /* 0x001fc80000011600 */
[----:B------:R-:W-:-:S05]  /*2a4e0*/  LOP3.LUT R0, R0, 0x3, RZ, 0xc0, !PT ;  /* 0x0000000300007812 */ /* 0x000fca00078ec0ff */
[----:B------:R0:W2:Y:S02]  /*2a4f0*/  SHFL.IDX PT, R14, R0, RZ, 0x1f ;  /* 0x00001fff000e7589 */ /* 0x0000a400000e0000 */
.L_x_2181:
[----:B--2---:R-:W-:-:S13]  /*2a500*/  ISETP.NE.AND P0, PT, R14, RZ, PT ;  /* 0x000000ff0e00720c */ /* 0x004fda0003f05270 */
[----:B------:R-:W-:Y:S05]  /*2a510*/  @P0 BRA `(.L_x_1568) ;  /* 0x0000000000900947 */ /* 0x000fea0003800000 */
[----:B------:R-:W-:-:S03]  /*2a520*/  UMOV UR4, 0xffffffff ;  /* 0xffffffff00047882 */ /* 0x000fc60000000000 */
[----:B------:R-:W-:Y:S05]  /*2a530*/  BRA.DIV UR4, `(.L_x_2001) ;  /* 0x0000004e04f47947 */ /* 0x000fea000b800000 */
[----:B------:R-:W-:-:S13]  /*2a540*/  ELECT P6, URZ, PT ;  /* 0x00000000003f782f */ /* 0x000fda00038c0000 */
.L_x_2184:
        /* <DEDUP_REMOVED lines=8> */
.L_x_2002:
[C---:B------:R-:W-:Y:S01]  /*2a5d0*/  IMAD R3, R26.reuse, 0x8, R5 ;  /* 0x000000081a037824 */ /* 0x040fe200078e0205 */
[----:B------:R-:W-:Y:S01]  /*2a5e0*/  SHF.L.U32 R2, R29, 0x1f, RZ ;  /* 0x0000001f1d027819 */ /* 0x000fe200000006ff */
[----:B------:R-:W-:-:S03]  /*2a5f0*/  VIADD R26, R26, 0x1 ;  /* 0x000000011a1a7836 */ /* 0x000fc60000000000 */
[----:B------:R-:W0:Y:S02]  /*2a600*/  SYNCS.PHASECHK.TRANS64.TRYWAIT P1, [R3+URZ+0x30840], R2 ;  /* 0x03084002030075a7 */ /* 0x000e24000802017f */
[----:B------:R-:W-:-:S04]  /*2a610*/  ISETP.NE.AND P2, PT, R26, 0x2, PT ;  /* 0x000000021a00780c */ /* 0x000fc80003f45270 */
[----:B------:R-:W-:Y:S01]  /*2a620*/  SEL R0, RZ, 0x1, P2 ;  /* 0x00000001ff007807 */ /* 0x000fe20001000000 */
[----:B0-----:R-:W-:Y:S08]  /*2a630*/  @!P1 BRA `(.L_x_2003) ;  /* 0x0000004c00d49947 */ /* 0x001ff00003800000 */
.L_x_2185:
[----:B------:R-:W-:Y:S02]  /*2a640*/  SEL R26, R26, RZ, P2 ;  /* 0x000000ff1a1a7207 */ /* 0x000fe40001000000 */
[----:B------:R-:W-:Y:S01]  /*2a650*/  LOP3.LUT R0, R29, R0, RZ, 0x3c, !PT ;  /* 0x000000001d007212 */ /* 0x000fe200078e3cff */
[----:B------:R-:W-:Y:S06]  /*2a660*/  @!P0 BRA `(.L_x_2004) ;  /* 0x0000000000048947 */ /* 0x000fec0003800000 */
[----:B------:R-:W-:Y:S01]  /*2a670*/  BPT.TRAP 0x1 ;  /* 0x000000040000795c */ /* 0x000fe20000300000 */
.L_x_2004:
[----:B------:R-:W-:Y:S01]  /*2a680*/  IMAD R5, R26, 0x8, R5 ;  /* 0x000000081a057824 */ /* 0x000fe200078e0205 */
[----:B------:R-:W-:-:S04]  /*2a690*/  SHF.L.U32 R0, R0, 0x1f, RZ ;  /* 0x0000001f00007819 */ /* 0x000fc800000006ff */
[----:B------:R-:W2:Y:S02]  /*2a6a0*/  SYNCS.PHASECHK.TRANS64.TRYWAIT P1, [R5+URZ+0x30840], R0 ;  /* 0x03084000050075a7 */ /* 0x000ea4000802017f */
[----:B--2---:R-:W-:Y:S05]  /*2a6b0*/  @!P1 BRA `(.L_x_2005) ;  /* 0x0000004c00c89947 */ /* 0x004fea0003800000 */
.L_x_2186:
[----:B------:R-:W-:Y:S05]  /*2a6c0*/  @!P0 BRA `(.L_x_2006) ;  /* 0x0000000000048947 */ /* 0x000fea0003800000 */
[----:B------:R-:W-:Y:S01]  /*2a6d0*/  BPT.TRAP 0x1 ;  /* 0x000000040000795c */ /* 0x000fe20000300000 */
.L_x_2006:
[----:B------:R-:W4:Y:S02]  /*2a6e0*/  SYNCS.PHASECHK.TRANS64.TRYWAIT P1, [R3+URZ+0x30860], R2 ;  /* 0x03086002030075a7 */ /* 0x000f24000802017f */
[----:B----4-:R-:W-:Y:S05]  /*2a6f0*/  @!P1 BRA `(.L_x_2007) ;  /* 0x0000004c00cc9947 */ /* 0x010fea0003800000 */
.L_x_2187:
[----:B------:R-:W-:Y:S05]  /*2a700*/  @!P0 BRA `(.L_x_2008) ;  /* 0x0000000000048947 */ /* 0x000fea0003800000 */
[----:B------:R-:W-:Y:S01]  /*2a710*/  BPT.TRAP 0x1 ;  /* 0x000000040000795c */ /* 0x000fe20000300000 */
.L_x_2008:
[----:B------:R0:W0:Y:S02]  /*2a720*/  SYNCS.PHASECHK.TRANS64.TRYWAIT P0, [R5+URZ+0x30860], R0 ;  /* 0x03086000050075a7 */ /* 0x000024000800017f */
[----:B0-----:R-:W-:Y:S05]  /*2a730*/  @!P0 NANOSLEEP.SYNCS 0x989680 ;  /* 0x009896800000895d */ /* 0x001fea0003900000 */
[----:B------:R-:W0:Y:S02]  /*2a740*/  @!P0 SYNCS.PHASECHK.TRANS64 P0, [R5+URZ+0x30860], R0 ;  /* 0x03086000050085a7 */ /* 0x000e24000800007f */
[----:B0-----:R-:W-:Y:S05]  /*2a750*/  @!P0 BRA `(.L_x_2008) ;  /* 0xfffffffc00f08947 */ /* 0x001fea000383ffff */
.L_x_1568:
[----:B------:R-:W-:Y:S05]  /*2a760*/  BSYNC B9 ;  /* 0x0000000000097941 */ /* 0x000fea0003800000 */
.L_x_1565:
[----:B------:R-:W-:Y:S05]  /*2a770*/  EXIT ;  /* 0x000000000000794d */ /* 0x000fea0003800000 */
.L_x_1594:
[----:B0-----:R0:W1:Y:S02]  /*2a780*/  SYNCS.PHASECHK.TRANS64.TRYWAIT P5, [R86+URZ+0x30890], R87 ;  /* 0x03089057560075a7 */ /* 0x00106400080a017f */
[----:B-1----:R-:W-:Y:S05]  /*2a790*/  @!P5 NANOSLEEP.SYNCS 0x989680 ;  /* 0x009896800000d95d */ /* 0x002fea0003900000 */
[----:B------:R-:W1:Y:S02]  /*2a7a0*/  @!P5 SYNCS.PHASECHK.TRANS64 P5, [R86+URZ+0x30890], R87 ;  /* 0x030890575600d5a7 */ /* 0x000e6400080a007f */
[----:B-1----:R-:W-:Y:S05]  /*2a7b0*/  @!P5 BRA `(.L_x_1594) ;  /* 0xfffffffc00f0d947 */ /* 0x002fea000383ffff */
[----:B------:R-:W-:Y:S05]  /*2a7c0*/  BRA `(.L_x_2009) ;  /* 0xfffffd9000e47947 */ /* 0x000fea000383ffff */
.L_x_1595:
        /* <DEDUP_REMOVED lines=8> */
.L_x_2011:
[----:B------:R-:W-:Y:S05]  /*2a850*/  BSYNC B1 ;  /* 0x0000000000017941 */ /* 0x000fea0003800000 */
.L_x_2010:
        /* <DEDUP_REMOVED lines=8> */
.L_x_2012:
[----:B------:R-:W-:Y:S01]  /*2a8e0*/  IMAD.MOV.U32 R83, RZ, RZ, R14 ;  /* 0x000000ffff537224 */ /* 0x000fe200078e000e */
[----:B------:R-:W-:Y:S06]  /*2a8f0*/  BRA `(.L_x_2013) ;  /* 0xfffffd9000ac7947 */ /* 0x000fec000383ffff */
.L_x_1620:
[----:B------:R-:W-:Y:S01]  /*2a900*/  BSSY B1, `(.L_x_2014) ;  /* 0x0000008000017945 */ /* 0x000fe20003800000 */
[----:B0---4-:R-:W-:Y:S02]  /*2a910*/  IMAD.MOV.U32 R13, RZ, RZ, R115 ;  /* 0x000000ffff0d7224 */ /* 0x011fe400078e0073 */
[----:B------:R-:W-:Y:S02]  /*2a920*/  IMAD.MOV.U32 R12, RZ, RZ, 0x1 ;  /* 0x00000001ff0c7424 */ /* 0x000fe400078e00ff */
[----:B------:R-:W-:Y:S02]  /*2a930*/  IMAD.MOV.U32 R11, RZ, RZ, 0x1c1f ;  /* 0x00001c1fff0b7424 */ /* 0x000fe400078e00ff */
[----:B------:R-:W-:-:S07]  /*2a940*/  IMAD.MOV.U32 R15, RZ, RZ, -0x1 ;  /* 0xffffffffff0f7424 */ /* 0x000fce00078e00ff */
[----:B-123--:R-:W-:Y:S05]  /*2a950*/  WARPSYNC.COLLECTIVE R15, `(.L_x_2015) ;  /* 0x000000000f087348 */ /* 0x00efea0003c00000 */
[----:B------:R0:W4:Y:S02]  /*2a960*/  SHFL.IDX P6, R14, R13, R12, R11 ;  /* 0x0000000c0d0e7389 */ /* 0x00012400000c000b */
[----:B01234-:R-:W-:Y:S01]  /*2a970*/  ENDCOLLECTIVE ;  /* 0x000000000000791b */ /* 0x01ffe20003800000 */
.L_x_2015:
[----:B------:R-:W-:Y:S05]  /*2a980*/  BSYNC B1 ;  /* 0x0000000000017941 */ /* 0x000fea0003800000 */
.L_x_2014:
        /* <DEDUP_REMOVED lines=8> */
.L_x_2016:
[----:B------:R-:W-:Y:S01]  /*2aa10*/  IMAD.MOV.U32 R118, RZ, RZ, R14 ;  /* 0x000000ffff767224 */ /* 0x000fe200078e000e */
[----:B------:R-:W-:Y:S06]  /*2aa20*/  BRA `(.L_x_2017) ;  /* 0xfffffda400d87947 */ /* 0x000fec000383ffff */
.L_x_1650:
[----:B-1----:R1:W2:Y:S02]  /*2aa30*/  SYNCS.PHASECHK.TRANS64.TRYWAIT P5, [R86+URZ+0x30890], R87 ;  /* 0x03089057560075a7 */ /* 0x0022a400080a017f */
[----:B--2---:R-:W-:Y:S05]  /*2aa40*/  @!P5 NANOSLEEP.SYNCS 0x989680 ;  /* 0x009896800000d95d */ /* 0x004fea0003900000 */
[----:B------:R-:W2:Y:S02]  /*2aa50*/  @!P5 SYNCS.PHASECHK.TRANS64 P5, [R86+URZ+0x30890], R87 ;  /* 0x030890575600d5a7 */ /* 0x000ea400080a007f */
[----:B--2---:R-:W-:Y:S05]  /*2aa60*/  @!P5 BRA `(.L_x_1650) ;  /* 0xfffffffc00f0d947 */ /* 0x004fea000383ffff */
[----:B------:R-:W-:Y:S05]  /*2aa70*/  BRA `(.L_x_2018) ;  /* 0xfffffdc800287947 */ /* 0x000fea000383ffff */
.L_x_1651:
        /* <DEDUP_REMOVED lines=8> */
.L_x_2020:
[----:B------:R-:W-:Y:S05]  /*2ab00*/  BSYNC B1 ;  /* 0x0000000000017941 */ /* 0x000fea0003800000 */
.L_x_2019:
        /* <DEDUP_REMOVED lines=8> */
.L_x_2021:
[----:B------:R-:W-:Y:S01]  /*2ab90*/  IMAD.MOV.U32 R11, RZ, RZ, R14 ;  /* 0x000000ffff0b7224 */ /* 0x000fe200078e000e */
[----:B------:R-:W-:Y:S06]  /*2aba0*/  BRA `(.L_x_2022) ;  /* 0xfffffdc400f47947 */ /* 0x000fec000383ffff */
.L_x_1664:
[----:B------:R-:W-:Y:S01]  /*2abb0*/  BSSY B1, `(.L_x_2023) ;  /* 0x0000008000017945 */ /* 0x000fe20003800000 */
[----:B--2-4-:R-:W-:Y:S02]  /*2abc0*/  IMAD.MOV.U32 R13, RZ, RZ, R115 ;  /* 0x000000ffff0d7224 */ /* 0x014fe400078e0073 */
[----:B------:R-:W-:Y:S02]  /*2abd0*/  IMAD.MOV.U32 R12, RZ, RZ, 0x1 ;  /* 0x00000001ff0c7424 */ /* 0x000fe400078e00ff */
[----:B---3--:R-:W-:Y:S02]  /*2abe0*/  IMAD.MOV.U32 R11, RZ, RZ, 0x1c1f ;  /* 0x00001c1fff0b7424 */ /* 0x008fe400078e00ff */
[----:B------:R-:W-:-:S07]  /*2abf0*/  IMAD.MOV.U32 R15, RZ, RZ, -0x1 ;  /* 0xffffffffff0f7424 */ /* 0x000fce00078e00ff */
[----:B01----:R-:W-:Y:S05]  /*2ac00*/  WARPSYNC.COLLECTIVE R15, `(.L_x_2024) ;  /* 0x000000000f087348 */ /* 0x003fea0003c00000 */
[----:B------:R2:W3:Y:S02]  /*2ac10*/  SHFL.IDX P6, R14, R13, R12, R11 ;  /* 0x0000000c0d0e7389 */ /* 0x0004e400000c000b */
[----:B0123--:R-:W-:Y:S01]  /*2ac20*/  ENDCOLLECTIVE ;  /* 0x000000000000791b */ /* 0x00ffe20003800000 */
.L_x_2024:
[----:B------:R-:W-:Y:S05]  /*2ac30*/  BSYNC B1 ;  /* 0x0000000000017941 */ /* 0x000fea0003800000 */
.L_x_2023:
        /* <DEDUP_REMOVED lines=8> */
.L_x_2025:
[----:B------:R-:W-:Y:S01]  /*2acc0*/  IMAD.MOV.U32 R36, RZ, RZ, R14 ;  /* 0x000000ffff247224 */ /* 0x000fe200078e000e */
[----:B------:R-:W-:Y:S06]  /*2acd0*/  BRA `(.L_x_2026) ;  /* 0xfffffddc009c7947 */ /* 0x000fec000383ffff */
.L_x_1677:
[----:B0-----:R0:W1:Y:S02]  /*2ace0*/  SYNCS.PHASECHK.TRANS64.TRYWAIT P3, [R86+URZ+0x30890], R87 ;  /* 0x03089057560075a7 */ /* 0x001064000806017f */
[----:B-1----:R-:W-:Y:S05]  /*2acf0*/  @!P3 NANOSLEEP.SYNCS 0x989680 ;  /* 0x009896800000b95d */ /* 0x002fea0003900000 */
[----:B------:R-:W1:Y:S02]  /*2ad00*/  @!P3 SYNCS.PHASECHK.TRANS64 P3, [R86+URZ+0x30890], R87 ;  /* 0x030890575600b5a7 */ /* 0x000e64000806007f */
[----:B-1----:R-:W-:Y:S05]  /*2ad10*/  @!P3 BRA `(.L_x_1677) ;  /* 0xfffffffc00f0b947 */ /* 0x002fea000383ffff */
[----:B------:R-:W-:Y:S05]  /*2ad20*/  BRA `(.L_x_2027) ;  /* 0xfffffdf400a87947 */ /* 0x000fea000383ffff */
.L_x_1678:
        /* <DEDUP_REMOVED lines=8> */
.L_x_2029:
[----:B------:R-:W-:Y:S05]  /*2adb0*/  BSYNC B1 ;  /* 0x0000000000017941 */ /* 0x000fea0003800000 */
.L_x_2028:
        /* <DEDUP_REMOVED lines=8> */
.L_x_2030:
[----:B------:R-:W-:Y:S01]  /*2ae40*/  IMAD.MOV.U32 R38, RZ, RZ, R14 ;  /* 0x000000ffff267224 */ /* 0x000fe200078e000e */
[----:B------:R-:W-:Y:S06]  /*2ae50*/  BRA `(.L_x_2031) ;  /* 0xfffffdf400cc7947 */ /* 0x000fec000383ffff */
.L_x_1681:
        /* <DEDUP_REMOVED lines=8> */
.L_x_2033:
[----:B------:R-:W-:Y:S05]  /*2aee0*/  BSYNC B1 ;  /* 0x0000000000017941 */ /* 0x000fea0003800000 */
.L_x_2032:
        /* <DEDUP_REMOVED lines=8> */
.L_x_2034:
[----:B------:R-:W-:Y:S01]  /*2af70*/  IMAD.MOV.U32 R38, RZ, RZ, R14 ;  /* 0x000000ffff267224 */ /* 0x000fe200078e000e */
[----:B------:R-:W-:Y:S06]  /*2af80*/  BRA `(.L_x_2035) ;  /* 0xfffffdf800287947 */ /* 0x000fec000383ffff */
.L_x_1685:
[----:B---3--:R3:W0:Y:S02]  /*2af90*/  SYNCS.PHASECHK.TRANS64.TRYWAIT P2, [R86+URZ+0x308b0], R87 ;  /* 0x0308b057560075a7 */ /* 0x008624000804017f */
[----:B0-----:R-:W-:Y:S05]  /*2afa0*/  @!P2 NANOSLEEP.SYNCS 0x989680 ;  /* 0x009896800000a95d */ /* 0x001fea0003900000 */
[----:B------:R-:W0:Y:S02]  /*2afb0*/  @!P2 SYNCS.PHASECHK.TRANS64 P2, [R86+URZ+0x308b0], R87 ;  /* 0x0308b0575600a5a7 */ /* 0x000e24000804007f */
[----:B0-----:R-:W-:Y:S05]  /*2afc0*/  @!P2 BRA `(.L_x_1685) ;  /* 0xfffffffc00f0a947 */ /* 0x001fea000383ffff */
[----:B------:R-:W-:Y:S05]  /*2afd0*/  BRA `(.L_x_2036) ;  /* 0xfffffdfc00007947 */ /* 0x000fea000383ffff */
.L_x_1711:
        /* <DEDUP_REMOVED lines=8> */
.L_x_2038:
[----:B------:R-:W-:Y:S05]  /*2b060*/  BSYNC B1 ;  /* 0x0000000000017941 */ /* 0x000fea0003800000 */
.L_x_2037:
        /* <DEDUP_REMOVED lines=8> */
.L_x_2039:
[----:B------:R-:W-:Y:S02]  /*2b0f0*/  IMAD.MOV.U32 R13, RZ, RZ, R10 ;  /* 0x000000ffff0d7224 */ /* 0x000fe400078e000a */
[----:B------:R-:W-:-:S07]  /*2b100*/  IMAD.MOV.U32 R0, RZ, RZ, R14 ;  /* 0x000000ffff007224 */ /* 0x000fce00078e000e */
[----:B------:R-:W-:Y:S05]  /*2b110*/  WARPSYNC.COLLECTIVE R15, `(.L_x_2040) ;  /* 0x000000000f087348 */ /* 0x000fea0003c00000 */
[----:B------:R0:W1:Y:S02]  /*2b120*/  SHFL.IDX P6, R14, R13, R12, R11 ;  /* 0x0000000c0d0e7389 */ /* 0x00006400000c000b */
[----:B01----:R-:W-:Y:S01]  /*2b130*/  ENDCOLLECTIVE ;  /* 0x000000000000791b */ /* 0x003fe20003800000 */
.L_x_2040:
[----:B------:R-:W-:Y:S02]  /*2b140*/  IMAD.MOV.U32 R13, RZ, RZ, R4 ;  /* 0x000000ffff0d7224 */ /* 0x000fe400078e0004 */
[----:B------:R-:W-:-:S07]  /*2b150*/  IMAD.MOV.U32 R5, RZ, RZ, R14 ;  /* 0x000000ffff057224 */ /* 0x000fce00078e000e */
[----:B------:R-:W-:Y:S05]  /*2b160*/  WARPSYNC.COLLECTIVE R15, `(.L_x_2041) ;  /* 0x000000000f087348 */ /* 0x000fea0003c00000 */
[----:B------:R0:W1:Y:S02]  /*2b170*/  SHFL.IDX P6, R14, R13, R12, R11 ;  /* 0x0000000c0d0e7389 */ /* 0x00006400000c000b */
[----:B01----:R-:W-:Y:S01]  /*2b180*/  ENDCOLLECTIVE ;  /* 0x000000000000791b */ /* 0x003fe20003800000 */
.L_x_2041:
[----:B------:R-:W-:Y:S05]  /*2b190*/  BRA `(.L_x_2042) ;  /* 0xfffffe10005c7947 */ /* 0x000fea000383ffff */
.L_x_1714:
[----:B------:R-:W-:Y:S01]  /*2b1a0*/  BSSY B1, `(.L_x_2043) ;  /* 0x0000008000017945 */ /* 0x000fe20003800000 */
[----:B------:R-:W-:Y:S02]  /*2b1b0*/  IMAD.MOV.U32 R13, RZ, RZ, R7 ;  /* 0x000000ffff0d7224 */ /* 0x000fe400078e0007 */
[----:B------:R-:W-:Y:S02]  /*2b1c0*/  IMAD.MOV.U32 R12, RZ, RZ, 0x1 ;  /* 0x00000001ff0c7424 */ /* 0x000fe400078e00ff */
[----:B------:R-:W-:Y:S02]  /*2b1d0*/  IMAD.MOV.U32 R11, RZ, RZ, 0x1c1f ;  /* 0x00001c1fff0b7424 */ /* 0x000fe400078e00ff */
[----:B------:R-:W-:-:S07]  /*2b1e0*/  IMAD.MOV.U32 R15, RZ, RZ, -0x1 ;  /* 0xffffffffff0f7424 */ /* 0x000fce00078e00ff */
[----:B0---4-:R-:W-:Y:S05]  /*2b1f0*/  WARPSYNC.COLLECTIVE R15, `(.L_x_2044) ;  /* 0x000000000f087348 */ /* 0x011fea0003c00000 */
[----:B----4-:R1:W2:Y:S02]  /*2b200*/  SHFL.IDX P6, R14, R13, R12, R11 ;  /* 0x0000000c0d0e7389 */ /* 0x0102a400000c000b */
[----:B012---:R-:W-:Y:S01]  /*2b210*/  ENDCOLLECTIVE ;  /* 0x000000000000791b */ /* 0x007fe20003800000 */
.L_x_2044:
[----:B------:R-:W-:Y:S05]  /*2b220*/  BSYNC B1 ;  /* 0x0000000000017941 */ /* 0x000fea0003800000 */
.L_x_2043:
        /* <DEDUP_REMOVED lines=8> */
.L_x_2045:
[----:B------:R-:W-:Y:S02]  /*2b2b0*/  IMAD.MOV.U32 R13, RZ, RZ, R10 ;  /* 0x000000ffff0d7224 */ /* 0x000fe400078e000a */
[----:B------:R-:W-:-:S07]  /*2b2c0*/  IMAD.MOV.U32 R0, RZ, RZ, R14 ;  /* 0x000000ffff007224 */ /* 0x000fce00078e000e */
[----:B------:R-:W-:Y:S05]  /*2b2d0*/  WARPSYNC.COLLECTIVE R15, `(.L_x_2046) ;  /* 0x000000000f087348 */ /* 0x000fea0003c00000 */
[----:B------:R0:W1:Y:S02]  /*2b2e0*/  SHFL.IDX P6, R14, R13, R12, R11 ;  /* 0x0000000c0d0e7389 */ /* 0x00006400000c000b */
[----:B01----:R-:W-:Y:S01]  /*2b2f0*/  ENDCOLLECTIVE ;  /* 0x000000000000791b */ /* 0x003fe20003800000 */
.L_x_2046:
[----:B------:R-:W-:Y:S02]  /*2b300*/  IMAD.MOV.U32 R13, RZ, RZ, R4 ;  /* 0x000000ffff0d7224 */ /* 0x000fe400078e0004 */
[----:B------:R-:W-:-:S07]  /*2b310*/  IMAD.MOV.U32 R5, RZ, RZ, R14 ;  /* 0x000000ffff057224 */ /* 0x000fce00078e000e */
[----:B------:R-:W-:Y:S05]  /*2b320*/  WARPSYNC.COLLECTIVE R15, `(.L_x_2047) ;  /* 0x000000000f087348 */ /* 0x000fea0003c00000 */
[----:B------:R0:W1:Y:S02]  /*2b330*/  SHFL.IDX P6, R14, R13, R12, R11 ;  /* 0x0000000c0d0e7389 */ /* 0x00006400000c000b */
[----:B01----:R-:W-:Y:S01]  /*2b340*/  ENDCOLLECTIVE ;  /* 0x000000000000791b */ /* 0x003fe20003800000 */
.L_x_2047:
[----:B------:R-:W-:Y:S01]  /*2b350*/  IMAD.MOV.U32 R4, RZ, RZ, R14 ;  /* 0x000000ffff047224 */ /* 0x000fe200078e000e */
[----:B------:R-:W-:Y:S06]  /*2b360*/  BRA `(.L_x_2048) ;  /* 0xfffffe1800107947 */ /* 0x000fec000383ffff */
.L_x_1718:
[----:B0-----:R0:W1:Y:S02]  /*2b370*/  SYNCS.PHASECHK.TRANS64.TRYWAIT P0, [R18+URZ+0x30800], R5 ;  /* 0x03080005120075a7 */ /* 0x001064000800017f */
[----:B-1----:R-:W-:Y:S05]  /*2b380*/  @!P0 NANOSLEEP.SYNCS 0x989680 ;  /* 0x009896800000895d */ /* 0x002fea0003900000 */
[----:B------:R-:W1:Y:S02]  /*2b390*/  @!P0 SYNCS.PHASECHK.TRANS64 P0, [R18+URZ+0x30800], R5 ;  /* 0x03080005120085a7 */ /* 0x000e64000800007f */
[----:B-1----:R-:W-:Y:S05]  /*2b3a0*/  @!P0 BRA `(.L_x_1718) ;  /* 0xfffffffc00f08947 */ /* 0x002fea000383ffff */
[----:B------:R-:W-:Y:S05]  /*2b3b0*/  BRA `(.L_x_2049) ;  /* 0xfffffe2000407947 */ /* 0x000fea000383ffff */
.L_x_1742:
        /* <DEDUP_REMOVED lines=8> */
.L_x_2051:
[----:B------:R-:W-:Y:S05]  /*2b440*/  BSYNC B1 ;  /* 0x0000000000017941 */ /* 0x000fea0003800000 */
.L_x_2050:
        /* <DEDUP_REMOVED lines=8> */
.L_x_2052:
[----:B------:R-:W-:Y:S02]  /*2b4d0*/  IMAD.MOV.U32 R13, RZ, RZ, R21 ;  /* 0x000000ffff0d7224 */ /* 0x000fe400078e0015 */
[----:B------:R-:W-:-:S07]  /*2b4e0*/  IMAD.MOV.U32 R0, RZ, RZ, R14 ;  /* 0x000000ffff007224 */ /* 0x000fce00078e000e */
[----:B------:R-:W-:Y:S05]  /*2b4f0*/  WARPSYNC.COLLECTIVE R15, `(.L_x_2053) ;  /* 0x000000000f087348 */ /* 0x000fea0003c00000 */
[----:B------:R0:W1:Y:S02]  /*2b500*/  SHFL.IDX P6, R14, R13, R12, R11 ;  /* 0x0000000c0d0e7389 */ /* 0x00006400000c000b */
[----:B01----:R-:W-:Y:S01]  /*2b510*/  ENDCOLLECTIVE ;  /* 0x000000000000791b */ /* 0x003fe20003800000 */
.L_x_2053:
[----:B------:R-:W-:Y:S02]  /*2b520*/  IMAD.MOV.U32 R13, RZ, RZ, R20 ;  /* 0x000000ffff0d7224 */ /* 0x000fe400078e0014 */
[----:B------:R-:W-:-:S07]  /*2b530*/  IMAD.MOV.U32 R5, RZ, RZ, R14 ;  /* 0x000000ffff057224 */ /* 0x000fce00078e000e */
[----:B------:R-:W-:Y:S05]  /*2b540*/  WARPSYNC.COLLECTIVE R15, `(.L_x_2054) ;  /* 0x000000000f087348 */ /* 0x000fea0003c00000 */
[----:B------:R0:W1:Y:S02]  /*2b550*/  SHFL.IDX P6, R14, R13, R12, R11 ;  /* 0x0000000c0d0e7389 */ /* 0x00006400000c000b */
[----:B01----:R-:W-:Y:S01]  /*2b560*/  ENDCOLLECTIVE ;  /* 0x000000000000791b */ /* 0x003fe20003800000 */
.L_x_2054:
[----:B------:R-:W-:Y:S05]  /*2b570*/  BRA `(.L_x_2055) ;  /* 0xfffffe4400dc7947 */ /* 0x000fea000383ffff */
.L_x_1745:
        /* <DEDUP_REMOVED lines=8> */
.L_x_2057:
[----:B------:R-:W-:Y:S05]  /*2b600*/  BSYNC B1 ;  /* 0x0000000000017941 */ /* 0x000fea0003800000 */
.L_x_2056:
        /* <DEDUP_REMOVED lines=8> */
.L_x_2058:
[----:B------:R-:W-:Y:S02]  /*2b690*/  IMAD.MOV.U32 R13, RZ, RZ, R21 ;  /* 0x000000ffff0d7224 */ /* 0x000fe400078e0015 */
[----:B------:R-:W-:-:S07]  /*2b6a0*/  IMAD.MOV.U32 R0, RZ, RZ, R14 ;  /* 0x000000ffff007224 */ /* 0x000fce00078e000e */
[----:B------:R-:W-:Y:S05]  /*2b6b0*/  WARPSYNC.COLLECTIVE R15, `(.L_x_2059) ;  /* 0x000000000f087348 */ /* 0x000fea0003c00000 */
[----:B------:R0:W1:Y:S02]  /*2b6c0*/  SHFL.IDX P6, R14, R13, R12, R11 ;  /* 0x0000000c0d0e7389 */ /* 0x00006400000c000b */
[----:B01----:R-:W-:Y:S01]  /*2b6d0*/  ENDCOLLECTIVE ;  /* 0x000000000000791b */ /* 0x003fe20003800000 */
.L_x_2059:
[----:B------:R-:W-:Y:S02]  /*2b6e0*/  IMAD.MOV.U32 R13, RZ, RZ, R20 ;  /* 0x000000ffff0d7224 */ /* 0x000fe400078e0014 */
[----:B------:R-:W-:-:S07]  /*2b6f0*/  IMAD.MOV.U32 R21, RZ, RZ, R14 ;  /* 0x000000ffff157224 */ /* 0x000fce00078e000e */
[----:B------:R-:W-:Y:S05]  /*2b700*/  WARPSYNC.COLLECTIVE R15, `(.L_x_2060) ;  /* 0x000000000f087348 */ /* 0x000fea0003c00000 */
[----:B------:R0:W1:Y:S02]  /*2b710*/  SHFL.IDX P6, R14, R13, R12, R11 ;  /* 0x0000000c0d0e7389 */ /* 0x00006400000c000b */
[----:B01----:R-:W-:Y:S01]  /*2b720*/  ENDCOLLECTIVE ;  /* 0x000000000000791b */ /* 0x003fe20003800000 */
.L_x_2060:
[----:B------:R-:W-:Y:S01]  /*2b730*/  IMAD.MOV.U32 R20, RZ, RZ, R14 ;  /* 0x000000ffff147224 */ /* 0x000fe200078e000e */
[----:B------:R-:W-:Y:S06]  /*2b740*/  BRA `(.L_x_2061) ;  /* 0xfffffe4c001c7947 */ /* 0x000fec000383ffff */
.L_x_1749:
[----:B0-----:R0:W1:Y:S02]  /*2b750*/  SYNCS.PHASECHK.TRANS64.TRYWAIT P0, [R18+URZ+0x30800], R61 ;  /* 0x0308003d120075a7 */ /* 0x001064000800017f */
[----:B-1----:R-:W-:Y:S05]  /*2b760*/  @!P0 NANOSLEEP.SYNCS 0x989680 ;  /* 0x009896800000895d */ /* 0x002fea0003900000 */
[----:B------:R-:W1:Y:S02]  /*2b770*/  @!P0 SYNCS.PHASECHK.TRANS64 P0, [R18+URZ+0x30800], R61 ;  /* 0x0308003d120085a7 */ /* 0x000e64000800007f */
[----:B-1----:R-:W-:Y:S05]  /*2b780*/  @!P0 BRA `(.L_x_1749) ;  /* 0xfffffffc00f08947 */ /* 0x002fea000383ffff */
[----:B------:R-:W-:Y:S05]  /*2b790*/  BRA `(.L_x_2062) ;  /* 0xfffffe5000b87947 */ /* 0x000fea000383ffff */
.L_x_1763:
[----:B--2---:R2:W3:Y:S02]  /*2b7a0*/  SYNCS.PHASECHK.TRANS64.TRYWAIT P1, [R7+URZ+0x30830], R0 ;  /* 0x03083000070075a7 */ /* 0x0044e4000802017f */
[----:B---3--:R-:W-:Y:S05]  /*2b7b0*/  @!P1 NANOSLEEP.SYNCS 0x989680 ;  /* 0x009896800000995d */ /* 0x008fea0003900000 */
[----:B------:R-:W3:Y:S02]  /*2b7c0*/  @!P1 SYNCS.PHASECHK.TRANS64 P1, [R7+URZ+0x30830], R0 ;  /* 0x03083000070095a7 */ /* 0x000ee4000802007f */
[----:B---3--:R-:W-:Y:S05]  /*2b7d0*/  @!P1 BRA `(.L_x_1763) ;  /* 0xfffffffc00f09947 */ /* 0x008fea000383ffff */
[----:B------:R-:W-:Y:S05]  /*2b7e0*/  BRA `(.L_x_1762) ;  /* 0xfffffe7c00407947 */ /* 0x000fea000383ffff */
.L_x_1784:
[----:B-1----:R1:W2:Y:S02]  /*2b7f0*/  SYNCS.PHASECHK.TRANS64.TRYWAIT P1, [R0+URZ+0x30830], R9 ;  /* 0x03083009000075a7 */ /* 0x0022a4000802017f */
[----:B--2---:R-:W-:Y:S05]  /*2b800*/  @!P1 NANOSLEEP.SYNCS 0x989680 ;  /* 0x009896800000995d */ /* 0x004fea0003900000 */
[----:B------:R-:W2:Y:S02]  /*2b810*/  @!P1 SYNCS.PHASECHK.TRANS64 P1, [R0+URZ+0x30830], R9 ;  /* 0x03083009000095a7 */ /* 0x000ea4000802007f */
[----:B--2---:R-:W-:Y:S05]  /*2b820*/  @!P1 BRA `(.L_x_1784) ;  /* 0xfffffffc00f09947 */ /* 0x004fea000383ffff */
[----:B------:R-:W-:Y:S05]  /*2b830*/  BRA `(.L_x_1783) ;  /* 0xfffffeac00407947 */ /* 0x000fea000383ffff */
.L_x_1789:
[----:B-1----:R1:W2:Y:S02]  /*2b840*/  SYNCS.PHASECHK.TRANS64.TRYWAIT P1, [R20+URZ+0x30850], R2 ;  /* 0x03085002140075a7 */ /* 0x0022a4000802017f */
[----:B--2---:R-:W-:Y:S05]  /*2b850*/  @!P1 NANOSLEEP.SYNCS 0x989680 ;  /* 0x009896800000995d */ /* 0x004fea0003900000 */
[----:B------:R-:W2:Y:S02]  /*2b860*/  @!P1 SYNCS.PHASECHK.TRANS64 P1, [R20+URZ+0x30850], R2 ;  /* 0x03085002140095a7 */ /* 0x000ea4000802007f */
[----:B--2---:R-:W-:Y:S05]  /*2b870*/  @!P1 BRA `(.L_x_1789) ;  /* 0xfffffffc00f09947 */ /* 0x004fea000383ffff */
[----:B------:R-:W-:Y:S05]  /*2b880*/  BRA `(.L_x_1788) ;  /* 0xfffffeb800f87947 */ /* 0x000fea000383ffff */
.L_x_1811:
[----:B-1----:R1:W2:Y:S02]  /*2b890*/  SYNCS.PHASECHK.TRANS64.TRYWAIT P1, [R11+URZ+0x30830], R0 ;  /* 0x030830000b0075a7 */ /* 0x0022a4000802017f */
[----:B--2---:R-:W-:Y:S05]  /*2b8a0*/  @!P1 NANOSLEEP.SYNCS 0x989680 ;  /* 0x009896800000995d */ /* 0x004fea0003900000 */
[----:B------:R-:W2:Y:S02]  /*2b8b0*/  @!P1 SYNCS.PHASECHK.TRANS64 P1, [R11+URZ+0x30830], R0 ;  /* 0x030830000b0095a7 */ /* 0x000ea4000802007f */
[----:B--2---:R-:W-:Y:S05]  /*2b8c0*/  @!P1 BRA `(.L_x_1811) ;  /* 0xfffffffc00f09947 */ /* 0x004fea000383ffff */
[----:B------:R-:W-:Y:S05]  /*2b8d0*/  BRA `(.L_x_1810) ;  /* 0xfffffee400707947 */ /* 0x000fea000383ffff */
.L_x_1816:
[----:B-1----:R1:W2:Y:S02]  /*2b8e0*/  SYNCS.PHASECHK.TRANS64.TRYWAIT P1, [R14+URZ+0x30850], R0 ;  /* 0x030850000e0075a7 */ /* 0x0022a4000802017f */
[----:B--2---:R-:W-:Y:S05]  /*2b8f0*/  @!P1 NANOSLEEP.SYNCS 0x989680 ;  /* 0x009896800000995d */ /* 0x004fea0003900000 */
[----:B------:R-:W2:Y:S02]  /*2b900*/  @!P1 SYNCS.PHASECHK.TRANS64 P1, [R14+URZ+0x30850], R0 ;  /* 0x030850000e0095a7 */ /* 0x000ea4000802007f */
[----:B--2---:R-:W-:Y:S05]  /*2b910*/  @!P1 BRA `(.L_x_1816) ;  /* 0xfffffffc00f09947 */ /* 0x004fea000383ffff */
[----:B------:R-:W-:Y:S05]  /*2b920*/  BRA `(.L_x_1815) ;  /* 0xfffffef400287947 */ /* 0x000fea000383ffff */
.L_x_1826:
[----:B-1----:R1:W2:Y:S02]  /*2b930*/  SYNCS.PHASECHK.TRANS64.TRYWAIT P1, [R0+URZ+0x30830], R3 ;  /* 0x03083003000075a7 */ /* 0x0022a4000802017f */
[----:B--2---:R-:W-:Y:S05]  /*2b940*/  @!P1 NANOSLEEP.SYNCS 0x989680 ;  /* 0x009896800000995d */ /* 0x004fea0003900000 */
[----:B------:R-:W2:Y:S02]  /*2b950*/  @!P1 SYNCS.PHASECHK.TRANS64 P1, [R0+URZ+0x30830], R3 ;  /* 0x03083003000095a7 */ /* 0x000ea4000802007f */
[----:B--2---:R-:W-:Y:S05]  /*2b960*/  @!P1 BRA `(.L_x_1826) ;  /* 0xfffffffc00f09947 */ /* 0x004fea000383ffff */
[----:B------:R-:W-:Y:S05]  /*2b970*/  BRA `(.L_x_1825) ;  /* 0xffffff0800307947 */ /* 0x000fea000383ffff */
.L_x_1831:
[----:B-1----:R1:W2:Y:S02]  /*2b980*/  SYNCS.PHASECHK.TRANS64.TRYWAIT P1, [R11+URZ+0x30850], R2 ;  /* 0x030850020b0075a7 */ /* 0x0022a4000802017f */
[----:B--2---:R-:W-:Y:S05]  /*2b990*/  @!P1 NANOSLEEP.SYNCS 0x989680 ;  /* 0x009896800000995d */ /* 0x004fea0003900000 */
[----:B------:R-:W2:Y:S02]  /*2b9a0*/  @!P1 SYNCS.PHASECHK.TRANS64 P1, [R11+URZ+0x30850], R2 ;  /* 0x030850020b0095a7 */ /* 0x000ea4000802007f */
[----:B--2---:R-:W-:Y:S05]  /*2b9b0*/  @!P1 BRA `(.L_x_1831) ;  /* 0xfffffffc00f09947 */ /* 0x004fea000383ffff */
[----:B------:R-:W-:Y:S05]  /*2b9c0*/  BRA `(.L_x_1830) ;  /* 0xffffff1400e87947 */ /* 0x000fea000383ffff */
.L_x_1847:
[----:B-1----:R1:W2:Y:S02]  /*2b9d0*/  SYNCS.PHASECHK.TRANS64.TRYWAIT P1, [R9+URZ+0x30850], R6 ;  /* 0x03085006090075a7 */ /* 0x0022a4000802017f */
[----:B--2---:R-:W-:Y:S05]  /*2b9e0*/  @!P1 NANOSLEEP.SYNCS 0x989680 ;  /* 0x009896800000995d */ /* 0x004fea0003900000 */
[----:B------:R-:W2:Y:S02]  /*2b9f0*/  @!P1 SYNCS.PHASECHK.TRANS64 P1, [R9+URZ+0x30850], R6 ;  /* 0x03085006090095a7 */ /* 0x000ea4000802007f */
[----:B--2---:R-:W-:Y:S05]  /*2ba00*/  @!P1 BRA `(.L_x_1847) ;  /* 0xfffffffc00f09947 */ /* 0x004fea000383ffff */
[----:B------:R-:W-:Y:S05]  /*2ba10*/  BRA `(.L_x_1846) ;  /* 0xffffff4000fc7947 */ /* 0x000fea000383ffff */
.L_x_1892:
[----:B------:R-:W0:Y:S01]  /*2ba20*/  S2R R12, SR_TID.X ;  /* 0x00000000000c7919 */ /* 0x000e220000002100 */
[----:B------:R-:W-:Y:S01]  /*2ba30*/  BSSY B1, `(.L_x_2063) ;  /* 0x000000a000017945 */ /* 0x000fe20003800000 */
[----:B------:R-:W-:Y:S02]  /*2ba40*/  IMAD.MOV.U32 R11, RZ, RZ, 0x1f ;  /* 0x0000001fff0b7424 */ /* 0x000fe400078e00ff */
[----:B------:R-:W-:Y:S01]  /*2ba50*/  IMAD.MOV.U32 R15, RZ, RZ, -0x1 ;  /* 0xffffffffff0f7424 */ /* 0x000fe200078e00ff */
[----:B0-----:R-:W-:-:S04]  /*2ba60*/  SHF.R.U32.HI R12, RZ, 0x5, R12 ;  /* 0x00000005ff0c7819 */ /* 0x001fc8000001160c */
[----:B------:R-:W-:-:S05]  /*2ba70*/  LOP3.LUT R12, R12, 0x3, RZ, 0xc0, !PT ;  /* 0x000000030c0c7812 */ /* 0x000fca00078ec0ff */
[----:B------:R-:W-:Y:S02]  /*2ba80*/  IMAD.MOV.U32 R13, RZ, RZ, R12 ;  /* 0x000000ffff0d7224 */ /* 0x000fe400078e000c */
[----:B------:R-:W-:-:S07]  /*2ba90*/  IMAD.MOV.U32 R12, RZ, RZ, RZ ;  /* 0x000000ffff0c7224 */ /* 0x000fce00078e00ff */
[----:B------:R-:W-:Y:S05]  /*2baa0*/  WARPSYNC.COLLECTIVE R15, `(.L_x_2064) ;  /* 0x000000000f087348 */ /* 0x000fea0003c00000 */
[----:B------:R0:W1:Y:S02]  /*2bab0*/  SHFL.IDX P6, R14, R13, R12, R11 ;  /* 0x0000000c0d0e7389 */ /* 0x00006400000c000b */
[----:B01----:R-:W-:Y:S01]  /*2bac0*/  ENDCOLLECTIVE ;  /* 0x000000000000791b */ /* 0x003fe20003800000 */
.L_x_2064:
[----:B------:R-:W-:Y:S05]  /*2bad0*/  BSYNC B1 ;  /* 0x0000000000017941 */ /* 0x000fea0003800000 */
.L_x_2063:
[----:B------:R-:W-:Y:S05]  /*2bae0*/  BRA `(.L_x_2065) ;  /* 0xffffff8c005c7947 */ /* 0x000fea000383ffff */
.L_x_1894:
[----:B------:R-:W-:Y:S01]  /*2baf0*/  BSSY B1, `(.L_x_2066) ;  /* 0x0000006000017945 */ /* 0x000fe20003800000 */
[----:B------:R-:W-:-:S07]  /*2bb00*/  IMAD.MOV.U32 R15, RZ, RZ, -0x1 ;  /* 0xffffffffff0f7424 */ /* 0x000fce00078e00ff */
[----:B0-----:R-:W-:Y:S05]  /*2bb10*/  WARPSYNC.COLLECTIVE R15, `(.L_x_2067) ;  /* 0x000000000f0c7348 */ /* 0x001fea0003c00000 */
[----:B------:R-:W-:Y:S02]  /*2bb20*/  ELECT P6, UR62, PT ;  /* 0x00000000003e782f */ /* 0x000fe400038c0000 */
[----:B------:R-:W-:Y:S01]  /*2bb30*/  MOV R14, UR62 ;  /* 0x0000003e000e7c02 */ /* 0x000fe20008000f00 */
[----:B0-----:R-:W-:Y:S10]  /*2bb40*/  ENDCOLLECTIVE ;  /* 0x000000000000791b */ /* 0x001ff40003800000 */
.L_x_2067:
[----:B------:R-:W-:Y:S05]  /*2bb50*/  BSYNC B1 ;  /* 0x0000000000017941 */ /* 0x000fea0003800000 */
.L_x_2066:
[----:B------:R-:W-:Y:S05]  /*2bb60*/  BRA `(.L_x_1893) ;  /* 0xffffff8c00547947 */ /* 0x000fea000383ffff */
.L_x_1896:
[----:B0-----:R0:W1:Y:S02]  /*2bb70*/  SYNCS.PHASECHK.TRANS64.TRYWAIT P0, [R23+URZ+0x30820], R6 ;  /* 0x03082006170075a7 */ /* 0x001064000800017f */
[----:B-1----:R-:W-:Y:S05]  /*2bb80*/  @!P0 NANOSLEEP.SYNCS 0x989680 ;  /* 0x009896800000895d */ /* 0x002fea0003900000 */
[----:B------:R-:W1:Y:S02]  /*2bb90*/  @!P0 SYNCS.PHASECHK.TRANS64 P0, [R23+URZ+0x30820], R6 ;  /* 0x03082006170085a7 */ /* 0x000e64000800007f */
[----:B-1----:R-:W-:Y:S05]  /*2bba0*/  @!P0 BRA `(.L_x_1896) ;  /* 0xfffffffc00f08947 */ /* 0x002fea000383ffff */
[----:B------:R-:W-:Y:S05]  /*2bbb0*/  BRA `(.L_x_2068) ;  /* 0xffffff8c00647947 */ /* 0x000fea000383ffff */
.L_x_1900:
[----:B-1----:R1:W2:Y:S02]  /*2bbc0*/  SYNCS.PHASECHK.TRANS64.TRYWAIT P0, [R3+URZ+0x308a0], R11 ;  /* 0x0308a00b030075a7 */ /* 0x0022a4000800017f */
[----:B--2---:R-:W-:Y:S05]  /*2bbd0*/  @!P0 NANOSLEEP.SYNCS 0x989680 ;  /* 0x009896800000895d */ /* 0x004fea0003900000 */
[----:B------:R-:W2:Y:S02]  /*2bbe0*/  @!P0 SYNCS.PHASECHK.TRANS64 P0, [R3+URZ+0x308a0], R11 ;  /* 0x0308a00b030085a7 */ /* 0x000ea4000800007f */
[----:B--2---:R-:W-:Y:S05]  /*2bbf0*/  @!P0 BRA `(.L_x_1900) ;  /* 0xfffffffc00f08947 */ /* 0x004fea000383ffff */
[----:B------:R-:W-:Y:S05]  /*2bc00*/  BRA `(.L_x_2069) ;  /* 0xffffff8c007c7947 */ /* 0x000fea000383ffff */
.L_x_1907:
[----:B0-----:R0:W2:Y:S02]  /*2bc10*/  SYNCS.PHASECHK.TRANS64.TRYWAIT P0, [R3+URZ+0x308c0], R11 ;  /* 0x0308c00b030075a7 */ /* 0x0010a4000800017f */
[----:B--2---:R-:W-:Y:S05]  /*2bc20*/  @!P0 NANOSLEEP.SYNCS 0x989680 ;  /* 0x009896800000895d */ /* 0x004fea0003900000 */
[----:B------:R-:W2:Y:S02]  /*2bc30*/  @!P0 SYNCS.PHASECHK.TRANS64 P0, [R3+URZ+0x308c0], R11 ;  /* 0x0308c00b030085a7 */ /* 0x000ea4000800007f */
[----:B--2---:R-:W-:Y:S05]  /*2bc40*/  @!P0 BRA `(.L_x_1907) ;  /* 0xfffffffc00f08947 */ /* 0x004fea000383ffff */
[----:B------:R-:W-:Y:S05]  /*2bc50*/  BRA `(.L_x_2070) ;  /* 0xffffff9000787947 */ /* 0x000fea000383ffff */
.L_x_1916:
[----:B-1----:R1:W2:Y:S02]  /*2bc60*/  SYNCS.PHASECHK.TRANS64.TRYWAIT P1, [R11+URZ+0x308a0], R2 ;  /* 0x0308a0020b0075a7 */ /* 0x0022a4000802017f */
[----:B--2---:R-:W-:Y:S05]  /*2bc70*/  @!P1 NANOSLEEP.SYNCS 0x989680 ;  /* 0x009896800000995d */ /* 0x004fea0003900000 */
[----:B------:R-:W2:Y:S02]  /*2bc80*/  @!P1 SYNCS.PHASECHK.TRANS64 P1, [R11+URZ+0x308a0], R2 ;  /* 0x0308a0020b0095a7 */ /* 0x000ea4000802007f */
[----:B--2---:R-:W-:Y:S05]  /*2bc90*/  @!P1 BRA `(.L_x_1916) ;  /* 0xfffffffc00f09947 */ /* 0x004fea000383ffff */
[----:B------:R-:W-:Y:S05]  /*2bca0*/  BRA `(.L_x_2071) ;  /* 0xffffff9400ac7947 */ /* 0x000fea000383ffff */
.L_x_1923:
[----:B0-----:R0:W2:Y:S02]  /*2bcb0*/  SYNCS.PHASECHK.TRANS64.TRYWAIT P1, [R11+URZ+0x308c0], R2 ;  /* 0x0308c0020b0075a7 */ /* 0x0010a4000802017f */
[----:B--2---:R-:W-:Y:S05]  /*2bcc0*/  @!P1 NANOSLEEP.SYNCS 0x989680 ;  /* 0x009896800000995d */ /* 0x004fea0003900000 */
[----:B------:R-:W2:Y:S02]  /*2bcd0*/  @!P1 SYNCS.PHASECHK.TRANS64 P1, [R11+URZ+0x308c0], R2 ;  /* 0x0308c0020b0095a7 */ /* 0x000ea4000802007f */
[----:B--2---:R-:W-:Y:S05]  /*2bce0*/  @!P1 BRA `(.L_x_1923) ;  /* 0xfffffffc00f09947 */ /* 0x004fea000383ffff */
[----:B------:R-:W-:Y:S05]  /*2bcf0*/  BRA `(.L_x_2072) ;  /* 0xffffff9800a47947 */ /* 0x000fea000383ffff */
.L_x_1946:
        /* <DEDUP_REMOVED lines=11> */
.L_x_2074:
[----:B------:R-:W-:Y:S05]  /*2bdb0*/  BSYNC B0 ;  /* 0x0000000000007941 */ /* 0x000fea0003800000 */
.L_x_2073:
[----:B------:R-:W-:Y:S05]  /*2bdc0*/  BRA `(.L_x_2075) ;  /* 0xffffffa800c87947 */ /* 0x000fea000383ffff */
.L_x_1949:
[----:B0-----:R0:W1:Y:S02]  /*2bdd0*/  SYNCS.PHASECHK.TRANS64.TRYWAIT P0, [R7+URZ+0x30840], R2 ;  /* 0x03084002070075a7 */ /* 0x001064000800017f */
[----:B-1----:R-:W-:Y:S05]  /*2bde0*/  @!P0 NANOSLEEP.SYNCS 0x989680 ;  /* 0x009896800000895d */ /* 0x002fea0003900000 */
[----:B------:R-:W1:Y:S02]  /*2bdf0*/  @!P0 SYNCS.PHASECHK.TRANS64 P0, [R7+URZ+0x30840], R2 ;  /* 0x03084002070085a7 */ /* 0x000e64000800007f */
[----:B-1----:R-:W-:Y:S05]  /*2be00*/  @!P0 BRA `(.L_x_1949) ;  /* 0xfffffffc00f08947 */ /* 0x002fea000383ffff */
[----:B------:R-:W-:Y:S05]  /*2be10*/  BRA `(.L_x_2076) ;  /* 0xffffffac00247947 */ /* 0x000fea000383ffff */
.L_x_1950:
        /* <DEDUP_REMOVED lines=8> */
.L_x_2078:
[----:B------:R-:W-:Y:S05]  /*2bea0*/  BSYNC B0 ;  /* 0x0000000000007941 */ /* 0x000fea0003800000 */
.L_x_2077:
        /* <DEDUP_REMOVED lines=9> */
.L_x_2079:
[----:B------:R-:W-:Y:S02]  /*2bf40*/  IMAD.MOV.U32 R13, RZ, RZ, R0 ;  /* 0x000000ffff0d7224 */ /* 0x000fe400078e0000 */
[----:B------:R-:W-:Y:S02]  /*2bf50*/  IMAD.MOV.U32 R12, RZ, RZ, 0x1 ;  /* 0x00000001ff0c7424 */ /* 0x000fe400078e00ff */
[----:B------:R-:W-:-:S07]  /*2bf60*/  IMAD.MOV.U32 R3, RZ, RZ, R14 ;  /* 0x000000ffff037224 */ /* 0x000fce00078e000e */
[----:B------:R-:W-:Y:S05]  /*2bf70*/  WARPSYNC.COLLECTIVE R15, `(.L_x_2080) ;  /* 0x000000000f087348 */ /* 0x000fea0003c00000 */
[----:B------:R0:W1:Y:S02]  /*2bf80*/  SHFL.IDX P6, R14, R13, R12, R11 ;  /* 0x0000000c0d0e7389 */ /* 0x00006400000c000b */
[----:B01----:R-:W-:Y:S01]  /*2bf90*/  ENDCOLLECTIVE ;  /* 0x000000000000791b */ /* 0x003fe20003800000 */
.L_x_2080:
        /* <DEDUP_REMOVED lines=17> */
.L_x_2081:
[----:B------:R-:W-:Y:S02]  /*2c0b0*/  @P1 IMAD R8, R5, 0x2, R23 ;  /* 0x0000000205081824 */ /* 0x000fe400078e0217 */
[----:B------:R-:W-:Y:S02]  /*2c0c0*/  IMAD.MOV.U32 R13, RZ, RZ, R0 ;  /* 0x000000ffff0d7224 */ /* 0x000fe400078e0000 */
[----:B------:R-:W-:Y:S02]  /*2c0d0*/  IMAD.MOV.U32 R12, RZ, RZ, 0x2 ;  /* 0x00000002ff0c7424 */ /* 0x000fe400078e00ff */
[----:B------:R-:W-:-:S07]  /*2c0e0*/  IMAD.MOV.U32 R3, RZ, RZ, R14 ;  /* 0x000000ffff037224 */ /* 0x000fce00078e000e */
[----:B------:R-:W-:Y:S05]  /*2c0f0*/  WARPSYNC.COLLECTIVE R15, `(.L_x_2082) ;  /* 0x000000000f087348 */ /* 0x000fea0003c00000 */
[----:B------:R0:W1:Y:S02]  /*2c100*/  SHFL.IDX P6, R14, R13, R12, R11 ;  /* 0x0000000c0d0e7389 */ /* 0x00006400000c000b */
[----:B01----:R-:W-:Y:S01]  /*2c110*/  ENDCOLLECTIVE ;  /* 0x000000000000791b */ /* 0x003fe20003800000 */
.L_x_2082:
        /* <DEDUP_REMOVED lines=17> */
.L_x_2083:
[----:B------:R-:W-:Y:S02]  /*2c230*/  @P1 IMAD R8, R5, 0x2, R23 ;  /* 0x0000000205081824 */ /* 0x000fe400078e0217 */
[----:B------:R-:W-:Y:S02]  /*2c240*/  IMAD.MOV.U32 R13, RZ, RZ, R0 ;  /* 0x000000ffff0d7224 */ /* 0x000fe400078e0000 */
[----:B------:R-:W-:Y:S02]  /*2c250*/  IMAD.MOV.U32 R12, RZ, RZ, 0x3 ;  /* 0x00000003ff0c7424 */ /* 0x000fe400078e00ff */
[----:B------:R-:W-:-:S07]  /*2c260*/  IMAD.MOV.U32 R3, RZ, RZ, R14 ;  /* 0x000000ffff037224 */ /* 0x000fce00078e000e */
[----:B------:R-:W-:Y:S05]  /*2c270*/  WARPSYNC.COLLECTIVE R15, `(.L_x_2084) ;  /* 0x000000000f087348 */ /* 0x000fea0003c00000 */
[----:B------:R0:W1:Y:S02]  /*2c280*/  SHFL.IDX P6, R14, R13, R12, R11 ;  /* 0x0000000c0d0e7389 */ /* 0x00006400000c000b */
[----:B01----:R-:W-:Y:S01]  /*2c290*/  ENDCOLLECTIVE ;  /* 0x000000000000791b */ /* 0x003fe20003800000 */
.L_x_2084:
        /* <DEDUP_REMOVED lines=17> */
.L_x_2085:
[----:B------:R-:W-:Y:S02]  /*2c3b0*/  @P1 IMAD R8, R5, 0x2, R23 ;  /* 0x0000000205081824 */ /* 0x000fe400078e0217 */
[----:B------:R-:W-:Y:S02]  /*2c3c0*/  IMAD.MOV.U32 R13, RZ, RZ, R0 ;  /* 0x000000ffff0d7224 */ /* 0x000fe400078e0000 */
[----:B------:R-:W-:Y:S02]  /*2c3d0*/  IMAD.MOV.U32 R12, RZ, RZ, 0x4 ;  /* 0x00000004ff0c7424 */ /* 0x000fe400078e00ff */
[----:B------:R-:W-:-:S07]  /*2c3e0*/  IMAD.MOV.U32 R3, RZ, RZ, R14 ;  /* 0x000000ffff037224 */ /* 0x000fce00078e000e */
[----:B------:R-:W-:Y:S05]  /*2c3f0*/  WARPSYNC.COLLECTIVE R15, `(.L_x_2086) ;  /* 0x000000000f087348 */ /* 0x000fea0003c00000 */
[----:B------:R0:W1:Y:S02]  /*2c400*/  SHFL.IDX P6, R14, R13, R12, R11 ;  /* 0x0000000c0d0e7389 */ /* 0x00006400000c000b */
[----:B01----:R-:W-:Y:S01]  /*2c410*/  ENDCOLLECTIVE ;  /* 0x000000000000791b */ /* 0x003fe20003800000 */
.L_x_2086:
        /* <DEDUP_REMOVED lines=17> */
.L_x_2087:
[----:B------:R-:W-:Y:S02]  /*2c530*/  @P1 IMAD R8, R5, 0x2, R23 ;  /* 0x0000000205081824 */ /* 0x000fe400078e0217 */
[----:B------:R-:W-:Y:S02]  /*2c540*/  IMAD.MOV.U32 R13, RZ, RZ, R0 ;  /* 0x000000ffff0d7224 */ /* 0x000fe400078e0000 */
[----:B------:R-:W-:Y:S02]  /*2c550*/  IMAD.MOV.U32 R12, RZ, RZ, 0x5 ;  /* 0x00000005ff0c7424 */ /* 0x000fe400078e00ff */
[----:B------:R-:W-:-:S07]  /*2c560*/  IMAD.MOV.U32 R3, RZ, RZ, R14 ;  /* 0x000000ffff037224 */ /* 0x000fce00078e000e */
[----:B------:R-:W-:Y:S05]  /*2c570*/  WARPSYNC.COLLECTIVE R15, `(.L_x_2088) ;  /* 0x000000000f087348 */ /* 0x000fea0003c00000 */
[----:B------:R0:W1:Y:S02]  /*2c580*/  SHFL.IDX P6, R14, R13, R12, R11 ;  /* 0x0000000c0d0e7389 */ /* 0x00006400000c000b */
[----:B01----:R-:W-:Y:S01]  /*2c590*/  ENDCOLLECTIVE ;  /* 0x000000000000791b */ /* 0x003fe20003800000 */
.L_x_2088:
        /* <DEDUP_REMOVED lines=10> */
.L_x_2089:
        /* <DEDUP_REMOVED lines=8> */
.L_x_1955:
[----:B------:R-:W-:Y:S02]  /*2c6c0*/  IMAD.MOV.U32 R13, RZ, RZ, R4 ;  /* 0x000000ffff0d7224 */ /* 0x000fe400078e0004 */
[----:B------:R-:W-:Y:S02]  /*2c6d0*/  IMAD.MOV.U32 R12, RZ, RZ, RZ ;  /* 0x000000ffff0c7224 */ /* 0x000fe400078e00ff */
[----:B------:R-:W-:Y:S02]  /*2c6e0*/  IMAD.MOV.U32 R11, RZ, RZ, 0x181f ;  /* 0x0000181fff0b7424 */ /* 0x000fe400078e00ff */
[----:B------:R-:W-:Y:S02]  /*2c6f0*/  IMAD.MOV.U32 R15, RZ, RZ, -0x1 ;  /* 0xffffffffff0f7424 */ /* 0x000fe400078e00ff */
[----:B------:R-:W-:Y:S02]  /*2c700*/  IMAD R31, R31, R7, RZ ;  /* 0x000000071f1f7224 */ /* 0x000fe400078e02ff */
[----:B------:R-:W-:-:S07]  /*2c710*/  IMAD.IADD R28, R9, 0x1, R28 ;  /* 0x00000001091c7824 */ /* 0x000fce00078e021c */
[----:B-----5:R-:W-:Y:S05]  /*2c720*/  WARPSYNC.COLLECTIVE R15, `(.L_x_2091) ;  /* 0x000000000f087348 */ /* 0x020fea0003c00000 */
[----:B------:R0:W1:Y:S02]  /*2c730*/  SHFL.IDX P6, R14, R13, R12, R11 ;  /* 0x0000000c0d0e7389 */ /* 0x00006400000c000b */
[----:B01---5:R-:W-:Y:S01]  /*2c740*/  ENDCOLLECTIVE ;  /* 0x000000000000791b */ /* 0x023fe20003800000 */
.L_x_2091:
[C---:B------:R-:W-:Y:S01]  /*2c750*/  VIADD R6, R28.reuse, 0x10 ;  /* 0x000000101c067836 */ /* 0x040fe20000000000 */
[----:B------:R-:W-:Y:S01]  /*2c760*/  ISETP.GE.AND P1, PT, R28, R31, PT ;  /* 0x0000001f1c00720c */ /* 0x000fe20003f26270 */
[----:B------:R-:W-:Y:S02]  /*2c770*/  IMAD.MOV.U32 R13, RZ, RZ, R0 ;  /* 0x000000ffff0d7224 */ /* 0x000fe400078e0000 */
[----:B------:R-:W-:-:S10]  /*2c780*/  IMAD.MOV.U32 R2, RZ, RZ, R14 ;  /* 0x000000ffff027224 */ /* 0x000fd400078e000e */
[----:B------:R-:W-:Y:S05]  /*2c790*/  WARPSYNC.COLLECTIVE R15, `(.L_x_2092) ;  /* 0x000000000f087348 */ /* 0x000fea0003c00000 */
[----:B------:R0:W1:Y:S02]  /*2c7a0*/  SHFL.IDX P6, R14, R13, R12, R11 ;  /* 0x0000000c0d0e7389 */ /* 0x00006400000c000b */
[----:B01----:R-:W-:Y:S01]  /*2c7b0*/  ENDCOLLECTIVE ;  /* 0x000000000000791b */ /* 0x003fe20003800000 */
.L_x_2092:
[----:B------:R-:W-:Y:S02]  /*2c7c0*/  IMAD.MOV.U32 R13, RZ, RZ, R4 ;  /* 0x000000ffff0d7224 */ /* 0x000fe400078e0004 */
[----:B------:R-:W-:Y:S02]  /*2c7d0*/  IMAD.MOV.U32 R12, RZ, RZ, 0x1 ;  /* 0x00000001ff0c7424 */ /* 0x000fe400078e00ff */
[----:B------:R-:W-:-:S07]  /*2c7e0*/  IMAD.MOV.U32 R3, RZ, RZ, R14 ;  /* 0x000000ffff037224 */ /* 0x000fce00078e000e */
[----:B------:R-:W-:Y:S05]  /*2c7f0*/  WARPSYNC.COLLECTIVE R15, `(.L_x_2093) ;  /* 0x000000000f087348 */ /* 0x000fea0003c00000 */
[----:B------:R0:W1:Y:S02]  /*2c800*/  SHFL.IDX P6, R14, R13, R12, R11 ;  /* 0x0000000c0d0e7389 */ /* 0x00006400000c000b */
[----:B01----:R-:W-:Y:S01]  /*2c810*/  ENDCOLLECTIVE ;  /* 0x000000000000791b */ /* 0x003fe20003800000 */
.L_x_2093:
        /* <DEDUP_REMOVED lines=15> */
.L_x_2094:
[----:B------:R-:W-:Y:S02]  /*2c910*/  IMAD.MOV.U32 R13, RZ, RZ, R4 ;  /* 0x000000ffff0d7224 */ /* 0x000fe400078e0004 */
[----:B------:R-:W-:Y:S02]  /*2c920*/  IMAD.MOV.U32 R12, RZ, RZ, 0x2 ;  /* 0x00000002ff0c7424 */ /* 0x000fe400078e00ff */
[----:B------:R-:W-:-:S07]  /*2c930*/  IMAD.MOV.U32 R3, RZ, RZ, R14 ;  /* 0x000000ffff037224 */ /* 0x000fce00078e000e */
[----:B------:R-:W-:Y:S05]  /*2c940*/  WARPSYNC.COLLECTIVE R15, `(.L_x_2095) ;  /* 0x000000000f087348 */ /* 0x000fea0003c00000 */
[----:B------:R0:W1:Y:S02]  /*2c950*/  SHFL.IDX P6, R14, R13, R12, R11 ;  /* 0x0000000c0d0e7389 */ /* 0x00006400000c000b */
[----:B01----:R-:W-:Y:S01]  /*2c960*/  ENDCOLLECTIVE ;  /* 0x000000000000791b */ /* 0x003fe20003800000 */
.L_x_2095:
        /* <DEDUP_REMOVED lines=17> */
.L_x_2096:
[----:B------:R-:W-:Y:S02]  /*2ca80*/  IMAD.MOV.U32 R13, RZ, RZ, R4 ;  /* 0x000000ffff0d7224 */ /* 0x000fe400078e0004 */
[----:B------:R-:W-:Y:S02]  /*2ca90*/  IMAD.MOV.U32 R12, RZ, RZ, 0x3 ;  /* 0x00000003ff0c7424 */ /* 0x000fe400078e00ff */
[----:B------:R-:W-:-:S07]  /*2caa0*/  IMAD.MOV.U32 R3, RZ, RZ, R14 ;  /* 0x000000ffff037224 */ /* 0x000fce00078e000e */
[----:B------:R-:W-:Y:S05]  /*2cab0*/  WARPSYNC.COLLECTIVE R15, `(.L_x_2097) ;  /* 0x000000000f087348 */ /* 0x000fea0003c00000 */
[----:B------:R0:W1:Y:S02]  /*2cac0*/  SHFL.IDX P6, R14, R13, R12, R11 ;  /* 0x0000000c0d0e7389 */ /* 0x00006400000c000b */
[----:B01----:R-:W-:Y:S01]  /*2cad0*/  ENDCOLLECTIVE ;  /* 0x000000000000791b */ /* 0x003fe20003800000 */
.L_x_2097:
        /* <DEDUP_REMOVED lines=17> */
.L_x_2098:
[----:B------:R-:W-:Y:S02]  /*2cbf0*/  IMAD.MOV.U32 R13, RZ, RZ, R4 ;  /* 0x000000ffff0d7224 */ /* 0x000fe400078e0004 */
[----:B------:R-:W-:Y:S02]  /*2cc00*/  IMAD.MOV.U32 R12, RZ, RZ, 0x4 ;  /* 0x00000004ff0c7424 */ /* 0x000fe400078e00ff */
[----:B------:R-:W-:-:S07]  /*2cc10*/  IMAD.MOV.U32 R3, RZ, RZ, R14 ;  /* 0x000000ffff037224 */ /* 0x000fce00078e000e */
[----:B------:R-:W-:Y:S05]  /*2cc20*/  WARPSYNC.COLLECTIVE R15, `(.L_x_2099) ;  /* 0x000000000f087348 */ /* 0x000fea0003c00000 */
[----:B------:R0:W1:Y:S02]  /*2cc30*/  SHFL.IDX P6, R14, R13, R12, R11 ;  /* 0x0000000c0d0e7389 */ /* 0x00006400000c000b */
[----:B01----:R-:W-:Y:S01]  /*2cc40*/  ENDCOLLECTIVE ;  /* 0x000000000000791b */ /* 0x003fe20003800000 */
.L_x_2099:
        /* <DEDUP_REMOVED lines=17> */
.L_x_2100:
[----:B------:R-:W-:Y:S02]  /*2cd60*/  IMAD.MOV.U32 R13, RZ, RZ, R4 ;  /* 0x000000ffff0d7224 */ /* 0x000fe400078e0004 */
[----:B------:R-:W-:Y:S02]  /*2cd70*/  IMAD.MOV.U32 R12, RZ, RZ, 0x5 ;  /* 0x00000005ff0c7424 */ /* 0x000fe400078e00ff */
[----:B------:R-:W-:-:S07]  /*2cd80*/  IMAD.MOV.U32 R3, RZ, RZ, R14 ;  /* 0x000000ffff037224 */ /* 0x000fce00078e000e */
[----:B------:R-:W-:Y:S05]  /*2cd90*/  WARPSYNC.COLLECTIVE R15, `(.L_x_2101) ;  /* 0x000000000f087348 */ /* 0x000fea0003c00000 */
[----:B------:R0:W1:Y:S02]  /*2cda0*/  SHFL.IDX P6, R14, R13, R12, R11 ;  /* 0x0000000c0d0e7389 */ /* 0x00006400000c000b */
[----:B01----:R-:W-:Y:S01]  /*2cdb0*/  ENDCOLLECTIVE ;  /* 0x000000000000791b */ /* 0x003fe20003800000 */
.L_x_2101:
        /* <DEDUP_REMOVED lines=17> */
.L_x_2102:
[----:B------:R-:W-:Y:S02]  /*2ced0*/  IMAD.MOV.U32 R13, RZ, RZ, R4 ;  /* 0x000000ffff0d7224 */ /* 0x000fe400078e0004 */
[----:B------:R-:W-:Y:S02]  /*2cee0*/  IMAD.MOV.U32 R12, RZ, RZ, 0x6 ;  /* 0x00000006ff0c7424 */ /* 0x000fe400078e00ff */
[----:B------:R-:W-:-:S07]  /*2cef0*/  IMAD.MOV.U32 R3, RZ, RZ, R14 ;  /* 0x000000ffff037224 */ /* 0x000fce00078e000e */
[----:B------:R-:W-:Y:S05]  /*2cf00*/  WARPSYNC.COLLECTIVE R15, `(.L_x_2103) ;  /* 0x000000000f087348 */ /* 0x000fea0003c00000 */
[----:B------:R0:W1:Y:S02]  /*2cf10*/  SHFL.IDX P6, R14, R13, R12, R11 ;  /* 0x0000000c0d0e7389 */ /* 0x00006400000c000b */
[----:B01----:R-:W-:Y:S01]  /*2cf20*/  ENDCOLLECTIVE ;  /* 0x000000000000791b */ /* 0x003fe20003800000 */
.L_x_2103:
        /* <DEDUP_REMOVED lines=17> */
.L_x_2104:
[----:B------:R-:W-:Y:S02]  /*2d040*/  IMAD.MOV.U32 R13, RZ, RZ, R4 ;  /* 0x000000ffff0d7224 */ /* 0x000fe400078e0004 */
[----:B------:R-:W-:Y:S02]  /*2d050*/  IMAD.MOV.U32 R12, RZ, RZ, 0x7 ;  /* 0x00000007ff0c7424 */ /* 0x000fe400078e00ff */
[----:B------:R-:W-:-:S07]  /*2d060*/  IMAD.MOV.U32 R3, RZ, RZ, R14 ;  /* 0x000000ffff037224 */ /* 0x000fce00078e000e */
[----:B------:R-:W-:Y:S05]  /*2d070*/  WARPSYNC.COLLECTIVE R15, `(.L_x_2105) ;  /* 0x000000000f087348 */ /* 0x000fea0003c00000 */
[----:B------:R0:W1:Y:S02]  /*2d080*/  SHFL.IDX P6, R14, R13, R12, R11 ;  /* 0x0000000c0d0e7389 */ /* 0x00006400000c000b */
[----:B01----:R-:W-:Y:S01]  /*2d090*/  ENDCOLLECTIVE ;  /* 0x000000000000791b */ /* 0x003fe20003800000 */
.L_x_2105:
        /* <DEDUP_REMOVED lines=15> */
.L_x_2106:
[----:B------:R-:W-:Y:S05]  /*2d190*/  BRA `(.L_x_2107) ;  /* 0xffffffa800cc7947 */ /* 0x000fea000383ffff */
.L_x_1960:
[----:B0-----:R0:W1:Y:S02]  /*2d1a0*/  SYNCS.PHASECHK.TRANS64.TRYWAIT P0, [R23+URZ+0x30820], R0 ;  /* 0x03082000170075a7 */ /* 0x001064000800017f */
[----:B-1----:R-:W-:Y:S05]  /*2d1b0*/  @!P0 NANOSLEEP.SYNCS 0x989680 ;  /* 0x009896800000895d */ /* 0x002fea0003900000 */
[----:B------:R-:W1:Y:S02]  /*2d1c0*/  @!P0 SYNCS.PHASECHK.TRANS64 P0, [R23+URZ+0x30820], R0 ;  /* 0x03082000170085a7 */ /* 0x000e64000800007f */
[----:B-1----:R-:W-:Y:S05]  /*2d1d0*/  @!P0 BRA `(.L_x_1960) ;  /* 0xfffffffc00f08947 */ /* 0x002fea000383ffff */
[----:B------:R-:W-:Y:S05]  /*2d1e0*/  BRA `(.L_x_2108) ;  /* 0xffffffac00447947 */ /* 0x000fea000383ffff */
.L_x_1965:
[----:B0-----:R0:W1:Y:S02]  /*2d1f0*/  SYNCS.PHASECHK.TRANS64.TRYWAIT P0, [R7+URZ+0x30840], R2 ;  /* 0x03084002070075a7 */ /* 0x001064000800017f */
[----:B-1----:R-:W-:Y:S05]  /*2d200*/  @!P0 NANOSLEEP.SYNCS 0x989680 ;  /* 0x009896800000895d */ /* 0x002fea0003900000 */
[----:B------:R-:W1:Y:S02]  /*2d210*/  @!P0 SYNCS.PHASECHK.TRANS64 P0, [R7+URZ+0x30840], R2 ;  /* 0x03084002070085a7 */ /* 0x000e64000800007f */
[----:B-1----:R-:W-:Y:S05]  /*2d220*/  @!P0 BRA `(.L_x_1965) ;  /* 0xfffffffc00f08947 */ /* 0x002fea000383ffff */
[----:B------:R-:W-:Y:S05]  /*2d230*/  BRA `(.L_x_2109) ;  /* 0xffffffb0001c7947 */ /* 0x000fea000383ffff */
.L_x_1966:
        /* <DEDUP_REMOVED lines=8> */
.L_x_2111:
[----:B------:R-:W-:Y:S05]  /*2d2c0*/  BSYNC B1 ;  /* 0x0000000000017941 */ /* 0x000fea0003800000 */
.L_x_2110:
        /* <DEDUP_REMOVED lines=12> */
.L_x_2112:
[----:B------:R-:W-:Y:S02]  /*2d390*/  IMAD R5, R5, 0x2, R23 ;  /* 0x0000000205057824 */ /* 0x000fe400078e0217 */
[----:B------:R-:W-:Y:S02]  /*2d3a0*/  IMAD.MOV.U32 R13, RZ, RZ, R6 ;  /* 0x000000ffff0d7224 */ /* 0x000fe400078e0006 */
[----:B------:R-:W-:Y:S02]  /*2d3b0*/  IMAD.MOV.U32 R12, RZ, RZ, 0x1 ;  /* 0x00000001ff0c7424 */ /* 0x000fe400078e00ff */
[----:B------:R-:W-:-:S07]  /*2d3c0*/  IMAD.MOV.U32 R2, RZ, RZ, R14 ;  /* 0x000000ffff027224 */ /* 0x000fce00078e000e */
[----:B------:R-:W-:Y:S05]  /*2d3d0*/  WARPSYNC.COLLECTIVE R15, `(.L_x_2113) ;  /* 0x000000000f087348 */ /* 0x000fea0003c00000 */
[----:B------:R0:W1:Y:S02]  /*2d3e0*/  SHFL.IDX P6, R14, R13, R12, R11 ;  /* 0x0000000c0d0e7389 */ /* 0x00006400000c000b */
[----:B01----:R-:W-:Y:S01]  /*2d3f0*/  ENDCOLLECTIVE ;  /* 0x000000000000791b */ /* 0x003fe20003800000 */
.L_x_2113:
        /* <DEDUP_REMOVED lines=13> */
.L_x_2114:
[----:B------:R-:W-:Y:S02]  /*2d4d0*/  IMAD.MOV.U32 R13, RZ, RZ, R6 ;  /* 0x000000ffff0d7224 */ /* 0x000fe400078e0006 */
[----:B------:R-:W-:Y:S02]  /*2d4e0*/  IMAD.MOV.U32 R12, RZ, RZ, 0x2 ;  /* 0x00000002ff0c7424 */ /* 0x000fe400078e00ff */
[----:B------:R-:W-:-:S07]  /*2d4f0*/  IMAD.MOV.U32 R2, RZ, RZ, R14 ;  /* 0x000000ffff027224 */ /* 0x000fce00078e000e */
[----:B------:R-:W-:Y:S05]  /*2d500*/  WARPSYNC.COLLECTIVE R15, `(.L_x_2115) ;  /* 0x000000000f087348 */ /* 0x000fea0003c00000 */
[----:B------:R0:W1:Y:S02]  /*2d510*/  SHFL.IDX P6, R14, R13, R12, R11 ;  /* 0x0000000c0d0e7389 */ /* 0x00006400000c000b */
[----:B01----:R-:W-:Y:S01]  /*2d520*/  ENDCOLLECTIVE ;  /* 0x000000000000791b */ /* 0x003fe20003800000 */
.L_x_2115:
        /* <DEDUP_REMOVED lines=13> */
.L_x_2116:
[----:B------:R-:W-:Y:S02]  /*2d600*/  IMAD.MOV.U32 R13, RZ, RZ, R6 ;  /* 0x000000ffff0d7224 */ /* 0x000fe400078e0006 */
[----:B------:R-:W-:Y:S02]  /*2d610*/  IMAD.MOV.U32 R12, RZ, RZ, 0x3 ;  /* 0x00000003ff0c7424 */ /* 0x000fe400078e00ff */
[----:B------:R-:W-:-:S07]  /*2d620*/  IMAD.MOV.U32 R2, RZ, RZ, R14 ;  /* 0x000000ffff027224 */ /* 0x000fce00078e000e */
[----:B------:R-:W-:Y:S05]  /*2d630*/  WARPSYNC.COLLECTIVE R15, `(.L_x_2117) ;  /* 0x000000000f087348 */ /* 0x000fea0003c00000 */
[----:B------:R0:W1:Y:S02]  /*2d640*/  SHFL.IDX P6, R14, R13, R12, R11 ;  /* 0x0000000c0d0e7389 */ /* 0x00006400000c000b */
[----:B01----:R-:W-:Y:S01]  /*2d650*/  ENDCOLLECTIVE ;  /* 0x000000000000791b */ /* 0x003fe20003800000 */
.L_x_2117:
        /* <DEDUP_REMOVED lines=13> */
.L_x_2118:
[----:B------:R-:W-:Y:S02]  /*2d730*/  IMAD.MOV.U32 R13, RZ, RZ, R6 ;  /* 0x000000ffff0d7224 */ /* 0x000fe400078e0006 */
[----:B------:R-:W-:Y:S02]  /*2d740*/  IMAD.MOV.U32 R12, RZ, RZ, 0x4 ;  /* 0x00000004ff0c7424 */ /* 0x000fe400078e00ff */
[----:B------:R-:W-:-:S07]  /*2d750*/  IMAD.MOV.U32 R2, RZ, RZ, R14 ;  /* 0x000000ffff027224 */ /* 0x000fce00078e000e */
[----:B------:R-:W-:Y:S05]  /*2d760*/  WARPSYNC.COLLECTIVE R15, `(.L_x_2119) ;  /* 0x000000000f087348 */ /* 0x000fea0003c00000 */
[----:B------:R0:W1:Y:S02]  /*2d770*/  SHFL.IDX P6, R14, R13, R12, R11 ;  /* 0x0000000c0d0e7389 */ /* 0x00006400000c000b */
[----:B01----:R-:W-:Y:S01]  /*2d780*/  ENDCOLLECTIVE ;  /* 0x000000000000791b */ /* 0x003fe20003800000 */
.L_x_2119:
        /* <DEDUP_REMOVED lines=13> */
.L_x_2120:
[----:B------:R-:W-:Y:S02]  /*2d860*/  IMAD.MOV.U32 R13, RZ, RZ, R6 ;  /* 0x000000ffff0d7224 */ /* 0x000fe400078e0006 */
[----:B------:R-:W-:Y:S02]  /*2d870*/  IMAD.MOV.U32 R12, RZ, RZ, 0x5 ;  /* 0x00000005ff0c7424 */ /* 0x000fe400078e00ff */
[----:B------:R-:W-:-:S07]  /*2d880*/  IMAD.MOV.U32 R2, RZ, RZ, R14 ;  /* 0x000000ffff027224 */ /* 0x000fce00078e000e */
[----:B------:R-:W-:Y:S05]  /*2d890*/  WARPSYNC.COLLECTIVE R15, `(.L_x_2121) ;  /* 0x000000000f087348 */ /* 0x000fea0003c00000 */
[----:B------:R0:W1:Y:S02]  /*2d8a0*/  SHFL.IDX P6, R14, R13, R12, R11 ;  /* 0x0000000c0d0e7389 */ /* 0x00006400000c000b */
[----:B01----:R-:W-:Y:S01]  /*2d8b0*/  ENDCOLLECTIVE ;  /* 0x000000000000791b */ /* 0x003fe20003800000 */
.L_x_2121:
        /* <DEDUP_REMOVED lines=14> */
.L_x_2122:
[----:B------:R-:W-:Y:S01]  /*2d9a0*/  IMAD.MOV.U32 R2, RZ, RZ, R14 ;  /* 0x000000ffff027224 */ /* 0x000fe200078e000e */
[----:B------:R-:W-:Y:S06]  /*2d9b0*/  BRA `(.L_x_2123) ;  /* 0xffffffac00487947 */ /* 0x000fec000383ffff */
.L_x_1971:
[----:B0-----:R0:W1:Y:S02]  /*2d9c0*/  SYNCS.PHASECHK.TRANS64.TRYWAIT P0, [R6+URZ+0x30860], R2 ;  /* 0x03086002060075a7 */ /* 0x001064000800017f */
[----:B-1----:R-:W-:Y:S05]  /*2d9d0*/  @!P0 NANOSLEEP.SYNCS 0x989680 ;  /* 0x009896800000895d */ /* 0x002fea0003900000 */
[----:B------:R-:W1:Y:S02]  /*2d9e0*/  @!P0 SYNCS.PHASECHK.TRANS64 P0, [R6+URZ+0x30860], R2 ;  /* 0x03086002060085a7 */ /* 0x000e64000800007f */
[----:B-1----:R-:W-:Y:S05]  /*2d9f0*/  @!P0 BRA `(.L_x_1971) ;  /* 0xfffffffc00f08947 */ /* 0x002fea000383ffff */
[----:B------:R-:W-:Y:S05]  /*2da00*/  BRA `(.L_x_2124) ;  /* 0xffffffac00a87947 */ /* 0x000fea000383ffff */
.L_x_1972:
        /* <DEDUP_REMOVED lines=8> */
.L_x_2126:
[----:B------:R-:W-:Y:S05]  /*2da90*/  BSYNC B1 ;  /* 0x0000000000017941 */ /* 0x000fea0003800000 */
.L_x_2125:
        /* <DEDUP_REMOVED lines=9> */
.L_x_2127:
[----:B------:R-:W-:Y:S02]  /*2db30*/  IMAD.MOV.U32 R13, RZ, RZ, R24 ;  /* 0x000000ffff0d7224 */ /* 0x000fe400078e0018 */
[----:B------:R-:W-:Y:S02]  /*2db40*/  IMAD.MOV.U32 R12, RZ, RZ, 0x1 ;  /* 0x00000001ff0c7424 */ /* 0x000fe400078e00ff */
[----:B------:R-:W-:-:S07]  /*2db50*/  IMAD.MOV.U32 R2, RZ, RZ, R14 ;  /* 0x000000ffff027224 */ /* 0x000fce00078e000e */
[----:B------:R-:W-:Y:S05]  /*2db60*/  WARPSYNC.COLLECTIVE R15, `(.L_x_2128) ;  /* 0x000000000f087348 */ /* 0x000fea0003c00000 */
[----:B------:R0:W1:Y:S02]  /*2db70*/  SHFL.IDX P6, R14, R13, R12, R11 ;  /* 0x0000000c0d0e7389 */ /* 0x00006400000c000b */
[----:B01----:R-:W-:Y:S01]  /*2db80*/  ENDCOLLECTIVE ;  /* 0x000000000000791b */ /* 0x003fe20003800000 */
.L_x_2128:
        /* <DEDUP_REMOVED lines=16> */
.L_x_2129:
[----:B------:R-:W-:Y:S02]  /*2dc90*/  IMAD.MOV.U32 R13, RZ, RZ, R24 ;  /* 0x000000ffff0d7224 */ /* 0x000fe400078e0018 */
[----:B------:R-:W-:Y:S02]  /*2dca0*/  IMAD.MOV.U32 R12, RZ, RZ, 0x2 ;  /* 0x00000002ff0c7424 */ /* 0x000fe400078e00ff */
[----:B------:R-:W-:-:S07]  /*2dcb0*/  IMAD.MOV.U32 R2, RZ, RZ, R14 ;  /* 0x000000ffff027224 */ /* 0x000fce00078e000e */
[----:B------:R-:W-:Y:S05]  /*2dcc0*/  WARPSYNC.COLLECTIVE R15, `(.L_x_2130) ;  /* 0x000000000f087348 */ /* 0x000fea0003c00000 */
[----:B------:R0:W1:Y:S02]  /*2dcd0*/  SHFL.IDX P6, R14, R13, R12, R11 ;  /* 0x0000000c0d0e7389 */ /* 0x00006400000c000b */
[----:B01----:R-:W-:Y:S01]  /*2dce0*/  ENDCOLLECTIVE ;  /* 0x000000000000791b */ /* 0x003fe20003800000 */
.L_x_2130:
        /* <DEDUP_REMOVED lines=16> */
.L_x_2131:
[----:B------:R-:W-:Y:S02]  /*2ddf0*/  IMAD.MOV.U32 R13, RZ, RZ, R24 ;  /* 0x000000ffff0d7224 */ /* 0x000fe400078e0018 */
[----:B------:R-:W-:Y:S02]  /*2de00*/  IMAD.MOV.U32 R12, RZ, RZ, 0x3 ;  /* 0x00000003ff0c7424 */ /* 0x000fe400078e00ff */
[----:B------:R-:W-:-:S07]  /*2de10*/  IMAD.MOV.U32 R2, RZ, RZ, R14 ;  /* 0x000000ffff027224 */ /* 0x000fce00078e000e */
[----:B------:R-:W-:Y:S05]  /*2de20*/  WARPSYNC.COLLECTIVE R15, `(.L_x_2132) ;  /* 0x000000000f087348 */ /* 0x000fea0003c00000 */
[----:B------:R0:W1:Y:S02]  /*2de30*/  SHFL.IDX P6, R14, R13, R12, R11 ;  /* 0x0000000c0d0e7389 */ /* 0x00006400000c000b */
[----:B01----:R-:W-:Y:S01]  /*2de40*/  ENDCOLLECTIVE ;  /* 0x000000000000791b */ /* 0x003fe20003800000 */
.L_x_2132:
        /* <DEDUP_REMOVED lines=16> */
.L_x_2133:
[----:B------:R-:W-:Y:S02]  /*2df50*/  IMAD.MOV.U32 R13, RZ, RZ, R24 ;  /* 0x000000ffff0d7224 */ /* 0x000fe400078e0018 */
[----:B------:R-:W-:Y:S02]  /*2df60*/  IMAD.MOV.U32 R12, RZ, RZ, 0x4 ;  /* 0x00000004ff0c7424 */ /* 0x000fe400078e00ff */
[----:B------:R-:W-:-:S07]  /*2df70*/  IMAD.MOV.U32 R2, RZ, RZ, R14 ;  /* 0x000000ffff027224 */ /* 0x000fce00078e000e */
[----:B------:R-:W-:Y:S05]  /*2df80*/  WARPSYNC.COLLECTIVE R15, `(.L_x_2134) ;  /* 0x000000000f087348 */ /* 0x000fea0003c00000 */
[----:B------:R0:W1:Y:S02]  /*2df90*/  SHFL.IDX P6, R14, R13, R12, R11 ;  /* 0x0000000c0d0e7389 */ /* 0x00006400000c000b */
[----:B01----:R-:W-:Y:S01]  /*2dfa0*/  ENDCOLLECTIVE ;  /* 0x000000000000791b */ /* 0x003fe20003800000 */
.L_x_2134:
        /* <DEDUP_REMOVED lines=16> */
.L_x_2135:
[----:B------:R-:W-:Y:S02]  /*2e0b0*/  IMAD.MOV.U32 R13, RZ, RZ, R24 ;  /* 0x000000ffff0d7224 */ /* 0x000fe400078e0018 */
[----:B------:R-:W-:Y:S02]  /*2e0c0*/  IMAD.MOV.U32 R12, RZ, RZ, 0x5 ;  /* 0x00000005ff0c7424 */ /* 0x000fe400078e00ff */
[----:B------:R-:W-:-:S07]  /*2e0d0*/  IMAD.MOV.U32 R2, RZ, RZ, R14 ;  /* 0x000000ffff027224 */ /* 0x000fce00078e000e */
[----:B------:R-:W-:Y:S05]  /*2e0e0*/  WARPSYNC.COLLECTIVE R15, `(.L_x_2136) ;  /* 0x000000000f087348 */ /* 0x000fea0003c00000 */
[----:B------:R0:W1:Y:S02]  /*2e0f0*/  SHFL.IDX P6, R14, R13, R12, R11 ;  /* 0x0000000c0d0e7389 */ /* 0x00006400000c000b */
[----:B01----:R-:W-:Y:S01]  /*2e100*/  ENDCOLLECTIVE ;  /* 0x000000000000791b */ /* 0x003fe20003800000 */
.L_x_2136:
        /* <DEDUP_REMOVED lines=13> */
.L_x_2137:
        /* <DEDUP_REMOVED lines=8> */
.L_x_1980:
[----:B0-----:R0:W1:Y:S02]  /*2e260*/  SYNCS.PHASECHK.TRANS64.TRYWAIT P0, [R0+URZ+0x30860], R3 ;  /* 0x03086003000075a7 */ /* 0x001064000800017f */
[----:B-1----:R-:W-:Y:S05]  /*2e270*/  @!P0 NANOSLEEP.SYNCS 0x989680 ;  /* 0x009896800000895d */ /* 0x002fea0003900000 */
[----:B------:R-:W1:Y:S02]  /*2e280*/  @!P0 SYNCS.PHASECHK.TRANS64 P0, [R0+URZ+0x30860], R3 ;  /* 0x03086003000085a7 */ /* 0x000e64000800007f */
[----:B-1----:R-:W-:Y:S05]  /*2e290*/  @!P0 BRA `(.L_x_1980) ;  /* 0xfffffffc00f08947 */ /* 0x002fea000383ffff */
[----:B------:R-:W-:Y:S05]  /*2e2a0*/  BRA `(.L_x_2139) ;  /* 0xffffffac00bc7947 */ /* 0x000fea000383ffff */
.L_x_1981:
        /* <DEDUP_REMOVED lines=8> */
.L_x_2141:
[----:B------:R-:W-:Y:S05]  /*2e330*/  BSYNC B0 ;  /* 0x0000000000007941 */ /* 0x000fea0003800000 */
.L_x_2140:
        /* <DEDUP_REMOVED lines=9> */
.L_x_2142:
        /* <DEDUP_REMOVED lines=14> */
.L_x_2143:
        /* <DEDUP_REMOVED lines=13> */
.L_x_2144:
[----:B------:R-:W-:Y:S02]  /*2e580*/  IMAD.MOV.U32 R13, RZ, RZ, R24 ;  /* 0x000000ffff0d7224 */ /* 0x000fe400078e0018 */
[----:B------:R-:W-:Y:S01]  /*2e590*/  IMAD.MOV.U32 R12, RZ, RZ, 0x2 ;  /* 0x00000002ff0c7424 */ /* 0x000fe200078e00ff */
[----:B------:R-:W-:-:S13]  /*2e5a0*/  IADD3 R2, P4, R14, R5, RZ ;  /* 0x000000050e027210 */ /* 0x000fda0007f9e0ff */
[----:B------:R-:W-:Y:S05]  /*2e5b0*/  WARPSYNC.COLLECTIVE R15, `(.L_x_2145) ;  /* 0x000000000f087348 */ /* 0x000fea0003c00000 */
[----:B------:R0:W1:Y:S02]  /*2e5c0*/  SHFL.IDX P6, R14, R13, R12, R11 ;  /* 0x0000000c0d0e7389 */ /* 0x00006400000c000b */
[----:B01----:R-:W-:Y:S01]  /*2e5d0*/  ENDCOLLECTIVE ;  /* 0x000000000000791b */ /* 0x003fe20003800000 */
.L_x_2145:
        /* <DEDUP_REMOVED lines=15> */
.L_x_2146:
[----:B------:R-:W-:Y:S02]  /*2e6d0*/  IMAD.MOV.U32 R13, RZ, RZ, R24 ;  /* 0x000000ffff0d7224 */ /* 0x000fe400078e0018 */
[----:B------:R-:W-:Y:S01]  /*2e6e0*/  IMAD.MOV.U32 R12, RZ, RZ, 0x3 ;  /* 0x00000003ff0c7424 */ /* 0x000fe200078e00ff */
[----:B------:R-:W-:-:S13]  /*2e6f0*/  IADD3 R2, P4, R14, R5, RZ ;  /* 0x000000050e027210 */ /* 0x000fda0007f9e0ff */
[----:B------:R-:W-:Y:S05]  /*2e700*/  WARPSYNC.COLLECTIVE R15, `(.L_x_2147) ;  /* 0x000000000f087348 */ /* 0x000fea0003c00000 */
[----:B------:R0:W1:Y:S02]  /*2e710*/  SHFL.IDX P6, R14, R13, R12, R11 ;  /* 0x0000000c0d0e7389 */ /* 0x00006400000c000b */
[----:B01----:R-:W-:Y:S01]  /*2e720*/  ENDCOLLECTIVE ;  /* 0x000000000000791b */ /* 0x003fe20003800000 */
.L_x_2147:
        /* <DEDUP_REMOVED lines=15> */
.L_x_2148:
[----:B------:R-:W-:Y:S02]  /*2e820*/  IMAD.MOV.U32 R13, RZ, RZ, R24 ;  /* 0x000000ffff0d7224 */ /* 0x000fe400078e0018 */
[----:B------:R-:W-:Y:S01]  /*2e830*/  IMAD.MOV.U32 R12, RZ, RZ, 0x4 ;  /* 0x00000004ff0c7424 */ /* 0x000fe200078e00ff */
[----:B------:R-:W-:-:S13]  /*2e840*/  IADD3 R2, P4, R14, R5, RZ ;  /* 0x000000050e027210 */ /* 0x000fda0007f9e0ff */
[----:B------:R-:W-:Y:S05]  /*2e850*/  WARPSYNC.COLLECTIVE R15, `(.L_x_2149) ;  /* 0x000000000f087348 */ /* 0x000fea0003c00000 */
[----:B------:R0:W1:Y:S02]  /*2e860*/  SHFL.IDX P6, R14, R13, R12, R11 ;  /* 0x0000000c0d0e7389 */ /* 0x00006400000c000b */
[----:B01----:R-:W-:Y:S01]  /*2e870*/  ENDCOLLECTIVE ;  /* 0x000000000000791b */ /* 0x003fe20003800000 */
.L_x_2149:
        /* <DEDUP_REMOVED lines=15> */
.L_x_2150:
[----:B------:R-:W-:Y:S02]  /*2e970*/  IMAD.MOV.U32 R13, RZ, RZ, R24 ;  /* 0x000000ffff0d7224 */ /* 0x000fe400078e0018 */
[----:B------:R-:W-:Y:S01]  /*2e980*/  IMAD.MOV.U32 R12, RZ, RZ, 0x5 ;  /* 0x00000005ff0c7424 */ /* 0x000fe200078e00ff */
[----:B------:R-:W-:-:S13]  /*2e990*/  IADD3 R2, P4, R14, R5, RZ ;  /* 0x000000050e027210 */ /* 0x000fda0007f9e0ff */
[----:B------:R-:W-:Y:S05]  /*2e9a0*/  WARPSYNC.COLLECTIVE R15, `(.L_x_2151) ;  /* 0x000000000f087348 */ /* 0x000fea0003c00000 */
[----:B------:R0:W1:Y:S02]  /*2e9b0*/  SHFL.IDX P6, R14, R13, R12, R11 ;  /* 0x0000000c0d0e7389 */ /* 0x00006400000c000b */
[----:B01----:R-:W-:Y:S01]  /*2e9c0*/  ENDCOLLECTIVE ;  /* 0x000000000000791b */ /* 0x003fe20003800000 */
.L_x_2151:
        /* <DEDUP_REMOVED lines=14> */
.L_x_2152:
[----:B------:R-:W-:Y:S05]  /*2eab0*/  BRA `(.L_x_2153) ;  /* 0xffffffa800c47947 */ /* 0x000fea000383ffff */
.L_x_1986:
[----:B------:R-:W-:Y:S01]  /*2eac0*/  BSSY B0, `(.L_x_2154) ;  /* 0x0000008000007945 */ /* 0x000fe20003800000 */
[----:B------:R-:W-:Y:S02]  /*2ead0*/  IMAD.MOV.U32 R13, RZ, RZ, R16 ;  /* 0x000000ffff0d7224 */ /* 0x000fe400078e0010 */
[----:B------:R-:W-:Y:S02]  /*2eae0*/  IMAD.MOV.U32 R12, RZ, RZ, RZ ;  /* 0x000000ffff0c7224 */ /* 0x000fe400078e00ff */
[----:B------:R-:W-:Y:S02]  /*2eaf0*/  IMAD.MOV.U32 R11, RZ, RZ, 0x1f ;  /* 0x0000001fff0b7424 */ /* 0x000fe400078e00ff */
[----:B------:R-:W-:-:S07]  /*2eb00*/  IMAD.MOV.U32 R15, RZ, RZ, -0x1 ;  /* 0xffffffffff0f7424 */ /* 0x000fce00078e00ff */
[----:B01----:R-:W-:Y:S05]  /*2eb10*/  WARPSYNC.COLLECTIVE R15, `(.L_x_2155) ;  /* 0x000000000f087348 */ /* 0x003fea0003c00000 */
[----:B------:R2:W3:Y:S02]  /*2eb20*/  SHFL.IDX P6, R14, R13, R12, R11 ;  /* 0x0000000c0d0e7389 */ /* 0x0004e400000c000b */
[----:B0123--:R-:W-:Y:S01]  /*2eb30*/  ENDCOLLECTIVE ;  /* 0x000000000000791b */ /* 0x00ffe20003800000 */
.L_x_2155:
[----:B------:R-:W-:Y:S05]  /*2eb40*/  BSYNC B0 ;  /* 0x0000000000007941 */ /* 0x000fea0003800000 */
.L_x_2154:
        /* <DEDUP_REMOVED lines=9> */
.L_x_2156:
        /* <DEDUP_REMOVED lines=18> */
.L_x_2157:
[----:B------:R-:W-:Y:S01]  /*2ed00*/  IMAD.MOV.U32 R12, RZ, RZ, 0x2 ;  /* 0x00000002ff0c7424 */ /* 0x000fe200078e00ff */
[----:B------:R-:W-:-:S05]  /*2ed10*/  SEL R6, R14, RZ, P1 ;  /* 0x000000ff0e067207 */ /* 0x000fca0000800000 */
[----:B------:R-:W-:-:S04]  /*2ed20*/  IMAD.IADD R6, R5, 0x1, R6 ;  /* 0x0000000105067824 */ /* 0x000fc800078e0206 */
[----:B------:R-:W-:-:S07]  /*2ed30*/  IMAD.MOV.U32 R13, RZ, RZ, R6 ;  /* 0x000000ffff0d7224 */ /* 0x000fce00078e0006 */
[----:B------:R-:W-:Y:S05]  /*2ed40*/  WARPSYNC.COLLECTIVE R15, `(.L_x_2158) ;  /* 0x000000000f087348 */ /* 0x000fea0003c00000 */
[----:B------:R0:W1:Y:S02]  /*2ed50*/  SHFL.UP P6, R14, R13, R12, R11 ;  /* 0x0400000c0d0e7389 */ /* 0x00006400000c000b */
[----:B01----:R-:W-:Y:S01]  /*2ed60*/  ENDCOLLECTIVE ;  /* 0x000000000000791b */ /* 0x003fe20003800000 */
.L_x_2158:
[----:B------:R-:W-:Y:S01]  /*2ed70*/  IMAD.MOV.U32 R12, RZ, RZ, 0x4 ;  /* 0x00000004ff0c7424 */ /* 0x000fe200078e00ff */
[----:B------:R-:W-:-:S05]  /*2ed80*/  SEL R7, R14, RZ, P2 ;  /* 0x000000ff0e077207 */ /* 0x000fca0001000000 */
[----:B------:R-:W-:-:S04]  /*2ed90*/  IMAD.IADD R7, R6, 0x1, R7 ;  /* 0x0000000106077824 */ /* 0x000fc800078e0207 */
[----:B------:R-:W-:-:S07]  /*2eda0*/  IMAD.MOV.U32 R13, RZ, RZ, R7 ;  /* 0x000000ffff0d7224 */ /* 0x000fce00078e0007 */
[----:B------:R-:W-:Y:S05]  /*2edb0*/  WARPSYNC.COLLECTIVE R15, `(.L_x_2159) ;  /* 0x000000000f087348 */ /* 0x000fea0003c00000 */
[----:B------:R0:W1:Y:S02]  /*2edc0*/  SHFL.UP P6, R14, R13, R12, R11 ;  /* 0x0400000c0d0e7389 */ /* 0x00006400000c000b */
[----:B01----:R-:W-:Y:S01]  /*2edd0*/  ENDCOLLECTIVE ;  /* 0x000000000000791b */ /* 0x003fe20003800000 */
.L_x_2159:
[----:B------:R-:W-:Y:S01]  /*2ede0*/  IMAD.MOV.U32 R12, RZ, RZ, 0x8 ;  /* 0x00000008ff0c7424 */ /* 0x000fe200078e00ff */
[----:B------:R-:W-:-:S05]  /*2edf0*/  SEL R2, R14, RZ, P3 ;  /* 0x000000ff0e027207 */ /* 0x000fca0001800000 */
[----:B------:R-:W-:-:S04]  /*2ee00*/  IMAD.IADD R2, R7, 0x1, R2 ;  /* 0x0000000107027824 */ /* 0x000fc800078e0202 */
[----:B------:R-:W-:-:S07]  /*2ee10*/  IMAD.MOV.U32 R13, RZ, RZ, R2 ;  /* 0x000000ffff0d7224 */ /* 0x000fce00078e0002 */
[----:B------:R-:W-:Y:S05]  /*2ee20*/  WARPSYNC.COLLECTIVE R15, `(.L_x_2160) ;  /* 0x000000000f087348 */ /* 0x000fea0003c00000 */
[----:B------:R0:W1:Y:S02]  /*2ee30*/  SHFL.UP P6, R14, R13, R12, R11 ;  /* 0x0400000c0d0e7389 */ /* 0x00006400000c000b */
[----:B01----:R-:W-:Y:S01]  /*2ee40*/  ENDCOLLECTIVE ;  /* 0x000000000000791b */ /* 0x003fe20003800000 */
.L_x_2160:
[----:B------:R-:W-:Y:S01]  /*2ee50*/  IMAD.MOV.U32 R12, RZ, RZ, 0x10 ;  /* 0x00000010ff0c7424 */ /* 0x000fe200078e00ff */
[----:B------:R-:W-:-:S05]  /*2ee60*/  SEL R3, R14, RZ, P4 ;  /* 0x000000ff0e037207 */ /* 0x000fca0002000000 */
[----:B------:R-:W-:-:S04]  /*2ee70*/  IMAD.IADD R3, R2, 0x1, R3 ;  /* 0x0000000102037824 */ /* 0x000fc800078e0203 */
[----:B------:R-:W-:-:S07]  /*2ee80*/  IMAD.MOV.U32 R13, RZ, RZ, R3 ;  /* 0x000000ffff0d7224 */ /* 0x000fce00078e0003 */
[----:B------:R-:W-:Y:S05]  /*2ee90*/  WARPSYNC.COLLECTIVE R15, `(.L_x_2161) ;  /* 0x000000000f087348 */ /* 0x000fea0003c00000 */
[----:B------:R0:W1:Y:S02]  /*2eea0*/  SHFL.UP P6, R14, R13, R12, R11 ;  /* 0x0400000c0d0e7389 */ /* 0x00006400000c000b */
[----:B01----:R-:W-:Y:S01]  /*2eeb0*/  ENDCOLLECTIVE ;  /* 0x000000000000791b */ /* 0x003fe20003800000 */
.L_x_2161:
        /* <DEDUP_REMOVED lines=8> */
.L_x_2162:
[----:B------:R-:W-:Y:S05]  /*2ef40*/  BRA `(.L_x_2163) ;  /* 0xffffffa800d47947 */ /* 0x000fea000383ffff */
.L_x_1991:
        /* <DEDUP_REMOVED lines=8> */
.L_x_2165:
[----:B------:R-:W-:Y:S05]  /*2efd0*/  BSYNC B0 ;  /* 0x0000000000007941 */ /* 0x000fea0003800000 */
.L_x_2164:
        /* <DEDUP_REMOVED lines=8> */
.L_x_2166:
[----:B------:R-:W-:Y:S01]  /*2f060*/  IMAD.MOV.U32 R12, RZ, RZ, 0x4 ;  /* 0x00000004ff0c7424 */ /* 0x000fe200078e00ff */
[----:B------:R-:W-:-:S05]  /*2f070*/  SEL R2, R14, RZ, P2 ;  /* 0x000000ff0e027207 */ /* 0x000fca0001000000 */
[----:B------:R-:W-:-:S04]  /*2f080*/  IMAD.IADD R2, R13, 0x1, R2 ;  /* 0x000000010d027824 */ /* 0x000fc800078e0202 */
[----:B------:R-:W-:-:S07]  /*2f090*/  IMAD.MOV.U32 R13, RZ, RZ, R2 ;  /* 0x000000ffff0d7224 */ /* 0x000fce00078e0002 */
[----:B------:R-:W-:Y:S05]  /*2f0a0*/  WARPSYNC.COLLECTIVE R15, `(.L_x_2167) ;  /* 0x000000000f087348 */ /* 0x000fea0003c00000 */
[----:B------:R0:W1:Y:S02]  /*2f0b0*/  SHFL.UP P6, R14, R13, R12, R11 ;  /* 0x0400000c0d0e7389 */ /* 0x00006400000c000b */
[----:B01----:R-:W-:Y:S01]  /*2f0c0*/  ENDCOLLECTIVE ;  /* 0x000000000000791b */ /* 0x003fe20003800000 */
.L_x_2167:
[----:B------:R-:W-:Y:S01]  /*2f0d0*/  IMAD.MOV.U32 R12, RZ, RZ, 0x8 ;  /* 0x00000008ff0c7424 */ /* 0x000fe200078e00ff */
[----:B------:R-:W-:-:S05]  /*2f0e0*/  SEL R3, R14, RZ, P3 ;  /* 0x000000ff0e037207 */ /* 0x000fca0001800000 */
[----:B------:R-:W-:-:S04]  /*2f0f0*/  IMAD.IADD R3, R2, 0x1, R3 ;  /* 0x0000000102037824 */ /* 0x000fc800078e0203 */
[----:B------:R-:W-:-:S07]  /*2f100*/  IMAD.MOV.U32 R13, RZ, RZ, R3 ;  /* 0x000000ffff0d7224 */ /* 0x000fce00078e0003 */
[----:B------:R-:W-:Y:S05]  /*2f110*/  WARPSYNC.COLLECTIVE R15, `(.L_x_2168) ;  /* 0x000000000f087348 */ /* 0x000fea0003c00000 */
[----:B------:R0:W1:Y:S02]  /*2f120*/  SHFL.UP P6, R14, R13, R12, R11 ;  /* 0x0400000c0d0e7389 */ /* 0x00006400000c000b */
[----:B01----:R-:W-:Y:S01]  /*2f130*/  ENDCOLLECTIVE ;  /* 0x000000000000791b */ /* 0x003fe20003800000 */
.L_x_2168:
[----:B------:R-:W-:Y:S01]  /*2f140*/  IMAD.MOV.U32 R12, RZ, RZ, 0x10 ;  /* 0x00000010ff0c7424 */ /* 0x000fe200078e00ff */
[----:B------:R-:W-:-:S05]  /*2f150*/  SEL R4, R14, RZ, P4 ;  /* 0x000000ff0e047207 */ /* 0x000fca0002000000 */
[----:B------:R-:W-:-:S04]  /*2f160*/  IMAD.IADD R4, R3, 0x1, R4 ;  /* 0x0000000103047824 */ /* 0x000fc800078e0204 */
[----:B------:R-:W-:-:S07]  /*2f170*/  IMAD.MOV.U32 R13, RZ, RZ, R4 ;  /* 0x000000ffff0d7224 */ /* 0x000fce00078e0004 */
[----:B------:R-:W-:Y:S05]  /*2f180*/  WARPSYNC.COLLECTIVE R15, `(.L_x_2169) ;  /* 0x000000000f087348 */ /* 0x000fea0003c00000 */
[----:B------:R0:W1:Y:S02]  /*2f190*/  SHFL.UP P6, R14, R13, R12, R11 ;  /* 0x0400000c0d0e7389 */ /* 0x00006400000c000b */
[----:B01----:R-:W-:Y:S01]  /*2f1a0*/  ENDCOLLECTIVE ;  /* 0x000000000000791b */ /* 0x003fe20003800000 */
.L_x_2169:
        /* <DEDUP_REMOVED lines=8> */
.L_x_2170:
[----:B------:R-:W-:Y:S05]  /*2f230*/  BRA `(.L_x_2171) ;  /* 0xffffffa800b47947 */ /* 0x000fea000383ffff */
.L_x_1993:
[----:B------:R-:W-:Y:S01]  /*2f240*/  BSSY B0, `(.L_x_2172) ;  /* 0x0000006000007945 */ /* 0x000fe20003800000 */
[----:B------:R-:W-:Y:S01]  /*2f250*/  PLOP3.LUT P6, PT, P6, PT, PT, 0x8, 0x0 ;  /* 0x000000000000781c */ /* 0x000fe200037ce170 */
[----:B------:R-:W-:-:S12]  /*2f260*/  IMAD.MOV.U32 R15, RZ, RZ, -0x1 ;  /* 0xffffffffff0f7424 */ /* 0x000fd800078e00ff */
[----:B01----:R-:W-:Y:S05]  /*2f270*/  WARPSYNC.COLLECTIVE R15, `(.L_x_2173) ;  /* 0x000000000f087348 */ /* 0x003fea0003c00000 */
[----:B------:R-:W-:Y:S01]  /*2f280*/  VOTE.ANY R14, PT, P6 ;  /* 0x00000000000e7806 */ /* 0x000fe200030e0100 */
[----:B01----:R-:W-:Y:S06]  /*2f290*/  ENDCOLLECTIVE ;  /* 0x000000000000791b */ /* 0x003fec0003800000 */
.L_x_2173:
[----:B------:R-:W-:Y:S05]  /*2f2a0*/  BSYNC B0 ;  /* 0x0000000000007941 */ /* 0x000fea0003800000 */
.L_x_2172:
        /* <DEDUP_REMOVED lines=9> */
.L_x_2174:
[----:B------:R-:W-:Y:S01]  /*2f340*/  IMAD.MOV.U32 R5, RZ, RZ, R14 ;  /* 0x000000ffff057224 */ /* 0x000fe200078e000e */
[----:B------:R-:W-:Y:S06]  /*2f350*/  BRA `(.L_x_2175) ;  /* 0xffffffa800a47947 */ /* 0x000fec000383ffff */
.L_x_1995:
[----:B------:R-:W-:Y:S01]  /*2f360*/  BSSY B0, `(.L_x_2176) ;  /* 0x0000007000007945 */ /* 0x000fe20003800000 */
[----:B------:R-:W-:Y:S02]  /*2f370*/  IMAD.MOV.U32 R13, RZ, RZ, R2 ;  /* 0x000000ffff0d7224 */ /* 0x000fe400078e0002 */
[----:B------:R-:W-:Y:S02]  /*2f380*/  IMAD.MOV.U32 R11, RZ, RZ, 0x1f ;  /* 0x0000001fff0b7424 */ /* 0x000fe400078e00ff */
[----:B------:R-:W-:-:S07]  /*2f390*/  IMAD.MOV.U32 R15, RZ, RZ, -0x1 ;  /* 0xffffffffff0f7424 */ /* 0x000fce00078e00ff */
[----:B0123--:R-:W-:Y:S05]  /*2f3a0*/  WARPSYNC.COLLECTIVE R15, `(.L_x_2177) ;  /* 0x000000000f087348 */ /* 0x00ffea0003c00000 */
[----:B------:R4:W0:Y:S02]  /*2f3b0*/  SHFL.IDX P6, R14, R13, R12, R11 ;  /* 0x0000000c0d0e7389 */ /* 0x00082400000c000b */
[----:B01234-:R-:W-:Y:S01]  /*2f3c0*/  ENDCOLLECTIVE ;  /* 0x000000000000791b */ /* 0x01ffe20003800000 */
.L_x_2177:
[----:B------:R-:W-:Y:S05]  /*2f3d0*/  BSYNC B0 ;  /* 0x0000000000007941 */ /* 0x000fea0003800000 */
.L_x_2176:
[----:B------:R-:W-:Y:S05]  /*2f3e0*/  BRA `(.L_x_1994) ;  /* 0xffffffa8009c7947 */ /* 0x000fea000383ffff */
.L_x_1999:
[----:B0-----:R0:W2:Y:S02]  /*2f3f0*/  SYNCS.PHASECHK.TRANS64.TRYWAIT P0, [R5+URZ+0x30820], R0 ;  /* 0x03082000050075a7 */ /* 0x0010a4000800017f */
[----:B--2---:R-:W-:Y:S05]  /*2f400*/  @!P0 NANOSLEEP.SYNCS 0x989680 ;  /* 0x009896800000895d */ /* 0x004fea0003900000 */
[----:B------:R-:W2:Y:S02]  /*2f410*/  @!P0 SYNCS.PHASECHK.TRANS64 P0, [R5+URZ+0x30820], R0 ;  /* 0x03082000050085a7 */ /* 0x000ea4000800007f */
[----:B--2---:R-:W-:Y:S05]  /*2f420*/  @!P0 BRA `(.L_x_1999) ;  /* 0xfffffffc00f08947 */ /* 0x004fea000383ffff */
[----:B------:R-:W-:Y:S05]  /*2f430*/  BRA `(.L_x_2178) ;  /* 0xffffffb000147947 */ /* 0x000fea000383ffff */
.L_x_2000:
        /* <DEDUP_REMOVED lines=11> */
.L_x_2180:
[----:B------:R-:W-:Y:S05]  /*2f4f0*/  BSYNC B0 ;  /* 0x0000000000007941 */ /* 0x000fea0003800000 */
.L_x_2179:
[----:B------:R-:W-:Y:S05]  /*2f500*/  BRA `(.L_x_2181) ;  /* 0xffffffac00fc7947 */ /* 0x000fea000383ffff */
.L_x_2001:
[----:B------:R-:W-:Y:S01]  /*2f510*/  BSSY B0, `(.L_x_2182) ;  /* 0x0000006000007945 */ /* 0x000fe20003800000 */
[----:B------:R-:W-:-:S07]  /*2f520*/  IMAD.MOV.U32 R15, RZ, RZ, -0x1 ;  /* 0xffffffffff0f7424 */ /* 0x000fce00078e00ff */
[----:B01-3--:R-:W-:Y:S05]  /*2f530*/  WARPSYNC.COLLECTIVE R15, `(.L_x_2183) ;  /* 0x000000000f0c7348 */ /* 0x00bfea0003c00000 */
[----:B------:R-:W-:Y:S02]  /*2f540*/  ELECT P6, UR62, PT ;  /* 0x00000000003e782f */ /* 0x000fe400038c0000 */
[----:B------:R-:W-:Y:S01]  /*2f550*/  MOV R14, UR62 ;  /* 0x0000003e000e7c02 */ /* 0x000fe20008000f00 */
[----:B01-3--:R-:W-:Y:S10]  /*2f560*/  ENDCOLLECTIVE ;  /* 0x000000000000791b */ /* 0x00bff40003800000 */
.L_x_2183:
[----:B------:R-:W-:Y:S05]  /*2f570*/  BSYNC B0 ;  /* 0x0000000000007941 */ /* 0x000fea0003800000 */
.L_x_2182:
[----:B------:R-:W-:Y:S05]  /*2f580*/  BRA `(.L_x_2184) ;  /* 0xffffffac00f07947 */ /* 0x000fea000383ffff */
.L_x_2003:
[----:B0-----:R0:W2:Y:S02]  /*2f590*/  SYNCS.PHASECHK.TRANS64.TRYWAIT P1, [R3+URZ+0x30840], R2 ;  /* 0x03084002030075a7 */ /* 0x0010a4000802017f */
[----:B--2---:R-:W-:Y:S05]  /*2f5a0*/  @!P1 NANOSLEEP.SYNCS 0x989680 ;  /* 0x009896800000995d */ /* 0x004fea0003900000 */
[----:B------:R-:W2:Y:S02]  /*2f5b0*/  @!P1 SYNCS.PHASECHK.TRANS64 P1, [R3+URZ+0x30840], R2 ;  /* 0x03084002030095a7 */ /* 0x000ea4000802007f */
[----:B--2---:R-:W-:Y:S05]  /*2f5c0*/  @!P1 BRA `(.L_x_2003) ;  /* 0xfffffffc00f09947 */ /* 0x004fea000383ffff */
[----:B------:R-:W-:Y:S05]  /*2f5d0*/  BRA `(.L_x_2185) ;  /* 0xffffffb000187947 */ /* 0x000fea000383ffff */
.L_x_2005:
[----:B--2---:R2:W4:Y:S02]  /*2f5e0*/  SYNCS.PHASECHK.TRANS64.TRYWAIT P1, [R5+URZ+0x30840], R0 ;  /* 0x03084000050075a7 */ /* 0x004524000802017f */
[----:B----4-:R-:W-:Y:S05]  /*2f5f0*/  @!P1 NANOSLEEP.SYNCS 0x989680 ;  /* 0x009896800000995d */ /* 0x010fea0003900000 */
[----:B------:R-:W4:Y:S02]  /*2f600*/  @!P1 SYNCS.PHASECHK.TRANS64 P1, [R5+URZ+0x30840], R0 ;  /* 0x03084000050095a7 */ /* 0x000f24000802007f */
[----:B----4-:R-:W-:Y:S05]  /*2f610*/  @!P1 BRA `(.L_x_2005) ;  /* 0xfffffffc00f09947 */ /* 0x010fea000383ffff */
[----:B------:R-:W-:Y:S05]  /*2f620*/  BRA `(.L_x_2186) ;  /* 0xffffffb000247947 */ /* 0x000fea000383ffff */
.L_x_2007:
[----:B----4-:R4:W0:Y:S02]  /*2f630*/  SYNCS.PHASECHK.TRANS64.TRYWAIT P1, [R3+URZ+0x30860], R2 ;  /* 0x03086002030075a7 */ /* 0x010824000802017f */
[----:B0-----:R-:W-:Y:S05]  /*2f640*/  @!P1 NANOSLEEP.SYNCS 0x989680 ;  /* 0x009896800000995d */ /* 0x001fea0003900000 */
[----:B------:R-:W0:Y:S02]  /*2f650*/  @!P1 SYNCS.PHASECHK.TRANS64 P1, [R3+URZ+0x30860], R2 ;  /* 0x03086002030095a7 */ /* 0x000e24000802007f */
[----:B0-----:R-:W-:Y:S05]  /*2f660*/  @!P1 BRA `(.L_x_2007) ;  /* 0xfffffffc00f09947 */ /* 0x001fea000383ffff */
[----:B------:R-:W-:Y:S05]  /*2f670*/  BRA `(.L_x_2187) ;  /* 0xffffffb000207947 */ /* 0x000fea000383ffff */
.L_x_2188:
        /* <DEDUP_REMOVED lines=16> */
.L_x_3237:


//--------------------- .text._ZN7cutlass13device_kernelIN5flash11enable_sm90INS1_16FlashAttnFwdSm90INS1_25CollectiveMainloopFwdSm90ILi2EN4cute5tupleIJNS5_1CILi1EEES8_S8_EEENS6_IJNS7_ILi128EEENS7_ILi96EEENS7_ILi192EEEEEELi192ENS_10bfloat16_tEfNS_4arch4Sm90ELb1ELb0ELb0ELb0ELb1ELb0ELb0ELb1ELb1ELb1ELb0ELb0EEENS1_21CollectiveEpilogueFwdINS6_IJSA_SC_SB_EEES9_SE_SG_Li256ELb0ELb1ELb0ELb0EEENS1_30DynamicPersistentTileSchedulerILi256ELi128ELb0ELb1ELb1EEEEEEEEEvNT_6ParamsE --------------------------
	.section	.text._ZN7cutlass13device_kernelIN5flash11enable_sm90INS1_16FlashAttnFwdSm90INS1_25CollectiveMainloopFwdSm90ILi2EN4cute5tupleIJNS5_1CILi1EEES8_S8_EEENS6_IJNS7_ILi128EEENS7_ILi96EEENS7_ILi192EEEEEELi192ENS_10bfloat16_tEfNS_4arch4Sm90ELb1ELb0ELb0ELb0ELb1ELb0ELb0ELb1ELb1ELb1ELb0ELb0EEENS1_21CollectiveEpilogueFwdINS6_IJSA_SC_SB_EEES9_SE_SG_Li256ELb0ELb1ELb0ELb0EEENS1_30DynamicPersistentTileSchedulerILi256ELi128ELb0ELb1ELb1EEEEEEEEEvNT_6ParamsE,"ax",@progbits
	.align	128
.text._ZN7cutlass13device_kernelIN5flash11enable_sm90INS1_16FlashAttnFwdSm90INS1_25CollectiveMainloopFwdSm90ILi2EN4cute5tupleIJNS5_1CILi1EEES8_S8_EEENS6_IJNS7_ILi128EEENS7_ILi96EEENS7_ILi192EEEEEELi192ENS_10bfloat16_tEfNS_4arch4Sm90ELb1ELb0ELb0ELb0ELb1ELb0ELb0ELb1ELb1ELb1ELb0ELb0EEENS1_21CollectiveEpilogueFwdINS6_IJSA_SC_SB_EEES9_SE_SG_Li256ELb0ELb1ELb0ELb0EEENS1_30DynamicPersistentTileSchedulerILi256ELi128ELb0ELb1ELb1EEEEEEEEEvNT_6ParamsE:
        .type           _ZN7cutlass13device_kernelIN5flash11enable_sm90INS1_16FlashAttnFwdSm90INS1_25CollectiveMainloopFwdSm90ILi2EN4cute5tupleIJNS5_1CILi1EEES8_S8_EEENS6_IJNS7_ILi128EEENS7_ILi96EEENS7_ILi192EEEEEELi192ENS_10bfloat16_tEfNS_4arch4Sm90ELb1ELb0ELb0ELb0ELb1ELb0ELb0ELb1ELb1ELb1ELb0ELb0EEENS1_21CollectiveEpilogueFwdINS6_IJSA_SC_SB_EEES9_SE_SG_Li256ELb0ELb1ELb0ELb0EEENS1_30DynamicPersistentTileSchedulerILi256ELi128ELb0ELb1ELb1EEEEEEEEEvNT_6ParamsE,@function
        .size           _ZN7cutlass13device_kernelIN5flash11enable_sm90INS1_16FlashAttnFwdSm90INS1_25CollectiveMainloopFwdSm90ILi2EN4cute5tupleIJNS5_1CILi1EEES8_S8_EEENS6_IJNS7_ILi128EEENS7_ILi96EEENS7_ILi192EEEEEELi192ENS_10bfloat16_tEfNS_4arch4Sm90ELb1ELb0ELb0ELb0ELb1ELb0ELb0ELb1ELb1ELb1ELb0ELb0EEENS1_21CollectiveEpilogueFwdINS6_IJSA_SC_SB_EEES9_SE_SG_Li256ELb0ELb1ELb0ELb0EEENS1_30DynamicPersistentTileSchedulerILi256ELi128ELb0ELb1ELb1EEEEEEEEEvNT_6ParamsE,(.L_x_3238 - _ZN7cutlass13device_kernelIN5flash11enable_sm90INS1_16FlashAttnFwdSm90INS1_25CollectiveMainloopFwdSm90ILi2EN4cute5tupleIJNS5_1CILi1EEES8_S8_EEENS6_IJNS7_ILi128EEENS7_ILi96EEENS7_ILi192EEEEEELi192ENS_10bfloat16_tEfNS_4arch4Sm90ELb1ELb0ELb0ELb0ELb1ELb0ELb0ELb1ELb1ELb1ELb0ELb0EEENS1_21CollectiveEpilogueFwdINS6_IJSA_SC_SB_EEES9_SE_SG_Li256ELb0ELb1ELb0ELb0EEENS1_30DynamicPersistentTileSchedulerILi256ELi128ELb0ELb1ELb1EEEEEEEEEvNT_6ParamsE)
        .other          _ZN7cutlass13device_kernelIN5flash11enable_sm90INS1_16FlashAttnFwdSm90INS1_25CollectiveMainloopFwdSm90ILi2EN4cute5tupleIJNS5_1CILi1EEES8_S8_EEENS6_IJNS7_ILi128EEENS7_ILi96EEENS7_ILi192EEEEEELi192ENS_10bfloat16_tEfNS_4arch4Sm90ELb1ELb0ELb0ELb0ELb1ELb0ELb0ELb1ELb1ELb1ELb0ELb0EEENS1_21CollectiveEpilogueFwdINS6_IJSA_SC_SB_EEES9_SE_SG_Li256ELb0ELb1ELb0ELb0EEENS1_30DynamicPersistentTileSchedulerILi256ELi128ELb0ELb1ELb1EEEEEEEEEvNT_6ParamsE,@"STO_CUDA_ENTRY STV_DEFAULT"
_ZN7cutlass13device_kernelIN5flash11enable_sm90INS1_16FlashAttnFwdSm90INS1_25CollectiveMainloopFwdSm90ILi2EN4cute5tupleIJNS5_1CILi1EEES8_S8_EEENS6_IJNS7_ILi128EEENS7_ILi96EEENS7_ILi192EEEEEELi192ENS_10bfloat16_tEfNS_4arch4Sm90ELb1ELb0ELb0ELb0ELb1ELb0ELb0ELb1ELb1ELb1ELb0ELb0EEENS1_21CollectiveEpilogueFwdINS6_IJSA_SC_SB_EEES9_SE_SG_Li256ELb0ELb1ELb0ELb0EEENS1_30DynamicPersistentTileSchedulerILi256ELi128ELb0ELb1ELb1EEEEEEEEEvNT_6ParamsE:
        /* <DEDUP_REMOVED lines=45> */
.L_x_2189:
        /* <DEDUP_REMOVED lines=22> */
.L_x_2190:
        /* <DEDUP_REMOVED lines=18> */
.L_x_2191:
        /* <DEDUP_REMOVED lines=22> */
.L_x_2192:
        /* <DEDUP_REMOVED lines=23> */
.L_x_2193:
        /* <DEDUP_REMOVED lines=10> */
.L_x_2195:
        /* <DEDUP_REMOVED lines=10> */
[----:B------:R-:W2:Y:S01]  /*0960*/  LDL R3, [R1+0x4] ;  /* 0x0000040001037983 */ /* 0x000ea20000100800 */
[----:B------:R-:W-:Y:S01]  /*0970*/  UMOV UR38, URZ ;  /* 0x0000003f00267c82 */ /* 0x000fe20008000000 */
[----:B------:R-:W-:Y:S01]  /*0980*/  UMOV UR39, URZ ;  /* 0x0000003f00277c82 */ /* 0x000fe20008000000 */
[----:B0-----:R-:W0:Y:S02]  /*0990*/  S2R R2, SR_TID.X ;  /* 0x0000000000027919 */ /* 0x001e240000002100 */
[----:B0-----:R-:W-:-:S05]  /*09a0*/  VIADD R203, R2, 0xffffff80 ;  /* 0xffffff8002cb7836 */ /* 0x001fca0000000000 */
[----:B------:R-:W-:-:S04]  /*09b0*/  SHF.R.S32.HI R0, RZ, 0x1f, R203 ;  /* 0x0000001fff007819 */ /* 0x000fc800000114cb */
[----:B------:R-:W-:-:S05]  /*09c0*/  LEA.HI R4, R0, R203, RZ, 0x5 ;  /* 0x000000cb00047211 */ /* 0x000fca00078f28ff */
[----:B------:R-:W-:-:S05]  /*09d0*/  IMAD.SHL.U32 R6, R4, 0x20, RZ ;  /* 0x0000002004067824 */ /* 0x000fca00078e00ff */
[----:B------:R-:W-:Y:S02]  /*09e0*/  LOP3.LUT R7, R6, 0xfffffc00, RZ, 0xc0, !PT ;  /* 0xfffffc0006077812 */ /* 0x000fe400078ec0ff */
[----:B------:R-:W-:-:S04]  /*09f0*/  LEA.HI R6, R0, R203, RZ, 0x2 ;  /* 0x000000cb00067211 */ /* 0x000fc800078f10ff */
[----:B------:R-:W-:-:S05]  /*0a00*/  LOP3.LUT R6, R6, 0xfffffffc, RZ, 0xc0, !PT ;  /* 0xfffffffc06067812 */ /* 0x000fca00078ec0ff */
[----:B------:R-:W-:Y:S01]  /*0a10*/  IMAD.IADD R6, R203, 0x1, -R6 ;  /* 0x00000001cb067824 */ /* 0x000fe200078e0a06 */
[----:B--2---:R-:W-:Y:S02]  /*0a20*/  R2UR UR5, R3 ;  /* 0x00000000030572ca */ /* 0x004fe400000e0000 */
[----:B------:R-:W-:-:S04]  /*0a30*/  LEA.HI R3, R0, R203, RZ, 0x7 ;  /* 0x000000cb00037211 */ /* 0x000fc800078f38ff */
[----:B------:R-:W-:Y:S02]  /*0a40*/  LOP3.LUT R2, R3, 0xffffff80, RZ, 0xc0, !PT ;  /* 0xffffff8003027812 */ /* 0x000fe400078ec0ff */
[----:B------:R-:W-:-:S03]  /*0a50*/  SHF.R.S32.HI R196, RZ, 0x7, R3 ;  /* 0x00000007ffc47819 */ /* 0x000fc60000011403 */
[C---:B------:R-:W-:Y:S01]  /*0a60*/  IMAD.IADD R195, R203.reuse, 0x1, -R2 ;  /* 0x00000001cbc37824 */ /* 0x040fe200078e0a02 */
[CC--:B------:R-:W-:Y:S01]  /*0a70*/  LEA.HI R2, R0.reuse, R203.reuse, RZ, 0x4 ;  /* 0x000000cb00027211 */ /* 0x0c0fe200078f20ff */
[----:B------:R-:W-:Y:S01]  /*0a80*/  ULOP3.LUT UR6, UR5, 0x1, URZ, 0xfc, !UPT ;  /* 0x0000000105067892 */ /* 0x000fe2000f8efc3f */
[----:B------:R-:W-:Y:S02]  /*0a90*/  LEA.HI R0, R0, R203, RZ, 0x3 ;  /* 0x000000cb00007211 */ /* 0x000fe400078f18ff */
[----:B------:R-:W-:Y:S01]  /*0aa0*/  SHF.R.S32.HI R8, RZ, 0x1f, R195 ;  /* 0x0000001fff087819 */ /* 0x000fe200000114c3 */
[----:B------:R-:W-:Y:S01]  /*0ab0*/  UMOV UR5, URZ ;  /* 0x0000003f00057c82 */ /* 0x000fe20008000000 */
[----:B------:R-:W-:Y:S01]  /*0ac0*/  LOP3.LUT R4, R2, 0x3fffff0, RZ, 0xc0, !PT ;  /* 0x03fffff002047812 */ /* 0x000fe200078ec0ff */
[----:B------:R-:W-:Y:S01]  /*0ad0*/  IMAD.U32 R194, RZ, RZ, UR5 ;  /* 0x00000005ffc27e24 */ /* 0x000fe2000f8e00ff */
[----:B------:R-:W-:Y:S02]  /*0ae0*/  LEA.HI R9, R8, R195, RZ, 0x2 ;  /* 0x000000c308097211 */ /* 0x000fe400078f10ff */
[----:B------:R-:W-:Y:S01]  /*0af0*/  SHF.R.S32.HI R5, RZ, 0x4, R2 ;  /* 0x00000004ff057819 */ /* 0x000fe20000011402 */
[----:B------:R-:W-:Y:S01]  /*0b00*/  IMAD.IADD R4, R203, 0x1, -R4 ;  /* 0x00000001cb047824 */ /* 0x000fe200078e0a04 */
[----:B------:R-:W-:-:S02]  /*0b10*/  SHF.R.S32.HI R10, RZ, 0x2, R9 ;  /* 0x00000002ff0a7819 */ /* 0x000fc40000011409 */
[----:B------:R-:W-:Y:S01]  /*0b20*/  SHF.R.S32.HI R11, RZ, 0x1f, R9 ;  /* 0x0000001fff0b7819 */ /* 0x000fe20000011409 */
[----:B------:R-:W-:Y:S01]  /*0b30*/  IMAD R7, R4, 0x40, R7 ;  /* 0x0000004004077824 */ /* 0x000fe200078e0207 */
[----:B------:R-:W-:Y:S02]  /*0b40*/  LEA.HI R2, R2, R5, RZ, 0x1 ;  /* 0x0000000502027211 */ /* 0x000fe400078f08ff */
[----:B------:R-:W-:Y:S02]  /*0b50*/  LEA.HI R11, R11, R10, RZ, 0x3 ;  /* 0x0000000a0b0b7211 */ /* 0x000fe400078f18ff */
[----:B------:R-:W-:Y:S02]  /*0b60*/  LOP3.LUT R2, R2, 0x1ffffffe, RZ, 0xc0, !PT ;  /* 0x1ffffffe02027812 */ /* 0x000fe400078ec0ff */
[----:B------:R-:W-:Y:S02]  /*0b70*/  LOP3.LUT R4, R0, 0xfffffff8, RZ, 0xc0, !PT ;  /* 0xfffffff800047812 */ /* 0x000fe400078ec0ff */
[----:B------:R-:W-:Y:S01]  /*0b80*/  LOP3.LUT R11, R11, 0xfffffff8, RZ, 0xc0, !PT ;  /* 0xfffffff80b0b7812 */ /* 0x000fe200078ec0ff */
[----:B------:R-:W-:Y:S01]  /*0b90*/  IMAD.IADD R2, R5, 0x1, -R2 ;  /* 0x0000000105027824 */ /* 0x000fe200078e0a02 */
[----:B------:R-:W-:Y:S01]  /*0ba0*/  LEA.HI R8, R8, R195, RZ, 0x5 ;  /* 0x000000c308087211 */ /* 0x000fe200078f28ff */
[----:B------:R-:W-:Y:S01]  /*0bb0*/  IMAD.IADD R23, R203, 0x1, -R4 ;  /* 0x00000001cb177824 */ /* 0x000fe200078e0a04 */
[----:B------:R-:W-:Y:S01]  /*0bc0*/  LEA.HI R3, R3, R196, RZ, 0x1 ;  /* 0x000000c403037211 */ /* 0x000fe200078f08ff */
[----:B------:R-:W-:Y:S01]  /*0bd0*/  IMAD R198, R2, 0x8, R7 ;  /* 0x0000000802c67824 */ /* 0x000fe200078e0207 */
[----:B------:R-:W-:Y:S01]  /*0be0*/  IADD3 R11, R10, -R11, RZ ;  /* 0x8000000b0a0b7210 */ /* 0x000fe20007ffe0ff */
[----:B------:R-:W-:Y:S01]  /*0bf0*/  IMAD.SHL.U32 R16, R23, 0x8, RZ ;  /* 0x0000000817107824 */ /* 0x000fe200078e00ff */
[----:B------:R-:W-:-:S02]  /*0c00*/  SHF.R.S32.HI R8, RZ, 0x5, R8 ;  /* 0x00000005ff087819 */ /* 0x000fc40000011408 */
[----:B------:R-:W-:Y:S01]  /*0c10*/  LEA.HI R5, R6, R6, RZ, 0x1 ;  /* 0x0000000606057211 */ /* 0x000fe200078f08ff */
[----:B------:R-:W-:Y:S01]  /*0c20*/  VIADD R19, R16, 0x40 ;  /* 0x0000004010137836 */ /* 0x000fe20000000000 */
[----:B------:R-:W-:Y:S01]  /*0c30*/  LOP3.LUT R3, R3, 0x3fffffe, RZ, 0xc0, !PT ;  /* 0x03fffffe03037812 */ /* 0x000fe200078ec0ff */
[----:B------:R-:W-:Y:S01]  /*0c40*/  IMAD R8, R8, 0x10, R11 ;  /* 0x0000001008087824 */ /* 0x000fe200078e020b */
[----:B------:R-:W-:Y:S01]  /*0c50*/  LOP3.LUT R5, R5, 0x1ffffffe, RZ, 0xc0, !PT ;  /* 0x1ffffffe05057812 */ /* 0x000fe200078ec0ff */
[----:B------:R-:W-:Y:S01]  /*0c60*/  VIADD R22, R16, 0x80 ;  /* 0x0000008010167836 */ /* 0x000fe20000000000 */
[----:B------:R-:W-:Y:S01]  /*0c70*/  SHF.R.S32.HI R193, RZ, 0x3, R0 ;  /* 0x00000003ffc17819 */ /* 0x000fe20000011400 */
[----:B------:R-:W-:Y:S01]  /*0c80*/  IMAD.IADD R3, R196, 0x1, -R3 ;  /* 0x00000001c4037824 */ /* 0x000fe200078e0a03 */
[----:B------:R-:W-:Y:S01]  /*0c90*/  LOP3.LUT R0, R9, 0x7ffffffc, RZ, 0xc0, !PT ;  /* 0x7ffffffc09007812 */ /* 0x000fe200078ec0ff */
[----:B------:R-:W-:Y:S01]  /*0ca0*/  IMAD.IADD R18, R6, 0x1, -R5 ;  /* 0x0000000106127824 */ /* 0x000fe200078e0a05 */
[----:B------:R-:W-:Y:S01]  /*0cb0*/  MOV R199, UR6 ;  /* 0x0000000600c77c02 */ /* 0x000fe20008000f00 */
[----:B------:R-:W-:Y:S01]  /*0cc0*/  IMAD R197, R3, 0x40, R8 ;  /* 0x0000004003c57824 */ /* 0x000fe200078e0208 */
[----:B------:R-:W-:Y:S01]  /*0cd0*/  SHF.R.S32.HI R202, RZ, 0x1f, R16 ;  /* 0x0000001fffca7819 */ /* 0x000fe20000011410 */
[----:B------:R-:W-:Y:S01]  /*0ce0*/  IMAD.IADD R17, R195, 0x1, -R0 ;  /* 0x00000001c3117824 */ /* 0x000fe200078e0a00 */
[----:B------:R-:W-:Y:S01]  /*0cf0*/  SHF.R.S32.HI R201, RZ, 0x1f, R19 ;  /* 0x0000001fffc97819 */ /* 0x000fe20000011413 */
[----:B------:R-:W-:Y:S01]  /*0d00*/  IMAD R18, R18, 0x8, R197 ;  /* 0x0000000812127824 */ /* 0x000fe200078e02c5 */
[----:B------:R-:W-:-:S07]  /*0d10*/  SHF.R.S32.HI R200, RZ, 0x1f, R22 ;  /* 0x0000001fffc87819 */ /* 0x000fce0000011416 */
.L_x_2252:
        /* <DEDUP_REMOVED lines=21> */
.L_x_2196:
[----:B------:R-:W-:Y:S01]  /*0e70*/  ULDC UR8, c[0x0][0xc54] ;  /* 0x0003150000087ab9 */ /* 0x000fe20000000800 */
[----:B------:R-:W-:Y:S01]  /*0e80*/  UMOV UR4, UR9 ;  /* 0x0000000900047c82 */ /* 0x000fe20008000000 */
[----:B------:R-:W-:-:S11]  /*0e90*/  UISETP.NE.AND UP0, UPT, UR8, 0x1, UPT ;  /* 0x000000010800788c */ /* 0x000fd6000bf05270 */
[----:B------:R-:W-:Y:S02]  /*0ea0*/  @UP0 ULDC.64 UR10, c[0x0][0xc58] ;  /* 0x00031600000a0ab9 */ /* 0x000fe40000000a00 */
[----:B------:R-:W-:-:S04]  /*0eb0*/  UIMAD.WIDE.U32 UR6, UR9, UR10, URZ ;  /* 0x0000000a090672a5 */ /* 0x000fc8000f8e003f */
[----:B------:R-:W-:-:S04]  /*0ec0*/  @UP0 USHF.R.U32.HI UR4, URZ, UR11, UR7 ;  /* 0x0000000b3f040299 */ /* 0x000fc80008011607 */
[----:B------:R-:W-:-:S12]  /*0ed0*/  UIMAD UR6, UR4, UR8, URZ ;  /* 0x00000008040672a4 */ /* 0x000fd8000f8e023f */
.L_x_2197:
[----:B------:R-:W-:Y:S01]  /*0ee0*/  ULDC.64 UR10, c[0x0][0x418] ;  /* 0x00010600000a7ab9 */ /* 0x000fe20000000a00 */
[----:B------:R-:W-:Y:S01]  /*0ef0*/  ULOP3.LUT UR4, URZ, UR4, URZ, 0x33, !UPT ;  /* 0x000000043f047292 */ /* 0x000fe2000f8e333f */
[----:B------:R-:W-:Y:S01]  /*0f00*/  PLOP3.LUT P0, PT, PT, PT, PT, 0x80, 0x0 ;  /* 0x000000000000781c */ /* 0x000fe20003f0f070 */
[----:B------:R-:W-:Y:S01]  /*0f10*/  UISETP.NE.U32.AND UP0, UPT, UR10, URZ, UPT ;  /* 0x0000003f0a00728c */ /* 0x000fe2000bf05070 */
[----:B------:R-:W-:Y:S01]  /*0f20*/  CS2R R2, SRZ ;  /* 0x0000000000027805 */ /* 0x000fe2000001ff00 */
[----:B------:R-:W-:Y:S01]  /*0f30*/  UIADD3 UR10, UR9, -UR6, URZ ;  /* 0x80000006090a7290 */ /* 0x000fe2000fffe03f */
[----:B------:R-:W-:Y:S01]  /*0f40*/  IMAD.MOV.U32 R0, RZ, RZ, RZ ;  /* 0x000000ffff007224 */ /* 0x000fe200078e00ff */
[----:B------:R-:W-:Y:S01]  /*0f50*/  ULDC UR7, c[0x0][0x448] ;  /* 0x0001120000077ab9 */ /* 0x000fe20000000800 */
[----:B------:R-:W-:Y:S01]  /*0f60*/  ULDC UR6, c[0x0][0xc3c] ;  /* 0x00030f0000067ab9 */ /* 0x000fe20000000800 */
[----:B------:R-:W-:Y:S01]  /*0f70*/  UISETP.NE.AND UP2, UPT, UR7, 0x1, UPT ;  /* 0x000000010700788c */ /* 0x000fe2000bf45270 */
[----:B------:R-:W-:Y:S01]  /*0f80*/  CS2R R118, SRZ ;  /* 0x0000000000767805 */ /* 0x000fe2000001ff00 */
[----:B------:R-:W-:Y:S01]  /*0f90*/  UIADD3 UR4, UR4, UR6, URZ ;  /* 0x0000000604047290 */ /* 0x000fe2000fffe03f */
[----:B------:R-:W-:Y:S01]  /*0fa0*/  CS2R R116, SRZ ;  /* 0x0000000000747805 */ /* 0x000fe2000001ff00 */
[----:B------:R-:W-:Y:S01]  /*0fb0*/  UISETP.NE.AND.EX UP0, UPT, UR11, URZ, UPT, UP0 ;  /* 0x0000003f0b00728c */ /* 0x000fe2000bf05300 */
[----:B------:R-:W-:Y:S01]  /*0fc0*/  CS2R R114, SRZ ;  /* 0x0000000000727805 */ /* 0x000fe2000001ff00 */
[----:B------:R-:W-:Y:S01]  /*0fd0*/  USHF.L.U32 UR42, UR4, 0x7, URZ ;  /* 0x00000007042a7899 */ /* 0x000fe2000800063f */
[----:B------:R-:W-:Y:S01]  /*0fe0*/  CS2R R112, SRZ ;  /* 0x0000000000707805 */ /* 0x000fe2000001ff00 */
[----:B------:R-:W-:Y:S01]  /*0ff0*/  ULDC UR43, c[0x0][0x424] ;  /* 0x00010900002b7ab9 */ /* 0x000fe20000000800 */
[----:B------:R-:W-:Y:S01]  /*1000*/  ULDC UR8, c[0x0][0x288] ;  /* 0x0000a20000087ab9 */ /* 0x000fe20000000800 */
[----:B------:R-:W-:Y:S01]  /*1010*/  UIADD3 UR4, UR42, 0x7f, URZ ;  /* 0x0000007f2a047890 */ /* 0x000fe2000fffe03f */
[----:B------:R-:W-:Y:S01]  /*1020*/  CS2R R110, SRZ ;  /* 0x00000000006e7805 */ /* 0x000fe2000001ff00 */
[----:B------:R-:W-:Y:S01]  /*1030*/  @UP2 ULDC UR6, c[0x0][0x44c] ;  /* 0x0001130000062ab9 */ /* 0x000fe20000000800 */
[----:B------:R-:W-:Y:S01]  /*1040*/  UIADD3 UR8, -UR8, 0x60, URZ ;  /* 0x0000006008087890 */ /* 0x000fe2000fffe13f */
[----:B------:R-:W-:Y:S01]  /*1050*/  CS2R R108, SRZ ;  /* 0x00000000006c7805 */ /* 0x000fe2000001ff00 */
[----:B------:R-:W-:Y:S01]  /*1060*/  UIMAD.WIDE.U32 UR6, UR4, UR6, URZ ;  /* 0x00000006040672a5 */ /* 0x000fe2000f8e003f */
[----:B------:R-:W-:Y:S01]  /*1070*/  CS2R R106, SRZ ;  /* 0x00000000006a7805 */ /* 0x000fe2000001ff00 */
[----:B------:R-:W-:Y:S01]  /*1080*/  USEL UR43, UR43, 0x1, UP0 ;  /* 0x000000012b2b7887 */ /* 0x000fe20008000000 */
[----:B------:R-:W-:Y:S01]  /*1090*/  CS2R R104, SRZ ;  /* 0x0000000000687805 */ /* 0x000fe2000001ff00 */
[----:B------:R-:W-:Y:S01]  /*10a0*/  ULDC UR9, c[0x0][0x2f0] ;  /* 0x0000bc0000097ab9 */ /* 0x000fe20000000800 */
[----:B------:R-:W-:Y:S01]  /*10b0*/  @UP2 ULDC UR13, c[0x0][0x450] ;  /* 0x00011400000d2ab9 */ /* 0x000fe20000000800 */
[----:B------:R-:W-:Y:S01]  /*10c0*/  UIMAD UR8, UR43, UR9, UR8 ;  /* 0x000000092b0872a4 */ /* 0x000fe2000f8e0208 */
[----:B------:R-:W-:Y:S01]  /*10d0*/  CS2R R102, SRZ ;  /* 0x0000000000667805 */ /* 0x000fe2000001ff00 */
[----:B------:R-:W-:Y:S01]  /*10e0*/  @UP2 USHF.R.U32.HI UR4, URZ, UR13, UR7 ;  /* 0x0000000d3f042299 */ /* 0x000fe20008011607 */
[----:B------:R-:W-:Y:S01]  /*10f0*/  CS2R R100, SRZ ;  /* 0x0000000000647805 */ /* 0x000fe2000001ff00 */
[----:B------:R-:W-:Y:S01]  /*1100*/  UIMAD UR6, UR43, UR9, 0x5f ;  /* 0x0000005f2b0674a4 */ /* 0x000fe2000f8e0209 */
[----:B------:R-:W-:Y:S01]  /*1110*/  CS2R R98, SRZ ;  /* 0x0000000000627805 */ /* 0x000fe2000001ff00 */
[----:B------:R-:W-:Y:S01]  /*1120*/  UIADD3 UR8, UR8, UR4, URZ ;  /* 0x0000000408087290 */ /* 0x000fe2000fffe03f */
[----:B------:R-:W-:Y:S01]  /*1130*/  CS2R R96, SRZ ;  /* 0x0000000000607805 */ /* 0x000fe2000001ff00 */
[----:B------:R-:W-:Y:S01]  /*1140*/  UIMAD.WIDE UR6, UR6, 0x2aaaaaab, URZ ;  /* 0x2aaaaaab060678a5 */ /* 0x000fe2000f8e023f */
[----:B------:R-:W-:Y:S01]  /*1150*/  CS2R R94, SRZ ;  /* 0x00000000005e7805 */ /* 0x000fe2000001ff00 */
[----:B------:R-:W-:Y:S01]  /*1160*/  UIMAD.WIDE UR8, UR8, 0x2aaaaaab, URZ ;  /* 0x2aaaaaab080878a5 */ /* 0x000fe2000f8e023f */
[----:B------:R-:W-:Y:S01]  /*1170*/  CS2R R92, SRZ ;  /* 0x00000000005c7805 */ /* 0x000fe2000001ff00 */
[----:B------:R-:W-:Y:S01]  /*1180*/  ULDC UR12, c[0x0][0xc54] ;  /* 0x00031500000c7ab9 */ /* 0x000fe20000000800 */
[----:B------:R-:W-:Y:S01]  /*1190*/  USHF.R.U32.HI UR4, URZ, 0x1f, UR7 ;  /* 0x0000001f3f047899 */ /* 0x000fe20008011607 */
[----:B------:R-:W-:Y:S01]  /*11a0*/  CS2R R90, SRZ ;  /* 0x00000000005a7805 */ /* 0x000fe2000001ff00 */
[----:B------:R-:W-:Y:S01]  /*11b0*/  UIMAD UR12, UR5, UR12, UR10 ;  /* 0x0000000c050c72a4 */ /* 0x000fe2000f8e020a */
[----:B------:R-:W-:Y:S01]  /*11c0*/  CS2R R88, SRZ ;  /* 0x0000000000587805 */ /* 0x000fe2000001ff00 */
[----:B------:R-:W-:Y:S01]  /*11d0*/  USHF.R.U32.HI UR5, URZ, 0x1f, UR9 ;  /* 0x0000001f3f057899 */ /* 0x000fe20008011609 */
[----:B------:R-:W-:Y:S01]  /*11e0*/  CS2R R122, SRZ ;  /* 0x00000000007a7805 */ /* 0x000fe2000001ff00 */
[----:B------:R-:W-:Y:S01]  /*11f0*/  ULDC UR11, c[0x0][0xc48] ;  /* 0x00031200000b7ab9 */ /* 0x000fe20000000800 */
[----:B------:R-:W-:Y:S01]  /*1200*/  ULEA.HI.SX32 UR7, UR7, UR4, 0x1c ;  /* 0x0000000407077291 */ /* 0x000fe2000f8fe23f */
[----:B------:R-:W-:Y:S01]  /*1210*/  CS2R R124, SRZ ;  /* 0x00000000007c7805 */ /* 0x000fe2000001ff00 */
[----:B------:R-:W-:Y:S01]  /*1220*/  UISETP.NE.AND UP1, UPT, UR11, 0x1, UPT ;  /* 0x000000010b00788c */ /* 0x000fe2000bf25270 */
[----:B------:R-:W-:Y:S01]  /*1230*/  CS2R R84, SRZ ;  /* 0x0000000000547805 */ /* 0x000fe2000001ff00 */
[----:B------:R-:W-:Y:S01]  /*1240*/  ULEA.HI.SX32 UR9, UR9, UR5, 0x1c ;  /* 0x0000000509097291 */ /* 0x000fe2000f8fe23f */
[----:B------:R-:W-:Y:S01]  /*1250*/  CS2R R120, SRZ ;  /* 0x0000000000787805 */ /* 0x000fe2000001ff00 */
[----:B------:R-:W-:Y:S01]  /*1260*/  UMOV UR61, UR12 ;  /* 0x0000000c003d7c82 */ /* 0x000fe20008000000 */
[----:B------:R-:W-:Y:S01]  /*1270*/  UP2UR UR60, UPR, URZ, 0x4 ;  /* 0x000000043f3c7883 */ /* 0x000fe20008000000 */
[----:B------:R-:W-:Y:S01]  /*1280*/  CS2R R126, SRZ ;  /* 0x00000000007e7805 */ /* 0x000fe2000001ff00 */
[----:B------:R-:W-:Y:S01]  /*1290*/  UISETP.LT.AND UP0, UPT, UR7, UR9, UPT ;  /* 0x000000090700728c */ /* 0x000fe2000bf01270 */
[----:B------:R-:W-:-:S02]  /*12a0*/  CS2R R80, SRZ ;  /* 0x0000000000507805 */ /* 0x000fc4000001ff00 */
[----:B------:R-:W-:Y:S02]  /*12b0*/  CS2R R130, SRZ ;  /* 0x0000000000827805 */ /* 0x000fe4000001ff00 */
[----:B------:R-:W-:Y:S01]  /*12c0*/  CS2R R76, SRZ ;  /* 0x00000000004c7805 */ /* 0x000fe2000001ff00 */
[----:B------:R-:W-:Y:S01]  /*12d0*/  USEL UR14, UR7, UR9, UP0 ;  /* 0x00000009070e7287 */ /* 0x000fe20008000000 */
[----:B------:R-:W-:Y:S01]  /*12e0*/  CS2R R128, SRZ ;  /* 0x0000000000807805 */ /* 0x000fe2000001ff00 */
[----:B------:R-:W-:Y:S01]  /*12f0*/  @UP1 ULDC UR10, c[0x0][0xc4c] ;  /* 0x00031300000a1ab9 */ /* 0x000fe20000000800 */
[----:B------:R-:W-:Y:S01]  /*1300*/  @UP1 ULDC UR6, c[0x0][0xc50] ;  /* 0x0003140000061ab9 */ /* 0x000fe20000000800 */
[----:B------:R-:W-:Y:S01]  /*1310*/  UIMAD.WIDE.U32 UR4, UR12, UR10, URZ ;  /* 0x0000000a0c0472a5 */ /* 0x000fe2000f8e003f */
[----:B------:R-:W-:Y:S01]  /*1320*/  CS2R R72, SRZ ;  /* 0x0000000000487805 */ /* 0x000fe2000001ff00 */
[----:B------:R-:W-:Y:S02]  /*1330*/  UISETP.GE.AND UP0, UPT, UR14, 0x1, UPT ;  /* 0x000000010e00788c */ /* 0x000fe4000bf06270 */
[----:B------:R-:W-:Y:S01]  /*1340*/  IMAD.U32 R74, RZ, RZ, UR14 ;  /* 0x0000000eff4a7e24 */ /* 0x000fe2000f8e00ff */
[----:B------:R-:W-:Y:S01]  /*1350*/  @UP1 USHF.R.U32.HI UR61, URZ, UR6, UR5 ;  /* 0x000000063f3d1299 */ /* 0x000fe20008011605 */
[----:B------:R-:W-:-:S02]  /*1360*/  CS2R R132, SRZ ;  /* 0x0000000000847805 */ /* 0x000fc4000001ff00 */
[----:B------:R-:W-:Y:S02]  /*1370*/  CS2R R68, SRZ ;  /* 0x0000000000447805 */ /* 0x000fe4000001ff00 */
[----:B------:R-:W-:Y:S02]  /*1380*/  CS2R R140, SRZ ;  /* 0x00000000008c7805 */ /* 0x000fe4000001ff00 */
[----:B------:R-:W-:Y:S01]  /*1390*/  PLOP3.LUT P1, PT, PT, PT, UP0, 0x80, 0x0 ;  /* 0x000000000000781c */ /* 0x000fe20003f2f008 */
[----:B------:R-:W-:Y:S01]  /*13a0*/  UIADD3 UR4, -UR61, URZ, URZ ;  /* 0x0000003f3d047290 */ /* 0x000fe2000fffe13f */
[----:B------:R-:W-:Y:S02]  /*13b0*/  CS2R R64, SRZ ;  /* 0x0000000000407805 */ /* 0x000fe4000001ff00 */
[----:B------:R-:W-:Y:S02]  /*13c0*/  CS2R R142, SRZ ;  /* 0x00000000008e7805 */ /* 0x000fe4000001ff00 */
[----:B------:R-:W-:Y:S01]  /*13d0*/  CS2R R60, SRZ ;  /* 0x00000000003c7805 */ /* 0x000fe2000001ff00 */
[----:B------:R-:W-:Y:S01]  /*13e0*/  UIMAD UR4, UR11, UR4, UR12 ;  /* 0x000000040b0472a4 */ /* 0x000fe2000f8e020c */
[----:B------:R-:W-:Y:S01]  /*13f0*/  CS2R R134, SRZ ;  /* 0x0000000000867805 */ /* 0x000fe2000001ff00 */
[----:B------:R-:W-:Y:S01]  /*1400*/  IMAD.MOV.U32 R57, RZ, RZ, RZ ;  /* 0x000000ffff397224 */ /* 0x000fe200078e00ff */
[----:B------:R-:W-:Y:S01]  /*1410*/  CS2R R24, SRZ ;  /* 0x0000000000187805 */ /* 0x000fe2000001ff00 */
[----:B------:R-:W-:Y:S01]  /*1420*/  IMAD.MOV.U32 R148, RZ, RZ, RZ ;  /* 0x000000ffff947224 */ /* 0x000fe200078e00ff */
[----:B------:R-:W-:Y:S01]  /*1430*/  CS2R R138, SRZ ;  /* 0x00000000008a7805 */ /* 0x000fe2000001ff00 */
[----:B------:R-:W-:Y:S01]  /*1440*/  IMAD.U32 R192, RZ, RZ, UR4 ;  /* 0x00000004ffc07e24 */ /* 0x000fe2000f8e00ff */
[----:B------:R-:W-:-:S02]  /*1450*/  MOV R53, RZ ;  /* 0x000000ff00357202 */ /* 0x000fc40000000f00 */
[----:B------:R-:W-:Y:S02]  /*1460*/  CS2R R14, SRZ ;  /* 0x00000000000e7805 */ /* 0x000fe4000001ff00 */
        /* <DEDUP_REMOVED lines=44> */
.L_x_2199:
        /* <DEDUP_REMOVED lines=11> */
.L_x_2316:
[----:B------:R-:W-:Y:S05]  /*17e0*/  @!P0 BRA `(.L_x_2201) ;  /* 0x0000000000048947 */ /* 0x000fea0003800000 */
[----:B------:R-:W-:Y:S01]  /*17f0*/  BPT.TRAP 0x1 ;  /* 0x000000040000795c */ /* 0x000fe20000300000 */
.L_x_2201:
[----:B0-----:R-:W-:Y:S01]  /*1800*/  IMAD.U32 R3, RZ, RZ, UR38 ;  /* 0x00000026ff037e24 */ /* 0x001fe2000f8e00ff */
[----:B------:R-:W-:-:S04]  /*1810*/  MOV R0, UR39 ;  /* 0x0000002700007c02 */ /* 0x000fc80008000f00 */
[----:B------:R-:W-:Y:S02]  /*1820*/  LEA R0, R0, UR40, 0x3 ;  /* 0x0000002800007c11 */ /* 0x000fe4000f8e18ff */
[----:B------:R-:W-:-:S04]  /*1830*/  SHF.L.U32 R3, R3, 0x1f, RZ ;  /* 0x0000001f03037819 */ /* 0x000fc800000006ff */
[----:B------:R0:W1:Y:S01]  /*1840*/  SYNCS.PHASECHK.TRANS64.TRYWAIT P1, [R0+URZ+0x30830], R3 ;  /* 0x03083003000075a7 */ /* 0x000062000802017f */
[----:B------:R-:W-:Y:S05]  /*1850*/  @!P0 BRA `(.L_x_2202) ;  /* 0x0000000000048947 */ /* 0x000fea0003800000 */
[----:B------:R-:W-:Y:S01]  /*1860*/  BPT.TRAP 0x1 ;  /* 0x000000040000795c */ /* 0x000fe20000300000 */
.L_x_2202:
[----:B-1----:R-:W-:Y:S05]  /*1870*/  @P1 BRA `(.L_x_2203) ;  /* 0x0000000000081947 */ /* 0x002fea0003800000 */
[----:B------:R-:W1:Y:S02]  /*1880*/  SYNCS.PHASECHK.TRANS64.TRYWAIT P1, [R0+URZ+0x30830], R3 ;  /* 0x03083003000075a7 */ /* 0x000e64000802017f */
[----:B-1----:R-:W-:Y:S05]  /*1890*/  @!P1 BRA `(.L_x_2204) ;  /* 0x000000dc00789947 */ /* 0x002fea0003800000 */
.L_x_2203:
        /* <DEDUP_REMOVED lines=99> */
.L_x_2205:
[----:B------:R-:W-:Y:S01]  /*1ed0*/  UISETP.NE.AND UP0, UPT, UR60, URZ, UPT ;  /* 0x0000003f3c00728c */ /* 0x000fe2000bf05270 */
[----:B------:R-:W-:Y:S01]  /*1ee0*/  VIADD R2, R18, UR42 ;  /* 0x0000002a12027c36 */ /* 0x000fe20008000000 */
[----:B------:R-:W-:Y:S01]  /*1ef0*/  R2UR UR6, R74 ;  /* 0x000000004a0672ca */ /* 0x000fe200000e0000 */
[----:B------:R-:W-:Y:S01]  /*1f00*/  ULDC UR10, c[0x0][0x2f0] ;  /* 0x0000bc00000a7ab9 */ /* 0x000fe20000000800 */
[----:B------:R-:W-:Y:S01]  /*1f10*/  ULDC UR11, c[0x0][0x288] ;  /* 0x0000a200000b7ab9 */ /* 0x000fe20000000800 */
[----:B------:R-:W-:Y:S01]  /*1f20*/  IMAD.U32 R12, RZ, RZ, UR10 ;  /* 0x0000000aff0c7e24 */ /* 0x000fe2000f8e00ff */
[----:B------:R-:W-:Y:S01]  /*1f30*/  PLOP3.LUT P1, PT, PT, PT, UP0, 0x80, 0x0 ;  /* 0x000000000000781c */ /* 0x000fe20003f2f008 */
[----:B------:R-:W-:Y:S01]  /*1f40*/  ULDC UR35, c[0x0][0x988] ;  /* 0x0002620000237ab9 */ /* 0x000fe20000000800 */
[----:B------:R-:W-:Y:S01]  /*1f50*/  PLOP3.LUT P2, PT, PT, PT, UP0, 0x80, 0x0 ;  /* 0x000000000000781c */ /* 0x000fe20003f4f008 */
[----:B------:R-:W2:Y:S01]  /*1f60*/  S2UR UR18, SR_CgaCtaId ;  /* 0x00000000001279c3 */ /* 0x000ea20000008800 */
[----:B------:R-:W-:Y:S01]  /*1f70*/  R2UR UR14, R0 ;  /* 0x00000000000e72ca */ /* 0x000fe200000e0000 */
[----:B------:R-:W-:Y:S01]  /*1f80*/  @UP0 ULDC UR4, c[0x0][0x44c] ;  /* 0x0001130000040ab9 */ /* 0x000fe20000000800 */
[----:B------:R-:W-:Y:S01]  /*1f90*/  @UP0 ULDC UR15, c[0x0][0x450] ;  /* 0x00011400000f0ab9 */ /* 0x000fe20000000800 */
[----:B------:R-:W-:-:S02]  /*1fa0*/  CS2R R118, SRZ ;  /* 0x0000000000767805 */ /* 0x000fc4000001ff00 */
[----:B------:R-:W-:Y:S02]  /*1fb0*/  CS2R R116, SRZ ;  /* 0x0000000000747805 */ /* 0x000fe4000001ff00 */
[----:B------:R-:W-:Y:S02]  /*1fc0*/  CS2R R114, SRZ ;  /* 0x0000000000727805 */ /* 0x000fe4000001ff00 */
[----:B------:R-:W-:Y:S02]  /*1fd0*/  CS2R R112, SRZ ;  /* 0x0000000000707805 */ /* 0x000fe4000001ff00 */
[----:B------:R-:W-:Y:S02]  /*1fe0*/  CS2R R110, SRZ ;  /* 0x00000000006e7805 */ /* 0x000fe4000001ff00 */
[----:B------:R-:W-:Y:S01]  /*1ff0*/  CS2R R108, SRZ ;  /* 0x00000000006c7805 */ /* 0x000fe2000001ff00 */
[----:B01----:R-:W-:Y:S01]  /*2000*/  @P1 IMAD.HI.U32 R3, R2, UR4, RZ ;  /* 0x0000000402031c27 */ /* 0x003fe2000f8e00ff */
[----:B------:R-:W-:Y:S01]  /*2010*/  @UP0 ULDC UR4, c[0x0][0x450] ;  /* 0x0001140000040ab9 */ /* 0x000fe20000000800 */
[----:B------:R-:W-:-:S02]  /*2020*/  CS2R R106, SRZ ;  /* 0x00000000006a7805 */ /* 0x000fc4000001ff00 */
[----:B------:R-:W-:Y:S02]  /*2030*/  CS2R R104, SRZ ;  /* 0x0000000000687805 */ /* 0x000fe4000001ff00 */
[----:B------:R-:W-:Y:S02]  /*2040*/  CS2R R102, SRZ ;  /* 0x0000000000667805 */ /* 0x000fe4000001ff00 */
[----:B------:R-:W-:Y:S01]  /*2050*/  @P2 SHF.R.U32.HI R2, RZ, UR4, R3 ;  /* 0x00000004ff022c19 */ /* 0x000fe20008011603 */
[----:B------:R-:W-:Y:S01]  /*2060*/  UIMAD UR4, UR6, -0x60, URZ ;  /* 0xffffffa0060478a4 */ /* 0x000fe2000f8e023f */
[----:B------:R-:W-:Y:S02]  /*2070*/  CS2R R100, SRZ ;  /* 0x0000000000647805 */ /* 0x000fe4000001ff00 */
[----:B------:R-:W-:Y:S02]  /*2080*/  CS2R R98, SRZ ;  /* 0x0000000000627805 */ /* 0x000fe4000001ff00 */
[----:B------:R-:W-:Y:S01]  /*2090*/  CS2R R96, SRZ ;  /* 0x0000000000607805 */ /* 0x000fe2000001ff00 */
[----:B------:R-:W0:Y:S01]  /*20a0*/  SHFL.IDX PT, R5, R2, 0x1, 0x1c1f ;  /* 0x003c1f0002057f89 */ /* 0x000e2200000e0000 */
[----:B------:R-:W-:Y:S01]  /*20b0*/  UIADD3 UR5, UR4, 0x61, URZ ;  /* 0x0000006104057890 */ /* 0x000fe2000fffe03f */
[----:B------:R-:W-:Y:S01]  /*20c0*/  CS2R R94, SRZ ;  /* 0x00000000005e7805 */ /* 0x000fe2000001ff00 */
[----:B------:R-:W-:Y:S01]  /*20d0*/  UIMAD UR4, UR43, UR10, UR4 ;  /* 0x0000000a2b0472a4 */ /* 0x000fe2000f8e0204 */
[----:B------:R-:W1:Y:S01]  /*20e0*/  SHFL.IDX PT, R2, R2, RZ, 0x1c1f ;  /* 0x001c1fff02027589 */ /* 0x000e6200000e0000 */
[----:B------:R-:W-:Y:S01]  /*20f0*/  UIMAD UR10, UR43, UR10, -UR11 ;  /* 0x0000000a2b0a72a4 */ /* 0x000fe2000f8e0a0b */
[----:B------:R-:W-:Y:S01]  /*2100*/  CS2R R92, SRZ ;  /* 0x00000000005c7805 */ /* 0x000fe2000001ff00 */
[----:B------:R-:W-:Y:S01]  /*2110*/  IMAD.U32 R4, RZ, RZ, UR5 ;  /* 0x00000005ff047e24 */ /* 0x000fe2000f8e00ff */
[----:B------:R-:W-:Y:S01]  /*2120*/  UIADD3 UR4, UR4, 0x60, URZ ;  /* 0x0000006004047890 */ /* 0x000fe2000fffe03f */
[----:B------:R-:W-:Y:S01]  /*2130*/  CS2R R90, SRZ ;  /* 0x00000000005a7805 */ /* 0x000fe2000001ff00 */
[----:B------:R-:W-:Y:S01]  /*2140*/  UMOV UR5, UR42 ;  /* 0x0000002a00057c82 */ /* 0x000fe20008000000 */
[----:B------:R-:W-:Y:S01]  /*2150*/  IMAD R3, R17, -0x2, R4 ;  /* 0xfffffffe11037824 */ /* 0x000fe200078e0204 */
[----:B------:R-:W-:-:S02]  /*2160*/  CS2R R88, SRZ ;  /* 0x0000000000587805 */ /* 0x000fc4000001ff00 */
[----:B------:R-:W-:Y:S02]  /*2170*/  CS2R R86, SRZ ;  /* 0x0000000000567805 */ /* 0x000fe4000001ff00 */
[----:B------:R-:W-:Y:S01]  /*2180*/  MOV R10, UR4 ;  /* 0x00000004000a7c02 */ /* 0x000fe20008000f00 */
[----:B------:R-:W-:Y:S01]  /*2190*/  IMAD R4, R12, UR43, R3 ;  /* 0x0000002b0c047c24 */ /* 0x000fe2000f8e0203 */
[----:B------:R-:W-:Y:S01]  /*21a0*/  UIADD3 UR4, UR6, -0x2, URZ ;  /* 0xfffffffe06047890 */ /* 0x000fe2000fffe03f */
[----:B------:R-:W-:Y:S02]  /*21b0*/  CS2R R84, SRZ ;  /* 0x0000000000547805 */ /* 0x000fe4000001ff00 */
[----:B------:R-:W-:Y:S01]  /*21c0*/  CS2R R82, SRZ ;  /* 0x0000000000527805 */ /* 0x000fe2000001ff00 */
[----:B------:R-:W-:Y:S01]  /*21d0*/  IMAD R3, R17, -0x2, R10 ;  /* 0xfffffffe11037824 */ /* 0x000fe200078e020a */
[----:B------:R-:W-:Y:S01]  /*21e0*/  @UP0 ULDC UR6, c[0x0][0x44c] ;  /* 0x0001130000060ab9 */ /* 0x000fe20000000800 */
[----:B------:R-:W-:Y:S01]  /*21f0*/  CS2R R80, SRZ ;  /* 0x0000000000507805 */ /* 0x000fe2000001ff00 */
[----:B------:R-:W-:Y:S01]  /*2200*/  UIMAD.WIDE.U32 UR6, UR42, UR6, URZ ;  /* 0x000000062a0672a5 */ /* 0x000fe2000f8e003f */
[----:B------:R-:W-:-:S02]  /*2210*/  CS2R R78, SRZ ;  /* 0x00000000004e7805 */ /* 0x000fc4000001ff00 */
[----:B0-----:R-:W-:Y:S01]  /*2220*/  IADD3 R10, R5, -UR11, R4 ;  /* 0x8000000b050a7c10 */ /* 0x001fe2000fffe004 */
[----:B------:R-:W-:Y:S01]  /*2230*/  VIADD R4, R4, -UR11 ;  /* 0x8000000b04047c36 */ /* 0x000fe20008000000 */
[----:B------:R-:W-:Y:S01]  /*2240*/  @UP0 USHF.R.U32.HI UR5, URZ, UR15, UR7 ;  /* 0x0000000f3f050299 */ /* 0x000fe20008011607 */
[----:B------:R-:W-:Y:S02]  /*2250*/  CS2R R76, SRZ ;  /* 0x00000000004c7805 */ /* 0x000fe4000001ff00 */
[----:B------:R-:W-:Y:S02]  /*2260*/  VIMNMX R10, R3, R10, PT ;  /* 0x0000000a030a7248 */ /* 0x000fe40003fe0100 */
[----:B------:R-:W-:Y:S02]  /*2270*/  CS2R R74, SRZ ;  /* 0x00000000004a7805 */ /* 0x000fe4000001ff00 */
[----:B-1----:R-:W-:Y:S01]  /*2280*/  VIADDMNMX R4, R2, R4, R3, PT ;  /* 0x0000000402047246 */ /* 0x002fe20003800103 */
[----:B------:R-:W-:Y:S01]  /*2290*/  UIADD3 UR6, UR10, UR5, URZ ;  /* 0x000000050a067290 */ /* 0x000fe2000fffe03f */
[C---:B------:R-:W-:Y:S01]  /*22a0*/  ISETP.GT.AND P1, PT, R10.reuse, RZ, PT ;  /* 0x000000ff0a00720c */ /* 0x040fe20003f24270 */
[----:B------:R-:W-:Y:S01]  /*22b0*/  UIADD3 UR5, UR14, 0x30840, URZ ;  /* 0x000308400e057890 */ /* 0x000fe2000fffe03f */
[C---:B------:R-:W-:Y:S01]  /*22c0*/  ISETP.GT.AND P2, PT, R10.reuse, 0x1, PT ;  /* 0x000000010a00780c */ /* 0x040fe20003f44270 */
[----:B------:R-:W-:Y:S01]  /*22d0*/  UIMAD.WIDE UR6, UR6, 0x2aaaaaab, URZ ;  /* 0x2aaaaaab060678a5 */ /* 0x000fe2000f8e023f */
[----:B------:R-:W-:Y:S01]  /*22e0*/  ISETP.GT.AND P3, PT, R10, 0x8, PT ;  /* 0x000000080a00780c */ /* 0x000fe20003f64270 */
[----:B--2---:R-:W-:Y:S01]  /*22f0*/  UPRMT UR5, UR18, 0x654, UR5 ;  /* 0x0000065412057896 */ /* 0x004fe20008000005 */
[----:B------:R-:W-:Y:S01]  /*2300*/  FSEL R26, R26, -INF , P1 ;  /* 0xff8000001a1a7808 */ /* 0x000fe20000800000 */
[----:B------:R-:W-:Y:S01]  /*2310*/  USHF.R.U32.HI UR6, URZ, 0x1f, UR7 ;  /* 0x0000001f3f067899 */ /* 0x000fe20008011607 */
[----:B------:R-:W-:-:S02]  /*2320*/  FSEL R27, R27, -INF , P2 ;  /* 0xff8000001b1b7808 */ /* 0x000fc40001000000 */
[----:B------:R-:W-:Y:S02]  /*2330*/  CS2R R72, SRZ ;  /* 0x0000000000487805 */ /* 0x000fe4000001ff00 */
[----:B------:R-:W-:Y:S01]  /*2340*/  ISETP.GT.AND P1, PT, R10, 0x9, PT ;  /* 0x000000090a00780c */ /* 0x000fe20003f24270 */
[----:B------:R-:W-:Y:S01]  /*2350*/  ULEA.HI.SX32 UR6, UR7, UR6, 0x1c ;  /* 0x0000000607067291 */ /* 0x000fe2000f8fe23f */
[----:B------:R-:W-:Y:S02]  /*2360*/  FSEL R30, R30, -INF , P3 ;  /* 0xff8000001e1e7808 */ /* 0x000fe40001800000 */
[----:B------:R-:W-:Y:S01]  /*2370*/  FMNMX.FTZ R5, R26, R27, !PT ;  /* 0x0000001b1a057209 */ /* 0x000fe20007810000 */
[----:B------:R-:W-:Y:S01]  /*2380*/  UISETP.LT.AND UP0, UPT, URZ, UR6, UPT ;  /* 0x000000063f00728c */ /* 0x000fe2000bf01270 */
[----:B------:R-:W-:Y:S01]  /*2390*/  ISETP.GT.AND P2, PT, R10, 0x10, PT ;  /* 0x000000100a00780c */ /* 0x000fe20003f44270 */
[----:B------:R-:W-:Y:S01]  /*23a0*/  SYNCS.ARRIVE.TRANS64.RED.A1T0 RZ, [UR5], RZ ;  /* 0x000000ffffff79a7 */ /* 0x000fe20008100405 */
[----:B------:R-:W-:Y:S01]  /*23b0*/  FSEL R31, R31, -INF , P1 ;  /* 0xff8000001f1f7808 */ /* 0x000fe20000800000 */
[----:B------:R-:W-:Y:S01]  /*23c0*/  USEL UR11, URZ, UR6, !UP0 ;  /* 0x000000063f0b7287 */ /* 0x000fe2000c000000 */
[----:B------:R-:W-:-:S02]  /*23d0*/  FMNMX.FTZ R12, R30, R5, !PT ;  /* 0x000000051e0c7209 */ /* 0x000fc40007810000 */
[----:B------:R-:W-:Y:S01]  /*23e0*/  ISETP.GT.AND P1, PT, R10, 0x11, PT ;  /* 0x000000110a00780c */ /* 0x000fe20003f24270 */
[----:B------:R-:W-:Y:S01]  /*23f0*/  UISETP.GE.AND UP0, UPT, UR4, UR11, UPT ;  /* 0x0000000b0400728c */ /* 0x000fe2000bf06270 */
[----:B------:R-:W-:Y:S02]  /*2400*/  FSEL R34, R34, -INF , P2 ;  /* 0xff80000022227808 */ /* 0x000fe40001000000 */
[----:B------:R-:W-:Y:S02]  /*2410*/  FMNMX.FTZ R5, R31, R12, !PT ;  /* 0x0000000c1f057209 */ /* 0x000fe40007810000 */
[----:B------:R-:W-:Y:S02]  /*2420*/  ISETP.GT.AND P2, PT, R10, 0x18, PT ;  /* 0x000000180a00780c */ /* 0x000fe40003f44270 */
[----:B------:R-:W-:Y:S02]  /*2430*/  FSEL R35, R35, -INF , P1 ;  /* 0xff80000023237808 */ /* 0x000fe40000800000 */
[----:B------:R-:W-:-:S02]  /*2440*/  FMNMX.FTZ R12, R34, R5, !PT ;  /* 0x00000005220c7209 */ /* 0x000fc40007810000 */
[----:B------:R-:W-:Y:S02]  /*2450*/  ISETP.GT.AND P1, PT, R10, 0x19, PT ;  /* 0x000000190a00780c */ /* 0x000fe40003f24270 */
        /* <DEDUP_REMOVED lines=50> */
[----:B------:R-:W-:Y:S02]  /*2780*/  FSEL R71, R71, -INF , P1 ;  /* 0xff80000047477808 */ /* 0x000fe40000800000 */
[----:B------:R-:W-:Y:S02]  /*2790*/  FMNMX.FTZ R10, R70, R5, !PT ;  /* 0x00000005460a7209 */ /* 0x000fe40007810000 */
[----:B------:R-:W-:-:S02]  /*27a0*/  ISETP.GT.AND P1, PT, R4, RZ, PT ;  /* 0x000000ff0400720c */ /* 0x000fc40003f24270 */
[----:B------:R-:W-:Y:S02]  /*27b0*/  FMNMX.FTZ R10, R71, R10, !PT ;  /* 0x0000000a470a7209 */ /* 0x000fe40007810000 */
[C---:B------:R-:W-:Y:S02]  /*27c0*/  ISETP.GT.AND P2, PT, R4.reuse, 0x1, PT ;  /* 0x000000010400780c */ /* 0x040fe40003f44270 */
[----:B------:R-:W-:Y:S01]  /*27d0*/  ISETP.GT.AND P3, PT, R4, 0x8, PT ;  /* 0x000000080400780c */ /* 0x000fe20003f64270 */
[----:B------:R-:W0:Y:S01]  /*27e0*/  SHFL.BFLY PT, R5, R10, 0x2, 0x1f ;  /* 0x0c401f000a057f89 */ /* 0x000e2200000e0000 */
[----:B------:R-:W-:Y:S02]  /*27f0*/  FSEL R24, R24, -INF , P1 ;  /* 0xff80000018187808 */ /* 0x000fe40000800000 */
[----:B------:R-:W-:Y:S02]  /*2800*/  FSEL R25, R25, -INF , P2 ;  /* 0xff80000019197808 */ /* 0x000fe40001000000 */
[----:B------:R-:W-:-:S02]  /*2810*/  ISETP.GT.AND P1, PT, R4, 0x9, PT ;  /* 0x000000090400780c */ /* 0x000fc40003f24270 */
[----:B------:R-:W-:Y:S02]  /*2820*/  FSEL R28, R28, -INF , P3 ;  /* 0xff8000001c1c7808 */ /* 0x000fe40001800000 */
[C---:B------:R-:W-:Y:S02]  /*2830*/  ISETP.GT.AND P2, PT, R4.reuse, 0x10, PT ;  /* 0x000000100400780c */ /* 0x040fe40003f44270 */
[----:B------:R-:W-:Y:S02]  /*2840*/  FSEL R29, R29, -INF , P1 ;  /* 0xff8000001d1d7808 */ /* 0x000fe40000800000 */
[----:B------:R-:W-:Y:S02]  /*2850*/  ISETP.GT.AND P1, PT, R4, 0x11, PT ;  /* 0x000000110400780c */ /* 0x000fe40003f24270 */
[----:B------:R-:W-:Y:S02]  /*2860*/  FSEL R32, R32, -INF , P2 ;  /* 0xff80000020207808 */ /* 0x000fe40001000000 */
[----:B------:R-:W-:-:S02]  /*2870*/  ISETP.GT.AND P3, PT, R4, 0x18, PT ;  /* 0x000000180400780c */ /* 0x000fc40003f64270 */
[----:B------:R-:W-:Y:S02]  /*2880*/  FSEL R33, R33, -INF , P1 ;  /* 0xff80000021217808 */ /* 0x000fe40000800000 */
[----:B------:R-:W-:Y:S02]  /*2890*/  ISETP.GT.AND P1, PT, R4, 0x19, PT ;  /* 0x000000190400780c */ /* 0x000fe40003f24270 */
[----:B------:R-:W-:Y:S02]  /*28a0*/  FSEL R36, R36, -INF , P3 ;  /* 0xff80000024247808 */ /* 0x000fe40001800000 */
[----:B0-----:R-:W-:Y:S02]  /*28b0*/  FMNMX.FTZ R5, R10, R5, !PT ;  /* 0x000000050a057209 */ /* 0x001fe40007810000 */
[----:B------:R-:W-:Y:S02]  /*28c0*/  FSEL R37, R37, -INF , P1 ;  /* 0xff80000025257808 */ /* 0x000fe40000800000 */
[----:B------:R-:W-:Y:S01]  /*28d0*/  ISETP.GT.AND P1, PT, R4, 0x21, PT ;  /* 0x000000210400780c */ /* 0x000fe20003f24270 */
[----:B------:R-:W0:Y:S03]  /*28e0*/  SHFL.BFLY PT, R12, R5, 0x1, 0x1f ;  /* 0x0c201f00050c7f89 */ /* 0x000e2600000e0000 */
[----:B------:R-:W-:-:S02]  /*28f0*/  FSEL R41, R41, -INF , P1 ;  /* 0xff80000029297808 */ /* 0x000fc40000800000 */
[----:B------:R-:W-:-:S04]  /*2900*/  ISETP.GT.AND P1, PT, R4, 0x29, PT ;  /* 0x000000290400780c */ /* 0x000fc80003f24270 */
[----:B------:R-:W-:Y:S02]  /*2910*/  FSEL R45, R45, -INF , P1 ;  /* 0xff8000002d2d7808 */ /* 0x000fe40000800000 */
[----:B------:R-:W-:-:S04]  /*2920*/  ISETP.GT.AND P1, PT, R4, 0x31, PT ;  /* 0x000000310400780c */ /* 0x000fc80003f24270 */
[----:B------:R-:W-:Y:S02]  /*2930*/  FSEL R49, R49, -INF , P1 ;  /* 0xff80000031317808 */ /* 0x000fe40000800000 */
[----:B------:R-:W-:-:S04]  /*2940*/  ISETP.GT.AND P1, PT, R4, 0x39, PT ;  /* 0x000000390400780c */ /* 0x000fc80003f24270 */
[----:B------:R-:W-:Y:S02]  /*2950*/  FSEL R53, R53, -INF , P1 ;  /* 0xff80000035357808 */ /* 0x000fe40000800000 */
[----:B------:R-:W-:Y:S02]  /*2960*/  ISETP.GT.AND P1, PT, R4, 0x41, PT ;  /* 0x000000410400780c */ /* 0x000fe40003f24270 */
[----:B0-----:R-:W-:Y:S02]  /*2970*/  FMNMX.FTZ R3, R5, R12, !PT ;  /* 0x0000000c05037209 */ /* 0x001fe40007810000 */
[----:B------:R-:W-:Y:S02]  /*2980*/  FMNMX.FTZ R5, R24, R25, !PT ;  /* 0x0000001918057209 */ /* 0x000fe40007810000 */
[C---:B------:R-:W-:Y:S01]  /*2990*/  FSETP.NEU.FTZ.AND P2, PT, R3.reuse, -INF , PT ;  /* 0xff8000000300780b */ /* 0x040fe20003f5d000 */
[----:B------:R-:W-:Y:S01]  /*29a0*/  FMUL.FTZ R10, R3, UR35 ;  /* 0x00000023030a7c20 */ /* 0x000fe20008410000 */
[----:B------:R-:W-:-:S02]  /*29b0*/  FMNMX.FTZ R2, R28, R5, !PT ;  /* 0x000000051c027209 */ /* 0x000fc40007810000 */
[----:B------:R-:W-:Y:S02]  /*29c0*/  FSEL R57, R57, -INF , P1 ;  /* 0xff80000039397808 */ /* 0x000fe40000800000 */
[----:B------:R-:W-:Y:S02]  /*29d0*/  FMNMX.FTZ R5, R29, R2, !PT ;  /* 0x000000021d057209 */ /* 0x000fe40007810000 */
[----:B------:R-:W-:Y:S02]  /*29e0*/  FSEL R10, R10, RZ, P2 ;  /* 0x000000ff0a0a7208 */ /* 0x000fe40001000000 */
[----:B------:R-:W-:Y:S02]  /*29f0*/  FMNMX.FTZ R2, R32, R5, !PT ;  /* 0x0000000520027209 */ /* 0x000fe40007810000 */
[----:B------:R-:W-:Y:S01]  /*2a00*/  ISETP.GT.AND P2, PT, R4, 0x20, PT ;  /* 0x000000200400780c */ /* 0x000fe20003f44270 */
[--C-:B------:R-:W-:Y:S01]  /*2a10*/  FFMA.FTZ R26, R26, UR35, -R10.reuse ;  /* 0x000000231a1a7c23 */ /* 0x100fe2000801080a */
[----:B------:R-:W-:Y:S01]  /*2a20*/  FMNMX.FTZ R5, R33, R2, !PT ;  /* 0x0000000221057209 */ /* 0x000fe20007810000 */
[--C-:B------:R-:W-:Y:S01]  /*2a30*/  FFMA.FTZ R27, R27, UR35, -R10.reuse ;  /* 0x000000231b1b7c23 */ /* 0x100fe2000801080a */
[----:B------:R-:W-:Y:S01]  /*2a40*/  FSEL R40, R40, -INF , P2 ;  /* 0xff80000028287808 */ /* 0x000fe20001000000 */
[--C-:B------:R-:W-:Y:S01]  /*2a50*/  FFMA.FTZ R30, R30, UR35, -R10.reuse ;  /* 0x000000231e1e7c23 */ /* 0x100fe2000801080a */
[----:B------:R-:W-:Y:S01]  /*2a60*/  FMNMX.FTZ R2, R36, R5, !PT ;  /* 0x0000000524027209 */ /* 0x000fe20007810000 */
[----:B------:R-:W-:Y:S01]  /*2a70*/  MUFU.EX2 R26, R26 ;  /* 0x0000001a001a7308 */ /* 0x000fe20000000800 */
[----:B------:R-:W-:Y:S01]  /*2a80*/  ISETP.GT.AND P2, PT, R4, 0x28, PT ;  /* 0x000000280400780c */ /* 0x000fe20003f44270 */
[--C-:B------:R-:W-:Y:S01]  /*2a90*/  FFMA.FTZ R31, R31, UR35, -R10.reuse ;  /* 0x000000231f1f7c23 */ /* 0x100fe2000801080a */
[----:B------:R-:W-:Y:S01]  /*2aa0*/  FMNMX.FTZ R5, R37, R2, !PT ;  /* 0x0000000225057209 */ /* 0x000fe20007810000 */
[--C-:B------:R-:W-:Y:S01]  /*2ab0*/  FFMA.FTZ R34, R34, UR35, -R10.reuse ;  /* 0x0000002322227c23 */ /* 0x100fe2000801080a */
[----:B------:R-:W-:Y:S01]  /*2ac0*/  FSEL R44, R44, -INF , P2 ;  /* 0xff8000002c2c7808 */ /* 0x000fe20001000000 */
[--C-:B------:R-:W-:Y:S01]  /*2ad0*/  FFMA.FTZ R35, R35, UR35, -R10.reuse ;  /* 0x0000002323237c23 */ /* 0x100fe2000801080a */
[----:B------:R-:W-:Y:S01]  /*2ae0*/  FMNMX.FTZ R2, R40, R5, !PT ;  /* 0x0000000528027209 */ /* 0x000fe20007810000 */
[----:B------:R-:W0:Y:S01]  /*2af0*/  MUFU.EX2 R27, R27 ;  /* 0x0000001b001b7308 */ /* 0x000e220000000800 */
[----:B------:R-:W-:Y:S01]  /*2b00*/  ISETP.GT.AND P2, PT, R4, 0x30, PT ;  /* 0x000000300400780c */ /* 0x000fe20003f44270 */
[--C-:B------:R-:W-:Y:S01]  /*2b10*/  FFMA.FTZ R38, R38, UR35, -R10.reuse ;  /* 0x0000002326267c23 */ /* 0x100fe2000801080a */
[----:B------:R-:W-:Y:S01]  /*2b20*/  FMNMX.FTZ R5, R41, R2, !PT ;  /* 0x0000000229057209 */ /* 0x000fe20007810000 */
[--C-:B------:R-:W-:Y:S01]  /*2b30*/  FFMA.FTZ R39, R39, UR35, -R10.reuse ;  /* 0x0000002327277c23 */ /* 0x100fe2000801080a */
[----:B------:R-:W-:Y:S01]  /*2b40*/  FSEL R48, R48, -INF , P2 ;  /* 0xff80000030307808 */ /* 0x000fe20001000000 */
[--C-:B------:R-:W-:Y:S01]  /*2b50*/  FFMA.FTZ R42, R42, UR35, -R10.reuse ;  /* 0x000000232a2a7c23 */ /* 0x100fe2000801080a */
[----:B------:R-:W-:Y:S01]  /*2b60*/  FMNMX.FTZ R2, R44, R5, !PT ;  /* 0x000000052c027209 */ /* 0x000fe20007810000 */
[----:B------:R-:W1:Y:S01]  /*2b70*/  MUFU.EX2 R30, R30 ;  /* 0x0000001e001e7308 */ /* 0x000e620000000800 */
[----:B------:R-:W-:Y:S01]  /*2b80*/  ISETP.GT.AND P2, PT, R4, 0x38, PT ;  /* 0x000000380400780c */ /* 0x000fe20003f44270 */
[--C-:B------:R-:W-:Y:S01]  /*2b90*/  FFMA.FTZ R43, R43, UR35, -R10.reuse ;  /* 0x000000232b2b7c23 */ /* 0x100fe2000801080a */
[----:B------:R-:W-:Y:S01]  /*2ba0*/  FMNMX.FTZ R5, R45, R2, !PT ;  /* 0x000000022d057209 */ /* 0x000fe20007810000 */
[--C-:B------:R-:W-:Y:S01]  /*2bb0*/  FFMA.FTZ R46, R46, UR35, -R10.reuse ;  /* 0x000000232e2e7c23 */ /* 0x100fe2000801080a */
[----:B------:R-:W-:Y:S01]  /*2bc0*/  FSEL R52, R52, -INF , P2 ;  /* 0xff80000034347808 */ /* 0x000fe20001000000 */
[--C-:B------:R-:W-:Y:S01]  /*2bd0*/  FFMA.FTZ R47, R47, UR35, -R10.reuse ;  /* 0x000000232f2f7c23 */ /* 0x100fe2000801080a */
[----:B------:R-:W-:Y:S01]  /*2be0*/  FMNMX.FTZ R2, R48, R5, !PT ;  /* 0x0000000530027209 */ /* 0x000fe20007810000 */
[----:B------:R-:W2:Y:S01]  /*2bf0*/  MUFU.EX2 R31, R31 ;  /* 0x0000001f001f7308 */ /* 0x000ea20000000800 */
[----:B------:R-:W-:Y:S01]  /*2c00*/  ISETP.GT.AND P2, PT, R4, 0x40, PT ;  /* 0x000000400400780c */ /* 0x000fe20003f44270 */
[----:B0-----:R-:W-:Y:S01]  /*2c10*/  FADD.FTZ R11, R26, R27 ;  /* 0x0000001b1a0b7221 */ /* 0x001fe20000010000 */
[----:B------:R-:W-:Y:S01]  /*2c20*/  FMNMX.FTZ R5, R49, R2, !PT ;  /* 0x0000000231057209 */ /* 0x000fe20007810000 */
[--C-:B------:R-:W-:Y:S01]  /*2c30*/  FFMA.FTZ R50, R50, UR35, -R10.reuse ;  /* 0x0000002332327c23 */ /* 0x100fe2000801080a */
[----:B------:R-:W-:Y:S01]  /*2c40*/  FSEL R56, R56, -INF , P2 ;  /* 0xff80000038387808 */ /* 0x000fe20001000000 */
[--C-:B------:R-:W-:Y:S01]  /*2c50*/  FFMA.FTZ R51, R51, UR35, -R10.reuse ;  /* 0x0000002333337c23 */ /* 0x100fe2000801080a */
[----:B------:R-:W-:Y:S01]  /*2c60*/  FMNMX.FTZ R2, R52, R5, !PT ;  /* 0x0000000534027209 */ /* 0x000fe20007810000 */
[----:B------:R-:W-:Y:S01]  /*2c70*/  MUFU.EX2 R34, R34 ;  /* 0x0000002200227308 */ /* 0x000fe20000000800 */
[----:B------:R-:W-:Y:S01]  /*2c80*/  ISETP.GT.AND P2, PT, R4, 0x48, PT ;  /* 0x000000480400780c */ /* 0x000fe20003f44270 */
[----:B-1----:R-:W-:Y:S01]  /*2c90*/  FADD.FTZ R14, R30, R11 ;  /* 0x0000000b1e0e7221 */ /* 0x002fe20000010000 */
[----:B------:R-:W-:Y:S01]  /*2ca0*/  FMNMX.FTZ R5, R53, R2, !PT ;  /* 0x0000000235057209 */ /* 0x000fe20007810000 */
[--C-:B------:R-:W-:Y:S01]  /*2cb0*/  FFMA.FTZ R54, R54, UR35, -R10.reuse ;  /* 0x0000002336367c23 */ /* 0x100fe2000801080a */
[----:B------:R-:W-:Y:S01]  /*2cc0*/  ISETP.GT.AND P1, PT, R4, 0x49, PT ;  /* 0x000000490400780c */ /* 0x000fe20003f24270 */
[----:B------:R-:W-:Y:S01]  /*2cd0*/  FFMA.FTZ R55, R55, UR35, -R10 ;  /* 0x0000002337377c23 */ /* 0x000fe2000801080a */
[----:B------:R-:W-:Y:S01]  /*2ce0*/  FMNMX.FTZ R2, R56, R5, !PT ;  /* 0x0000000538027209 */ /* 0x000fe20007810000 */
[----:B------:R-:W0:Y:S01]  /*2cf0*/  MUFU.EX2 R35, R35 ;  /* 0x0000002300237308 */ /* 0x000e220000000800 */
[----:B------:R-:W-:Y:S01]  /*2d00*/  FSEL R60, R60, -INF , P2 ;  /* 0xff8000003c3c7808 */ /* 0x000fe20001000000 */
[----:B--2---:R-:W-:Y:S01]  /*2d10*/  FADD.FTZ R11, R31, R14 ;  /* 0x0000000e1f0b7221 */ /* 0x004fe20000010000 */
[----:B------:R-:W-:Y:S01]  /*2d20*/  FMNMX.FTZ R5, R57, R2, !PT ;  /* 0x0000000239057209 */ /* 0x000fe20007810000 */
[--C-:B------:R-:W-:Y:S01]  /*2d30*/  FFMA.FTZ R58, R58, UR35, -R10.reuse ;  /* 0x000000233a3a7c23 */ /* 0x100fe2000801080a */
[----:B------:R-:W-:Y:S01]  /*2d40*/  ISETP.GT.AND P2, PT, R4, 0x50, PT ;  /* 0x000000500400780c */ /* 0x000fe20003f44270 */
[--C-:B------:R-:W-:Y:S01]  /*2d50*/  FFMA.FTZ R59, R59, UR35, -R10.reuse ;  /* 0x000000233b3b7c23 */ /* 0x100fe2000801080a */
[----:B------:R-:W-:Y:S01]  /*2d60*/  FSEL R61, R61, -INF , P1 ;  /* 0xff8000003d3d7808 */ /* 0x000fe20000800000 */
[----:B------:R-:W-:Y:S01]  /*2d70*/  MUFU.EX2 R38, R38 ;  /* 0x0000002600267308 */ /* 0x000fe20000000800 */
[----:B------:R-:W-:Y:S01]  /*2d80*/  FMNMX.FTZ R2, R60, R5, !PT ;  /* 0x000000053c027209 */ /* 0x000fe20007810000 */
[--C-:B------:R-:W-:Y:S01]  /*2d90*/  FFMA.FTZ R62, R62, UR35, -R10.reuse ;  /* 0x000000233e3e7c23 */ /* 0x100fe2000801080a */
[----:B------:R-:W-:Y:S01]  /*2da0*/  ISETP.GT.AND P1, PT, R4, 0x51, PT ;  /* 0x000000510400780c */ /* 0x000fe20003f24270 */
[--C-:B------:R-:W-:Y:S01]  /*2db0*/  FFMA.FTZ R63, R63, UR35, -R10.reuse ;  /* 0x000000233f3f7c23 */ /* 0x100fe2000801080a */
[----:B------:R-:W-:Y:S01]  /*2dc0*/  FSEL R64, R64, -INF , P2 ;  /* 0xff80000040407808 */ /* 0x000fe20001000000 */
[--C-:B------:R-:W-:Y:S01]  /*2dd0*/  FFMA.FTZ R66, R66, UR35, -R10.reuse ;  /* 0x0000002342427c23 */ /* 0x100fe2000801080a */
[----:B------:R-:W-:Y:S01]  /*2de0*/  FMNMX.FTZ R5, R61, R2, !PT ;  /* 0x000000023d057209 */ /* 0x000fe20007810000 */
[----:B------:R-:W1:Y:S01]  /*2df0*/  MUFU.EX2 R39, R39 ;  /* 0x0000002700277308 */ /* 0x000e620000000800 */
[----:B------:R-:W-:Y:S01]  /*2e00*/  ISETP.GT.AND P2, PT, R4, 0x58, PT ;  /* 0x000000580400780c */ /* 0x000fe20003f44270 */
[--C-:B------:R-:W-:Y:S01]  /*2e10*/  FFMA.FTZ R67, R67, UR35, -R10.reuse ;  /* 0x0000002343437c23 */ /* 0x100fe2000801080a */
[----:B------:R-:W-:Y:S01]  /*2e20*/  FSEL R65, R65, -INF , P1 ;  /* 0xff80000041417808 */ /* 0x000fe20000800000 */
[--C-:B------:R-:W-:Y:S01]  /*2e30*/  FFMA.FTZ R70, R70, UR35, -R10.reuse ;  /* 0x0000002346467c23 */ /* 0x100fe2000801080a */
[----:B------:R-:W-:Y:S01]  /*2e40*/  FMNMX.FTZ R2, R64, R5, !PT ;  /* 0x0000000540027209 */ /* 0x000fe20007810000 */
[----:B------:R-:W-:Y:S01]  /*2e50*/  FFMA.FTZ R10, R71, UR35, -R10 ;  /* 0x00000023470a7c23 */ /* 0x000fe2000801080a */
[----:B------:R-:W-:Y:S01]  /*2e60*/  ISETP.GT.AND P1, PT, R4, 0x59, PT ;  /* 0x000000590400780c */ /* 0x000fe20003f24270 */
[----:B------:R-:W-:Y:S01]  /*2e70*/  MUFU.EX2 R42, R42 ;  /* 0x0000002a002a7308 */ /* 0x000fe20000000800 */
[----:B------:R-:W-:-:S02]  /*2e80*/  FSEL R68, R68, -INF , P2 ;  /* 0xff80000044447808 */ /* 0x000fc40001000000 */
[----:B------:R-:W-:Y:S02]  /*2e90*/  FMNMX.FTZ R5, R65, R2, !PT ;  /* 0x0000000241057209 */ /* 0x000fe40007810000 */
[----:B------:R-:W-:Y:S02]  /*2ea0*/  FSEL R69, R69, -INF , P1 ;  /* 0xff80000045457808 */ /* 0x000fe40000800000 */
[----:B------:R-:W-:Y:S01]  /*2eb0*/  FMNMX.FTZ R2, R68, R5, !PT ;  /* 0x0000000544027209 */ /* 0x000fe20007810000 */
[----:B------:R-:W2:Y:S01]  /*2ec0*/  MUFU.EX2 R43, R43 ;  /* 0x0000002b002b7308 */ /* 0x000ea20000000800 */
[----:B------:R-:W-:Y:S02]  /*2ed0*/  F2FP.BF16.F32.PACK_AB R189, R27, R26 ;  /* 0x0000001a1bbd723e */ /* 0x000fe400000010ff */
[----:B------:R-:W-:Y:S02]  /*2ee0*/  CS2R R26, SRZ ;  /* 0x00000000001a7805 */ /* 0x000fe4000001ff00 */
[----:B------:R-:W-:-:S02]  /*2ef0*/  FMNMX.FTZ R2, R69, R2, !PT ;  /* 0x0000000245027209 */ /* 0x000fc40007810000 */
[----:B------:R-:W-:Y:S02]  /*2f00*/  F2FP.BF16.F32.PACK_AB R191, R31, R30 ;  /* 0x0000001e1fbf723e */ /* 0x000fe400000010ff */
[----:B------:R-:W-:Y:S02]  /*2f10*/  CS2R R30, SRZ ;  /* 0x00000000001e7805 */ /* 0x000fe4000001ff00 */
[----:B0-----:R-:W-:Y:S01]  /*2f20*/  F2FP.BF16.F32.PACK_AB R185, R35, R34 ;  /* 0x0000002223b9723e */ /* 0x001fe200000010ff */
[----:B------:R-:W0:Y:S01]  /*2f30*/  SHFL.BFLY PT, R5, R2, 0x2, 0x1f ;  /* 0x0c401f0002057f89 */ /* 0x000e2200000e0000 */
[----:B------:R-:W-:Y:S01]  /*2f40*/  MUFU.EX2 R46, R46 ;  /* 0x0000002e002e7308 */ /* 0x000fe20000000800 */
[----:B-1----:R-:W-:-:S07]  /*2f50*/  F2FP.BF16.F32.PACK_AB R187, R39, R38 ;  /* 0x0000002627bb723e */ /* 0x002fce00000010ff */
[----:B------:R-:W1:Y:S01]  /*2f60*/  MUFU.EX2 R47, R47 ;  /* 0x0000002f002f7308 */ /* 0x000e620000000800 */
[----:B--2---:R-:W-:-:S07]  /*2f70*/  F2FP.BF16.F32.PACK_AB R181, R43, R42 ;  /* 0x0000002a2bb5723e */ /* 0x004fce00000010ff */
[----:B------:R-:W-:Y:S01]  /*2f80*/  MUFU.EX2 R50, R50 ;  /* 0x0000003200327308 */ /* 0x000fe20000000800 */
[----:B0-----:R-:W-:-:S07]  /*2f90*/  FMNMX.FTZ R5, R2, R5, !PT ;  /* 0x0000000502057209 */ /* 0x001fce0007810000 */
[----:B------:R-:W0:Y:S01]  /*2fa0*/  MUFU.EX2 R51, R51 ;  /* 0x0000003300337308 */ /* 0x000e220000000800 */
[----:B-1----:R-:W-:Y:S01]  /*2fb0*/  F2FP.BF16.F32.PACK_AB R183, R47, R46 ;  /* 0x0000002e2fb7723e */ /* 0x002fe200000010ff */
[----:B------:R-:W1:Y:S06]  /*2fc0*/  SHFL.BFLY PT, R4, R5, 0x1, 0x1f ;  /* 0x0c201f0005047f89 */ /* 0x000e6c00000e0000 */
[----:B------:R-:W-:Y:S08]  /*2fd0*/  MUFU.EX2 R54, R54 ;  /* 0x0000003600367308 */ /* 0x000ff00000000800 */
[----:B------:R-:W2:Y:S01]  /*2fe0*/  MUFU.EX2 R55, R55 ;  /* 0x0000003700377308 */ /* 0x000ea20000000800 */
[----:B0-----:R-:W-:-:S07]  /*2ff0*/  F2FP.BF16.F32.PACK_AB R177, R51, R50 ;  /* 0x0000003233b1723e */ /* 0x001fce00000010ff */
[----:B------:R-:W-:Y:S01]  /*3000*/  MUFU.EX2 R58, R58 ;  /* 0x0000003a003a7308 */ /* 0x000fe20000000800 */
[----:B-1----:R-:W-:-:S04]  /*3010*/  FMNMX.FTZ R4, R5, R4, !PT ;  /* 0x0000000405047209 */ /* 0x002fc80007810000 */
[C---:B------:R-:W-:Y:S01]  /*3020*/  FSETP.NEU.FTZ.AND P1, PT, R4.reuse, -INF , PT ;  /* 0xff8000000400780b */ /* 0x040fe20003f3d000 */
[----:B------:R-:W-:Y:S02]  /*3030*/  FMUL.FTZ R2, R4, UR35 ;  /* 0x0000002304027c20 */ /* 0x000fe40008410000 */
[----:B------:R-:W0:Y:S01]  /*3040*/  MUFU.EX2 R59, R59 ;  /* 0x0000003b003b7308 */ /* 0x000e220000000800 */
[----:B--2---:R-:W-:Y:S02]  /*3050*/  F2FP.BF16.F32.PACK_AB R179, R55, R54 ;  /* 0x0000003637b3723e */ /* 0x004fe400000010ff */
[----:B------:R-:W-:Y:S02]  /*3060*/  FSEL R2, R2, RZ, P1 ;  /* 0x000000ff02027208 */ /* 0x000fe40000800000 */
[----:B------:R-:W-:-:S03]  /*3070*/  PLOP3.LUT P1, PT, PT, PT, UP0, 0x80, 0x0 ;  /* 0x000000000000781c */ /* 0x000fc60003f2f008 */
[----:B------:R-:W-:Y:S01]  /*3080*/  MUFU.EX2 R62, R62 ;  /* 0x0000003e003e7308 */ /* 0x000fe20000000800 */
[--C-:B------:R-:W-:Y:S01]  /*3090*/  FFMA.FTZ R24, R24, UR35, -R2.reuse ;  /* 0x0000002318187c23 */ /* 0x100fe20008010802 */
        /* <DEDUP_REMOVED lines=23> */
[--C-:B------:R-:W-:Y:S01]  /*3210*/  FFMA.FTZ R65, R65, UR35, -R2.reuse ;  /* 0x0000002341417c23 */ /* 0x100fe20008010802 */
[--C-:B------:R-:W-:Y:S01]  /*3220*/  FFMA.FTZ R68, R68, UR35, -R2.reuse ;  /* 0x0000002344447c23 */ /* 0x100fe20008010802 */
[----:B------:R-:W-:Y:S01]  /*3230*/  FFMA.FTZ R2, R69, UR35, -R2 ;  /* 0x0000002345027c23 */ /* 0x000fe20008010802 */
[----:B0-----:R-:W-:-:S04]  /*3240*/  F2FP.BF16.F32.PACK_AB R173, R59, R58 ;  /* 0x0000003a3bad723e */ /* 0x001fc800000010ff */
[----:B------:R-:W0:Y:S01]  /*3250*/  MUFU.EX2 R29, R29 ;  /* 0x0000001d001d7308 */ /* 0x000e220000000800 */
[----:B-1----:R-:W-:Y:S01]  /*3260*/  FADD.FTZ R5, R24, R25 ;  /* 0x0000001918057221 */ /* 0x002fe20000010000 */
[----:B------:R-:W-:Y:S02]  /*3270*/  F2FP.BF16.F32.PACK_AB R188, R25, R24 ;  /* 0x0000001819bc723e */ /* 0x000fe400000010ff */
[----:B------:R-:W-:-:S04]  /*3280*/  CS2R R24, SRZ ;  /* 0x0000000000187805 */ /* 0x000fc8000001ff00 */
[----:B------:R-:W1:Y:S01]  /*3290*/  MUFU.EX2 R32, R32 ;  /* 0x0000002000207308 */ /* 0x000e620000000800 */
[----:B--2---:R-:W-:-:S07]  /*32a0*/  FADD.FTZ R12, R28, R5 ;  /* 0x000000051c0c7221 */ /* 0x004fce0000010000 */
[----:B------:R-:W2:Y:S01]  /*32b0*/  MUFU.EX2 R33, R33 ;  /* 0x0000002100217308 */ /* 0x000ea20000000800 */
[C---:B0-----:R-:W-:Y:S01]  /*32c0*/  FADD.FTZ R5, R29.reuse, R12 ;  /* 0x0000000c1d057221 */ /* 0x041fe20000010000 */
[----:B------:R-:W-:Y:S01]  /*32d0*/  FADD.FTZ R12, R34, R11 ;  /* 0x0000000b220c7221 */ /* 0x000fe20000010000 */
[----:B------:R-:W-:Y:S02]  /*32e0*/  F2FP.BF16.F32.PACK_AB R190, R29, R28 ;  /* 0x0000001c1dbe723e */ /* 0x000fe400000010ff */
[----:B------:R-:W-:Y:S01]  /*32f0*/  CS2R R28, SRZ ;  /* 0x00000000001c7805 */ /* 0x000fe2000001ff00 */
[----:B------:R-:W-:Y:S01]  /*3300*/  FADD.FTZ R11, R35, R12 ;  /* 0x0000000c230b7221 */ /* 0x000fe20000010000 */
[----:B------:R-:W-:Y:S01]  /*3310*/  CS2R R34, SRZ ;  /* 0x0000000000227805 */ /* 0x000fe2000001ff00 */
[----:B------:R-:W0:Y:S01]  /*3320*/  MUFU.EX2 R36, R36 ;  /* 0x0000002400247308 */ /* 0x000e220000000800 */
[----:B-1----:R-:W-:Y:S01]  /*3330*/  FADD.FTZ R0, R32, R5 ;  /* 0x0000000520007221 */ /* 0x002fe20000010000 */
[----:B------:R-:W-:-:S04]  /*3340*/  FADD.FTZ R12, R38, R11 ;  /* 0x0000000b260c7221 */ /* 0x000fc80000010000 */
[----:B------:R-:W-:Y:S01]  /*3350*/  FADD.FTZ R11, R39, R12 ;  /* 0x0000000c270b7221 */ /* 0x000fe20000010000 */
[----:B------:R-:W-:Y:S01]  /*3360*/  CS2R R38, SRZ ;  /* 0x0000000000267805 */ /* 0x000fe2000001ff00 */
[----:B------:R-:W1:Y:S01]  /*3370*/  MUFU.EX2 R37, R37 ;  /* 0x0000002500257308 */ /* 0x000e620000000800 */
[C---:B--2---:R-:W-:Y:S01]  /*3380*/  FADD.FTZ R5, R33.reuse, R0 ;  /* 0x0000000021057221 */ /* 0x044fe20000010000 */
[----:B------:R-:W-:Y:S01]  /*3390*/  FADD.FTZ R12, R42, R11 ;  /* 0x0000000b2a0c7221 */ /* 0x000fe20000010000 */
[----:B------:R-:W-:Y:S02]  /*33a0*/  F2FP.BF16.F32.PACK_AB R184, R33, R32 ;  /* 0x0000002021b8723e */ /* 0x000fe400000010ff */
[----:B------:R-:W-:Y:S01]  /*33b0*/  CS2R R32, SRZ ;  /* 0x0000000000207805 */ /* 0x000fe2000001ff00 */
[----:B------:R-:W-:Y:S01]  /*33c0*/  FADD.FTZ R11, R43, R12 ;  /* 0x0000000c2b0b7221 */ /* 0x000fe20000010000 */
[----:B------:R-:W-:Y:S01]  /*33d0*/  CS2R R42, SRZ ;  /* 0x00000000002a7805 */ /* 0x000fe2000001ff00 */
[----:B------:R-:W2:Y:S01]  /*33e0*/  MUFU.EX2 R40, R40 ;  /* 0x0000002800287308 */ /* 0x000ea20000000800 */
[----:B0-----:R-:W-:Y:S01]  /*33f0*/  FADD.FTZ R0, R36, R5 ;  /* 0x0000000524007221 */ /* 0x001fe20000010000 */
[----:B------:R-:W-:-:S04]  /*3400*/  FADD.FTZ R12, R46, R11 ;  /* 0x0000000b2e0c7221 */ /* 0x000fc80000010000 */
[----:B------:R-:W-:Y:S01]  /*3410*/  FADD.FTZ R11, R47, R12 ;  /* 0x0000000c2f0b7221 */ /* 0x000fe20000010000 */
[----:B------:R-:W-:Y:S01]  /*3420*/  CS2R R46, SRZ ;  /* 0x00000000002e7805 */ /* 0x000fe2000001ff00 */
[----:B------:R-:W0:Y:S01]  /*3430*/  MUFU.EX2 R41, R41 ;  /* 0x0000002900297308 */ /* 0x000e220000000800 */
[C---:B-1----:R-:W-:Y:S01]  /*3440*/  FADD.FTZ R5, R37.reuse, R0 ;  /* 0x0000000025057221 */ /* 0x042fe20000010000 */
[----:B------:R-:W-:Y:S01]  /*3450*/  FADD.FTZ R12, R50, R11 ;  /* 0x0000000b320c7221 */ /* 0x000fe20000010000 */
[----:B------:R-:W-:Y:S02]  /*3460*/  F2FP.BF16.F32.PACK_AB R186, R37, R36 ;  /* 0x0000002425ba723e */ /* 0x000fe400000010ff */
[----:B------:R-:W-:Y:S01]  /*3470*/  CS2R R36, SRZ ;  /* 0x0000000000247805 */ /* 0x000fe2000001ff00 */
[----:B------:R-:W-:Y:S01]  /*3480*/  FADD.FTZ R11, R51, R12 ;  /* 0x0000000c330b7221 */ /* 0x000fe20000010000 */
[----:B------:R-:W-:Y:S01]  /*3490*/  CS2R R50, SRZ ;  /* 0x0000000000327805 */ /* 0x000fe2000001ff00 */
[----:B------:R-:W1:Y:S01]  /*34a0*/  MUFU.EX2 R44, R44 ;  /* 0x0000002c002c7308 */ /* 0x000e620000000800 */
[----:B--2---:R-:W-:Y:S01]  /*34b0*/  FADD.FTZ R0, R40, R5 ;  /* 0x0000000528007221 */ /* 0x004fe20000010000 */
[----:B------:R-:W-:-:S04]  /*34c0*/  FADD.FTZ R12, R54, R11 ;  /* 0x0000000b360c7221 */ /* 0x000fc80000010000 */
[----:B------:R-:W-:Y:S01]  /*34d0*/  FADD.FTZ R11, R55, R12 ;  /* 0x0000000c370b7221 */ /* 0x000fe20000010000 */
[----:B------:R-:W-:Y:S01]  /*34e0*/  CS2R R54, SRZ ;  /* 0x0000000000367805 */ /* 0x000fe2000001ff00 */
        /* <DEDUP_REMOVED lines=9> */
[----:B------:R-:W-:-:S06]  /*3580*/  FADD.FTZ R12, R62, R13 ;  /* 0x0000000d3e0c7221 */ /* 0x000fcc0000010000 */
[----:B------:R-:W1:Y:S01]  /*3590*/  MUFU.EX2 R49, R49 ;  /* 0x0000003100317308 */ /* 0x000e620000000800 */
[C---:B--2---:R-:W-:Y:S01]  /*35a0*/  FADD.FTZ R5, R45.reuse, R0 ;  /* 0x000000002d057221 */ /* 0x044fe20000010000 */
[----:B------:R-:W-:Y:S02]  /*35b0*/  F2FP.BF16.F32.PACK_AB R182, R45, R44 ;  /* 0x0000002c2db6723e */ /* 0x000fe400000010ff */
[----:B------:R-:W-:-:S04]  /*35c0*/  CS2R R44, SRZ ;  /* 0x00000000002c7805 */ /* 0x000fc8000001ff00 */
[----:B------:R-:W2:Y:S01]  /*35d0*/  MUFU.EX2 R52, R52 ;  /* 0x0000003400347308 */ /* 0x000ea20000000800 */
[----:B0-----:R-:W-:-:S07]  /*35e0*/  FADD.FTZ R0, R48, R5 ;  /* 0x0000000530007221 */ /* 0x001fce0000010000 */
[----:B------:R-:W0:Y:S01]  /*35f0*/  MUFU.EX2 R53, R53 ;  /* 0x0000003500357308 */ /* 0x000e220000000800 */
[C---:B-1----:R-:W-:Y:S01]  /*3600*/  FADD.FTZ R5, R49.reuse, R0 ;  /* 0x0000000031057221 */ /* 0x042fe20000010000 */
[----:B------:R-:W-:Y:S02]  /*3610*/  F2FP.BF16.F32.PACK_AB R176, R49, R48 ;  /* 0x0000003031b0723e */ /* 0x000fe400000010ff */
[----:B------:R-:W-:-:S04]  /*3620*/  CS2R R48, SRZ ;  /* 0x0000000000307805 */ /* 0x000fc8000001ff00 */
[----:B------:R-:W1:Y:S01]  /*3630*/  MUFU.EX2 R56, R56 ;  /* 0x0000003800387308 */ /* 0x000e620000000800 */
[----:B--2---:R-:W-:-:S07]  /*3640*/  FADD.FTZ R0, R52, R5 ;  /* 0x0000000534007221 */ /* 0x004fce0000010000 */
[----:B------:R-:W2:Y:S01]  /*3650*/  MUFU.EX2 R57, R57 ;  /* 0x0000003900397308 */ /* 0x000ea20000000800 */
[C---:B0-----:R-:W-:Y:S01]  /*3660*/  FADD.FTZ R5, R53.reuse, R0 ;  /* 0x0000000035057221 */ /* 0x041fe20000010000 */
[----:B------:R-:W-:Y:S02]  /*3670*/  F2FP.BF16.F32.PACK_AB R178, R53, R52 ;  /* 0x0000003435b2723e */ /* 0x000fe400000010ff */
[----:B------:R-:W-:-:S04]  /*3680*/  CS2R R52, SRZ ;  /* 0x0000000000347805 */ /* 0x000fc8000001ff00 */
[----:B------:R-:W0:Y:S01]  /*3690*/  MUFU.EX2 R60, R60 ;  /* 0x0000003c003c7308 */ /* 0x000e220000000800 */
[----:B-1----:R-:W-:-:S07]  /*36a0*/  FADD.FTZ R0, R56, R5 ;  /* 0x0000000538007221 */ /* 0x002fce0000010000 */
        /* <DEDUP_REMOVED lines=10> */
[----:B------:R-:W-:Y:S01]  /*3750*/  MUFU.EX2 R66, R66 ;  /* 0x0000004200427308 */ /* 0x000fe20000000800 */
[C---:B--2---:R-:W-:Y:S01]  /*3760*/  FADD.FTZ R13, R63.reuse, R12 ;  /* 0x0000000c3f0d7221 */ /* 0x044fe20000010000 */
[----:B------:R-:W-:Y:S02]  /*3770*/  F2FP.BF16.F32.PACK_AB R175, R63, R62 ;  /* 0x0000003e3faf723e */ /* 0x000fe400000010ff */
[----:B------:R-:W-:-:S04]  /*3780*/  CS2R R62, SRZ ;  /* 0x00000000003e7805 */ /* 0x000fc8000001ff00 */
[----:B------:R-:W1:Y:S01]  /*3790*/  MUFU.EX2 R65, R65 ;  /* 0x0000004100417308 */ /* 0x000e620000000800 */
[----:B0-----:R-:W-:-:S07]  /*37a0*/  FADD.FTZ R0, R64, R11 ;  /* 0x0000000b40007221 */ /* 0x001fce0000010000 */
[----:B------:R-:W0:Y:S08]  /*37b0*/  MUFU.EX2 R67, R67 ;  /* 0x0000004300437308 */ /* 0x000e300000000800 */
[----:B------:R-:W2:Y:S01]  /*37c0*/  MUFU.EX2 R68, R68 ;  /* 0x0000004400447308 */ /* 0x000ea20000000800 */
[C---:B-1----:R-:W-:Y:S01]  /*37d0*/  FADD.FTZ R11, R65.reuse, R0 ;  /* 0x00000000410b7221 */ /* 0x042fe20000010000 */
[----:B------:R-:W-:-:S02]  /*37e0*/  F2FP.BF16.F32.PACK_AB R168, R65, R64 ;  /* 0x0000004041a8723e */ /* 0x000fc400000010ff */
[----:B------:R-:W-:-:S04]  /*37f0*/  CS2R R64, SRZ ;  /* 0x0000000000407805 */ /* 0x000fc8000001ff00 */
[----:B------:R-:W1:Y:S01]  /*3800*/  MUFU.EX2 R70, R70 ;  /* 0x0000004600467308 */ /* 0x000e620000000800 */
[----:B0-----:R-:W-:-:S07]  /*3810*/  F2FP.BF16.F32.PACK_AB R169, R67, R66 ;  /* 0x0000004243a9723e */ /* 0x001fce00000010ff */
[----:B------:R0:W3:Y:S08]  /*3820*/  MUFU.EX2 R5, R2 ;  /* 0x0000000200057308 */ /* 0x0000f00000000800 */
[----:B------:R2:W4:Y:S01]  /*3830*/  MUFU.EX2 R171, R10 ;  /* 0x0000000a00ab7308 */ /* 0x0005220000000800 */
[----:B0-----:R-:W-:-:S04]  /*3840*/  FADD.FTZ R2, R66, R13 ;  /* 0x0000000d42027221 */ /* 0x001fc80000010000 */
[----:B------:R-:W-:Y:S01]  /*3850*/  FADD.FTZ R13, R67, R2 ;  /* 0x00000002430d7221 */ /* 0x000fe20000010000 */
[----:B------:R-:W-:Y:S01]  /*3860*/  IMAD.MOV.U32 R2, RZ, RZ, 0x3f800000 ;  /* 0x3f800000ff027424 */ /* 0x000fe200078e00ff */
[----:B------:R-:W-:Y:S01]  /*3870*/  CS2R R66, SRZ ;  /* 0x0000000000427805 */ /* 0x000fe2000001ff00 */
[----:B--2---:R-:W-:Y:S01]  /*3880*/  FADD.FTZ R10, R68, R11 ;  /* 0x0000000b440a7221 */ /* 0x004fe20000010000 */
[----:B-1----:R-:W-:Y:S01]  /*3890*/  FADD.FTZ R0, R70, R13 ;  /* 0x0000000d46007221 */ /* 0x002fe20000010000 */
[C---:B---3--:R-:W-:Y:S02]  /*38a0*/  F2FP.BF16.F32.PACK_AB R170, R5.reuse, R68 ;  /* 0x0000004405aa723e */ /* 0x048fe400000010ff */
[----:B------:R-:W-:Y:S01]  /*38b0*/  CS2R R68, SRZ ;  /* 0x0000000000447805 */ /* 0x000fe2000001ff00 */
[----:B------:R-:W-:Y:S01]  /*38c0*/  FADD.FTZ R10, R5, R10 ;  /* 0x0000000a050a7221 */ /* 0x000fe20000010000 */
[C---:B----4-:R-:W-:Y:S01]  /*38d0*/  FADD.FTZ R5, R171.reuse, R0 ;  /* 0x00000000ab057221 */ /* 0x050fe20000010000 */
[----:B------:R-:W-:Y:S01]  /*38e0*/  F2FP.BF16.F32.PACK_AB R171, R171, R70 ;  /* 0x00000046abab723e */ /* 0x000fe200000010ff */
[----:B------:R-:W-:Y:S01]  /*38f0*/  IMAD.MOV.U32 R0, RZ, RZ, 0x3f800000 ;  /* 0x3f800000ff007424 */ /* 0x000fe200078e00ff */
        /* <DEDUP_REMOVED lines=9> */
[----:B------:R-:W-:-:S06]  /*3990*/  ULDC UR35, c[0x0][0x988] ;  /* 0x0002620000237ab9 */ /* 0x000fcc0000000800 */
.L_x_2217:
[----:B------:R-:W-:-:S04]  /*39a0*/  UISETP.NE.AND UP0, UPT, UR6, 0x1, UPT ;  /* 0x000000010600788c */ /* 0x000fc8000bf05270 */
[----:B------:R-:W-:-:S04]  /*39b0*/  USEL UR38, URZ, 0x1, UP0 ;  /* 0x000000013f267887 */ /* 0x000fc80008000000 */
[----:B------:R-:W-:Y:S01]  /*39c0*/  ULOP3.LUT UR38, UR5, UR38, URZ, 0x3c, !UPT ;  /* 0x0000002605267292 */ /* 0x000fe2000f8e3c3f */
[----:B------:R-:W-:Y:S11]  /*39d0*/  @!P0 BRA `(.L_x_2207) ;  /* 0x0000000000048947 */ /* 0x000ff60003800000 */
[----:B------:R-:W-:Y:S01]  /*39e0*/  BPT.TRAP 0x1 ;  /* 0x000000040000795c */ /* 0x000fe20000300000 */
.L_x_2207:
        /* <DEDUP_REMOVED lines=9> */
.L_x_2208:
[----:B-1----:R-:W-:Y:S05]  /*3a80*/  @P1 BRA `(.L_x_2209) ;  /* 0x0000000000081947 */ /* 0x002fea0003800000 */
[----:B------:R-:W1:Y:S02]  /*3a90*/  SYNCS.PHASECHK.TRANS64.TRYWAIT P1, [UR7+0x30830], R3 ;  /* 0x03083003ff0075a7 */ /* 0x000e640008020147 */
[----:B-1----:R-:W-:Y:S05]  /*3aa0*/  @!P1 BRA `(.L_x_2210) ;  /* 0x000000bc00089947 */ /* 0x002fea0003800000 */
.L_x_2209:
        /* <DEDUP_REMOVED lines=175> */
.L_x_2211:
[----:B------:R-:W-:Y:S01]  /*45a0*/  ULEA UR10, UR6, UR40, 0x3 ;  /* 0x00000028060a7291 */ /* 0x000fe2000f8e183f */
[----:B------:R-:W-:-:S04]  /*45b0*/  MOV R0, UR5 ;  /* 0x0000000500007c02 */ /* 0x000fc80008000f00 */
[----:B------:R-:W-:-:S04]  /*45c0*/  SHF.L.U32 R0, R0, 0x1f, RZ ;  /* 0x0000001f00007819 */ /* 0x000fc800000006ff */
[----:B------:R2:W3:Y:S01]  /*45d0*/  SYNCS.PHASECHK.TRANS64.TRYWAIT P1, [UR10+0x30850], R0 ;  /* 0x03085000ff0075a7 */ /* 0x0004e2000802014a */
[----:B------:R-:W-:Y:S05]  /*45e0*/  @!P0 BRA `(.L_x_2212) ;  /* 0x0000000000048947 */ /* 0x000fea0003800000 */
[----:B------:R-:W-:Y:S01]  /*45f0*/  BPT.TRAP 0x1 ;  /* 0x000000040000795c */ /* 0x000fe20000300000 */
.L_x_2212:
[----:B---3--:R-:W-:Y:S05]  /*4600*/  @P1 BRA `(.L_x_2213) ;  /* 0x0000000000081947 */ /* 0x008fea0003800000 */
[----:B------:R-:W3:Y:S02]  /*4610*/  SYNCS.PHASECHK.TRANS64.TRYWAIT P1, [UR10+0x30850], R0 ;  /* 0x03085000ff0075a7 */ /* 0x000ee4000802014a */
[----:B---3--:R-:W-:Y:S05]  /*4620*/  @!P1 BRA `(.L_x_2214) ;  /* 0x000000b000409947 */ /* 0x008fea0003800000 */
.L_x_2213:
        /* <DEDUP_REMOVED lines=37> */
.L_x_2215:
[----:B------:R-:W-:Y:S01]  /*4880*/  UISETP.NE.AND UP0, UPT, UR60, URZ, UPT ;  /* 0x0000003f3c00728c */ /* 0x000fe2000bf05270 */
[----:B0-2---:R-:W-:Y:S01]  /*4890*/  VIADD R0, R18, UR42 ;  /* 0x0000002a12007c36 */ /* 0x005fe20008000000 */
[----:B------:R-:W0:Y:S01]  /*48a0*/  LDC R13, c[0x0][0x2f0] ;  /* 0x0000bc00ff0d7b82 */ /* 0x000e220000000800 */
[----:B------:R-:W-:-:S03]  /*48b0*/  UIADD3 UR7, UR7, 0x30840, URZ ;  /* 0x0003084007077890 */ /* 0x000fc6000fffe03f */
[----:B------:R-:W-:Y:S02]  /*48c0*/  PLOP3.LUT P1, PT, PT, PT, UP0, 0x80, 0x0 ;  /* 0x000000000000781c */ /* 0x000fe40003f2f008 */
[----:B------:R-:W-:Y:S02]  /*48d0*/  PLOP3.LUT P2, PT, PT, PT, UP0, 0x80, 0x0 ;  /* 0x000000000000781c */ /* 0x000fe40003f4f008 */
[----:B------:R-:W2:Y:S01]  /*48e0*/  S2UR UR6, SR_CgaCtaId ;  /* 0x00000000000679c3 */ /* 0x000ea20000008800 */
[----:B------:R-:W-:-:S08]  /*48f0*/  @UP0 ULDC UR5, c[0x0][0x44c] ;  /* 0x0001130000050ab9 */ /* 0x000fd00000000800 */
[----:B------:R-:W-:Y:S01]  /*4900*/  @P1 IMAD.HI.U32 R2, R0, UR5, RZ ;  /* 0x0000000500021c27 */ /* 0x000fe2000f8e00ff */
[----:B------:R-:W-:-:S04]  /*4910*/  @UP0 ULDC UR5, c[0x0][0x450] ;  /* 0x0001140000050ab9 */ /* 0x000fc80000000800 */
[----:B------:R-:W-:Y:S01]  /*4920*/  @P2 SHF.R.U32.HI R0, RZ, UR5, R2 ;  /* 0x00000005ff002c19 */ /* 0x000fe20008011602 */
[----:B------:R-:W-:Y:S02]  /*4930*/  UMOV UR5, 0x1 ;  /* 0x0000000100057882 */ /* 0x000fe40000000000 */
[----:B------:R-:W-:Y:S02]  /*4940*/  UIMAD UR5, UR4, -0x60, UR5 ;  /* 0xffffffa0040578a4 */ /* 0x000fe4000f8e0205 */
[----:B-1----:R-:W1:Y:S04]  /*4950*/  SHFL.IDX PT, R3, R0, RZ, 0x1c1f ;  /* 0x001c1fff00037589 */ /* 0x002e6800000e0000 */
[----:B------:R-:W-:Y:S01]  /*4960*/  IMAD.U32 R2, RZ, RZ, UR5 ;  /* 0x00000005ff027e24 */ /* 0x000fe2000f8e00ff */
[----:B--2---:R-:W-:-:S03]  /*4970*/  UPRMT UR7, UR6, 0x654, UR7 ;  /* 0x0000065406077896 */ /* 0x004fc60008000007 */
[----:B------:R-:W-:-:S04]  /*4980*/  IMAD R2, R17, -0x2, R2 ;  /* 0xfffffffe11027824 */ /* 0x000fc800078e0202 */
[----:B0-----:R-:W-:Y:S02]  /*4990*/  IMAD R2, R13, UR43, R2 ;  /* 0x0000002b0d027c24 */ /* 0x001fe4000f8e0202 */
[----:B------:R-:W-:Y:S03]  /*49a0*/  SYNCS.ARRIVE.TRANS64.RED.A1T0 RZ, [UR7], RZ ;  /* 0x000000ffffff79a7 */ /* 0x000fe60008100407 */
[----:B-1----:R-:W-:-:S04]  /*49b0*/  IADD3 R4, R3, -UR34, R2 ;  /* 0x8000002203047c10 */ /* 0x002fc8000fffe002 */
[C---:B------:R-:W-:Y:S02]  /*49c0*/  ISETP.GT.AND P1, PT, R4.reuse, RZ, PT ;  /* 0x000000ff0400720c */ /* 0x040fe40003f24270 */
[----:B------:R-:W-:Y:S02]  /*49d0*/  ISETP.GT.AND P2, PT, R4, 0x1, PT ;  /* 0x000000010400780c */ /* 0x000fe40003f44270 */
[----:B------:R-:W-:Y:S02]  /*49e0*/  FSEL R13, R120, -INF , P1 ;  /* 0xff800000780d7808 */ /* 0x000fe40000800000 */
        /* <DEDUP_REMOVED lines=68> */
[----:B------:R-:W0:Y:S02]  /*4e30*/  SHFL.IDX PT, R15, R0, 0x1, 0x1c1f ;  /* 0x003c1f00000f7f89 */ /* 0x000e2400000e0000 */
[----:B------:R-:W-:-:S05]  /*4e40*/  FMNMX.FTZ R14, R165, R4, !PT ;  /* 0x00000004a50e7209 */ /* 0x000fca0007810000 */
[----:B------:R-:W1:Y:S01]  /*4e50*/  SHFL.BFLY PT, R21, R14, 0x2, 0x1f ;  /* 0x0c401f000e157f89 */ /* 0x000e6200000e0000 */
[----:B0-----:R-:W-:-:S04]  /*4e60*/  IADD3 R2, R15, -UR34, R2 ;  /* 0x800000220f027c10 */ /* 0x001fc8000fffe002 */
[C---:B------:R-:W-:Y:S02]  /*4e70*/  ISETP.GT.AND P1, PT, R2.reuse, RZ, PT ;  /* 0x000000ff0200720c */ /* 0x040fe40003f24270 */
[----:B------:R-:W-:Y:S02]  /*4e80*/  ISETP.GT.AND P2, PT, R2, 0x1, PT ;  /* 0x000000010200780c */ /* 0x000fe40003f44270 */
[----:B-1----:R-:W-:Y:S02]  /*4e90*/  FMNMX.FTZ R21, R14, R21, !PT ;  /* 0x000000150e157209 */ /* 0x002fe40007810000 */
[----:B------:R-:W-:Y:S02]  /*4ea0*/  FSEL R122, R122, -INF , P1 ;  /* 0xff8000007a7a7808 */ /* 0x000fe40000800000 */
[----:B------:R-:W-:Y:S01]  /*4eb0*/  ISETP.GT.AND P3, PT, R2, 0x8, PT ;  /* 0x000000080200780c */ /* 0x000fe20003f64270 */
[----:B------:R-:W0:Y:S01]  /*4ec0*/  SHFL.BFLY PT, R4, R21, 0x1, 0x1f ;  /* 0x0c201f0015047f89 */ /* 0x000e2200000e0000 */
[----:B------:R-:W-:-:S02]  /*4ed0*/  FSEL R123, R123, -INF , P2 ;  /* 0xff8000007b7b7808 */ /* 0x000fc40001000000 */
[----:B------:R-:W-:Y:S02]  /*4ee0*/  FMNMX.FTZ R0, R122, R11, !PT ;  /* 0x0000000b7a007209 */ /* 0x000fe40007810000 */
[----:B------:R-:W-:Y:S02]  /*4ef0*/  ISETP.GT.AND P4, PT, R2, 0x9, PT ;  /* 0x000000090200780c */ /* 0x000fe40003f84270 */
[----:B------:R-:W-:Y:S02]  /*4f00*/  FSEL R126, R126, -INF , P3 ;  /* 0xff8000007e7e7808 */ /* 0x000fe40001800000 */
[----:B------:R-:W-:Y:S02]  /*4f10*/  FMNMX.FTZ R15, R123, R0, !PT ;  /* 0x000000007b0f7209 */ /* 0x000fe40007810000 */
[----:B------:R-:W-:Y:S02]  /*4f20*/  ISETP.GT.AND P2, PT, R2, 0x10, PT ;  /* 0x000000100200780c */ /* 0x000fe40003f44270 */
[----:B------:R-:W-:-:S02]  /*4f30*/  FSEL R127, R127, -INF , P4 ;  /* 0xff8000007f7f7808 */ /* 0x000fc40002000000 */
[----:B------:R-:W-:Y:S02]  /*4f40*/  ISETP.GT.AND P3, PT, R2, 0x11, PT ;  /* 0x000000110200780c */ /* 0x000fe40003f64270 */
[----:B------:R-:W-:Y:S02]  /*4f50*/  FSEL R130, R130, -INF , P2 ;  /* 0xff80000082827808 */ /* 0x000fe40001000000 */
[C---:B------:R-:W-:Y:S02]  /*4f60*/  ISETP.GT.AND P2, PT, R2.reuse, 0x18, PT ;  /* 0x000000180200780c */ /* 0x040fe40003f44270 */
[----:B------:R-:W-:Y:S02]  /*4f70*/  FSEL R131, R131, -INF , P3 ;  /* 0xff80000083837808 */ /* 0x000fe40001800000 */
[----:B------:R-:W-:Y:S02]  /*4f80*/  ISETP.GT.AND P3, PT, R2, 0x19, PT ;  /* 0x000000190200780c */ /* 0x000fe40003f64270 */
[----:B0-----:R-:W-:-:S02]  /*4f90*/  FMNMX.FTZ R4, R21, R4, !PT ;  /* 0x0000000415047209 */ /* 0x001fc40007810000 */
[----:B------:R-:W-:Y:S02]  /*4fa0*/  FSEL R134, R134, -INF , P2 ;  /* 0xff80000086867808 */ /* 0x000fe40001000000 */
[C---:B------:R-:W-:Y:S01]  /*4fb0*/  FSETP.NEU.FTZ.AND P1, PT, R4.reuse, -INF , PT ;  /* 0xff8000000400780b */ /* 0x040fe20003f3d000 */
[----:B------:R-:W-:Y:S01]  /*4fc0*/  FMUL.FTZ R14, R4, UR35 ;  /* 0x00000023040e7c20 */ /* 0x000fe20008410000 */
[----:B------:R-:W-:Y:S02]  /*4fd0*/  ISETP.GT.AND P2, PT, R2, 0x20, PT ;  /* 0x000000200200780c */ /* 0x000fe40003f44270 */
[----:B------:R-:W-:Y:S02]  /*4fe0*/  FSEL R135, R135, -INF , P3 ;  /* 0xff80000087877808 */ /* 0x000fe40001800000 */
[----:B------:R-:W-:Y:S02]  /*4ff0*/  FSEL R0, R14, RZ, P1 ;  /* 0x000000ff0e007208 */ /* 0x000fe40000800000 */
[----:B------:R-:W-:-:S02]  /*5000*/  FMNMX.FTZ R14, R126, R15, !PT ;  /* 0x0000000f7e0e7209 */ /* 0x000fc40007810000 */
[----:B------:R-:W-:Y:S01]  /*5010*/  ISETP.GT.AND P3, PT, R2, 0x21, PT ;  /* 0x000000210200780c */ /* 0x000fe20003f64270 */
[--C-:B------:R-:W-:Y:S01]  /*5020*/  FFMA.FTZ R190, R3, UR35, -R0.reuse ;  /* 0x0000002303be7c23 */ /* 0x100fe20008010800 */
[----:B------:R-:W-:Y:S01]  /*5030*/  FMNMX.FTZ R15, R127, R14, !PT ;  /* 0x0000000e7f0f7209 */ /* 0x000fe20007810000 */
[--C-:B------:R-:W-:Y:S01]  /*5040*/  FFMA.FTZ R188, R121, UR35, -R0.reuse ;  /* 0x0000002379bc7c23 */ /* 0x100fe20008010800 */
[----:B------:R-:W-:Y:S01]  /*5050*/  FSEL R138, R138, -INF , P2 ;  /* 0xff8000008a8a7808 */ /* 0x000fe20001000000 */
[--C-:B------:R-:W-:Y:S01]  /*5060*/  FFMA.FTZ R21, R129, UR35, -R0.reuse ;  /* 0x0000002381157c23 */ /* 0x100fe20008010800 */
[----:B------:R-:W-:Y:S01]  /*5070*/  FMNMX.FTZ R14, R130, R15, !PT ;  /* 0x0000000f820e7209 */ /* 0x000fe20007810000 */
[--C-:B------:R-:W-:Y:S01]  /*5080*/  FFMA.FTZ R121, R133, UR35, -R0.reuse ;  /* 0x0000002385797c23 */ /* 0x100fe20008010800 */
        /* <DEDUP_REMOVED lines=39> */
[----:B------:R-:W-:Y:S01]  /*5300*/  FFMA.FTZ R153, R165, UR35, -R0 ;  /* 0x00000023a5997c23 */ /* 0x000fe20008010800 */
[----:B------:R-:W-:Y:S01]  /*5310*/  FMNMX.FTZ R3, R147, R14, !PT ;  /* 0x0000000e93037209 */ /* 0x000fe20007810000 */
[----:B------:R-:W-:Y:S01]  /*5320*/  MUFU.EX2 R13, R13 ;  /* 0x0000000d000d7308 */ /* 0x000fe20000000800 */
[----:B------:R-:W-:-:S02]  /*5330*/  ISETP.GT.AND P2, PT, R2, 0x40, PT ;  /* 0x000000400200780c */ /* 0x000fc40003f44270 */
[----:B------:R-:W-:Y:S02]  /*5340*/  FSEL R151, R151, -INF , P3 ;  /* 0xff80000097977808 */ /* 0x000fe40001800000 */
[----:B------:R-:W-:Y:S02]  /*5350*/  FMNMX.FTZ R14, R150, R3, !PT ;  /* 0x00000003960e7209 */ /* 0x000fe40007810000 */
[----:B------:R-:W-:Y:S01]  /*5360*/  ISETP.GT.AND P3, PT, R2, 0x41, PT ;  /* 0x000000410200780c */ /* 0x000fe20003f64270 */
[----:B------:R-:W-:Y:S01]  /*5370*/  MUFU.EX2 R188, R188 ;  /* 0x000000bc00bc7308 */ /* 0x000fe20000000800 */
[----:B------:R-:W-:Y:S02]  /*5380*/  FSEL R154, R154, -INF , P2 ;  /* 0xff8000009a9a7808 */ /* 0x000fe40001000000 */
[----:B------:R-:W-:Y:S02]  /*5390*/  FMNMX.FTZ R3, R151, R14, !PT ;  /* 0x0000000e97037209 */ /* 0x000fe40007810000 */
[----:B------:R-:W-:-:S02]  /*53a0*/  ISETP.GT.AND P2, PT, R2, 0x48, PT ;  /* 0x000000480200780c */ /* 0x000fc40003f44270 */
[----:B------:R-:W-:Y:S01]  /*53b0*/  FSEL R155, R155, -INF , P3 ;  /* 0xff8000009b9b7808 */ /* 0x000fe20001800000 */
[----:B------:R-:W-:Y:S01]  /*53c0*/  MUFU.EX2 R190, R190 ;  /* 0x000000be00be7308 */ /* 0x000fe20000000800 */
[----:B------:R-:W-:Y:S02]  /*53d0*/  FMNMX.FTZ R14, R154, R3, !PT ;  /* 0x000000039a0e7209 */ /* 0x000fe40007810000 */
[----:B------:R-:W-:Y:S02]  /*53e0*/  ISETP.GT.AND P3, PT, R2, 0x49, PT ;  /* 0x000000490200780c */ /* 0x000fe40003f64270 */
[----:B------:R-:W-:Y:S02]  /*53f0*/  FSEL R158, R158, -INF , P2 ;  /* 0xff8000009e9e7808 */ /* 0x000fe40001000000 */
        /* <DEDUP_REMOVED lines=17> */
[----:B------:R-:W-:-:S02]  /*5510*/  FSEL R167, R167, -INF , P3 ;  /* 0xff800000a7a77808 */ /* 0x000fc40001800000 */
[----:B------:R-:W-:-:S04]  /*5520*/  FMNMX.FTZ R2, R166, R3, !PT ;  /* 0x00000003a6027209 */ /* 0x000fc80007810000 */
[----:B------:R-:W-:Y:S01]  /*5530*/  FMNMX.FTZ R2, R167, R2, !PT ;  /* 0x00000002a7027209 */ /* 0x000fe20007810000 */
[----:B------:R-:W-:Y:S04]  /*5540*/  MUFU.EX2 R121, R121 ;  /* 0x0000007900797308 */ /* 0x000fe80000000800 */
[----:B------:R-:W0:Y:S04]  /*5550*/  SHFL.BFLY PT, R3, R2, 0x2, 0x1f ;  /* 0x0c401f0002037f89 */ /* 0x000e2800000e0000 */
        /* <DEDUP_REMOVED lines=9> */
[----:B0-----:R-:W-:-:S04]  /*55f0*/  FMNMX.FTZ R3, R14, R3, !PT ;  /* 0x000000030e037209 */ /* 0x001fc80007810000 */
[C---:B------:R-:W-:Y:S01]  /*5600*/  FSETP.NEU.FTZ.AND P2, PT, R3.reuse, -INF , PT ;  /* 0xff8000000300780b */ /* 0x040fe20003f5d000 */
[C---:B------:R-:W-:Y:S02]  /*5610*/  FMUL.FTZ R14, R3.reuse, UR35 ;  /* 0x00000023030e7c20 */ /* 0x040fe40008410000 */
[----:B------:R-:W-:Y:S01]  /*5620*/  MUFU.EX2 R137, R137 ;  /* 0x0000008900897308 */ /* 0x000fe20000000800 */
[----:B------:R-:W-:Y:S02]  /*5630*/  FSEL R0, R3, RZ, P2 ;  /* 0x000000ff03007208 */ /* 0x000fe40001000000 */
[----:B------:R-:W-:-:S03]  /*5640*/  FSEL R14, R14, RZ, P2 ;  /* 0x000000ff0e0e7208 */ /* 0x000fc60001000000 */
[----:B------:R-:W-:Y:S02]  /*5650*/  FADD.FTZ R2, -R0, R11 ;  /* 0x0000000b00027221 */ /* 0x000fe40000010100 */
[--C-:B------:R-:W-:Y:S01]  /*5660*/  FFMA.FTZ R20, R123, UR35, -R14.reuse ;  /* 0x000000237b147c23 */ /* 0x100fe2000801080e */
[----:B------:R-:W-:Y:S01]  /*5670*/  FSEL R123, R4, RZ, P1 ;  /* 0x000000ff047b7208 */ /* 0x000fe20000800000 */
[--C-:B------:R-:W-:Y:S01]  /*5680*/  FFMA.FTZ R189, R122, UR35, -R14.reuse ;  /* 0x000000237abd7c23 */ /* 0x100fe2000801080e */
[----:B------:R-:W-:Y:S01]  /*5690*/  FMUL.FTZ R2, R2, UR35 ;  /* 0x0000002302027c20 */ /* 0x000fe20008410000 */
        /* <DEDUP_REMOVED lines=24> */
[----:B------:R-:W-:-:S03]  /*5820*/  FFMA.FTZ R166, R166, UR35, -R14 ;  /* 0x00000023a6a67c23 */ /* 0x000fc6000801080e */
[----:B------:R-:W1:Y:S01]  /*5830*/  MUFU.EX2 R2, R2 ;  /* 0x0000000200027308 */ /* 0x000e620000000800 */
[----:B0-----:R-:W-:-:S04]  /*5840*/  FFMA.FTZ R11, R0, R10, R13 ;  /* 0x0000000a000b7223 */ /* 0x001fc8000001000d */
[----:B------:R-:W-:-:S03]  /*5850*/  FADD.FTZ R11, R188, R11 ;  /* 0x0000000bbc0b7221 */ /* 0x000fc60000010000 */
[----:B------:R-:W0:Y:S01]  /*5860*/  MUFU.EX2 R191, R191 ;  /* 0x000000bf00bf7308 */ /* 0x000e220000000800 */
[----:B------:R-:W-:-:S04]  /*5870*/  FADD.FTZ R132, R190, R11 ;  /* 0x0000000bbe847221 */ /* 0x000fc80000010000 */
[----:B------:R-:W-:-:S03]  /*5880*/  FADD.FTZ R11, R15, R132 ;  /* 0x000000840f0b7221 */ /* 0x000fc60000010000 */
[----:B------:R-:W2:Y:S01]  /*5890*/  MUFU.EX2 R120, R120 ;  /* 0x0000007800787308 */ /* 0x000ea20000000800 */
[----:B-1----:R-:W-:Y:S01]  /*58a0*/  FFMA.FTZ R5, R2, R5, R189 ;  /* 0x0000000502057223 */ /* 0x002fe200000100bd */
[----:B------:R-:W-:-:S03]  /*58b0*/  FADD.FTZ R132, R184, R11 ;  /* 0x0000000bb8847221 */ /* 0x000fc60000010000 */
[----:B------:R-:W-:Y:S01]  /*58c0*/  FADD.FTZ R10, R20, R5 ;  /* 0x00000005140a7221 */ /* 0x000fe20000010000 */
[----:B------:R-:W-:Y:S01]  /*58d0*/  FADD.FTZ R11, R21, R132 ;  /* 0x00000084150b7221 */ /* 0x000fe20000010000 */
[----:B------:R-:W-:Y:S01]  /*58e0*/  FFMA.FTZ R132, R155, UR35, -R14 ;  /* 0x000000239b847c23 */ /* 0x000fe2000801080e */
[----:B------:R-:W1:Y:S01]  /*58f0*/  MUFU.EX2 R185, R185 ;  /* 0x000000b900b97308 */ /* 0x000e620000000800 */
[----:B0-----:R-:W-:Y:S01]  /*5900*/  FADD.FTZ R5, R191, R10 ;  /* 0x0000000abf057221 */ /* 0x001fe20000010000 */
[----:B------:R-:W-:Y:S01]  /*5910*/  FADD.FTZ R134, R186, R11 ;  /* 0x0000000bba867221 */ /* 0x000fe20000010000 */
[----:B------:R-:W-:-:S03]  /*5920*/  FFMA.FTZ R14, R167, UR35, -R14 ;  /* 0x00000023a70e7c23 */ /* 0x000fc6000801080e */
[----:B------:R-:W-:Y:S02]  /*5930*/  FADD.FTZ R11, R121, R134 ;  /* 0x00000086790b7221 */ /* 0x000fe40000010000 */
[----:B------:R-:W0:Y:S01]  /*5940*/  MUFU.EX2 R122, R122 ;  /* 0x0000007a007a7308 */ /* 0x000e220000000800 */
[----:B--2---:R-:W-:Y:S01]  /*5950*/  FADD.FTZ R10, R120, R5 ;  /* 0x00000005780a7221 */ /* 0x004fe20000010000 */
[----:B------:R-:W-:-:S04]  /*5960*/  FADD.FTZ R134, R180, R11 ;  /* 0x0000000bb4867221 */ /* 0x000fc80000010000 */
[----:B------:R-:W-:Y:S02]  /*5970*/  FADD.FTZ R11, R125, R134 ;  /* 0x000000867d0b7221 */ /* 0x000fe40000010000 */
[----:B------:R-:W2:Y:S01]  /*5980*/  MUFU.EX2 R187, R187 ;  /* 0x000000bb00bb7308 */ /* 0x000ea20000000800 */
[----:B-1----:R-:W-:Y:S01]  /*5990*/  FADD.FTZ R5, R185, R10 ;  /* 0x0000000ab9057221 */ /* 0x002fe20000010000 */
[----:B------:R-:W-:-:S04]  /*59a0*/  FADD.FTZ R134, R182, R11 ;  /* 0x0000000bb6867221 */ /* 0x000fc80000010000 */
[----:B------:R-:W-:Y:S02]  /*59b0*/  FADD.FTZ R11, R129, R134 ;  /* 0x00000086810b7221 */ /* 0x000fe40000010000 */
[----:B------:R-:W1:Y:S01]  /*59c0*/  MUFU.EX2 R124, R124 ;  /* 0x0000007c007c7308 */ /* 0x000e620000000800 */
[----:B0-----:R-:W-:Y:S01]  /*59d0*/  FADD.FTZ R10, R122, R5 ;  /* 0x000000057a0a7221 */ /* 0x001fe20000010000 */
[----:B------:R-:W-:-:S04]  /*59e0*/  FADD.FTZ R134, R176, R11 ;  /* 0x0000000bb0867221 */ /* 0x000fc80000010000 */
[----:B------:R-:W-:Y:S02]  /*59f0*/  FADD.FTZ R11, R133, R134 ;  /* 0x00000086850b7221 */ /* 0x000fe40000010000 */
[----:B------:R-:W0:Y:S01]  /*5a00*/  MUFU.EX2 R181, R181 ;  /* 0x000000b500b57308 */ /* 0x000e220000000800 */
[----:B--2---:R-:W-:Y:S01]  /*5a10*/  FADD.FTZ R5, R187, R10 ;  /* 0x0000000abb057221 */ /* 0x004fe20000010000 */
[----:B------:R-:W-:-:S04]  /*5a20*/  FADD.FTZ R134, R178, R11 ;  /* 0x0000000bb2867221 */ /* 0x000fc80000010000 */
[----:B------:R-:W-:Y:S02]  /*5a30*/  FADD.FTZ R11, R137, R134 ;  /* 0x00000086890b7221 */ /* 0x000fe40000010000 */
        /* <DEDUP_REMOVED lines=45> */
[----:B0-----:R-:W-:Y:S01]  /*5d10*/  FADD.FTZ R5, R171, R10 ;  /* 0x0000000aab057221 */ /* 0x001fe20000010000 */
[----:B--2---:R-:W-:-:S03]  /*5d20*/  FADD.FTZ R10, R153, R134 ;  /* 0x00000086990a7221 */ /* 0x004fc60000010000 */
[----:B-1----:R-:W-:Y:S01]  /*5d30*/  FADD.FTZ R5, R14, R5 ;  /* 0x000000050e057221 */ /* 0x002fe20000010000 */
[----:B------:R-:W-:Y:S06]  /*5d40*/  @!P0 BRA `(.L_x_2216) ;  /* 0x0000000000048947 */ /* 0x000fec0003800000 */
[----:B------:R-:W-:Y:S01]  /*5d50*/  BPT.TRAP 0x1 ;  /* 0x000000040000795c */ /* 0x000fe20000300000 */
.L_x_2216:
[----:B------:R-:W0:Y:S01]  /*5d60*/  S2UR UR5, SR_CgaCtaId ;  /* 0x00000000000579c3 */ /* 0x000e220000008800 */
[----:B------:R-:W-:Y:S01]  /*5d70*/  UISETP.GT.AND UP0, UPT, UR4, UR11, UPT ;  /* 0x0000000b0400728c */ /* 0x000fe2000bf04270 */
[----:B------:R-:W-:Y:S01]  /*5d80*/  F2FP.BF16.F32.PACK_AB R183, R12, R183 ;  /* 0x000000b70cb7723e */ /* 0x000fe200000010ff */
[----:B------:R-:W-:Y:S01]  /*5d90*/  UIADD3 UR10, UR10, 0x30860, URZ ;  /* 0x000308600a0a7890 */ /* 0x000fe2000fffe03f */
[----:B------:R-:W-:Y:S01]  /*5da0*/  F2FP.BF16.F32.PACK_AB R188, R188, R13 ;  /* 0x0000000dbcbc723e */ /* 0x000fe200000010ff */
[----:B------:R-:W-:Y:S01]  /*5db0*/  UIADD3 UR4, UR4, -0x1, URZ ;  /* 0xffffffff04047890 */ /* 0x000fe2000fffe03f */
[----:B------:R-:W-:Y:S01]  /*5dc0*/  F2FP.BF16.F32.PACK_AB R189, R20, R189 ;  /* 0x000000bd14bd723e */ /* 0x000fe200000010ff */
[----:B------:R-:W-:Y:S01]  /*5dd0*/  UMOV UR6, UR39 ;  /* 0x0000002700067c82 */ /* 0x000fe20008000000 */
[----:B------:R-:W-:Y:S01]  /*5de0*/  PLOP3.LUT P1, PT, PT, PT, UP0, 0x80, 0x0 ;  /* 0x000000000000781c */ /* 0x000fe20003f2f008 */
        /* <DEDUP_REMOVED lines=8> */
[----:B------:R-:W-:Y:S01]  /*5e70*/  F2FP.BF16.F32.PACK_AB R180, R125, R180 ;  /* 0x000000b47db4723e */ /* 0x000fe200000010ff */
[----:B0-----:R-:W-:Y:S01]  /*5e80*/  UPRMT UR10, UR5, 0x654, UR10 ;  /* 0x00000654050a7896 */ /* 0x001fe2000800000a */
[----:B------:R-:W-:-:S02]  /*5e90*/  F2FP.BF16.F32.PACK_AB R181, R126, R181 ;  /* 0x000000b57eb5723e */ /* 0x000fc400000010ff */
[----:B------:R-:W-:Y:S01]  /*5ea0*/  UMOV UR5, UR38 ;  /* 0x0000002600057c82 */ /* 0x000fe20008000000 */
[----:B------:R-:W-:Y:S02]  /*5eb0*/  F2FP.BF16.F32.PACK_AB R182, R129, R182 ;  /* 0x000000b681b6723e */ /* 0x000fe400000010ff */
[----:B------:R-:W-:Y:S02]  /*5ec0*/  F2FP.BF16.F32.PACK_AB R176, R133, R176 ;  /* 0x000000b085b0723e */ /* 0x000fe400000010ff */
[----:B------:R-:W-:Y:S01]  /*5ed0*/  F2FP.BF16.F32.PACK_AB R177, R128, R177 ;  /* 0x000000b180b1723e */ /* 0x000fe200000010ff */
[----:B------:R-:W-:Y:S01]  /*5ee0*/  SYNCS.ARRIVE.TRANS64.RED.A1T0 RZ, [UR10], RZ ;  /* 0x000000ffffff79a7 */ /* 0x000fe2000810040a */
        /* <DEDUP_REMOVED lines=11> */
.L_x_2206:
[----:B------:R-:W-:-:S13]  /*5fa0*/  ISETP.LE.AND P1, PT, RZ, UR4, PT ;  /* 0x00000004ff007c0c */ /* 0x000fda000bf23270 */
[----:B------:R-:W-:Y:S05]  /*5fb0*/  @!P1 BRA `(.L_x_2218) ;  /* 0x0000001c00b89947 */ /* 0x000fea0003800000 */
[----:B------:R-:W-:Y:S01]  /*5fc0*/  IMAD.MOV.U32 R12, RZ, RZ, R3 ;  /* 0x000000ffff0c7224 */ /* 0x000fe200078e0003 */
[----:B------:R-:W-:Y:S01]  /*5fd0*/  UMOV UR5, UR38 ;  /* 0x0000002600057c82 */ /* 0x000fe20008000000 */
[----:B------:R-:W-:Y:S01]  /*5fe0*/  IMAD.MOV.U32 R11, RZ, RZ, R4 ;  /* 0x000000ffff0b7224 */ /* 0x000fe200078e0004 */
[----:B------:R-:W-:Y:S01]  /*5ff0*/  UMOV UR6, UR39 ;  /* 0x0000002700067c82 */ /* 0x000fe20008000000 */
[----:B------:R-:W-:-:S05]  /*6000*/  ULDC UR11, c[0x0][0x988] ;  /* 0x00026200000b7ab9 */ /* 0x000fca0000000800 */
.L_x_2229:
        /* <DEDUP_REMOVED lines=8> */
.L_x_2219:
[----:B------:R-:W-:Y:S01]  /*6090*/  ULEA UR7, UR39, UR40, 0x3 ;  /* 0x0000002827077291 */ /* 0x000fe2000f8e183f */
[----:B------:R-:W-:-:S05]  /*60a0*/  IMAD.U32 R3, RZ, RZ, UR38 ;  /* 0x00000026ff037e24 */ /* 0x000fca000f8e00ff */
[----:B------:R-:W-:-:S04]  /*60b0*/  SHF.L.U32 R3, R3, 0x1f, RZ ;  /* 0x0000001f03037819 */ /* 0x000fc800000006ff */
[----:B------:R0:W1:Y:S01]  /*60c0*/  SYNCS.PHASECHK.TRANS64.TRYWAIT P1, [UR7+0x30830], R3 ;  /* 0x03083003ff0075a7 */ /* 0x0000620008020147 */
[----:B------:R-:W-:Y:S05]  /*60d0*/  @!P0 BRA `(.L_x_2220) ;  /* 0x0000000000048947 */ /* 0x000fea0003800000 */
[----:B------:R-:W-:Y:S01]  /*60e0*/  BPT.TRAP 0x1 ;  /* 0x000000040000795c */ /* 0x000fe20000300000 */
.L_x_2220:
[----:B-1----:R-:W-:Y:S05]  /*60f0*/  @P1 BRA `(.L_x_2221) ;  /* 0x0000000000081947 */ /* 0x002fea0003800000 */
[----:B------:R-:W1:Y:S02]  /*6100*/  SYNCS.PHASECHK.TRANS64.TRYWAIT P1, [UR7+0x30830], R3 ;  /* 0x03083003ff0075a7 */ /* 0x000e640008020147 */
[----:B-1----:R-:W-:Y:S05]  /*6110*/  @!P1 BRA `(.L_x_2222) ;  /* 0x00000094009c9947 */ /* 0x002fea0003800000 */
.L_x_2221:
        /* <DEDUP_REMOVED lines=175> */
.L_x_2223:
[----:B------:R-:W-:Y:S01]  /*6c10*/  ULEA UR14, UR6, UR40, 0x3 ;  /* 0x00000028060e7291 */ /* 0x000fe2000f8e183f */
[----:B------:R-:W-:-:S05]  /*6c20*/  IMAD.U32 R0, RZ, RZ, UR5 ;  /* 0x00000005ff007e24 */ /* 0x000fca000f8e00ff */
[----:B------:R-:W-:-:S04]  /*6c30*/  SHF.L.U32 R0, R0, 0x1f, RZ ;  /* 0x0000001f00007819 */ /* 0x000fc800000006ff */
[----:B------:R2:W3:Y:S01]  /*6c40*/  SYNCS.PHASECHK.TRANS64.TRYWAIT P1, [UR14+0x30850], R0 ;  /* 0x03085000ff0075a7 */ /* 0x0004e2000802014e */
[----:B------:R-:W-:Y:S05]  /*6c50*/  @!P0 BRA `(.L_x_2224) ;  /* 0x0000000000048947 */ /* 0x000fea0003800000 */
[----:B------:R-:W-:Y:S01]  /*6c60*/  BPT.TRAP 0x1 ;  /* 0x000000040000795c */ /* 0x000fe20000300000 */
.L_x_2224:
[----:B---3--:R-:W-:Y:S05]  /*6c70*/  @P1 BRA `(.L_x_2225) ;  /* 0x0000000000081947 */ /* 0x008fea0003800000 */
[----:B------:R-:W3:Y:S02]  /*6c80*/  SYNCS.PHASECHK.TRANS64.TRYWAIT P1, [UR14+0x30850], R0 ;  /* 0x03085000ff0075a7 */ /* 0x000ee4000802014e */
[----:B---3--:R-:W-:Y:S05]  /*6c90*/  @!P1 BRA `(.L_x_2226) ;  /* 0x0000008800d49947 */ /* 0x008fea0003800000 */
.L_x_2225:
        /* <DEDUP_REMOVED lines=37> */
.L_x_2227:
[----:B0-2---:R-:W-:Y:S01]  /*6ef0*/  FMNMX.FTZ R0, R120, R11, !PT ;  /* 0x0000000b78007209 */ /* 0x005fe20007810000 */
[----:B------:R-:W-:Y:S01]  /*6f00*/  UMOV UR35, UR11 ;  /* 0x0000000b00237c82 */ /* 0x000fe20008000000 */
[----:B------:R-:W-:Y:S01]  /*6f10*/  FMNMX.FTZ R2, R122, R12, !PT ;  /* 0x0000000c7a027209 */ /* 0x000fe20007810000 */
[----:B------:R-:W0:Y:S01]  /*6f20*/  S2UR UR6, SR_CgaCtaId ;  /* 0x00000000000679c3 */ /* 0x000e220000008800 */
[----:B-1----:R-:W-:Y:S01]  /*6f30*/  FMNMX.FTZ R3, R121, R0, !PT ;  /* 0x0000000079037209 */ /* 0x002fe20007810000 */
[----:B------:R-:W-:Y:S01]  /*6f40*/  ULEA UR5, UR10, UR40, 0x3 ;  /* 0x000000280a057291 */ /* 0x000fe2000f8e183f */
[----:B------:R-:W-:Y:S02]  /*6f50*/  FMNMX.FTZ R13, R123, R2, !PT ;  /* 0x000000027b0d7209 */ /* 0x000fe40007810000 */
[----:B------:R-:W-:Y:S01]  /*6f60*/  FMNMX.FTZ R0, R124, R3, !PT ;  /* 0x000000037c007209 */ /* 0x000fe20007810000 */
[----:B------:R-:W-:Y:S01]  /*6f70*/  UIADD3 UR5, UR5, 0x30840, URZ ;  /* 0x0003084005057890 */ /* 0x000fe2000fffe03f */
        /* <DEDUP_REMOVED lines=8> */
[----:B------:R-:W-:Y:S01]  /*7000*/  FMNMX.FTZ R2, R134, R13, !PT ;  /* 0x0000000d86027209 */ /* 0x000fe20007810000 */
[----:B0-----:R-:W-:Y:S01]  /*7010*/  UPRMT UR5, UR6, 0x654, UR5 ;  /* 0x0000065406057896 */ /* 0x001fe20008000005 */
[----:B------:R-:W-:Y:S02]  /*7020*/  FMNMX.FTZ R3, R133, R0, !PT ;  /* 0x0000000085037209 */ /* 0x000fe40007810000 */
[----:B------:R-:W-:Y:S02]  /*7030*/  FMNMX.FTZ R13, R135, R2, !PT ;  /* 0x00000002870d7209 */ /* 0x000fe40007810000 */
[----:B------:R-:W-:Y:S02]  /*7040*/  FMNMX.FTZ R0, R136, R3, !PT ;  /* 0x0000000388007209 */ /* 0x000fe40007810000 */
[----:B------:R-:W-:-:S02]  /*7050*/  FMNMX.FTZ R2, R138, R13, !PT ;  /* 0x0000000d8a027209 */ /* 0x000fc40007810000 */
[----:B------:R-:W-:Y:S01]  /*7060*/  FMNMX.FTZ R3, R137, R0, !PT ;  /* 0x0000000089037209 */ /* 0x000fe20007810000 */
[----:B------:R-:W-:Y:S01]  /*7070*/  SYNCS.ARRIVE.TRANS64.RED.A1T0 RZ, [UR5], RZ ;  /* 0x000000ffffff79a7 */ /* 0x000fe20008100405 */
        /* <DEDUP_REMOVED lines=68> */
[----:B------:R-:W1:Y:S03]  /*74c0*/  MUFU.EX2 R11, R11 ;  /* 0x0000000b000b7308 */ /* 0x000e660000000800 */
[--C-:B------:R-:W-:Y:S01]  /*74d0*/  FFMA.FTZ R189, R122, UR35, -R12.reuse ;  /* 0x000000237abd7c23 */ /* 0x100fe2000801080c */
[--C-:B0-----:R-:W-:Y:S01]  /*74e0*/  FFMA.FTZ R14, R123, UR35, -R12.reuse ;  /* 0x000000237b0e7c23 */ /* 0x101fe2000801080c */
        /* <DEDUP_REMOVED lines=23> */
[----:B------:R-:W-:-:S04]  /*7660*/  FFMA.FTZ R166, R166, UR35, -R12 ;  /* 0x00000023a6a67c23 */ /* 0x000fc8000801080c */
[----:B------:R-:W2:Y:S01]  /*7670*/  MUFU.EX2 R14, R14 ;  /* 0x0000000e000e7308 */ /* 0x000ea20000000800 */
[----:B0-----:R-:W-:-:S07]  /*7680*/  FFMA.FTZ R5, R2, R5, R189 ;  /* 0x0000000502057223 */ /* 0x001fce00000100bd */
        /* <DEDUP_REMOVED lines=94> */
.L_x_2228:
[----:B------:R-:W0:Y:S01]  /*7c70*/  S2UR UR5, SR_CgaCtaId ;  /* 0x00000000000579c3 */ /* 0x000e220000008800 */
[----:B------:R-:W-:Y:S01]  /*7c80*/  UIADD3 UR14, UR14, 0x30860, URZ ;  /* 0x000308600e0e7890 */ /* 0x000fe2000fffe03f */
[----:B------:R-:W-:Y:S01]  /*7c90*/  ISETP.LT.AND P1, PT, RZ, UR4, PT ;  /* 0x00000004ff007c0c */ /* 0x000fe2000bf21270 */
[----:B------:R-:W-:Y:S01]  /*7ca0*/  UIADD3 UR4, UR4, -0x1, URZ ;  /* 0xffffffff04047890 */ /* 0x000fe2000fffe03f */
[----:B------:R-:W-:Y:S01]  /*7cb0*/  F2FP.BF16.F32.PACK_AB R188, R188, R11 ;  /* 0x0000000bbcbc723e */ /* 0x000fe200000010ff */
[----:B------:R-:W-:Y:S01]  /*7cc0*/  UMOV UR6, UR39 ;  /* 0x0000002700067c82 */ /* 0x000fe20008000000 */
[----:B------:R-:W-:Y:S01]  /*7cd0*/  F2FP.BF16.F32.PACK_AB R171, R12, R171 ;  /* 0x000000ab0cab723e */ /* 0x000fe200000010ff */
[----:B------:R-:W-:Y:S01]  /*7ce0*/  IMAD.MOV.U32 R11, RZ, RZ, R4 ;  /* 0x000000ffff0b7224 */ /* 0x000fe200078e0004 */
        /* <DEDUP_REMOVED lines=25> */
[----:B------:R-:W-:Y:S01]  /*7e80*/  MOV R12, R3 ;  /* 0x00000003000c7202 */ /* 0x000fe20000000f00 */
[----:B------:R-:W-:Y:S06]  /*7e90*/  @P1 BRA `(.L_x_2229) ;  /* 0xffffffe0005c1947 */ /* 0x000fec000383ffff */
.L_x_2218:
        /* <DEDUP_REMOVED lines=99> */
.L_x_2230:
[----:B------:R-:W-:Y:S01]  /*84d0*/  ULEA UR5, UR39, UR40, 0x3 ;  /* 0x0000002827057291 */ /* 0x000fe2000f8e183f */
[----:B------:R-:W-:-:S05]  /*84e0*/  IMAD.U32 R0, RZ, RZ, UR38 ;  /* 0x00000026ff007e24 */ /* 0x000fca000f8e00ff */
[----:B------:R-:W-:-:S04]  /*84f0*/  SHF.L.U32 R0, R0, 0x1f, RZ ;  /* 0x0000001f00007819 */ /* 0x000fc800000006ff */
[----:B------:R0:W1:Y:S01]  /*8500*/  SYNCS.PHASECHK.TRANS64.TRYWAIT P1, [UR5+0x30850], R0 ;  /* 0x03085000ff0075a7 */ /* 0x0000620008020145 */
[----:B------:R-:W-:Y:S05]  /*8510*/  @!P0 BRA `(.L_x_2231) ;  /* 0x0000000000048947 */ /* 0x000fea0003800000 */
[----:B------:R-:W-:Y:S01]  /*8520*/  BPT.TRAP 0x1 ;  /* 0x000000040000795c */ /* 0x000fe20000300000 */
.L_x_2231:
[----:B-1----:R-:W-:Y:S05]  /*8530*/  @P1 BRA `(.L_x_2232) ;  /* 0x0000000000081947 */ /* 0x002fea0003800000 */
[----:B------:R-:W1:Y:S02]  /*8540*/  SYNCS.PHASECHK.TRANS64.TRYWAIT P1, [UR5+0x30850], R0 ;  /* 0x03085000ff0075a7 */ /* 0x000e640008020145 */
[----:B-1----:R-:W-:Y:S05]  /*8550*/  @!P1 BRA `(.L_x_2233) ;  /* 0x0000007000bc9947 */ /* 0x002fea0003800000 */
.L_x_2232:
        /* <DEDUP_REMOVED lines=64> */
.L_x_2234:
[----:B------:R-:W0:Y:S01]  /*8960*/  S2UR UR7, SR_CgaCtaId ;  /* 0x00000000000779c3 */ /* 0x000e220000008800 */
[----:B------:R-:W-:Y:S01]  /*8970*/  R2UR UR6, R194 ;  /* 0x00000000c20672ca */ /* 0x000fe200000e0000 */
[----:B------:R-:W-:Y:S01]  /*8980*/  UIADD3 UR4, UR5, 0x30860, URZ ;  /* 0x0003086005047890 */ /* 0x000fe2000fffe03f */
[-C--:B------:R-:W-:Y:S01]  /*8990*/  FMUL.FTZ R4, R24, R5.reuse ;  /* 0x0000000518047220 */ /* 0x080fe20000410000 */
[----:B------:R-:W-:Y:S01]  /*89a0*/  UIADD3 UR39, UR39, 0x1, URZ ;  /* 0x0000000127277890 */ /* 0x000fe2000fffe03f */
[-C--:B------:R-:W-:Y:S01]  /*89b0*/  FMUL.FTZ R25, R25, R5.reuse ;  /* 0x0000000519197220 */ /* 0x080fe20000410000 */
[-C--:B------:R-:W-:Y:S01]  /*89c0*/  FMUL.FTZ R6, R28, R5.reuse ;  /* 0x000000051c067220 */ /* 0x080fe20000410000 */
[-C--:B------:R-:W-:Y:S01]  /*89d0*/  FMUL.FTZ R7, R29, R5.reuse ;  /* 0x000000051d077220 */ /* 0x080fe20000410000 */
[----:B------:R-:W-:Y:S01]  /*89e0*/  UISETP.NE.AND UP0, UPT, UR39, 0x2, UPT ;  /* 0x000000022700788c */ /* 0x000fe2000bf05270 */
[-C--:B------:R-:W-:Y:S01]  /*89f0*/  FMUL.FTZ R9, R32, R5.reuse ;  /* 0x0000000520097220 */ /* 0x080fe20000410000 */
[-C--:B------:R-:W-:Y:S01]  /*8a00*/  FMUL.FTZ R122, R33, R5.reuse ;  /* 0x00000005217a7220 */ /* 0x080fe20000410000 */
[-C--:B------:R-:W-:Y:S01]  /*8a10*/  FMUL.FTZ R3, R36, R5.reuse ;  /* 0x0000000524037220 */ /* 0x080fe20000410000 */
[-C--:B------:R-:W-:Y:S01]  /*8a20*/  FMUL.FTZ R120, R37, R5.reuse ;  /* 0x0000000525787220 */ /* 0x080fe20000410000 */
[-C--:B------:R-:W-:Y:S01]  /*8a30*/  FMUL.FTZ R8, R40, R5.reuse ;  /* 0x0000000528087220 */ /* 0x080fe20000410000 */
[----:B------:R-:W-:Y:S01]  /*8a40*/  UIADD3 UR6, UR6, 0x1, URZ ;  /* 0x0000000106067890 */ /* 0x000fe2000fffe03f */
        /* <DEDUP_REMOVED lines=9> */
[----:B0-----:R-:W-:Y:S01]  /*8ae0*/  UPRMT UR4, UR7, 0x654, UR4 ;  /* 0x0000065407047896 */ /* 0x001fe20008000004 */
        /* <DEDUP_REMOVED lines=75> */
[----:B------:R-:W-:Y:S01]  /*8fa0*/  MOV R194, UR6 ;  /* 0x0000000600c27c02 */ /* 0x000fe20008000f00 */
[-C--:B------:R-:W-:Y:S01]  /*8fb0*/  FMUL.FTZ R111, R111, R20.reuse ;  /* 0x000000146f6f7220 */ /* 0x080fe20000410000 */
[----:B------:R-:W-:Y:S01]  /*8fc0*/  PLOP3.LUT P0, PT, PT, PT, PT, 0x8, 0x0 ;  /* 0x000000000000781c */ /* 0x000fe20003f0e170 */
[-C--:B------:R-:W-:Y:S01]  /*8fd0*/  FMUL.FTZ R114, R114, R20.reuse ;  /* 0x0000001472727220 */ /* 0x080fe20000410000 */
[-C--:B------:R-:W-:Y:S01]  /*8fe0*/  FMUL.FTZ R115, R115, R20.reuse ;  /* 0x0000001473737220 */ /* 0x080fe20000410000 */
[-C--:B------:R-:W-:Y:S01]  /*8ff0*/  FMUL.FTZ R118, R118, R20.reuse ;  /* 0x0000001476767220 */ /* 0x080fe20000410000 */
[----:B------:R-:W-:Y:S01]  /*9000*/  FMUL.FTZ R119, R119, R20 ;  /* 0x0000001477777220 */ /* 0x000fe20000410000 */
[----:B------:R-:W-:-:S02]  /*9010*/  USEL UR39, UR39, URZ, UP0 ;  /* 0x0000003f27277287 */ /* 0x000fc40008000000 */
[----:B------:R-:W-:-:S12]  /*9020*/  ULOP3.LUT UR38, UR38, UR4, URZ, 0x3c, !UPT ;  /* 0x0000000426267292 */ /* 0x000fd8000f8e3c3f */
.L_x_2198:
        /* <DEDUP_REMOVED lines=10> */
[----:B------:R-:W1:Y:S01]  /*90d0*/  LDC R56, c[0x0][0xbe8] ;  /* 0x0002fa00ff387b82 */ /* 0x000e620000000800 */
[----:B------:R-:W-:Y:S01]  /*90e0*/  F2FP.BF16.F32.PACK_AB R6, R7, R6 ;  /* 0x000000060706723e */ /* 0x000fe200000010ff */
[----:B------:R-:W-:Y:S01]  /*90f0*/  ULDC.64 UR8, c[0x0][0xb90] ;  /* 0x0002e40000087ab9 */ /* 0x000fe20000000a00 */
[----:B------:R-:W-:Y:S01]  /*9100*/  F2FP.BF16.F32.PACK_AB R7, R154, R33 ;  /* 0x000000219a07723e */ /* 0x000fe200000010ff */
[----:B------:R-:W-:Y:S01]  /*9110*/  USHF.R.S32.HI UR12, URZ, 0x1f, UR61 ;  /* 0x0000001f3f0c7899 */ /* 0x000fe2000801143d */
[----:B------:R-:W-:Y:S02]  /*9120*/  F2FP.BF16.F32.PACK_AB R4, R25, R4 ;  /* 0x000000041904723e */ /* 0x000fe400000010ff */
[----:B------:R-:W-:Y:S02]  /*9130*/  R2UR UR11, R192 ;  /* 0x00000000c00b72ca */ /* 0x000fe400000e0000 */
[----:B------:R-:W-:-:S02]  /*9140*/  F2FP.BF16.F32.PACK_AB R5, R152, R5 ;  /* 0x000000059805723e */ /* 0x000fc400000010ff */
        /* <DEDUP_REMOVED lines=10> */
[----:B------:R-:W-:-:S02]  /*91f0*/  F2FP.BF16.F32.PACK_AB R24, R57, R24 ;  /* 0x000000183918723e */ /* 0x000fc400000010ff */
[----:B------:R-:W-:Y:S01]  /*9200*/  F2FP.BF16.F32.PACK_AB R96, R97, R96 ;  /* 0x000000606160723e */ /* 0x000fe200000010ff */
[----:B------:R-:W-:Y:S01]  /*9210*/  UIMAD UR5, UR11, UR9, UR5 ;  /* 0x000000090b0572a4 */ /* 0x000fe2000f8e0205 */
[----:B------:R-:W-:Y:S02]  /*9220*/  F2FP.BF16.F32.PACK_AB R97, R99, R98 ;  /* 0x000000626361723e */ /* 0x000fe400000010ff */
[----:B------:R-:W-:Y:S02]  /*9230*/  MOV R48, R52 ;  /* 0x0000003400307202 */ /* 0x000fe40000000f00 */
[----:B0-----:R-:W-:Y:S01]  /*9240*/  MOV R49, R21 ;  /* 0x0000001500317202 */ /* 0x001fe20000000f00 */
[----:B------:R-:W-:Y:S01]  /*9250*/  IMAD R21, R193, 0x40, R16 ;  /* 0x00000040c1157824 */ /* 0x000fe200078e0210 */
[----:B------:R-:W-:Y:S01]  /*9260*/  ULDC.64 UR8, c[0x0][0xb98] ;  /* 0x0002e60000087ab9 */ /* 0x000fe20000000a00 */
[----:B------:R-:W-:Y:S01]  /*9270*/  UIADD3 UR7, UR7, UR5, URZ ;  /* 0x0000000507077290 */ /* 0x000fe2000fffe03f */
[----:B------:R-:W-:Y:S01]  /*9280*/  F2FP.BF16.F32.PACK_AB R104, R105, R104 ;  /* 0x000000686968723e */ /* 0x000fe200000010ff */
[--C-:B------:R-:W-:Y:S01]  /*9290*/  IMAD.WIDE R46, R198, 0x2, R48.reuse ;  /* 0x00000002c62e7825 */ /* 0x100fe200078e0230 */
[----:B------:R-:W-:Y:S01]  /*92a0*/  UIMAD UR5, UR12, UR8, URZ ;  /* 0x000000080c0572a4 */ /* 0x000fe2000f8e023f */
[----:B------:R-:W-:Y:S01]  /*92b0*/  F2FP.BF16.F32.PACK_AB R98, R101, R100 ;  /* 0x000000646562723e */ /* 0x000fe200000010ff */
[----:B------:R-:W-:Y:S01]  /*92c0*/  UIMAD.WIDE.U32 UR6, UR61, UR8, UR6 ;  /* 0x000000083d0672a5 */ /* 0x000fe2000f8e0006 */
[----:B------:R-:W-:Y:S01]  /*92d0*/  IMAD.WIDE R48, R21, 0x2, R48 ;  /* 0x0000000215307825 */ /* 0x000fe200078e0230 */
[C---:B------:R-:W-:Y:S01]  /*92e0*/  IADD3 R27, P5, R46.reuse, 0x8060, RZ ;  /* 0x000080602e1b7810 */ /* 0x040fe20007fbe0ff */
[----:B------:R-:W-:Y:S01]  /*92f0*/  UIMAD UR5, UR61, UR9, UR5 ;  /* 0x000000093d0572a4 */ /* 0x000fe2000f8e0205 */
[----:B------:R-:W-:-:S02]  /*9300*/  LOP3.LUT R21, R46, 0x380, RZ, 0xc0, !PT ;  /* 0x000003802e157812 */ /* 0x000fc400078ec0ff */
[----:B------:R-:W-:Y:S01]  /*9310*/  LOP3.LUT R26, R27, 0x380, RZ, 0xc0, !PT ;  /* 0x000003801b1a7812 */ /* 0x000fe200078ec0ff */
[----:B------:R-:W-:Y:S01]  /*9320*/  ULDC.64 UR8, c[0x0][0xae8] ;  /* 0x0002ba0000087ab9 */ /* 0x000fe20000000a00 */
        /* <DEDUP_REMOVED lines=19> */
[C---:B------:R-:W-:Y:S02]  /*9460*/  IADD3 R35, P0, R46.reuse, 0x60, RZ ;  /* 0x000000602e237810 */ /* 0x040fe40007f1e0ff */
        /* <DEDUP_REMOVED lines=43> */
[----:B------:R-:W-:Y:S02]  /*9720*/  LOP3.LUT R25, R46, 0x380, RZ, 0xc0, !PT ;  /* 0x000003802e197812 */ /* 0x000fe400078ec0ff */
        /* <DEDUP_REMOVED lines=17> */
[----:B------:R-:W-:Y:S01]  /*9840*/  IADD3.X R75, RZ, R47, RZ, P5, !PT ;  /* 0x0000002fff4b7210 */ /* 0x000fe20002ffe4ff */
[----:B------:R-:W-:Y:S01]  /*9850*/  IMAD.X R47, RZ, RZ, R49, P0 ;  /* 0x000000ffff2f7224 */ /* 0x000fe200000e0631 */
[----:B------:R-:W-:Y:S01]  /*9860*/  MOV R86, R86 ;  /* 0x0000005600567202 */ /* 0x000fe20000000f00 */
[----:B------:R-:W2:Y:S01]  /*9870*/  @P1 LDC R53, c[0x0][0xbf0] ;  /* 0x0002fc00ff351b82 */ /* 0x000ea20000000800 */
[----:B------:R-:W-:-:S02]  /*9880*/  IADD3 R39, P3, R48, 0x7000, RZ ;  /* 0x0000700030277810 */ /* 0x000fc40007f7e0ff */
[----:B------:R-:W-:Y:S02]  /*9890*/  IADD3 R37, P2, R48, 0x6000, RZ ;  /* 0x0000600030257810 */ /* 0x000fe40007f5e0ff */
[----:B------:R-:W-:Y:S02]  /*98a0*/  LOP3.LUT R38, R39, 0x380, RZ, 0xc0, !PT ;  /* 0x0000038027267812 */ /* 0x000fe400078ec0ff */
[----:B------:R-:W-:Y:S01]  /*98b0*/  MOV R78, R78 ;  /* 0x0000004e004e7202 */ /* 0x000fe20000000f00 */
[----:B0-----:R-:W-:Y:S01]  /*98c0*/  @P1 IMAD.HI.U32 R4, R26, R25, RZ ;  /* 0x000000191a041227 */ /* 0x001fe200078e00ff */
[----:B------:R-:W-:Y:S02]  /*98d0*/  F2FP.BF16.F32.PACK_AB R5, R144, R135 ;  /* 0x000000879005723e */ /* 0x000fe400000010ff */
[----:B------:R-:W-:Y:S02]  /*98e0*/  F2FP.BF16.F32.PACK_AB R6, R120, R3 ;  /* 0x000000037806723e */ /* 0x000fe400000010ff */
[----:B------:R-:W-:-:S02]  /*98f0*/  F2FP.BF16.F32.PACK_AB R7, R145, R136 ;  /* 0x000000889107723e */ /* 0x000fc400000010ff */
        /* <DEDUP_REMOVED lines=10> */
[----:B------:R-:W-:-:S02]  /*99a0*/  LOP3.LUT R36, R37, 0x380, RZ, 0xc0, !PT ;  /* 0x0000038025247812 */ /* 0x000fc400078ec0ff */
[----:B------:R-:W-:Y:S01]  /*99b0*/  MOV R74, R74 ;  /* 0x0000004a004a7202 */ /* 0x000fe20000000f00 */
[----:B------:R3:W-:Y:S01]  /*99c0*/  STSM.16.M88.4 [R82], R12 ;  /* 0x0000000c52007844 */ /* 0x0007e20000000200 */
[----:B------:R-:W-:Y:S02]  /*99d0*/  SHF.R.U64 R38, R38, 0x3, RZ ;  /* 0x0000000326267819 */ /* 0x000fe400000012ff */
[----:B------:R-:W-:Y:S01]  /*99e0*/  SHF.R.U64 R36, R36, 0x3, RZ ;  /* 0x0000000324247819 */ /* 0x000fe200000012ff */
[----:B------:R4:W-:Y:S01]  /*99f0*/  STSM.16.M88.4 [R78], R24 ;  /* 0x000000184e007844 */ /* 0x0009e20000000200 */
[----:B------:R-:W-:Y:S01]  /*9a00*/  LOP3.LUT R38, R38, R39, RZ, 0x3c, !PT ;  /* 0x0000002726267212 */ /* 0x000fe200078e3cff */
[----:B------:R-:W-:Y:S01]  /*9a10*/  IMAD.X R39, RZ, RZ, R49, P3 ;  /* 0x000000ffff277224 */ /* 0x000fe200018e0631 */
[----:B------:R-:W-:Y:S02]  /*9a20*/  LOP3.LUT R36, R36, R37, RZ, 0x3c, !PT ;  /* 0x0000002524247212 */ /* 0x000fe400078e3cff */
[----:B0-----:R-:W-:-:S02]  /*9a30*/  F2FP.BF16.F32.PACK_AB R4, R65, R64 ;  /* 0x000000404104723e */ /* 0x001fc400000010ff */
[----:B------:R-:W-:Y:S02]  /*9a40*/  F2FP.BF16.F32.PACK_AB R5, R140, R131 ;  /* 0x000000838c05723e */ /* 0x000fe400000010ff */
[----:B-1----:R-:W-:Y:S01]  /*9a50*/  MOV R10, UR5 ;  /* 0x00000005000a7c02 */ /* 0x002fe20008000f00 */
[----:B------:R-:W-:Y:S01]  /*9a60*/  ULDC UR5, c[0x0][0xa88] ;  /* 0x0002a20000057ab9 */ /* 0x000fe20000000800 */
[----:B------:R-:W-:Y:S01]  /*9a70*/  SHF.R.S32.HI R9, RZ, 0x1f, R50 ;  /* 0x0000001fff097819 */ /* 0x000fe20000011432 */
[----:B---3--:R-:W-:Y:S01]  /*9a80*/  VIADD R14, R197, UR42 ;  /* 0x0000002ac50e7c36 */ /* 0x008fe20008000000 */
[----:B------:R-:W-:Y:S02]  /*9a90*/  IADD3 R12, P0, R50, UR6, RZ ;  /* 0x00000006320c7c10 */ /* 0x000fe4000ff1e0ff */
[----:B------:R-:W-:Y:S02]  /*9aa0*/  SHF.R.S32.HI R8, RZ, 0x1f, R3 ;  /* 0x0000001fff087819 */ /* 0x000fe40000011403 */
[----:B------:R-:W-:Y:S01]  /*9ab0*/  IADD3.X R13, R9, UR7, R10, P0, !PT ;  /* 0x00000007090d7c10 */ /* 0x000fe200087fe40a */
[----:B------:R-:W-:Y:S01]  /*9ac0*/  ULDC.64 UR6, c[0x0][0xb88] ;  /* 0x0002e20000067ab9 */ /* 0x000fe20000000a00 */
[----:B------:R-:W-:Y:S01]  /*9ad0*/  F2FP.BF16.F32.PACK_AB R6, R69, R68 ;  /* 0x000000444506723e */ /* 0x000fe200000010ff */
[----:B------:R-:W-:Y:S01]  /*9ae0*/  IMAD R8, R8, UR6, RZ ;  /* 0x0000000608087c24 */ /* 0x000fe2000f8e02ff */
[----:B------:R-:W-:Y:S01]  /*9af0*/  F2FP.BF16.F32.PACK_AB R7, R132, R129 ;  /* 0x000000818407723e */ /* 0x000fe200000010ff */
[----:B------:R-:W-:Y:S01]  /*9b00*/  IMAD.WIDE.U32 R12, R3, UR6, R12 ;  /* 0x00000006030c7c25 */ /* 0x000fe2000f8e000c */
[----:B------:R-:W-:-:S02]  /*9b10*/  LOP3.LUT P0, RZ, R195, 0x3, RZ, 0xc0, !PT ;  /* 0x00000003c3ff7812 */ /* 0x000fc4000780c0ff */
[----:B------:R-:W-:Y:S01]  /*9b20*/  IADD3.X R37, RZ, R49, RZ, P2, !PT ;  /* 0x00000031ff257210 */ /* 0x000fe200017fe4ff */
[----:B------:R-:W-:Y:S01]  /*9b30*/  IMAD R15, R3, UR7, R8 ;  /* 0x00000007030f7c24 */ /* 0x000fe2000f8e0208 */
[----:B------:R0:W-:Y:S01]  /*9b40*/  STSM.16.M88.4 [R74], R4 ;  /* 0x000000044a007844 */ /* 0x0001e20000000200 */
[----:B------:R-:W-:Y:S01]  /*9b50*/  ULDC.64 UR6, c[0x0][0xb50] ;  /* 0x0002d40000067ab9 */ /* 0x000fe20000000a00 */
[----:B------:R-:W-:Y:S01]  /*9b60*/  IMAD R3, R56, UR5, RZ ;  /* 0x0000000538037c24 */ /* 0x000fe2000f8e02ff */
[----:B----4-:R-:W-:Y:S02]  /*9b70*/  LEA R24, P3, R12, UR6, 0x2 ;  /* 0x000000060c187c11 */ /* 0x010fe4000f8610ff */
[----:B------:R-:W-:Y:S02]  /*9b80*/  MOV R70, R70 ;  /* 0x0000004600467202 */ /* 0x000fe40000000f00 */
[----:B------:R-:W-:Y:S01]  /*9b90*/  ISETP.GE.OR P2, PT, R14, R3, P0 ;  /* 0x000000030e00720c */ /* 0x000fe20000746670 */
[----:B------:R-:W-:Y:S01]  /*9ba0*/  SHFL.IDX PT, R68, R24, RZ, 0x1c1f ;  /* 0x001c1fff18447589 */ /* 0x000fe200000e0000 */
[----:B------:R-:W-:-:S02]  /*9bb0*/  F2FP.BF16.F32.PACK_AB R8, R73, R72 ;  /* 0x000000484908723e */ /* 0x000fc400000010ff */
[----:B------:R-:W-:Y:S02]  /*9bc0*/  F2FP.BF16.F32.PACK_AB R9, R128, R127 ;  /* 0x0000007f8009723e */ /* 0x000fe400000010ff */
[----:B------:R-:W-:Y:S02]  /*9bd0*/  F2FP.BF16.F32.PACK_AB R10, R77, R76 ;  /* 0x0000004c4d0a723e */ /* 0x000fe400000010ff */
[----:B------:R-:W-:Y:S01]  /*9be0*/  F2FP.BF16.F32.PACK_AB R11, R130, R125 ;  /* 0x0000007d820b723e */ /* 0x000fe200000010ff */
[----:B0-----:R-:W-:Y:S01]  /*9bf0*/  VIADD R4, R14, 0x8 ;  /* 0x000000080e047836 */ /* 0x001fe20000000000 */
[----:B------:R-:W-:Y:S01]  /*9c00*/  MOV R62, R62 ;  /* 0x0000003e003e7202 */ /* 0x000fe20000000f00 */
[----:B------:R-:W-:Y:S01]  /*9c10*/  IMAD.IADD R5, R13, 0x1, R15 ;  /* 0x000000010d057824 */ /* 0x000fe200078e020f */
[----:B------:R-:W-:Y:S01]  /*9c20*/  F2FP.BF16.F32.PACK_AB R6, R85, R84 ;  /* 0x000000545506723e */ /* 0x000fe200000010ff */
[----:B------:R-:W-:Y:S01]  /*9c30*/  STSM.16.M88.4 [R70], R8 ;  /* 0x0000000846007844 */ /* 0x000fe20000000200 */
[----:B------:R-:W-:-:S02]  /*9c40*/  ISETP.GE.OR P0, PT, R4, R3, P0 ;  /* 0x000000030400720c */ /* 0x000fc40000706670 */
[----:B------:R-:W-:Y:S01]  /*9c50*/  LEA.HI.X R25, R12, UR7, R5, 0x2, P3 ;  /* 0x000000070c197c11 */ /* 0x000fe200098f1405 */
[----:B------:R-:W-:Y:S01]  /*9c60*/  SHFL.IDX PT, R70, R24, 0x1, 0x1c1f ;  /* 0x003c1f0018467f89 */ /* 0x000fe200000e0000 */
[----:B------:R-:W-:Y:S02]  /*9c70*/  F2FP.BF16.F32.PACK_AB R4, R81, R80 ;  /* 0x000000505104723e */ /* 0x000fe400000010ff */
[----:B------:R-:W-:Y:S01]  /*9c80*/  F2FP.BF16.F32.PACK_AB R5, R121, R126 ;  /* 0x0000007e7905723e */ /* 0x000fe200000010ff */
[----:B------:R-:W0:Y:S01]  /*9c90*/  SHFL.IDX PT, R69, R25, RZ, 0x1c1f ;  /* 0x001c1fff19457589 */ /* 0x000e2200000e0000 */
[----:B------:R-:W-:Y:S02]  /*9ca0*/  F2FP.BF16.F32.PACK_AB R7, R123, R124 ;  /* 0x0000007c7b07723e */ /* 0x000fe400000010ff */
[----:B------:R-:W-:Y:S01]  /*9cb0*/  MOV R58, R58 ;  /* 0x0000003a003a7202 */ /* 0x000fe20000000f00 */
[----:B------:R-:W1:Y:S01]  /*9cc0*/  SHFL.IDX PT, R71, R25, 0x1, 0x1c1f ;  /* 0x003c1f0019477f89 */ /* 0x000e6200000e0000 */
[----:B------:R-:W-:-:S02]  /*9cd0*/  F2FP.BF16.F32.PACK_AB R12, R89, R88 ;  /* 0x00000058590c723e */ /* 0x000fc400000010ff */
[----:B------:R-:W-:Y:S01]  /*9ce0*/  F2FP.BF16.F32.PACK_AB R13, R91, R90 ;  /* 0x0000005a5b0d723e */ /* 0x000fe200000010ff */
[----:B------:R-:W-:Y:S01]  /*9cf0*/  STSM.16.M88.4 [R62], R4 ;  /* 0x000000043e007844 */ /* 0x000fe20000000200 */
[----:B------:R-:W-:Y:S02]  /*9d00*/  F2FP.BF16.F32.PACK_AB R14, R93, R92 ;  /* 0x0000005c5d0e723e */ /* 0x000fe400000010ff */
[----:B------:R-:W-:Y:S02]  /*9d10*/  F2FP.BF16.F32.PACK_AB R15, R95, R94 ;  /* 0x0000005e5f0f723e */ /* 0x000fe400000010ff */
[----:B------:R-:W-:Y:S02]  /*9d20*/  MOV R54, R54 ;  /* 0x0000003600367202 */ /* 0x000fe40000000f00 */
[----:B------:R-:W-:Y:S01]  /*9d30*/  F2FP.BF16.F32.PACK_AB R99, R103, R102 ;  /* 0x000000666763723e */ /* 0x000fe200000010ff */
[----:B------:R-:W-:Y:S01]  /*9d40*/  STSM.16.M88.4 [R58], R12 ;  /* 0x0000000c3a007844 */ /* 0x000fe20000000200 */
        /* <DEDUP_REMOVED lines=20> */
[--C-:B------:R-:W-:Y:S01]  /*9e90*/  IMAD.X R29, RZ, RZ, R49.reuse, P5 ;  /* 0x000000ffff1d7224 */ /* 0x100fe200028e0631 */
[----:B------:R-:W-:Y:S02]  /*9ea0*/  LOP3.LUT R30, R31, 0x380, RZ, 0xc0, !PT ;  /* 0x000003801f1e7812 */ /* 0x000fe400078ec0ff */
[----:B------:R-:W-:Y:S01]  /*9eb0*/  IADD3 R43, P5, R48, 0x9000, RZ ;  /* 0x00009000302b7810 */ /* 0x000fe20007fbe0ff */
[----:B------:R-:W-:Y:S01]  /*9ec0*/  UIMAD UR5, UR10, UR8, URZ ;  /* 0x000000080a0572a4 */ /* 0x000fe2000f8e023f */
[----:B------:R-:W-:Y:S02]  /*9ed0*/  SHF.R.U64 R30, R30, 0x3, RZ ;  /* 0x000000031e1e7819 */ /* 0x000fe400000012ff */
[----:B------:R-:W-:Y:S01]  /*9ee0*/  LOP3.LUT R42, R43, 0x380, RZ, 0xc0, !PT ;  /* 0x000003802b2a7812 */ /* 0x000fe200078ec0ff */
[----:B0-----:R0:W-:Y:S01]  /*9ef0*/  @!P2 ST.E desc[UR36][R68.64], R0 ;  /* 0x000000004400a985 */ /* 0x0011e2000c101924 */
[----:B------:R-:W-:Y:S01]  /*9f00*/  LOP3.LUT R30, R30, R31, RZ, 0x3c, !PT ;  /* 0x0000001f1e1e7212 */ /* 0x000fe200078e3cff */
[----:B------:R-:W-:Y:S01]  /*9f10*/  IMAD.X R31, RZ, RZ, R49, P6 ;  /* 0x000000ffff1f7224 */ /* 0x000fe200030e0631 */
[----:B------:R-:W-:Y:S01]  /*9f20*/  SHF.R.U64 R42, R42, 0x3, RZ ;  /* 0x000000032a2a7819 */ /* 0x000fe200000012ff */
[----:B-1----:R1:W-:Y:S01]  /*9f30*/  @!P0 ST.E desc[UR36][R70.64], R2 ;  /* 0x0000000246008985 */ /* 0x0023e2000c101924 */
[----:B------:R-:W-:Y:S01]  /*9f40*/  UIMAD.WIDE.U32 UR6, UR11, UR8, URZ ;  /* 0x000000080b0672a5 */ /* 0x000fe2000f8e003f */
[----:B------:R-:W-:-:S02]  /*9f50*/  IADD3 R41, P4, R48, 0x8000, RZ ;  /* 0x0000800030297810 */ /* 0x000fc40007f9e0ff */
[----:B------:R3:W5:Y:S01]  /*9f60*/  LD.E.128 R24, desc[UR36][R20.64] ;  /* 0x0000002414187980 */ /* 0x000762000c101d00 */
[----:B------:R-:W-:Y:S01]  /*9f70*/  UIMAD UR5, UR11, UR9, UR5 ;  /* 0x000000090b0572a4 */ /* 0x000fe2000f8e0205 */
[----:B------:R-:W-:Y:S01]  /*9f80*/  IADD3 R45, P6, R48, 0xa000, RZ ;  /* 0x0000a000302d7810 */ /* 0x000fe20007fde0ff */
[----:B0-----:R-:W-:Y:S01]  /*9f90*/  IMAD R0, R23, 0x20, R193 ;  /* 0x0000002017007824 */ /* 0x001fe200078e02c1 */
[----:B------:R-:W-:Y:S01]  /*9fa0*/  ULDC.64 UR10, c[0x0][0xaf0] ;  /* 0x0002bc00000a7ab9 */ /* 0x000fe20000000a00 */
[----:B------:R-:W-:Y:S01]  /*9fb0*/  LOP3.LUT R42, R42, R43, RZ, 0x3c, !PT ;  /* 0x0000002b2a2a7212 */ /* 0x000fe200078e3cff */
[----:B------:R0:W5:Y:S01]  /*9fc0*/  LD.E.128 R8, desc[UR36][R28.64] ;  /* 0x000000241c087980 */ /* 0x000162000c101d00 */
[----:B------:R-:W-:Y:S01]  /*9fd0*/  LOP3.LUT R40, R41, 0x380, RZ, 0xc0, !PT ;  /* 0x0000038029287812 */ /* 0x000fe200078ec0ff */
[----:B---3--:R-:W3:Y:S01]  /*9fe0*/  @P1 LDC R21, c[0x0][0xbec] ;  /* 0x0002fb00ff151b82 */ /* 0x008ee20000000800 */
[----:B-1----:R-:W-:Y:S01]  /*9ff0*/  VIADD R2, R0, UR42 ;  /* 0x0000002a00027c36 */ /* 0x002fe20008000000 */
[----:B------:R-:W-:Y:S01]  /*a000*/  UIMAD UR8, UR12, UR10, URZ ;  /* 0x0000000a0c0872a4 */ /* 0x000fe2000f8e023f */
[----:B------:R-:W-:Y:S01]  /*a010*/  LOP3.LUT R44, R45, 0x380, RZ, 0xc0, !PT ;  /* 0x000003802d2c7812 */ /* 0x000fe200078ec0ff */
[----:B------:R-:W-:Y:S01]  /*a020*/  UIADD3 UR7, UR7, UR5, URZ ;  /* 0x0000000507077290 */ /* 0x000fe2000fffe03f */
[----:B------:R-:W-:Y:S01]  /*a030*/  LOP3.LUT R43, R48, 0x380, RZ, 0xc0, !PT ;  /* 0x00000380302b7812 */ /* 0x000fe200078ec0ff */
[----:B------:R1:W5:Y:S01]  /*a040*/  LD.E.128 R4, desc[UR36][R30.64] ;  /* 0x000000241e047980 */ /* 0x000362000c101d00 */
[----:B0-----:R-:W-:Y:S01]  /*a050*/  IMAD.MOV.U32 R29, RZ, RZ, R2 ;  /* 0x000000ffff1d7224 */ /* 0x001fe200078e0002 */
[----:B------:R-:W-:Y:S01]  /*a060*/  UIMAD UR5, UR61, UR11, UR8 ;  /* 0x0000000b3d0572a4 */ /* 0x000fe2000f8e0208 */
[----:B------:R-:W-:Y:S01]  /*a070*/  SHF.R.U64 R40, R40, 0x3, RZ ;  /* 0x0000000328287819 */ /* 0x000fe200000012ff */
[----:B------:R-:W-:Y:S01]  /*a080*/  UIMAD.WIDE.U32 UR6, UR61, UR10, UR6 ;  /* 0x0000000a3d0672a5 */ /* 0x000fe2000f8e0006 */
[----:B------:R-:W-:Y:S01]  /*a090*/  SHF.R.U64 R44, R44, 0x3, RZ ;  /* 0x000000032c2c7819 */ /* 0x000fe200000012ff */
[----:B------:R-:W-:Y:S01]  /*a0a0*/  ULDC.64 UR8, c[0x0][0xae0] ;  /* 0x0002b80000087ab9 */ /* 0x000fe20000000a00 */
[----:B------:R-:W-:Y:S01]  /*a0b0*/  SHF.R.U64 R43, R43, 0x3, RZ ;  /* 0x000000032b2b7819 */ /* 0x000fe200000012ff */
[----:B------:R-:W-:Y:S01]  /*a0c0*/  UIADD3 UR5, UR7, UR5, URZ ;  /* 0x0000000507057290 */ /* 0x000fe2000fffe03f */
[----:B------:R-:W-:Y:S01]  /*a0d0*/  LOP3.LUT R40, R40, R41, RZ, 0x3c, !PT ;  /* 0x0000002928287212 */ /* 0x000fe200078e3cff */
[--C-:B------:R-:W-:Y:S01]  /*a0e0*/  IMAD.X R41, RZ, RZ, R49.reuse, P4 ;  /* 0x000000ffff297224 */ /* 0x100fe200020e0631 */
[----:B------:R-:W-:Y:S01]  /*a0f0*/  LOP3.LUT R44, R44, R45, RZ, 0x3c, !PT ;  /* 0x0000002d2c2c7212 */ /* 0x000fe200078e3cff */
[--C-:B------:R-:W-:Y:S01]  /*a100*/  IMAD.X R45, RZ, RZ, R49.reuse, P6 ;  /* 0x000000ffff2d7224 */ /* 0x100fe200030e0631 */
[----:B------:R-:W-:Y:S01]  /*a110*/  LOP3.LUT R48, R43, R48, RZ, 0x3c, !PT ;  /* 0x000000302b307212 */ /* 0x000fe200078e3cff */
[----:B------:R-:W-:Y:S01]  /*a120*/  IMAD.X R43, RZ, RZ, R49, P5 ;  /* 0x000000ffff2b7224 */ /* 0x000fe200028e0631 */
[----:B------:R0:W5:Y:S01]  /*a130*/  LD.E.128 R72, desc[UR36][R32.64] ;  /* 0x0000002420487980 */ /* 0x000162000c101d00 */
[----:B---3--:R-:W-:-:S03]  /*a140*/  @P1 IMAD.HI.U32 R0, R2, R21, RZ ;  /* 0x0000001502001227 */ /* 0x008fc600078e00ff */
[----:B------:R-:W5:Y:S02]  /*a150*/  LD.E.128 R48, desc[UR36][R48.64] ;  /* 0x0000002430307980 */ /* 0x000f64000c101d00 */
[----:B--2---:R-:W-:Y:S01]  /*a160*/  @P1 SHF.R.U32.HI R29, RZ, R53, R0 ;  /* 0x00000035ff1d1219 */ /* 0x004fe20000011600 */
[----:B------:R-:W-:Y:S01]  /*a170*/  IMAD.U32 R20, RZ, RZ, UR6 ;  /* 0x00000006ff147e24 */ /* 0x000fe2000f8e00ff */
[----:B------:R2:W5:Y:S02]  /*a180*/  LD.E.128 R64, desc[UR36][R34.64] ;  /* 0x0000002422407980 */ /* 0x000564000c101d00 */
[--C-:B------:R-:W-:Y:S01]  /*a190*/  SHF.R.S32.HI R0, RZ, 0x1f, R29.reuse ;  /* 0x0000001fff007819 */ /* 0x100fe2000001141d */
[----:B-1----:R-:W-:Y:S01]  /*a1a0*/  IMAD.MOV R31, RZ, RZ, -R29 ;  /* 0x000000ffff1f7224 */ /* 0x002fe200078e0a1d */
[----:B------:R-:W-:Y:S01]  /*a1b0*/  MOV R21, UR7 ;  /* 0x0000000700157c02 */ /* 0x000fe20008000f00 */
[----:B------:R-:W-:Y:S01]  /*a1c0*/  IMAD.U32 R21, RZ, RZ, UR5 ;  /* 0x00000005ff157e24 */ /* 0x000fe2000f8e00ff */
[----:B------:R1:W5:Y:S01]  /*a1d0*/  LD.E.128 R60, desc[UR36][R36.64] ;  /* 0x00000024243c7980 */ /* 0x000362000c101d00 */
[----:B------:R-:W-:Y:S01]  /*a1e0*/  IMAD R0, R0, UR8, RZ ;  /* 0x0000000800007c24 */ /* 0x000fe2000f8e02ff */
[----:B------:R-:W-:Y:S01]  /*a1f0*/  ULDC.64 UR6, c[0x0][0xad8] ;  /* 0x0002b60000067ab9 */ /* 0x000fe20000000a00 */
[----:B------:R-:W-:Y:S01]  /*a200*/  IMAD R31, R56, R31, R2 ;  /* 0x0000001f381f7224 */ /* 0x000fe200078e0202 */
[----:B------:R1:W5:Y:S01]  /*a210*/  LD.E.128 R12, desc[UR36][R38.64] ;  /* 0x00000024260c7980 */ /* 0x000362000c101d00 */
[----:B0-----:R-:W-:-:S03]  /*a220*/  IMAD R33, R29, UR9, R0 ;  /* 0x000000091d217c24 */ /* 0x001fc6000f8e0200 */
[----:B------:R1:W5:Y:S01]  /*a230*/  LD.E.128 R84, desc[UR36][R40.64] ;  /* 0x0000002428547980 */ /* 0x000362000c101d00 */
[----:B------:R-:W-:-:S03]  /*a240*/  SHF.R.S32.HI R0, RZ, 0x1f, R31 ;  /* 0x0000001fff007819 */ /* 0x000fc6000001141f */
[----:B------:R1:W5:Y:S01]  /*a250*/  LD.E.128 R80, desc[UR36][R42.64] ;  /* 0x000000242a507980 */ /* 0x000362000c101d00 */
[----:B------:R-:W-:-:S03]  /*a260*/  IMAD.WIDE.U32 R20, R29, UR8, R20 ;  /* 0x000000081d147c25 */ /* 0x000fc6000f8e0014 */
[----:B------:R1:W5:Y:S04]  /*a270*/  LD.E.128 R76, desc[UR36][R44.64] ;  /* 0x000000242c4c7980 */ /* 0x000368000c101d00 */
[----:B------:R1:W5:Y:S01]  /*a280*/  LD.E.128 R68, desc[UR36][R46.64] ;  /* 0x000000242e447980 */ /* 0x000362000c101d00 */
        /* <DEDUP_REMOVED lines=8> */
[----:B--2---:R-:W-:Y:S02]  /*a310*/  VIADD R34, R193, UR42 ;  /* 0x0000002ac1227c36 */ /* 0x004fe40008000000 */
[C---:B------:R-:W-:Y:S02]  /*a320*/  IMAD R29, R31.reuse, UR7, R2 ;  /* 0x000000071f1d7c24 */ /* 0x040fe4000f8e0202 */
[----:B------:R-:W-:Y:S01]  /*a330*/  IMAD.WIDE.U32 R20, R31, UR6, R20 ;  /* 0x000000061f147c25 */ /* 0x000fe2000f8e0014 */
[----:B------:R-:W-:Y:S01]  /*a340*/  ISETP.GE.AND P2, PT, R34, R3, PT ;  /* 0x000000032200720c */ /* 0x000fe20003f46270 */
[----:B------:R-:W-:Y:S02]  /*a350*/  ULDC.64 UR6, c[0x0][0xa80] ;  /* 0x0002a00000067ab9 */ /* 0x000fe40000000a00 */
[----:B------:R-:W-:Y:S01]  /*a360*/  IMAD.IADD R21, R21, 0x1, R29 ;  /* 0x0000000115157824 */ /* 0x000fe200078e021d */
[----:B------:R-:W-:Y:S01]  /*a370*/  LEA R2, P3, R20, UR6, 0x1 ;  /* 0x0000000614027c11 */ /* 0x000fe2000f8608ff */
[----:B------:R-:W-:-:S02]  /*a380*/  VIADD R52, R52, 0x30820 ;  /* 0x0003082034347836 */ /* 0x000fc40000000000 */
[----:B------:R-:W-:Y:S01]  /*a390*/  VIADD R0, R34, 0x20 ;  /* 0x0000002022007836 */ /* 0x000fe20000000000 */
[----:B------:R-:W-:Y:S02]  /*a3a0*/  LEA.HI.X R32, R20, UR7, R21, 0x1, P3 ;  /* 0x0000000714207c11 */ /* 0x000fe400098f0c15 */
[----:B------:R-:W-:Y:S02]  /*a3b0*/  PRMT R52, RZ, 0x654, R52 ;  /* 0x00000654ff347816 */ /* 0x000fe40000000034 */
[-C--:B------:R-:W-:Y:S01]  /*a3c0*/  ISETP.GE.AND P1, PT, R0, R3.reuse, PT ;  /* 0x000000030000720c */ /* 0x080fe20003f26270 */
[----:B------:R-:W-:Y:S01]  /*a3d0*/  VIADD R0, R34, 0x40 ;  /* 0x0000004022007836 */ /* 0x000fe20000000000 */
[----:B0-----:R1:W-:Y:S01]  /*a3e0*/  SYNCS.ARRIVE.TRANS64.RED.A1T0 RZ, [R52+URZ], RZ ;  /* 0x000000ff34ff79a7 */ /* 0x0013e2000810043f */
[----:B------:R1:W0:Y:S01]  /*a3f0*/  SHFL.IDX PT, R29, R2, RZ, 0x181f ;  /* 0x00181fff021d7589 */ /* 0x00022200000e0000 */
[----:B------:R-:W-:Y:S03]  /*a400*/  BSSY B1, `(.L_x_2237) ;  /* 0x0000011000017945 */ /* 0x000fe60003800000 */
[----:B------:R1:W2:Y:S01]  /*a410*/  SHFL.IDX PT, R31, R32, RZ, 0x181f ;  /* 0x00181fff201f7589 */ /* 0x0002a200000e0000 */
[----:B------:R-:W-:Y:S01]  /*a420*/  ISETP.GE.AND P0, PT, R0, R3, PT ;  /* 0x000000030000720c */ /* 0x000fe20003f06270 */
[----:B------:R-:W-:-:S12]  /*a430*/  @P2 BRA `(.L_x_2238) ;  /* 0x0000000000342947 */ /* 0x000fd80003800000 */
[----:B------:R-:W-:Y:S02]  /*a440*/  ULDC UR5, c[0x0][0xac8] ;  /* 0x0002b20000057ab9 */ /* 0x000fe40000000800 */
[----:B------:R-:W-:Y:S02]  /*a450*/  ISETP.GE.AND P4, PT, R16, UR5, PT ;  /* 0x0000000510007c0c */ /* 0x000fe4000bf86270 */
[----:B------:R-:W-:Y:S02]  /*a460*/  ISETP.GE.AND P3, PT, R19, UR5, PT ;  /* 0x0000000513007c0c */ /* 0x000fe4000bf66270 */
[----:B------:R-:W-:-:S09]  /*a470*/  ISETP.GE.AND P2, PT, R22, UR5, PT ;  /* 0x0000000516007c0c */ /* 0x000fd2000bf46270 */
[CC--:B0-----:R-:W-:Y:S02]  /*a480*/  @!P4 LEA R20, P6, R16.reuse, R29.reuse, 0x1 ;  /* 0x0000001d1014c211 */ /* 0x0c1fe400078c08ff */
[C---:B------:R-:W-:Y:S02]  /*a490*/  @!P3 LEA R28, P5, R19.reuse, R29, 0x1 ;  /* 0x0000001d131cb211 */ /* 0x040fe400078a08ff */
[----:B--2---:R-:W-:Y:S02]  /*a4a0*/  @!P4 LEA.HI.X R21, R16, R31, R202, 0x1, P6 ;  /* 0x0000001f1015c211 */ /* 0x004fe400030f0cca */
[C---:B------:R-:W-:Y:S02]  /*a4b0*/  @!P2 LEA R30, P6, R22.reuse, R29, 0x1 ;  /* 0x0000001d161ea211 */ /* 0x040fe400078c08ff */
[-C--:B------:R-:W-:Y:S01]  /*a4c0*/  @!P3 LEA.HI.X R29, R19, R31.reuse, R201, 0x1, P5 ;  /* 0x0000001f131db211 */ /* 0x080fe200028f0cc9 */
[----:B-----5:R3:W-:Y:S01]  /*a4d0*/  @!P4 ST.E.128 desc[UR36][R20.64], R48 ;  /* 0x000000301400c985 */ /* 0x0207e2000c101d24 */
[----:B------:R-:W-:-:S03]  /*a4e0*/  @!P2 LEA.HI.X R31, R22, R31, R200, 0x1, P6 ;  /* 0x0000001f161fa211 */ /* 0x000fc600030f0cc8 */
[----:B------:R3:W-:Y:S04]  /*a4f0*/  @!P3 ST.E.128 desc[UR36][R28.64], R72 ;  /* 0x000000481c00b985 */ /* 0x0007e8000c101d24 */
[----:B------:R3:W-:Y:S02]  /*a500*/  @!P2 ST.E.128 desc[UR36][R30.64], R84 ;  /* 0x000000541e00a985 */ /* 0x0007e4000c101d24 */
.L_x_2238:
[----:B------:R-:W-:Y:S05]  /*a510*/  BSYNC B1 ;  /* 0x0000000000017941 */ /* 0x000fea0003800000 */
.L_x_2237:
[----:B--23--:R2:W3:Y:S01]  /*a520*/  SHFL.IDX PT, R31, R32, 0x1, 0x181f ;  /* 0x00381f00201f7f89 */ /* 0x00c4e200000e0000 */
[----:B------:R-:W-:Y:S03]  /*a530*/  BSSY B1, `(.L_x_2239) ;  /* 0x0000010000017945 */ /* 0x000fe60003800000 */
[----:B------:R2:W4:Y:S01]  /*a540*/  SHFL.IDX PT, R21, R2, 0x1, 0x181f ;  /* 0x00381f0002157f89 */ /* 0x00052200000e0000 */
[----:B------:R-:W-:Y:S05]  /*a550*/  @P1 BRA `(.L_x_2240) ;  /* 0x0000000000341947 */ /* 0x000fea0003800000 */
[----:B------:R-:W-:Y:S02]  /*a560*/  ULDC UR5, c[0x0][0xac8] ;  /* 0x0002b20000057ab9 */ /* 0x000fe40000000800 */
[----:B------:R-:W-:Y:S02]  /*a570*/  ISETP.GE.AND P4, PT, R16, UR5, PT ;  /* 0x0000000510007c0c */ /* 0x000fe4000bf86270 */
[----:B------:R-:W-:Y:S02]  /*a580*/  ISETP.GE.AND P5, PT, R19, UR5, PT ;  /* 0x0000000513007c0c */ /* 0x000fe4000bfa6270 */
[----:B------:R-:W-:-:S09]  /*a590*/  ISETP.GE.AND P6, PT, R22, UR5, PT ;  /* 0x0000000516007c0c */ /* 0x000fd2000bfc6270 */
[-C--:B----4-:R-:W-:Y:S02]  /*a5a0*/  @!P4 LEA R20, P1, R16, R21.reuse, 0x1 ;  /* 0x000000151014c211 */ /* 0x090fe400078208ff */
[CC--:B------:R-:W-:Y:S02]  /*a5b0*/  @!P5 LEA R28, P2, R19.reuse, R21.reuse, 0x1 ;  /* 0x00000015131cd211 */ /* 0x0c0fe400078408ff */
[----:B------:R-:W-:Y:S02]  /*a5c0*/  @!P6 LEA R30, P3, R22, R21, 0x1 ;  /* 0x00000015161ee211 */ /* 0x000fe400078608ff */
[-C--:B---3--:R-:W-:Y:S02]  /*a5d0*/  @!P4 LEA.HI.X R21, R16, R31.reuse, R202, 0x1, P1 ;  /* 0x0000001f1015c211 */ /* 0x088fe400008f0cca */
[-C--:B0-----:R-:W-:Y:S02]  /*a5e0*/  @!P5 LEA.HI.X R29, R19, R31.reuse, R201, 0x1, P2 ;  /* 0x0000001f131dd211 */ /* 0x081fe400010f0cc9 */
[----:B------:R-:W-:Y:S01]  /*a5f0*/  @!P6 LEA.HI.X R31, R22, R31, R200, 0x1, P3 ;  /* 0x0000001f161fe211 */ /* 0x000fe200018f0cc8 */
[----:B-----5:R0:W-:Y:S04]  /*a600*/  @!P4 ST.E.128 desc[UR36][R20.64], R24 ;  /* 0x000000181400c985 */ /* 0x0201e8000c101d24 */
[----:B------:R0:W-:Y:S04]  /*a610*/  @!P5 ST.E.128 desc[UR36][R28.64], R64 ;  /* 0x000000401c00d985 */ /* 0x0001e8000c101d24 */
[----:B------:R0:W-:Y:S02]  /*a620*/  @!P6 ST.E.128 desc[UR36][R30.64], R80 ;  /* 0x000000501e00e985 */ /* 0x0001e4000c101d24 */
.L_x_2240:
[----:B------:R-:W-:Y:S05]  /*a630*/  BSYNC B1 ;  /* 0x0000000000017941 */ /* 0x000fea0003800000 */
.L_x_2239:
[----:B0----5:R0:W0:Y:S01]  /*a640*/  SHFL.IDX PT, R27, R32, 0x2, 0x181f ;  /* 0x00581f00201b7f89 */ /* 0x02102200000e0000 */
[----:B------:R-:W-:Y:S03]  /*a650*/  BSSY B1, `(.L_x_2241) ;  /* 0x0000010000017945 */ /* 0x000fe60003800000 */
[----:B----4-:R4:W0:Y:S01]  /*a660*/  SHFL.IDX PT, R21, R2, 0x2, 0x181f ;  /* 0x00581f0002157f89 */ /* 0x01082200000e0000 */
[----:B------:R-:W-:Y:S05]  /*a670*/  @P0 BRA `(.L_x_2242) ;  /* 0x0000000000340947 */ /* 0x000fea0003800000 */
[----:B------:R-:W-:Y:S02]  /*a680*/  ULDC UR5, c[0x0][0xac8] ;  /* 0x0002b20000057ab9 */ /* 0x000fe40000000800 */
[----:B------:R-:W-:Y:S02]  /*a690*/  ISETP.GE.AND P3, PT, R16, UR5, PT ;  /* 0x0000000510007c0c */ /* 0x000fe4000bf66270 */
[----:B------:R-:W-:Y:S02]  /*a6a0*/  ISETP.GE.AND P4, PT, R19, UR5, PT ;  /* 0x0000000513007c0c */ /* 0x000fe4000bf86270 */
[----:B------:R-:W-:-:S09]  /*a6b0*/  ISETP.GE.AND P5, PT, R22, UR5, PT ;  /* 0x0000000516007c0c */ /* 0x000fd2000bfa6270 */
[-C--:B0-----:R-:W-:Y:S02]  /*a6c0*/  @!P3 LEA R20, P0, R16, R21.reuse, 0x1 ;  /* 0x000000151014b211 */ /* 0x081fe400078008ff */
[CC--:B------:R-:W-:Y:S02]  /*a6d0*/  @!P4 LEA R24, P1, R19.reuse, R21.reuse, 0x1 ;  /* 0x000000151318c211 */ /* 0x0c0fe400078208ff */
[----:B------:R-:W-:Y:S02]  /*a6e0*/  @!P5 LEA R26, P2, R22, R21, 0x1 ;  /* 0x00000015161ad211 */ /* 0x000fe400078408ff */
[-C--:B------:R-:W-:Y:S02]  /*a6f0*/  @!P3 LEA.HI.X R21, R16, R27.reuse, R202, 0x1, P0 ;  /* 0x0000001b1015b211 */ /* 0x080fe400000f0cca */
[-C--:B------:R-:W-:Y:S02]  /*a700*/  @!P4 LEA.HI.X R25, R19, R27.reuse, R201, 0x1, P1 ;  /* 0x0000001b1319c211 */ /* 0x080fe400008f0cc9 */
[----:B------:R-:W-:Y:S01]  /*a710*/  @!P5 LEA.HI.X R27, R22, R27, R200, 0x1, P2 ;  /* 0x0000001b161bd211 */ /* 0x000fe200010f0cc8 */
[----:B------:R0:W-:Y:S04]  /*a720*/  @!P3 ST.E.128 desc[UR36][R20.64], R8 ;  /* 0x000000081400b985 */ /* 0x0001e8000c101d24 */
[----:B------:R0:W-:Y:S04]  /*a730*/  @!P4 ST.E.128 desc[UR36][R24.64], R60 ;  /* 0x0000003c1800c985 */ /* 0x0001e8000c101d24 */
[----:B------:R0:W-:Y:S02]  /*a740*/  @!P5 ST.E.128 desc[UR36][R26.64], R76 ;  /* 0x0000004c1a00d985 */ /* 0x0001e4000c101d24 */
.L_x_2242:
[----:B------:R-:W-:Y:S05]  /*a750*/  BSYNC B1 ;  /* 0x0000000000017941 */ /* 0x000fea0003800000 */
.L_x_2241:
[----:B------:R-:W-:Y:S01]  /*a760*/  VIADD R0, R34, 0x60 ;  /* 0x0000006022007836 */ /* 0x000fe20000000000 */
[----:B0-----:R0:W0:Y:S04]  /*a770*/  SHFL.IDX PT, R11, R32, 0x3, 0x181f ;  /* 0x00781f00200b7f89 */ /* 0x00102800000e0000 */
[----:B------:R-:W-:Y:S01]  /*a780*/  ISETP.GE.AND P0, PT, R0, R3, PT ;  /* 0x000000030000720c */ /* 0x000fe20003f06270 */
[----:B------:R0:W0:-:S12]  /*a790*/  SHFL.IDX PT, R21, R2, 0x3, 0x181f ;  /* 0x00781f0002157f89 */ /* 0x00001800000e0000 */
[----:B------:R-:W-:Y:S05]  /*a7a0*/  @P0 BRA `(.L_x_2243) ;  /* 0x0000000800dc0947 */ /* 0x000fea0003800000 */
[----:B------:R-:W-:Y:S02]  /*a7b0*/  ULDC UR5, c[0x0][0xac8] ;  /* 0x0002b20000057ab9 */ /* 0x000fe40000000800 */
[----:B------:R-:W-:Y:S02]  /*a7c0*/  ISETP.GE.AND P2, PT, R16, UR5, PT ;  /* 0x0000000510007c0c */ /* 0x000fe4000bf46270 */
[----:B------:R-:W-:-:S11]  /*a7d0*/  ISETP.GE.AND P3, PT, R19, UR5, PT ;  /* 0x0000000513007c0c */ /* 0x000fd6000bf66270 */
[CC--:B012-4-:R-:W-:Y:S02]  /*a7e0*/  @!P2 LEA R2, P0, R16.reuse, R21.reuse, 0x1 ;  /* 0x000000151002a211 */ /* 0x0d7fe400078008ff */
        /* <DEDUP_REMOVED lines=11> */
.L_x_2236:
[----:B------:R-:W0:Y:S01]  /*a8a0*/  LDC R8, c[0x0][0xbe8] ;  /* 0x0002fa00ff087b82 */ /* 0x000e220000000800 */
[----:B------:R-:W-:Y:S01]  /*a8b0*/  R2UR UR5, R192 ;  /* 0x00000000c00572ca */ /* 0x000fe200000e0000 */
[----:B------:R-:W-:Y:S01]  /*a8c0*/  USHF.R.S32.HI UR9, URZ, 0x1f, UR61 ;  /* 0x0000001f3f097899 */ /* 0x000fe2000801143d */
[----:B------:R-:W-:Y:S01]  /*a8d0*/  ISETP.GE.AND P0, PT, R203, 0x80, PT ;  /* 0x00000080cb00780c */ /* 0x000fe20003f06270 */
[----:B------:R-:W-:Y:S01]  /*a8e0*/  BSSY B1, `(.L_x_2244) ;  /* 0x0000030000017945 */ /* 0x000fe20003800000 */
[----:B------:R-:W-:-:S09]  /*a8f0*/  LEA R6, R23, R193, 0x5 ;  /* 0x000000c117067211 */ /* 0x000fd200078e28ff */
        /* <DEDUP_REMOVED lines=17> */
[----:B------:R-:W-:-:S09]  /*aa10*/  IMAD.MOV.U32 R2, RZ, RZ, R4 ;  /* 0x000000ffff027224 */ /* 0x000fd200078e0004 */
        /* <DEDUP_REMOVED lines=28> */
.L_x_2245:
[----:B------:R-:W-:Y:S05]  /*abe0*/  BSYNC B1 ;  /* 0x0000000000017941 */ /* 0x000fea0003800000 */
.L_x_2244:
[----:B------:R-:W-:Y:S01]  /*abf0*/  R2UR UR12, R192 ;  /* 0x00000000c00c72ca */ /* 0x000fe200000e0000 */
[----:B------:R-:W-:Y:S01]  /*ac00*/  ULDC.64 UR10, c[0x0][0xae8] ;  /* 0x0002ba00000a7ab9 */ /* 0x000fe20000000a00 */
[----:B------:R-:W-:Y:S01]  /*ac10*/  VIADD R6, R6, UR42 ;  /* 0x0000002a06067c36 */ /* 0x000fe20008000000 */
[----:B------:R-:W-:Y:S01]  /*ac20*/  UIMAD UR5, UR8, UR10, URZ ;  /* 0x0000000a080572a4 */ /* 0x000fe2000f8e023f */
[----:B------:R-:W-:Y:S02]  /*ac30*/  BSSY B1, `(.L_x_2246) ;  /* 0x0000038000017945 */ /* 0x000fe40003800000 */
[----:B0-----:R-:W-:-:S04]  /*ac40*/  @P1 IMAD.HI.U32 R0, R6, R9, RZ ;  /* 0x0000000906001227 */ /* 0x001fc800078e00ff */
[----:B--2---:R-:W-:Y:S01]  /*ac50*/  IMAD.MOV.U32 R5, RZ, RZ, R6 ;  /* 0x000000ffff057224 */ /* 0x004fe200078e0006 */
[----:B-1----:R-:W-:Y:S02]  /*ac60*/  @P1 SHF.R.U32.HI R5, RZ, R11, R0 ;  /* 0x0000000bff051219 */ /* 0x002fe40000011600 */
[----:B------:R-:W-:Y:S02]  /*ac70*/  UIMAD.WIDE.U32 UR6, UR12, UR10, URZ ;  /* 0x0000000a0c0672a5 */ /* 0x000fe4000f8e003f */
[----:B------:R-:W-:Y:S01]  /*ac80*/  UIMAD UR5, UR12, UR11, UR5 ;  /* 0x0000000b0c0572a4 */ /* 0x000fe2000f8e0205 */
[----:B------:R-:W-:Y:S02]  /*ac90*/  SHF.R.S32.HI R0, RZ, 0x1f, R5 ;  /* 0x0000001fff007819 */ /* 0x000fe40000011405 */
[----:B------:R-:W-:Y:S01]  /*aca0*/  ULDC.64 UR10, c[0x0][0xaf0] ;  /* 0x0002bc00000a7ab9 */ /* 0x000fe20000000a00 */
[----:B------:R-:W-:Y:S01]  /*acb0*/  UIADD3 UR7, UR7, UR5, URZ ;  /* 0x0000000507077290 */ /* 0x000fe2000fffe03f */
[----:B------:R-:W-:Y:S01]  /*acc0*/  IADD3 R7, -R5, RZ, RZ ;  /* 0x000000ff05077210 */ /* 0x000fe20007ffe1ff */
[----:B------:R-:W-:-:S02]  /*acd0*/  UIMAD UR5, UR9, UR10, URZ ;  /* 0x0000000a090572a4 */ /* 0x000fc4000f8e023f */
[----:B------:R-:W-:Y:S02]  /*ace0*/  UIMAD.WIDE.U32 UR6, UR61, UR10, UR6 ;  /* 0x0000000a3d0672a5 */ /* 0x000fe4000f8e0006 */
[----:B------:R-:W-:Y:S01]  /*acf0*/  UIMAD UR5, UR61, UR11, UR5 ;  /* 0x0000000b3d0572a4 */ /* 0x000fe2000f8e0205 */
[----:B------:R-:W-:Y:S01]  /*ad00*/  IMAD R7, R8, R7, R6 ;  /* 0x0000000708077224 */ /* 0x000fe200078e0206 */
[----:B------:R-:W-:Y:S01]  /*ad10*/  ULDC.64 UR8, c[0x0][0xae0] ;  /* 0x0002b80000087ab9 */ /* 0x000fe20000000a00 */
[----:B------:R-:W-:Y:S01]  /*ad20*/  VIADD R6, R193, UR42 ;  /* 0x0000002ac1067c36 */ /* 0x000fe20008000000 */
[----:B------:R-:W-:Y:S01]  /*ad30*/  UIADD3 UR5, UR7, UR5, URZ ;  /* 0x0000000507057290 */ /* 0x000fe2000fffe03f */
[----:B------:R-:W-:Y:S02]  /*ad40*/  IMAD R0, R0, UR8, RZ ;  /* 0x0000000800007c24 */ /* 0x000fe4000f8e02ff */
        /* <DEDUP_REMOVED lines=38> */
.L_x_2247:
[----:B------:R-:W-:Y:S05]  /*afb0*/  BSYNC B1 ;  /* 0x0000000000017941 */ /* 0x000fea0003800000 */
.L_x_2246:
        /* <DEDUP_REMOVED lines=17> */
.L_x_2249:
[----:B------:R-:W-:Y:S05]  /*b0d0*/  BSYNC B1 ;  /* 0x0000000000017941 */ /* 0x000fea0003800000 */
.L_x_2248:
        /* <DEDUP_REMOVED lines=17> */
.L_x_2251:
[----:B------:R-:W-:Y:S05]  /*b1f0*/  BSYNC B1 ;  /* 0x0000000000017941 */ /* 0x000fea0003800000 */
.L_x_2250:
[----:B------:R-:W-:Y:S01]  /*b200*/  IADD3 R0, R6, 0x60, RZ ;  /* 0x0000006006007810 */ /* 0x000fe20007ffe0ff */
[----:B0-23--:R-:W0:Y:S03]  /*b210*/  SHFL.IDX PT, R5, R5, 0x3, 0x181f ;  /* 0x00781f0005057f89 */ /* 0x00de2600000e0000 */
        /* <DEDUP_REMOVED lines=16> */
.L_x_2243:
[----:B------:R-:W-:Y:S05]  /*b320*/  BSYNC B0 ;  /* 0x0000000000007941 */ /* 0x000fea0003800000 */
.L_x_2235:
[----:B------:R-:W-:Y:S02]  /*b330*/  ULDC UR5, c[0x0][0xc38] ;  /* 0x00030e0000057ab9 */ /* 0x000fe40000000800 */
[----:B------:R-:W-:-:S06]  /*b340*/  UISETP.GE.AND UP0, UPT, UR4, UR5, UPT ;  /* 0x000000050400728c */ /* 0x000fcc000bf06270 */
[----:B------:R-:W-:-:S13]  /*b350*/  PLOP3.LUT P0, PT, PT, PT, UP0, 0x80, 0x0 ;  /* 0x000000000000781c */ /* 0x000fda0003f0f008 */
[----:B------:R-:W-:Y:S05]  /*b360*/  @!P0 BRA `(.L_x_2252) ;  /* 0xffffff58006c8947 */ /* 0x000fea000383ffff */
[----:B------:R-:W-:Y:S05]  /*b370*/  EXIT ;  /* 0x000000000000794d */ /* 0x000fea0003800000 */
.L_x_2194:
[----:B------:R-:W-:-:S08]  /*b380*/  NOP ;  /* 0x0000000000007918 */ /* 0x000fd00000000000 */
[----:B0-----:R-:W0:-:S00]  /*b390*/  USETMAXREG.DEALLOC.CTAPOOL 0x28 ;  /* 0x00000028000079c8 */ /* 0x001e0000080e0500 */
[----:B0-----:R-:W-:-:S06]  /*b3a0*/  LOP3.LUT R0, R0, 0x3, RZ, 0xc0, !PT ;  /* 0x0000000300007812 */ /* 0x001fcc00078ec0ff */
[----:B------:R-:W0:Y:S01]  /*b3b0*/  S2UR UR10, SR_CTAID.X ;  /* 0x00000000000a79c3 */ /* 0x000e220000002500 */
[----:B------:R-:W-:Y:S01]  /*b3c0*/  LOP3.LUT R16, R16, 0xffffefff, RZ, 0xc0, !PT ;  /* 0xffffefff10107812 */ /* 0x000fe200078ec0ff */
[----:B------:R-:W-:Y:S01]  /*b3d0*/  STL [R1], RZ ;  /* 0x000000ff01007387 */ /* 0x000fe20000100800 */
[----:B------:R-:W-:Y:S02]  /*b3e0*/  IMAD.MOV.U32 R26, RZ, RZ, 0x1 ;  /* 0x00000001ff1a7424 */ /* 0x000fe400078e00ff */
[----:B------:R-:W-:Y:S01]  /*b3f0*/  IMAD.MOV.U32 R23, RZ, RZ, RZ ;  /* 0x000000ffff177224 */ /* 0x000fe200078e00ff */
        /* <DEDUP_REMOVED lines=8> */
[----:B------:R-:W-:Y:S01]  /*b480*/  ULDC UR9, c[0x0][0x2b8] ;  /* 0x0000ae0000097ab9 */ /* 0x000fe20000000800 */
[----:B------:R-:W-:Y:S01]  /*b490*/  LOP3.LUT R16, R16, 0xfffffffd, RZ, 0xc0, !PT ;  /* 0xfffffffd10107812 */ /* 0x000fe200078ec0ff */
[----:B------:R-:W0:Y:S01]  /*b4a0*/  S2UR UR8, SR_CgaCtaId ;  /* 0x00000000000879c3 */ /* 0x000e220000008800 */
[----:B------:R-:W1:Y:S01]  /*b4b0*/  S2R R3, SR_TID.X ;  /* 0x0000000000037919 */ /* 0x000e620000002100 */
[----:B------:R-:W-:Y:S01]  /*b4c0*/  ULDC.64 UR4, c[0x0][0x418] ;  /* 0x0001060000047ab9 */ /* 0x000fe20000000a00 */
[----:B------:R-:W-:Y:S01]  /*b4d0*/  ULDC UR40, c[0x0][0x288] ;  /* 0x0000a20000287ab9 */ /* 0x000fe20000000800 */
[----:B------:R-:W-:Y:S01]  /*b4e0*/  UISETP.NE.U32.AND UP0, UPT, UR4, URZ, UPT ;  /* 0x0000003f0400728c */ /* 0x000fe2000bf05070 */
[----:B------:R3:W-:Y:S01]  /*b4f0*/  STL [R1], RZ ;  /* 0x000000ff01007387 */ /* 0x0007e20000100800 */
[----:B------:R-:W-:Y:S01]  /*b500*/  ULDC UR39, c[0x0][0x448] ;  /* 0x0001120000277ab9 */ /* 0x000fe20000000800 */
[----:B------:R-:W-:Y:S01]  /*b510*/  ULDC UR4, c[0x0][0x424] ;  /* 0x0001090000047ab9 */ /* 0x000fe20000000800 */
[----:B------:R-:W-:Y:S01]  /*b520*/  UISETP.NE.AND.EX UP0, UPT, UR5, URZ, UPT, UP0 ;  /* 0x0000003f0500728c */ /* 0x000fe2000bf05300 */
[----:B------:R-:W-:Y:S01]  /*b530*/  IMAD.U32 R34, RZ, RZ, UR10 ;  /* 0x0000000aff227e24 */ /* 0x000fe2000f8e00ff */
[----:B------:R-:W-:Y:S01]  /*b540*/  UIMAD UR39, UR39, UR40, URZ ;  /* 0x00000028272772a4 */ /* 0x000fe2000f8e023f */
[----:B------:R-:W-:Y:S01]  /*b550*/  IMAD.MOV.U32 R26, RZ, RZ, 0x1 ;  /* 0x00000001ff1a7424 */ /* 0x000fe200078e00ff */
[----:B------:R-:W-:Y:S01]  /*b560*/  USEL UR4, UR4, 0x1, UP0 ;  /* 0x0000000104047887 */ /* 0x000fe20008000000 */
[----:B------:R-:W-:Y:S01]  /*b570*/  IMAD.MOV.U32 R23, RZ, RZ, RZ ;  /* 0x000000ffff177224 */ /* 0x000fe200078e00ff */
[----:B------:R-:W-:Y:S01]  /*b580*/  UMOV UR5, 0x400 ;  /* 0x0000040000057882 */ /* 0x000fe20000000000 */
[----:B------:R-:W-:Y:S01]  /*b590*/  ULDC UR46, c[0x0][0xc] ;  /* 0x00000300002e7ab9 */ /* 0x000fe20000000800 */
[----:B0-----:R-:W-:-:S06]  /*b5a0*/  ULEA UR8, UR8, UR5, 0x18 ;  /* 0x0000000508087291 */ /* 0x001fcc000f8ec03f */
[----:B------:R-:W-:Y:S02]  /*b5b0*/  IMAD.U32 R17, RZ, RZ, UR8 ;  /* 0x00000008ff117e24 */ /* 0x000fe4000f8e00ff */
[----:B-1----:R-:W-:-:S05]  /*b5c0*/  IMAD.SHL.U32 R37, R3, 0x8, RZ ;  /* 0x0000000803257824 */ /* 0x002fca00078e00ff */
[----:B------:R-:W-:-:S04]  /*b5d0*/  LOP3.LUT R0, R37, 0x1f8, RZ, 0xc0, !PT ;  /* 0x000001f825007812 */ /* 0x000fc800078ec0ff */
[----:B------:R-:W-:-:S04]  /*b5e0*/  LOP3.LUT R0, R0, 0x38, R3, 0x78, !PT ;  /* 0x0000003800007812 */ /* 0x000fc800078e7803 */
[----:B------:R-:W-:Y:S02]  /*b5f0*/  LOP3.LUT R30, R0, 0x200, R37, 0xf8, !PT ;  /* 0x00000200001e7812 */ /* 0x000fe400078ef825 */
[----:B------:R-:W-:Y:S02]  /*b600*/  LOP3.LUT R37, R37, 0x38, RZ, 0xc0, !PT ;  /* 0x0000003825257812 */ /* 0x000fe400078ec0ff */
[----:B------:R-:W-:Y:S02]  /*b610*/  LEA R31, R30, R17, 0x1 ;  /* 0x000000111e1f7211 */ /* 0x000fe400078e08ff */
[C---:B------:R-:W-:Y:S02]  /*b620*/  LOP3.LUT R0, R37.reuse, 0x40, RZ, 0xfc, !PT ;  /* 0x0000004025007812 */ /* 0x040fe400078efcff */
[----:B------:R-:W-:Y:S02]  /*b630*/  LOP3.LUT R2, R37, 0x80, RZ, 0xfc, !PT ;  /* 0x0000008025027812 */ /* 0x000fe400078efcff */
[----:B------:R-:W-:-:S02]  /*b640*/  ISETP.GE.AND P1, PT, R0, UR9, PT ;  /* 0x0000000900007c0c */ /* 0x000fc4000bf26270 */
        /* <DEDUP_REMOVED lines=11> */
[----:B------:R-:W-:-:S04]  /*b700*/  UIMAD.WIDE UR4, UR4, 0x2aaaaaab, URZ ;  /* 0x2aaaaaab040478a5 */ /* 0x000fc8000f8e023f */
[----:B------:R-:W-:Y:S01]  /*b710*/  @P0 LOP3.LUT R16, R16, 0x2, RZ, 0xfc, !PT ;  /* 0x0000000210100812 */ /* 0x000fe200078efcff */
[----:B------:R-:W-:Y:S01]  /*b720*/  USHF.R.U32.HI UR41, URZ, 0x1f, UR5 ;  /* 0x0000001f3f297899 */ /* 0x000fe20008011605 */
[----:B------:R-:W-:Y:S02]  /*b730*/  ISETP.GE.AND P0, PT, R0, UR7, PT ;  /* 0x0000000700007c0c */ /* 0x000fe4000bf06270 */
[----:B------:R-:W-:Y:S01]  /*b740*/  LOP3.LUT R16, R16, 0xfffffbff, RZ, 0xc0, !PT ;  /* 0xfffffbff10107812 */ /* 0x000fe200078ec0ff */
[----:B------:R-:W-:Y:S01]  /*b750*/  ULEA.HI.SX32 UR41, UR5, UR41, 0x1c ;  /* 0x0000002905297291 */ /* 0x000fe2000f8fe23f */
[----:B------:R-:W-:Y:S02]  /*b760*/  LOP3.LUT R0, R36, 0x70, R3, 0xf8, !PT ;  /* 0x0000007024007812 */ /* 0x000fe400078ef803 */
[----:B------:R-:W-:Y:S02]  /*b770*/  @P1 LOP3.LUT R16, R16, 0x400, RZ, 0xfc, !PT ;  /* 0x0000040010101812 */ /* 0x000fe400078efcff */
[----:B------:R-:W-:-:S02]  /*b780*/  ISETP.GE.AND P1, PT, R2, UR9, PT ;  /* 0x0000000902007c0c */ /* 0x000fc4000bf26270 */
        /* <DEDUP_REMOVED lines=17> */
[----:B---3--:R-:W-:-:S07]  /*b8a0*/  @P0 LOP3.LUT R16, R16, 0x800, RZ, 0xfc, !PT ;  /* 0x0000080010100812 */ /* 0x008fce00078efcff */
.L_x_2302:
        /* <DEDUP_REMOVED lines=22> */
.L_x_2254:
[----:B------:R-:W-:Y:S01]  /*ba10*/  ULDC UR8, c[0x0][0xc54] ;  /* 0x0003150000087ab9 */ /* 0x000fe20000000800 */
[----:B------:R-:W-:Y:S01]  /*ba20*/  UMOV UR6, UR7 ;  /* 0x0000000700067c82 */ /* 0x000fe20008000000 */
[----:B------:R-:W-:-:S11]  /*ba30*/  UISETP.NE.AND UP0, UPT, UR8, 0x1, UPT ;  /* 0x000000010800788c */ /* 0x000fd6000bf05270 */
[----:B------:R-:W-:Y:S02]  /*ba40*/  @UP0 ULDC.64 UR10, c[0x0][0xc58] ;  /* 0x00031600000a0ab9 */ /* 0x000fe40000000a00 */
[----:B------:R-:W-:-:S04]  /*ba50*/  UIMAD.WIDE.U32 UR4, UR7, UR10, URZ ;  /* 0x0000000a070472a5 */ /* 0x000fc8000f8e003f */
[----:B------:R-:W-:-:S04]  /*ba60*/  @UP0 USHF.R.U32.HI UR6, URZ, UR11, UR5 ;  /* 0x0000000b3f060299 */ /* 0x000fc80008011605 */
[----:B------:R-:W-:-:S12]  /*ba70*/  UIMAD UR4, UR6, UR8, URZ ;  /* 0x00000008060472a4 */ /* 0x000fd8000f8e023f */
.L_x_2255:
        /* <DEDUP_REMOVED lines=25> */
[----:B------:R-:W-:Y:S01]  /*bc10*/  UP2UR UR48, UPR, URZ, 0x4 ;  /* 0x000000043f307883 */ /* 0x000fe20008000000 */
[----:B------:R-:W-:Y:S01]  /*bc20*/  BSSY B7, `(.L_x_2256) ;  /* 0x000034a000077945 */ /* 0x000fe20003800000 */
[----:B------:R-:W-:-:S04]  /*bc30*/  USHF.L.U32 UR6, UR44, 0x7, URZ ;  /* 0x000000072c067899 */ /* 0x000fc8000800063f */
[----:B------:R-:W-:Y:S01]  /*bc40*/  UIADD3 UR6, UR6, 0x7f, URZ ;  /* 0x0000007f06067890 */ /* 0x000fe2000fffe03f */
[----:B------:R-:W-:Y:S01]  /*bc50*/  @UP2 ULDC UR4, c[0x0][0x44c] ;  /* 0x0001130000042ab9 */ /* 0x000fe20000000800 */
[----:B------:R-:W-:Y:S02]  /*bc60*/  @UP2 ULDC UR7, c[0x0][0x450] ;  /* 0x0001140000072ab9 */ /* 0x000fe40000000800 */
[----:B------:R-:W-:-:S04]  /*bc70*/  UIMAD.WIDE.U32 UR4, UR6, UR4, URZ ;  /* 0x00000004060472a5 */ /* 0x000fc8000f8e003f */
[----:B------:R-:W-:-:S04]  /*bc80*/  @UP2 USHF.R.U32.HI UR6, URZ, UR7, UR5 ;  /* 0x000000073f062299 */ /* 0x000fc80008011605 */
[----:B------:R-:W-:-:S04]  /*bc90*/  UIADD3 UR4, UR40, UR6, URZ ;  /* 0x0000000628047290 */ /* 0x000fc8000fffe03f */
[----:B------:R-:W-:-:S04]  /*bca0*/  UIMAD.WIDE UR4, UR4, 0x2aaaaaab, URZ ;  /* 0x2aaaaaab040478a5 */ /* 0x000fc8000f8e023f */
[----:B------:R-:W-:-:S04]  /*bcb0*/  USHF.R.U32.HI UR4, URZ, 0x1f, UR5 ;  /* 0x0000001f3f047899 */ /* 0x000fc80008011605 */
[----:B------:R-:W-:-:S04]  /*bcc0*/  ULEA.HI.SX32 UR4, UR5, UR4, 0x1c ;  /* 0x0000000405047291 */ /* 0x000fc8000f8fe23f */
[----:B------:R-:W-:-:S04]  /*bcd0*/  UISETP.LT.AND UP0, UPT, UR41, UR4, UPT ;  /* 0x000000042900728c */ /* 0x000fc8000bf01270 */
[----:B------:R-:W-:-:S06]  /*bce0*/  USEL UR45, UR41, UR4, UP0 ;  /* 0x00000004292d7287 */ /* 0x000fcc0008000000 */
[----:B------:R-:W-:-:S13]  /*bcf0*/  ISETP.LT.AND P0, PT, RZ, UR45, PT ;  /* 0x0000002dff007c0c */ /* 0x000fda000bf01270 */
[----:B0-----:R-:W-:Y:S05]  /*bd00*/  @P0 BRA `(.L_x_2257) ;  /* 0x0000000000440947 */ /* 0x001fea0003800000 */
        /* <DEDUP_REMOVED lines=17> */
.L_x_2257:
        /* <DEDUP_REMOVED lines=11> */
[----:B------:R-:W-:Y:S01]  /*bed0*/  IMAD.U32 R6, RZ, RZ, UR6 ;  /* 0x00000006ff067e24 */ /* 0x000fe2000f8e00ff */
[----:B------:R-:W-:Y:S01]  /*bee0*/  MOV R10, UR4 ;  /* 0x00000004000a7c02 */ /* 0x000fe20008000f00 */
[----:B------:R-:W-:-:S02]  /*bef0*/  IMAD.U32 R7, RZ, RZ, UR7 ;  /* 0x00000007ff077e24 */ /* 0x000fc4000f8e00ff */
[----:B------:R-:W-:Y:S02]  /*bf00*/  IMAD.U32 R11, RZ, RZ, UR5 ;  /* 0x00000005ff0b7e24 */ /* 0x000fe4000f8e00ff */
[----:B------:R-:W-:Y:S02]  /*bf10*/  IMAD.MOV.U32 R8, RZ, RZ, 0x70 ;  /* 0x00000070ff087424 */ /* 0x000fe400078e00ff */
[----:B------:R-:W-:Y:S02]  /*bf20*/  IMAD.MOV.U32 R12, RZ, RZ, 0x1 ;  /* 0x00000001ff0c7424 */ /* 0x000fe400078e00ff */
[----:B------:R-:W-:-:S07]  /*bf30*/  IMAD.MOV.U32 R13, RZ, RZ, RZ ;  /* 0x000000ffff0d7224 */ /* 0x000fce00078e00ff */
[----:B------:R-:W-:-:S07]  /*bf40*/  LEPC R20, `(.L_x_2260) ;  /* 0x000000001014794e */ /* 0x000fce0000000000 */
[----:B0----5:R-:W-:Y:S05]  /*bf50*/  CALL.ABS.NOINC R2 ;  /* 0x0000000002007343 */ /* 0x021fea0003c00000 */
.L_x_2260:
[----:B------:R-:W-:Y:S05]  /*bf60*/  BSYNC B6 ;  /* 0x0000000000067941 */ /* 0x000fea0003800000 */
.L_x_2259:
        /* <DEDUP_REMOVED lines=20> */
.L_x_2263:
[----:B------:R0:W1:Y:S01]  /*c0b0*/  LDC.64 R2, c[0x4][R18] ;  /* 0x0100000012027b82 */ /* 0x0000620000000a00 */
[----:B------:R-:W-:Y:S01]  /*c0c0*/  ULDC.64 UR4, c[0x4][0x88] ;  /* 0x0100220000047ab9 */ /* 0x000fe20000000a00 */
[----:B------:R-:W-:Y:S01]  /*c0d0*/  ULDC.64 UR6, c[0x4][0x90] ;  /* 0x0100240000067ab9 */ /* 0x000fe20000000a00 */
[----:B------:R-:W-:Y:S01]  /*c0e0*/  IMAD.U32 R4, RZ, RZ, UR4 ;  /* 0x00000004ff047e24 */ /* 0x000fe2000f8e00ff */
[----:B------:R-:W-:Y:S01]  /*c0f0*/  MOV R7, UR7 ;  /* 0x0000000700077c02 */ /* 0x000fe20008000f00 */
[----:B------:R-:W-:Y:S01]  /*c100*/  IMAD.U32 R5, RZ, RZ, UR5 ;  /* 0x00000005ff057e24 */ /* 0x000fe2000f8e00ff */
[----:B------:R-:W-:Y:S01]  /*c110*/  ULDC.64 UR4, c[0x4][0x18] ;  /* 0x0100060000047ab9 */ /* 0x000fe20000000a00 */
[----:B------:R-:W-:Y:S02]  /*c120*/  IMAD.U32 R6, RZ, RZ, UR6 ;  /* 0x00000006ff067e24 */ /* 0x000fe4000f8e00ff */
[----:B------:R-:W-:Y:S02]  /*c130*/  IMAD.U32 R10, RZ, RZ, UR4 ;  /* 0x00000004ff0a7e24 */ /* 0x000fe4000f8e00ff */
[----:B------:R-:W-:-:S02]  /*c140*/  IMAD.U32 R11, RZ, RZ, UR5 ;  /* 0x00000005ff0b7e24 */ /* 0x000fc4000f8e00ff */
[----:B------:R-:W-:Y:S02]  /*c150*/  IMAD.MOV.U32 R8, RZ, RZ, 0x70 ;  /* 0x00000070ff087424 */ /* 0x000fe400078e00ff */
[----:B------:R-:W-:Y:S02]  /*c160*/  IMAD.MOV.U32 R12, RZ, RZ, 0x1 ;  /* 0x00000001ff0c7424 */ /* 0x000fe400078e00ff */
[----:B0-----:R-:W-:-:S07]  /*c170*/  IMAD.MOV.U32 R13, RZ, RZ, RZ ;  /* 0x000000ffff0d7224 */ /* 0x001fce00078e00ff */
[----:B------:R-:W-:-:S07]  /*c180*/  LEPC R20, `(.L_x_2262) ;  /* 0x000000001014794e */ /* 0x000fce0000000000 */
[----:B-1----:R-:W-:Y:S05]  /*c190*/  CALL.ABS.NOINC R2 ;  /* 0x0000000002007343 */ /* 0x002fea0003c00000 */
.L_x_2262:
[----:B------:R-:W-:Y:S05]  /*c1a0*/  BSYNC B6 ;  /* 0x0000000000067941 */ /* 0x000fea0003800000 */
.L_x_2261:
        /* <DEDUP_REMOVED lines=13> */
[----:B------:R-:W-:Y:S02]  /*c280*/  MOV R22, UR4 ;  /* 0x0000000400167c02 */ /* 0x000fe40008000f00 */
[----:B------:R-:W-:Y:S05]  /*c290*/  BRA.DIV UR5, `(.L_x_2264) ;  /* 0x0000003605847947 */ /* 0x000fea000b800000 */
.L_x_2318:
        /* <DEDUP_REMOVED lines=26> */
[C---:B-1----:R-:W-:Y:S01]  /*c440*/  @!P0 LEA R4, P1, R2.reuse, R4, 0x2 ;  /* 0x0000000402048211 */ /* 0x042fe200078210ff */
[----:B------:R-:W-:Y:S01]  /*c450*/  IMAD.MOV.U32 R6, RZ, RZ, RZ ;  /* 0x000000ffff067224 */ /* 0x000fe200078e00ff */
[----:B------:R-:W-:Y:S02]  /*c460*/  IADD3 R7, -R9, RZ, RZ ;  /* 0x000000ff09077210 */ /* 0x000fe40007ffe1ff */
[----:B------:R-:W-:-:S05]  /*c470*/  @!P0 LEA.HI.X R5, R2, R5, R3, 0x2, P1 ;  /* 0x0000000502058211 */ /* 0x000fca00008f1403 */
        /* <DEDUP_REMOVED lines=15> */
.L_x_2265:
        /* <DEDUP_REMOVED lines=25> */
.L_x_2319:
[----:B------:R-:W-:Y:S05]  /*c700*/  BSYNC B0 ;  /* 0x0000000000007941 */ /* 0x000fea0003800000 */
.L_x_2266:
        /* <DEDUP_REMOVED lines=21> */
[----:B------:R-:W-:Y:S01]  /*c860*/  UMOV UR4, 0xffffffff ;  /* 0xffffffff00047882 */ /* 0x000fe20000000000 */
[----:B------:R-:W-:Y:S01]  /*c870*/  IADD3 R3, R3, R5, RZ ;  /* 0x0000000503037210 */ /* 0x000fe20007ffe0ff */
        /* <DEDUP_REMOVED lines=21> */
[----:B------:R-:W-:Y:S02]  /*c9d0*/  SHFL.IDX PT, R8, R6, 0x2, 0x181f ;  /* 0x00581f0006087f89 */ /* 0x000fe400000e0000 */
[----:B------:R-:W-:Y:S02]  /*c9e0*/  @P0 MOV R3, R21 ;  /* 0x0000001500030202 */ /* 0x000fe40000000f00 */
        /* <DEDUP_REMOVED lines=28> */
[----:B------:R-:W-:-:S03]  /*cbb0*/  @P0 IMAD R21, R5, 0x2, R17 ;  /* 0x0000000205150824 */ /* 0x000fc600078e0211 */
[----:B------:R-:W-:Y:S01]  /*cbc0*/  @P0 IADD3.X R9, RZ, R8, RZ, P1, !PT ;  /* 0x00000008ff090210 */ /* 0x000fe20000ffe4ff */
[----:B-1----:R-:W-:Y:S01]  /*cbd0*/  @P0 IMAD.MOV.U32 R2, RZ, RZ, R14 ;  /* 0x000000ffff020224 */ /* 0x002fe200078e000e */
[----:B------:R0:W1:Y:S03]  /*cbe0*/  SHFL.IDX PT, R8, R6, 0x5, 0x181f ;  /* 0x00b81f0006087f89 */ /* 0x00006600000e0000 */
[----:B------:R-:W-:Y:S01]  /*cbf0*/  @P0 IMAD.MOV.U32 R3, RZ, RZ, R9 ;  /* 0x000000ffff030224 */ /* 0x000fe200078e0009 */
[----:B------:R0:W2:Y:S04]  /*cc00*/  SHFL.IDX PT, R14, R4, 0x5, 0x181f ;  /* 0x00b81f00040e7f89 */ /* 0x0000a800000e0000 */
[----:B------:R0:W-:Y:S04]  /*cc10*/  @P0 LDGSTS.E.BYPASS.LTC128B.128 [R21+0x20400], desc[UR36][R2.64], !P4 ;  /* 0x2040000002150fae */ /* 0x0001e8000e101d64 */
[----:B------:R0:W-:Y:S04]  /*cc20*/  @P0 LDGSTS.E.BYPASS.LTC128B.128 [R21+0x23400], desc[UR36][R2.64+0x80], !P3 ;  /* 0x2340008002150fae */ /* 0x0001e8000d901d64 */
[----:B------:R0:W-:Y:S02]  /*cc30*/  @P0 LDGSTS.E.BYPASS.LTC128B.128 [R21+0x26400], desc[UR36][R2.64+0x100], !P2 ;  /* 0x2640010002150fae */ /* 0x0001e4000d101d64 */
.L_x_2333:
        /* <DEDUP_REMOVED lines=12> */
.L_x_2269:
        /* <DEDUP_REMOVED lines=10> */
.L_x_2270:
        /* <DEDUP_REMOVED lines=16> */
[----:B------:R-:W-:-:S02]  /*cea0*/  IMAD.U32 R10, RZ, RZ, UR4 ;  /* 0x00000004ff0a7e24 */ /* 0x000fc4000f8e00ff */
[----:B------:R-:W-:Y:S02]  /*ceb0*/  IMAD.U32 R11, RZ, RZ, UR5 ;  /* 0x00000005ff0b7e24 */ /* 0x000fe4000f8e00ff */
[----:B------:R-:W-:Y:S02]  /*cec0*/  IMAD.MOV.U32 R8, RZ, RZ, 0x70 ;  /* 0x00000070ff087424 */ /* 0x000fe400078e00ff */
[----:B------:R-:W-:Y:S02]  /*ced0*/  IMAD.MOV.U32 R12, RZ, RZ, 0x1 ;  /* 0x00000001ff0c7424 */ /* 0x000fe400078e00ff */
[----:B------:R-:W-:-:S07]  /*cee0*/  IMAD.MOV.U32 R13, RZ, RZ, RZ ;  /* 0x000000ffff0d7224 */ /* 0x000fce00078e00ff */
[----:B------:R-:W-:-:S07]  /*cef0*/  LEPC R20, `(.L_x_2272) ;  /* 0x000000001014794e */ /* 0x000fce0000000000 */
[----:B0-----:R-:W-:Y:S05]  /*cf00*/  CALL.ABS.NOINC R2 ;  /* 0x0000000002007343 */ /* 0x001fea0003c00000 */
.L_x_2272:
[----:B------:R-:W-:Y:S05]  /*cf10*/  BSYNC B6 ;  /* 0x0000000000067941 */ /* 0x000fea0003800000 */
.L_x_2271:
[----:B0-----:R-:W0:Y:S01]  /*cf20*/  S2R R2, SR_TID.X ;  /* 0x0000000000027919 */ /* 0x001e220000002100 */
[----:B------:R-:W-:Y:S01]  /*cf30*/  UISETP.NE.AND UP0, UPT, UR48, URZ, UPT ;  /* 0x0000003f3000728c */ /* 0x000fe2000bf05270 */
[----:B------:R-:W-:Y:S01]  /*cf40*/  IMAD.U32 R0, RZ, RZ, UR44 ;  /* 0x0000002cff007e24 */ /* 0x000fe2000f8e00ff */
[----:B------:R-:W-:Y:S01]  /*cf50*/  R2UR UR6, R28 ;  /* 0x000000001c0672ca */ /* 0x000fe200000e0000 */
[----:B------:R-:W-:Y:S01]  /*cf60*/  ULDC.64 UR8, c[0x0][0x2d8] ;  /* 0x0000b60000087ab9 */ /* 0x000fe20000000a00 */
[----:B------:R-:W-:Y:S02]  /*cf70*/  R2UR UR7, R22 ;  /* 0x00000000160772ca */ /* 0x000fe400000e0000 */
[----:B------:R-:W-:Y:S02]  /*cf80*/  PLOP3.LUT P0, PT, PT, PT, UP0, 0x80, 0x0 ;  /* 0x000000000000781c */ /* 0x000fe40003f0f008 */
[C---:B------:R-:W-:Y:S02]  /*cf90*/  LOP3.LUT P3, RZ, R16.reuse, 0x800, RZ, 0xc0, !PT ;  /* 0x0000080010ff7812 */ /* 0x040fe4000786c0ff */
[C---:B------:R-:W-:Y:S01]  /*cfa0*/  LOP3.LUT P4, RZ, R16.reuse, 0x400, RZ, 0xc0, !PT ;  /* 0x0000040010ff7812 */ /* 0x040fe2000788c0ff */
[----:B------:R-:W-:Y:S01]  /*cfb0*/  @UP0 ULDC UR4, c[0x0][0x44c] ;  /* 0x0001130000040ab9 */ /* 0x000fe20000000800 */
[----:B------:R-:W-:-:S03]  /*cfc0*/  LOP3.LUT P5, RZ, R16, 0x200, RZ, 0xc0, !PT ;  /* 0x0000020010ff7812 */ /* 0x000fc600078ac0ff */
[----:B------:R-:W-:-:S04]  /*cfd0*/  UIMAD UR6, UR6, UR8, URZ ;  /* 0x00000008060672a4 */ /* 0x000fc8000f8e023f */
[----:B------:R-:W-:Y:S02]  /*cfe0*/  UIMAD UR7, UR7, UR9, UR6 ;  /* 0x00000009070772a4 */ /* 0x000fe4000f8e0206 */
[----:B------:R-:W-:Y:S01]  /*cff0*/  USHF.R.S32.HI UR6, URZ, 0x1f, UR43 ;  /* 0x0000001f3f067899 */ /* 0x000fe2000801142b */
[----:B0-----:R-:W-:-:S05]  /*d000*/  IMAD.SHL.U32 R2, R2, 0x10, RZ ;  /* 0x0000001002027824 */ /* 0x001fca00078e00ff */
[----:B------:R-:W-:-:S04]  /*d010*/  LOP3.LUT R2, R36, 0x70, R2, 0xf8, !PT ;  /* 0x0000007024027812 */ /* 0x000fc800078ef802 */
[----:B------:R-:W-:-:S05]  /*d020*/  LEA R0, R0, R2, 0x7 ;  /* 0x0000000200007211 */ /* 0x000fca00078e38ff */
        /* <DEDUP_REMOVED lines=35> */
[----:B------:R-:W-:-:S03]  /*d260*/  IMAD.U32 R3, RZ, RZ, UR44 ;  /* 0x0000002cff037e24 */ /* 0x000fc6000f8e00ff */
[----:B------:R-:W1:Y:S01]  /*d270*/  SHFL.IDX PT, R2, R5, RZ, 0x181f ;  /* 0x00181fff05027589 */ /* 0x000e6200000e0000 */
[----:B------:R-:W-:-:S03]  /*d280*/  IMAD R4, R3, 0x80, R36 ;  /* 0x0000008003047824 */ /* 0x000fc600078e0224 */
[----:B------:R-:W-:Y:S01]  /*d290*/  SHFL.IDX PT, R6, R5, 0x1, 0x181f ;  /* 0x00381f0005067f89 */ /* 0x000fe200000e0000 */
[C---:B------:R-:W-:Y:S01]  /*d2a0*/  VIADD R7, R4.reuse, 0x10 ;  /* 0x0000001004077836 */ /* 0x040fe20000000000 */
[----:B------:R-:W-:-:S13]  /*d2b0*/  ISETP.GE.AND P0, PT, R4, UR39, PT ;  /* 0x0000002704007c0c */ /* 0x000fda000bf06270 */
        /* <DEDUP_REMOVED lines=72> */
.L_x_2350:
        /* <DEDUP_REMOVED lines=12> */
.L_x_2274:
        /* <DEDUP_REMOVED lines=18> */
.L_x_2351:
[----:B------:R-:W-:Y:S05]  /*d920*/  BSYNC B0 ;  /* 0x0000000000007941 */ /* 0x000fea0003800000 */
.L_x_2275:
[----:B------:R-:W-:-:S06]  /*d930*/  UISETP.GE.AND UP0, UPT, UR45, 0x2, UPT ;  /* 0x000000022d00788c */ /* 0x000fcc000bf06270 */
[----:B------:R-:W-:-:S13]  /*d940*/  PLOP3.LUT P0, PT, PT, PT, UP0, 0x40, 0x0 ;  /* 0x000000000000781c */ /* 0x000fda0003f0e808 */
[----:B------:R-:W-:Y:S05]  /*d950*/  @P0 BRA `(.L_x_2277) ;  /* 0x0000000c00fc0947 */ /* 0x000fea0003800000 */
[----:B------:R-:W-:Y:S01]  /*d960*/  UIADD3 UR4, UR45, -0x2, URZ ;  /* 0xfffffffe2d047890 */ /* 0x000fe2000fffe03f */
[----:B------:R-:W-:Y:S01]  /*d970*/  BSSY B0, `(.L_x_2277) ;  /* 0x00000fd000007945 */ /* 0x000fe20003800000 */
[----:B------:R-:W-:Y:S02]  /*d980*/  IMAD.MOV.U32 R20, RZ, RZ, R26 ;  /* 0x000000ffff147224 */ /* 0x000fe400078e001a */
[----:B------:R-:W-:Y:S02]  /*d990*/  IMAD.MOV.U32 R9, RZ, RZ, R23 ;  /* 0x000000ffff097224 */ /* 0x000fe400078e0017 */
[----:B------:R-:W-:Y:S01]  /*d9a0*/  IMAD.MOV.U32 R27, RZ, RZ, R24 ;  /* 0x000000ffff1b7224 */ /* 0x000fe200078e0018 */
[----:B------:R-:W-:-:S07]  /*d9b0*/  MOV R8, UR4 ;  /* 0x0000000400087c02 */ /* 0x000fce0008000f00 */
.L_x_2290:
        /* <DEDUP_REMOVED lines=26> */
[----:B------:R-:W-:Y:S02]  /*db60*/  ISETP.NE.AND P0, PT, R23, 0x2, PT ;  /* 0x000000021700780c */ /* 0x000fe40003f05270 */
[----:B------:R-:W-:Y:S01]  /*db70*/  IADD3 R7, -R11, RZ, RZ ;  /* 0x000000ff0b077210 */ /* 0x000fe20007ffe1ff */
        /* <DEDUP_REMOVED lines=10> */
.L_x_2278:
[----:B------:R-:W-:Y:S01]  /*dc20*/  IMAD R6, R23, 0x8, R17 ;  /* 0x0000000817067824 */ /* 0x000fe200078e0211 */
[----:B------:R-:W-:Y:S01]  /*dc30*/  SHF.L.U32 R3, R26, 0x1f, RZ ;  /* 0x0000001f1a037819 */ /* 0x000fe200000006ff */
[----:B------:R-:W-:Y:S03]  /*dc40*/  BSSY B1, `(.L_x_2279) ;  /* 0x0000003000017945 */ /* 0x000fe60003800000 */
[----:B------:R-:W0:Y:S02]  /*dc50*/  SYNCS.PHASECHK.TRANS64.TRYWAIT P0, [R6+URZ+0x30840], R3 ;  /* 0x03084003060075a7 */ /* 0x000e24000800017f */
[----:B0-----:R-:W-:Y:S05]  /*dc60*/  @!P0 BRA `(.L_x_2280) ;  /* 0x0000002c00f88947 */ /* 0x001fea0003800000 */
.L_x_2352:
[----:B------:R-:W-:Y:S05]  /*dc70*/  BSYNC B1 ;  /* 0x0000000000017941 */ /* 0x000fea0003800000 */
.L_x_2279:
        /* <DEDUP_REMOVED lines=27> */
[----:B------:R-:W-:Y:S01]  /*de30*/  IMAD.SHL.U32 R4, R37, 0x2, RZ ;  /* 0x0000000225047824 */ /* 0x000fe200078e00ff */
[----:B------:R-:W-:Y:S02]  /*de40*/  LEA R8, R8, R17, 0x1 ;  /* 0x0000001108087211 */ /* 0x000fe400078e08ff */
        /* <DEDUP_REMOVED lines=36> */
.L_x_2366:
        /* <DEDUP_REMOVED lines=10> */
.L_x_2282:
        /* <DEDUP_REMOVED lines=10> */
.L_x_2283:
[----:B------:R1:W-:Y:S01]  /*e1d0*/  SYNCS.ARRIVE.TRANS64.A1T0 RZ, [R6+URZ+0x30830], RZ ;  /* 0x030830ff06ff79a7 */ /* 0x0003e2000810003f */
[----:B------:R-:W-:Y:S05]  /*e1e0*/  @!P2 BRA `(.L_x_2284) ;  /* 0x000000000004a947 */ /* 0x000fea0003800000 */
[----:B------:R-:W-:Y:S01]  /*e1f0*/  BPT.TRAP 0x1 ;  /* 0x000000040000795c */ /* 0x000fe20000300000 */
.L_x_2284:
[----:B0-----:R-:W-:Y:S01]  /*e200*/  SHF.L.U32 R3, R20, 0x1f, RZ ;  /* 0x0000001f14037819 */ /* 0x001fe200000006ff */
[----:B-1----:R-:W-:Y:S01]  /*e210*/  IMAD R6, R9, 0x8, R17 ;  /* 0x0000000809067824 */ /* 0x002fe200078e0211 */
[----:B------:R-:W-:Y:S03]  /*e220*/  BSSY B1, `(.L_x_2285) ;  /* 0x0000003000017945 */ /* 0x000fe60003800000 */
[----:B------:R-:W0:Y:S02]  /*e230*/  SYNCS.PHASECHK.TRANS64.TRYWAIT P0, [R6+URZ+0x30860], R3 ;  /* 0x03086003060075a7 */ /* 0x000e24000800017f */
[----:B0-----:R-:W-:Y:S05]  /*e240*/  @!P0 BRA `(.L_x_2286) ;  /* 0x00000030004c8947 */ /* 0x001fea0003800000 */
.L_x_2367:
[----:B------:R-:W-:Y:S05]  /*e250*/  BSYNC B1 ;  /* 0x0000000000017941 */ /* 0x000fea0003800000 */
.L_x_2285:
[----:B------:R-:W-:Y:S01]  /*e260*/  IMAD.MOV.U32 R2, RZ, RZ, -0x60 ;  /* 0xffffffa0ff027424 */ /* 0x000fe200078e00ff */
[----:B------:R-:W-:Y:S01]  /*e270*/  UMOV UR4, 0xffffffff ;  /* 0xffffffff00047882 */ /* 0x000fe20000000000 */
[C---:B------:R-:W-:Y:S01]  /*e280*/  LOP3.LUT P3, RZ, R16.reuse, 0x20, RZ, 0xc0, !PT ;  /* 0x0000002010ff7812 */ /* 0x040fe2000786c0ff */
[----:B------:R-:W-:Y:S01]  /*e290*/  IMAD R7, R9, 0x4800, R30 ;  /* 0x0000480009077824 */ /* 0x000fe200078e021e */
[C---:B------:R-:W-:Y:S01]  /*e2a0*/  LOP3.LUT P2, RZ, R16.reuse, 0x10, RZ, 0xc0, !PT ;  /* 0x0000001010ff7812 */ /* 0x040fe2000784c0ff */
[----:B0-----:R-:W-:Y:S01]  /*e2b0*/  IMAD R3, R27, R2, UR38 ;  /* 0x000000261b037e24 */ /* 0x001fe2000f8e0202 */
[----:B------:R-:W-:-:S04]  /*e2c0*/  LOP3.LUT P1, RZ, R16, 0x8, RZ, 0xc0, !PT ;  /* 0x0000000810ff7812 */ /* 0x000fc8000782c0ff */
[----:B------:R-:W-:Y:S01]  /*e2d0*/  IADD3 R8, -R36, R3, RZ ;  /* 0x0000000324087210 */ /* 0x000fe20007ffe1ff */
[----:B------:R-:W-:Y:S08]  /*e2e0*/  BRA.DIV UR4, `(.L_x_2287) ;  /* 0x0000003204387947 */ /* 0x000ff0000b800000 */
        /* <DEDUP_REMOVED lines=44> */
[----:B------:R-:W0:Y:S04]  /*e5b0*/  SHFL.IDX PT, R19, R19, 0x5, 0x181f ;  /* 0x00b81f0013137f89 */ /* 0x000e2800000e0000 */
[----:B------:R2:W3:Y:S01]  /*e5c0*/  SHFL.IDX PT, R14, R18, 0x5, 0x181f ;  /* 0x00b81f00120e7f89 */ /* 0x0004e200000e0000 */
[----:B-1----:R-:W-:Y:S01]  /*e5d0*/  IMAD.X R3, RZ, RZ, R3, P0 ;  /* 0x000000ffff037224 */ /* 0x002fe200000e0603 */
[----:B------:R-:W-:-:S13]  /*e5e0*/  ISETP.LT.OR P0, PT, R8, 0x41, P3 ;  /* 0x000000410800780c */ /* 0x000fda0001f01670 */
[----:B------:R2:W-:Y:S01]  /*e5f0*/  LDGSTS.E.BYPASS.LTC128B.128 [R7+0x2400], desc[UR36][R2.64], !P0 ;  /* 0x0240000002077fae */ /* 0x0005e2000c101d64 */
[----:B------:R-:W-:-:S13]  /*e600*/  ISETP.LT.OR P0, PT, R8, 0x41, P2 ;  /* 0x000000410800780c */ /* 0x000fda0001701670 */
[----:B------:R2:W-:Y:S01]  /*e610*/  LDGSTS.E.BYPASS.LTC128B.128 [R7+0x5400], desc[UR36][R2.64+0x80], !P0 ;  /* 0x0540008002077fae */ /* 0x0005e2000c101d64 */
[----:B------:R-:W-:-:S13]  /*e620*/  ISETP.LT.OR P0, PT, R8, 0x41, P1 ;  /* 0x000000410800780c */ /* 0x000fda0000f01670 */
[----:B0--3--:R2:W-:Y:S02]  /*e630*/  LDGSTS.E.BYPASS.LTC128B.128 [R7+0x8400], desc[UR36][R2.64+0x100], !P0 ;  /* 0x0840010002077fae */ /* 0x0095e4000c101d64 */
.L_x_2381:
[----:B0-2---:R-:W-:Y:S01]  /*e640*/  IADD3 R2, P0, R14, R4, RZ ;  /* 0x000000040e027210 */ /* 0x005fe20007f1e0ff */
        /* <DEDUP_REMOVED lines=15> */
[----:B------:R-:W-:Y:S01]  /*e740*/  IMAD R25, R25, UR4, RZ ;  /* 0x0000000419197c24 */ /* 0x000fe2000f8e02ff */
[----:B------:R-:W-:-:S03]  /*e750*/  IADD3 R3, R3, R9, RZ ;  /* 0x0000000903037210 */ /* 0x000fc60007ffe0ff */
[C---:B------:R-:W-:Y:S02]  /*e760*/  IMAD R25, R0.reuse, UR5, R25 ;  /* 0x0000000500197c24 */ /* 0x040fe4000f8e0219 */
[----:B------:R-:W-:Y:S01]  /*e770*/  IMAD.WIDE.U32 R2, R0, UR4, R2 ;  /* 0x0000000400027c25 */ /* 0x000fe2000f8e0002 */
[----:B------:R-:W-:Y:S01]  /*e780*/  ULDC.64 UR4, c[0x0][0x330] ;  /* 0x0000cc0000047ab9 */ /* 0x000fe20000000a00 */
[----:B------:R-:W-:Y:S02]  /*e790*/  NOP ;  /* 0x0000000000007918 */ /* 0x000fe40000000000 */
[----:B------:R-:W-:Y:S02]  /*e7a0*/  IMAD.IADD R3, R3, 0x1, R25 ;  /* 0x0000000103037824 */ /* 0x000fe400078e0219 */
[----:B------:R-:W-:Y:S02]  /*e7b0*/  IMAD R5, R28, UR4, RZ ;  /* 0x000000041c057c24 */ /* 0x000fe4000f8e02ff */
[----:B------:R-:W-:-:S04]  /*e7c0*/  IMAD.WIDE.U32 R2, R22, UR4, R2 ;  /* 0x0000000416027c25 */ /* 0x000fc8000f8e0002 */
[----:B------:R-:W-:Y:S01]  /*e7d0*/  IMAD R5, R22, UR5, R5 ;  /* 0x0000000516057c24 */ /* 0x000fe2000f8e0205 */
[----:B------:R-:W-:Y:S02]  /*e7e0*/  ULDC.64 UR4, c[0x0][0x318] ;  /* 0x0000c60000047ab9 */ /* 0x000fe40000000a00 */
[----:B------:R-:W-:Y:S01]  /*e7f0*/  LEA R18, P0, R2, UR4, 0x1 ;  /* 0x0000000402127c11 */ /* 0x000fe2000f8008ff */
[----:B------:R-:W-:-:S05]  /*e800*/  IMAD.IADD R3, R5, 0x1, R3 ;  /* 0x0000000105037824 */ /* 0x000fca00078e0203 */
[----:B------:R-:W-:Y:S02]  /*e810*/  LEA.HI.X R19, R2, UR5, R3, 0x1, P0 ;  /* 0x0000000502137c11 */ /* 0x000fe400080f0c03 */
[----:B------:R-:W-:-:S13]  /*e820*/  PLOP3.LUT P0, PT, PT, PT, PT, 0x80, 0x0 ;  /* 0x000000000000781c */ /* 0x000fda0003f0f070 */
.L_x_2288:
        /* <DEDUP_REMOVED lines=10> */
.L_x_2289:
[C---:B------:R-:W-:Y:S01]  /*e8d0*/  ISETP.GT.AND P0, PT, R24.reuse, RZ, PT ;  /* 0x000000ff1800720c */ /* 0x040fe20003f04270 */
[----:B------:R1:W-:Y:S01]  /*e8e0*/  SYNCS.ARRIVE.TRANS64.A1T0 RZ, [R6+URZ+0x30850], RZ ;  /* 0x030850ff06ff79a7 */ /* 0x0003e2000810003f */
[----:B------:R-:W-:Y:S02]  /*e8f0*/  VIADD R8, R24, 0xffffffff ;  /* 0xffffffff18087836 */ /* 0x000fe40000000000 */
[----:B------:R-:W-:Y:S02]  /*e900*/  IMAD.MOV.U32 R20, RZ, RZ, R26 ;  /* 0x000000ffff147224 */ /* 0x000fe400078e001a */
[----:B------:R-:W-:Y:S02]  /*e910*/  IMAD.MOV.U32 R9, RZ, RZ, R23 ;  /* 0x000000ffff097224 */ /* 0x000fe400078e0017 */
[----:B------:R-:W-:-:S05]  /*e920*/  IMAD.MOV.U32 R27, RZ, RZ, R24 ;  /* 0x000000ffff1b7224 */ /* 0x000fca00078e0018 */
[----:B-1----:R-:W-:Y:S05]  /*e930*/  @P0 BRA `(.L_x_2290) ;  /* 0xfffffff000200947 */ /* 0x002fea000383ffff */
[----:B------:R-:W-:Y:S05]  /*e940*/  BSYNC B0 ;  /* 0x0000000000007941 */ /* 0x000fea0003800000 */
.L_x_2277:
        /* <DEDUP_REMOVED lines=17> */
.L_x_2292:
[----:B------:R-:W-:Y:S05]  /*ea60*/  BSYNC B0 ;  /* 0x0000000000007941 */ /* 0x000fea0003800000 */
.L_x_2291:
[----:B------:R-:W-:-:S13]  /*ea70*/  LOP3.LUT P0, RZ, R16, 0x80, RZ, 0xc0, !PT ;  /* 0x0000008010ff7812 */ /* 0x000fda000780c0ff */
[----:B------:R-:W-:Y:S05]  /*ea80*/  @!P0 BRA `(.L_x_2293) ;  /* 0x0000000000048947 */ /* 0x000fea0003800000 */
[----:B------:R-:W-:Y:S01]  /*ea90*/  BPT.TRAP 0x1 ;  /* 0x000000040000795c */ /* 0x000fe20000300000 */
.L_x_2293:
[----:B------:R-:W-:Y:S01]  /*eaa0*/  LEA R4, R23, R17, 0x3 ;  /* 0x0000001117047211 */ /* 0x000fe200078e18ff */
[----:B------:R-:W-:Y:S01]  /*eab0*/  IMAD.MOV.U32 R5, RZ, RZ, -0x60 ;  /* 0xffffffa0ff057424 */ /* 0x000fe200078e00ff */
[----:B------:R-:W-:Y:S01]  /*eac0*/  SHF.L.U32 R3, R26, 0x1f, RZ ;  /* 0x0000001f1a037819 */ /* 0x000fe200000006ff */
[----:B------:R-:W-:Y:S02]  /*ead0*/  BSSY B0, `(.L_x_2294) ;  /* 0x0000004000007945 */ /* 0x000fe40003800000 */
[----:B------:R-:W-:Y:S01]  /*eae0*/  IMAD R5, R24, R5, UR38 ;  /* 0x0000002618057e24 */ /* 0x000fe2000f8e0205 */
[----:B------:R-:W0:Y:S02]  /*eaf0*/  SYNCS.PHASECHK.TRANS64.TRYWAIT P0, [R4+URZ+0x30860], R3 ;  /* 0x03086003040075a7 */ /* 0x000e24000800017f */
[----:B0-----:R-:W-:Y:S05]  /*eb00*/  @!P0 BRA `(.L_x_2295) ;  /* 0x00000030002c8947 */ /* 0x001fea0003800000 */
.L_x_2382:
[----:B------:R-:W-:Y:S05]  /*eb10*/  BSYNC B0 ;  /* 0x0000000000007941 */ /* 0x000fea0003800000 */
.L_x_2294:
        /* <DEDUP_REMOVED lines=52> */
[----:B------:R0:W2:Y:S02]  /*ee60*/  SHFL.IDX PT, R14, R18, 0x5, 0x181f ;  /* 0x00b81f00120e7f89 */ /* 0x0000a400000e0000 */
[----:B-1----:R-:W-:Y:S02]  /*ee70*/  IADD3.X R3, RZ, R7, RZ, P0, !PT ;  /* 0x00000007ff037210 */ /* 0x002fe400007fe4ff */
[----:B------:R-:W-:Y:S01]  /*ee80*/  ISETP.LT.OR P0, PT, R5, 0x41, P4 ;  /* 0x000000410500780c */ /* 0x000fe20002701670 */
[----:B------:R0:W1:-:S12]  /*ee90*/  SHFL.IDX PT, R7, R19, 0x5, 0x181f ;  /* 0x00b81f0013077f89 */ /* 0x00005800000e0000 */
[----:B------:R0:W-:Y:S01]  /*eea0*/  LDGSTS.E.BYPASS.LTC128B.128 [R0+0x2400], desc[UR36][R2.64], !P0 ;  /* 0x0240000002007fae */ /* 0x0001e2000c101d64 */
[----:B------:R-:W-:-:S13]  /*eeb0*/  ISETP.LT.OR P0, PT, R5, 0x41, P3 ;  /* 0x000000410500780c */ /* 0x000fda0001f01670 */
[----:B------:R0:W-:Y:S01]  /*eec0*/  LDGSTS.E.BYPASS.LTC128B.128 [R0+0x5400], desc[UR36][R2.64+0x80], !P0 ;  /* 0x0540008002007fae */ /* 0x0001e2000c101d64 */
[----:B------:R-:W-:-:S13]  /*eed0*/  ISETP.LT.OR P0, PT, R5, 0x41, P1 ;  /* 0x000000410500780c */ /* 0x000fda0000f01670 */
[----:B-12---:R0:W-:Y:S02]  /*eee0*/  LDGSTS.E.BYPASS.LTC128B.128 [R0+0x8400], desc[UR36][R2.64+0x100], !P0 ;  /* 0x0840010002007fae */ /* 0x0061e4000c101d64 */
.L_x_2396:
        /* <DEDUP_REMOVED lines=13> */
.L_x_2297:
        /* <DEDUP_REMOVED lines=10> */
.L_x_2298:
[----:B------:R1:W-:Y:S01]  /*f060*/  SYNCS.ARRIVE.TRANS64.A1T0 RZ, [R4+URZ+0x30850], RZ ;  /* 0x030850ff04ff79a7 */ /* 0x0003e2000810003f */
[----:B------:R-:W-:-:S05]  /*f070*/  VIADD R23, R23, 0x1 ;  /* 0x0000000117177836 */ /* 0x000fca0000000000 */
[----:B------:R-:W-:-:S04]  /*f080*/  ISETP.NE.AND P0, PT, R23, 0x2, PT ;  /* 0x000000021700780c */ /* 0x000fc80003f05270 */
[----:B0-----:R-:W-:Y:S02]  /*f090*/  SEL R3, RZ, 0x1, P0 ;  /* 0x00000001ff037807 */ /* 0x001fe40000000000 */
[----:B------:R-:W-:Y:S02]  /*f0a0*/  SEL R23, R23, RZ, P0 ;  /* 0x000000ff17177207 */ /* 0x000fe40000000000 */
[----:B-1----:R-:W-:-:S07]  /*f0b0*/  LOP3.LUT R26, R26, R3, RZ, 0x3c, !PT ;  /* 0x000000031a1a7212 */ /* 0x002fce00078e3cff */
.L_x_2258:
[----:B------:R-:W-:Y:S05]  /*f0c0*/  BSYNC B7 ;  /* 0x0000000000077941 */ /* 0x000fea0003800000 */
.L_x_2256:
        /* <DEDUP_REMOVED lines=11> */
.L_x_2299:
[----:B------:R-:W-:-:S03]  /*f180*/  UMOV UR4, 0xffffffff ;  /* 0xffffffff00047882 */ /* 0x000fc60000000000 */
[----:B------:R-:W-:Y:S05]  /*f190*/  BRA.DIV UR4, `(.L_x_2301) ;  /* 0x0000003204cc7947 */ /* 0x000fea000b800000 */
[----:B------:R0:W1:Y:S02]  /*f1a0*/  SHFL.IDX PT, R14, R34, RZ, 0x1f ;  /* 0x00001fff220e7589 */ /* 0x00006400000e0000 */
.L_x_2399:
        /* <DEDUP_REMOVED lines=8> */
.L_x_2300:
[----:B------:R-:W-:Y:S02]  /*f230*/  ULDC UR4, c[0x0][0xc38] ;  /* 0x00030e0000047ab9 */ /* 0x000fe40000000800 */
[----:B-1----:R-:W-:-:S13]  /*f240*/  ISETP.GE.AND P0, PT, R34, UR4, PT ;  /* 0x0000000422007c0c */ /* 0x002fda000bf06270 */
[----:B------:R-:W-:Y:S05]  /*f250*/  @!P0 BRA `(.L_x_2302) ;  /* 0xffffffc400948947 */ /* 0x000fea000383ffff */
.L_x_2253:
        /* <DEDUP_REMOVED lines=12> */
.L_x_2400:
[----:B------:R-:W-:Y:S05]  /*f320*/  BSYNC B0 ;  /* 0x0000000000007941 */ /* 0x000fea0003800000 */
.L_x_2303:
[----:B------:R-:W-:-:S03]  /*f330*/  UMOV UR4, 0xffffffff ;  /* 0xffffffff00047882 */ /* 0x000fc60000000000 */
[----:B------:R-:W-:Y:S05]  /*f340*/  BRA.DIV UR4, `(.L_x_2305) ;  /* 0x00000032049c7947 */ /* 0x000fea000b800000 */
[----:B-1----:R-:W1:Y:S02]  /*f350*/  S2R R0, SR_TID.X ;  /* 0x0000000000007919 */ /* 0x002e640000002100 */
[----:B-1----:R-:W-:-:S04]  /*f360*/  SHF.R.U32.HI R0, RZ, 0x5, R0 ;  /* 0x00000005ff007819 */ /* 0x002fc80000011600 */
[----:B------:R-:W-:-:S05]  /*f370*/  LOP3.LUT R0, R0, 0x3, RZ, 0xc0, !PT ;  /* 0x0000000300007812 */ /* 0x000fca00078ec0ff */
[----:B------:R1:W2:Y:S02]  /*f380*/  SHFL.IDX PT, R14, R0, RZ, 0x1f ;  /* 0x00001fff000e7589 */ /* 0x0002a400000e0000 */
.L_x_2403:
[----:B--2---:R-:W-:Y:S01]  /*f390*/  ISETP.NE.AND P0, PT, R14, RZ, PT ;  /* 0x000000ff0e00720c */ /* 0x004fe20003f05270 */
[----:B------:R-:W-:-:S12]  /*f3a0*/  BSSY B0, `(.L_x_2306) ;  /* 0x0000026000007945 */ /* 0x000fd80003800000 */
[----:B------:R-:W-:Y:S05]  /*f3b0*/  @P0 BRA `(.L_x_2307) ;  /* 0x0000000000900947 */ /* 0x000fea0003800000 */
[----:B------:R-:W-:-:S03]  /*f3c0*/  UMOV UR4, 0xffffffff ;  /* 0xffffffff00047882 */ /* 0x000fc60000000000 */
[----:B------:R-:W-:Y:S05]  /*f3d0*/  BRA.DIV UR4, `(.L_x_2308) ;  /* 0x0000003204ac7947 */ /* 0x000fea000b800000 */
[----:B------:R-:W-:-:S13]  /*f3e0*/  ELECT P6, URZ, PT ;  /* 0x00000000003f782f */ /* 0x000fda00038c0000 */
.L_x_2406:
        /* <DEDUP_REMOVED lines=8> */
.L_x_2309:
[C---:B------:R-:W-:Y:S01]  /*f470*/  LEA R5, R23.reuse, R4, 0x3 ;  /* 0x0000000417057211 */ /* 0x040fe200078e18ff */
[----:B------:R-:W-:Y:S01]  /*f480*/  VIADD R23, R23, 0x1 ;  /* 0x0000000117177836 */ /* 0x000fe20000000000 */
[----:B------:R-:W-:-:S04]  /*f490*/  SHF.L.U32 R0, R26, 0x1f, RZ ;  /* 0x0000001f1a007819 */ /* 0x000fc800000006ff */
[----:B------:R-:W1:Y:S01]  /*f4a0*/  SYNCS.PHASECHK.TRANS64.TRYWAIT P1, [R5+URZ+0x30840], R0 ;  /* 0x03084000050075a7 */ /* 0x000e62000802017f */
[----:B------:R-:W-:-:S04]  /*f4b0*/  ISETP.NE.AND P2, PT, R23, 0x2, PT ;  /* 0x000000021700780c */ /* 0x000fc80003f45270 */
[----:B------:R-:W-:Y:S01]  /*f4c0*/  SEL R3, RZ, 0x1, P2 ;  /* 0x00000001ff037807 */ /* 0x000fe20001000000 */
[----:B-1----:R-:W-:Y:S08]  /*f4d0*/  @!P1 BRA `(.L_x_2310) ;  /* 0x00000030008c9947 */ /* 0x002ff00003800000 */
.L_x_2407:
[----:B------:R-:W-:Y:S02]  /*f4e0*/  SEL R23, R23, RZ, P2 ;  /* 0x000000ff17177207 */ /* 0x000fe40001000000 */
[----:B------:R-:W-:Y:S01]  /*f4f0*/  LOP3.LUT R2, R26, R3, RZ, 0x3c, !PT ;  /* 0x000000031a027212 */ /* 0x000fe200078e3cff */
[----:B------:R-:W-:Y:S06]  /*f500*/  @!P0 BRA `(.L_x_2311) ;  /* 0x0000000000048947 */ /* 0x000fec0003800000 */
[----:B------:R-:W-:Y:S01]  /*f510*/  BPT.TRAP 0x1 ;  /* 0x000000040000795c */ /* 0x000fe20000300000 */
.L_x_2311:
[----:B------:R-:W-:Y:S01]  /*f520*/  IMAD R23, R23, 0x8, R4 ;  /* 0x0000000817177824 */ /* 0x000fe200078e0204 */
[----:B------:R-:W-:-:S04]  /*f530*/  SHF.L.U32 R2, R2, 0x1f, RZ ;  /* 0x0000001f02027819 */ /* 0x000fc800000006ff */
[----:B------:R-:W2:Y:S02]  /*f540*/  SYNCS.PHASECHK.TRANS64.TRYWAIT P1, [R23+URZ+0x30840], R2 ;  /* 0x03084002170075a7 */ /* 0x000ea4000802017f */
[----:B--2---:R-:W-:Y:S05]  /*f550*/  @!P1 BRA `(.L_x_2312) ;  /* 0x0000003000809947 */ /* 0x004fea0003800000 */
.L_x_2408:
[----:B------:R-:W-:Y:S05]  /*f560*/  @!P0 BRA `(.L_x_2313) ;  /* 0x0000000000048947 */ /* 0x000fea0003800000 */
[----:B------:R-:W-:Y:S01]  /*f570*/  BPT.TRAP 0x1 ;  /* 0x000000040000795c */ /* 0x000fe20000300000 */
.L_x_2313:
[----:B------:R-:W3:Y:S02]  /*f580*/  SYNCS.PHASECHK.TRANS64.TRYWAIT P1, [R5+URZ+0x30860], R0 ;  /* 0x03086000050075a7 */ /* 0x000ee4000802017f */
[----:B---3--:R-:W-:Y:S05]  /*f590*/  @!P1 BRA `(.L_x_2314) ;  /* 0x0000003000849947 */ /* 0x008fea0003800000 */
.L_x_2409:
[----:B------:R-:W-:Y:S05]  /*f5a0*/  @!P0 BRA `(.L_x_2315) ;  /* 0x0000000000048947 */ /* 0x000fea0003800000 */
[----:B------:R-:W-:Y:S01]  /*f5b0*/  BPT.TRAP 0x1 ;  /* 0x000000040000795c */ /* 0x000fe20000300000 */
.L_x_2315:
[----:B----4-:R4:W0:Y:S02]  /*f5c0*/  SYNCS.PHASECHK.TRANS64.TRYWAIT P0, [R23+URZ+0x30860], R2 ;  /* 0x03086002170075a7 */ /* 0x010824000800017f */
[----:B0-----:R-:W-:Y:S05]  /*f5d0*/  @!P0 NANOSLEEP.SYNCS 0x989680 ;  /* 0x009896800000895d */ /* 0x001fea0003900000 */
[----:B------:R-:W0:Y:S02]  /*f5e0*/  @!P0 SYNCS.PHASECHK.TRANS64 P0, [R23+URZ+0x30860], R2 ;  /* 0x03086002170085a7 */ /* 0x000e24000800007f */
[----:B0-----:R-:W-:Y:S05]  /*f5f0*/  @!P0 BRA `(.L_x_2315) ;  /* 0xfffffffc00f08947 */ /* 0x001fea000383ffff */
.L_x_2307:
[----:B------:R-:W-:Y:S05]  /*f600*/  BSYNC B0 ;  /* 0x0000000000007941 */ /* 0x000fea0003800000 */
.L_x_2306:
[----:B------:R-:W-:Y:S05]  /*f610*/  EXIT ;  /* 0x000000000000794d */ /* 0x000fea0003800000 */
.L_x_2200:
[----:B0-----:R-:W-:-:S04]  /*f620*/  IMAD.U32 R3, RZ, RZ, UR40 ;  /* 0x00000028ff037e24 */ /* 0x001fc8000f8e00ff */
[----:B------:R0:W1:Y:S03]  /*f630*/  SYNCS.PHASECHK.TRANS64.TRYWAIT P1, [R3+URZ+0x30800], R0 ;  /* 0x03080000030075a7 */ /* 0x000066000802017f */
[----:B-1----:R-:W-:Y:S05]  /*f640*/  @!P1 NANOSLEEP.SYNCS 0x989680 ;  /* 0x009896800000995d */ /* 0x002fea0003900000 */
[----:B------:R-:W1:Y:S02]  /*f650*/  @!P1 SYNCS.PHASECHK.TRANS64 P1, [R3+URZ+0x30800], R0 ;  /* 0x03080000030095a7 */ /* 0x000e64000802007f */
[----:B-1----:R-:W-:Y:S05]  /*f660*/  @!P1 BRA `(.L_x_2200) ;  /* 0xfffffffc00ec9947 */ /* 0x002fea000383ffff */
[----:B------:R-:W-:Y:S05]  /*f670*/  BRA `(.L_x_2316) ;  /* 0xffffff2000587947 */ /* 0x000fea000383ffff */
.L_x_2204:
[----:B-1----:R1:W2:Y:S02]  /*f680*/  SYNCS.PHASECHK.TRANS64.TRYWAIT P1, [R0+URZ+0x30830], R3 ;  /* 0x03083003000075a7 */ /* 0x0022a4000802017f */
[----:B--2---:R-:W-:Y:S05]  /*f690*/  @!P1 NANOSLEEP.SYNCS 0x989680 ;  /* 0x009896800000995d */ /* 0x004fea0003900000 */
[----:B------:R-:W2:Y:S02]  /*f6a0*/  @!P1 SYNCS.PHASECHK.TRANS64 P1, [R0+URZ+0x30830], R3 ;  /* 0x03083003000095a7 */ /* 0x000ea4000802007f */
[----:B--2---:R-:W-:Y:S05]  /*f6b0*/  @!P1 BRA `(.L_x_2204) ;  /* 0xfffffffc00f09947 */ /* 0x004fea000383ffff */
[----:B------:R-:W-:Y:S05]  /*f6c0*/  BRA `(.L_x_2203) ;  /* 0xffffff2000747947 */ /* 0x000fea000383ffff */
.L_x_2210:
[----:B-1----:R-:W-:-:S04]  /*f6d0*/  IMAD.U32 R4, RZ, RZ, UR7 ;  /* 0x00000007ff047e24 */ /* 0x002fc8000f8e00ff */
[----:B------:R1:W2:Y:S03]  /*f6e0*/  SYNCS.PHASECHK.TRANS64.TRYWAIT P1, [R4+URZ+0x30830], R3 ;  /* 0x03083003040075a7 */ /* 0x0002a6000802017f */
[----:B--2---:R-:W-:Y:S05]  /*f6f0*/  @!P1 NANOSLEEP.SYNCS 0x989680 ;  /* 0x009896800000995d */ /* 0x004fea0003900000 */
[----:B------:R-:W2:Y:S02]  /*f700*/  @!P1 SYNCS.PHASECHK.TRANS64 P1, [R4+URZ+0x30830], R3 ;  /* 0x03083003040095a7 */ /* 0x000ea4000802007f */
[----:B--2---:R-:W-:Y:S05]  /*f710*/  @!P1 BRA `(.L_x_2210) ;  /* 0xfffffffc00ec9947 */ /* 0x004fea000383ffff */
[----:B------:R-:W-:Y:S05]  /*f720*/  BRA `(.L_x_2209) ;  /* 0xffffff4000e07947 */ /* 0x000fea000383ffff */
.L_x_2214:
[----:B01----:R-:W-:-:S04]  /*f730*/  IMAD.U32 R3, RZ, RZ, UR10 ;  /* 0x0000000aff037e24 */ /* 0x003fc8000f8e00ff */
[----:B------:R0:W1:Y:S03]  /*f740*/  SYNCS.PHASECHK.TRANS64.TRYWAIT P1, [R3+URZ+0x30850], R0 ;  /* 0x03085000030075a7 */ /* 0x000066000802017f */
[----:B-1----:R-:W-:Y:S05]  /*f750*/  @!P1 NANOSLEEP.SYNCS 0x989680 ;  /* 0x009896800000995d */ /* 0x002fea0003900000 */
[----:B------:R-:W1:Y:S02]  /*f760*/  @!P1 SYNCS.PHASECHK.TRANS64 P1, [R3+URZ+0x30850], R0 ;  /* 0x03085000030095a7 */ /* 0x000e64000802007f */
[----:B-1----:R-:W-:Y:S05]  /*f770*/  @!P1 BRA `(.L_x_2214) ;  /* 0xfffffffc00ec9947 */ /* 0x002fea000383ffff */
[----:B------:R-:W-:Y:S05]  /*f780*/  BRA `(.L_x_2213) ;  /* 0xffffff4c00a87947 */ /* 0x000fea000383ffff */
.L_x_2222:
[----:B-1----:R-:W-:-:S04]  /*f790*/  IMAD.U32 R4, RZ, RZ, UR7 ;  /* 0x00000007ff047e24 */ /* 0x002fc8000f8e00ff */
[----:B------:R1:W2:Y:S03]  /*f7a0*/  SYNCS.PHASECHK.TRANS64.TRYWAIT P1, [R4+URZ+0x30830], R3 ;  /* 0x03083003040075a7 */ /* 0x0002a6000802017f */
[----:B--2---:R-:W-:Y:S05]  /*f7b0*/  @!P1 NANOSLEEP.SYNCS 0x989680 ;  /* 0x009896800000995d */ /* 0x004fea0003900000 */
[----:B------:R-:W2:Y:S02]  /*f7c0*/  @!P1 SYNCS.PHASECHK.TRANS64 P1, [R4+URZ+0x30830], R3 ;  /* 0x03083003040095a7 */ /* 0x000ea4000802007f */
[----:B--2---:R-:W-:Y:S05]  /*f7d0*/  @!P1 BRA `(.L_x_2222) ;  /* 0xfffffffc00ec9947 */ /* 0x004fea000383ffff */
[----:B------:R-:W-:Y:S05]  /*f7e0*/  BRA `(.L_x_2221) ;  /* 0xffffff68004c7947 */ /* 0x000fea000383ffff */
.L_x_2226:
[----:B01----:R-:W-:-:S04]  /*f7f0*/  IMAD.U32 R3, RZ, RZ, UR14 ;  /* 0x0000000eff037e24 */ /* 0x003fc8000f8e00ff */
[----:B------:R0:W1:Y:S03]  /*f800*/  SYNCS.PHASECHK.TRANS64.TRYWAIT P1, [R3+URZ+0x30850], R0 ;  /* 0x03085000030075a7 */ /* 0x000066000802017f */
[----:B-1----:R-:W-:Y:S05]  /*f810*/  @!P1 NANOSLEEP.SYNCS 0x989680 ;  /* 0x009896800000995d */ /* 0x002fea0003900000 */
[----:B------:R-:W1:Y:S02]  /*f820*/  @!P1 SYNCS.PHASECHK.TRANS64 P1, [R3+URZ+0x30850], R0 ;  /* 0x03085000030095a7 */ /* 0x000e64000802007f */
[----:B-1----:R-:W-:Y:S05]  /*f830*/  @!P1 BRA `(.L_x_2226) ;  /* 0xfffffffc00ec9947 */ /* 0x002fea000383ffff */
[----:B------:R-:W-:Y:S05]  /*f840*/  BRA `(.L_x_2225) ;  /* 0xffffff7400147947 */ /* 0x000fea000383ffff */
.L_x_2233:
[----:B-1----:R-:W-:-:S04]  /*f850*/  MOV R7, UR5 ;  /* 0x0000000500077c02 */ /* 0x002fc80008000f00 */
[----:B------:R1:W2:Y:S03]  /*f860*/  SYNCS.PHASECHK.TRANS64.TRYWAIT P1, [R7+URZ+0x30850], R0 ;  /* 0x03085000070075a7 */ /* 0x0002a6000802017f */
[----:B--2---:R-:W-:Y:S05]  /*f870*/  @!P1 NANOSLEEP.SYNCS 0x989680 ;  /* 0x009896800000995d */ /* 0x004fea0003900000 */
[----:B------:R-:W2:Y:S02]  /*f880*/  @!P1 SYNCS.PHASECHK.TRANS64 P1, [R7+URZ+0x30850], R0 ;  /* 0x03085000070095a7 */ /* 0x000ea4000802007f */
[----:B--2---:R-:W-:Y:S05]  /*f890*/  @!P1 BRA `(.L_x_2233) ;  /* 0xfffffffc00ec9947 */ /* 0x004fea000383ffff */
[----:B------:R-:W-:Y:S05]  /*f8a0*/  BRA `(.L_x_2232) ;  /* 0xffffff8c002c7947 */ /* 0x000fea000383ffff */
.L_x_2264:
        /* <DEDUP_REMOVED lines=10> */
.L_x_2317:
[----:B------:R-:W-:Y:S05]  /*f950*/  BRA `(.L_x_2318) ;  /* 0xffffffc800507947 */ /* 0x000fea000383ffff */
.L_x_2267:
[----:B0-----:R0:W1:Y:S02]  /*f960*/  SYNCS.PHASECHK.TRANS64.TRYWAIT P0, [R0+URZ+0x30840], R3 ;  /* 0x03084003000075a7 */ /* 0x001064000800017f */
[----:B-1----:R-:W-:Y:S05]  /*f970*/  @!P0 NANOSLEEP.SYNCS 0x989680 ;  /* 0x009896800000895d */ /* 0x002fea0003900000 */
[----:B------:R-:W1:Y:S02]  /*f980*/  @!P0 SYNCS.PHASECHK.TRANS64 P0, [R0+URZ+0x30840], R3 ;  /* 0x03084003000085a7 */ /* 0x000e64000800007f */
[----:B-1----:R-:W-:Y:S05]  /*f990*/  @!P0 BRA `(.L_x_2267) ;  /* 0xfffffffc00f08947 */ /* 0x002fea000383ffff */
[----:B------:R-:W-:Y:S05]  /*f9a0*/  BRA `(.L_x_2319) ;  /* 0xffffffcc00547947 */ /* 0x000fea000383ffff */
.L_x_2268:
        /* <DEDUP_REMOVED lines=8> */
.L_x_2321:
[----:B------:R-:W-:Y:S05]  /*fa30*/  BSYNC B0 ;  /* 0x0000000000007941 */ /* 0x000fea0003800000 */
.L_x_2320:
        /* <DEDUP_REMOVED lines=9> */
.L_x_2322:
[----:B------:R-:W-:Y:S02]  /*fad0*/  IMAD.MOV.U32 R13, RZ, RZ, R6 ;  /* 0x000000ffff0d7224 */ /* 0x000fe400078e0006 */
[----:B------:R-:W-:Y:S01]  /*fae0*/  IMAD.MOV.U32 R12, RZ, RZ, 0x1 ;  /* 0x00000001ff0c7424 */ /* 0x000fe200078e00ff */
[----:B------:R-:W-:-:S05]  /*faf0*/  @P0 LEA R14, P1, R37, R14, 0x1 ;  /* 0x0000000e250e0211 */ /* 0x000fca00078208ff */
[----:B------:R-:W-:Y:S01]  /*fb00*/  @P0 IMAD.X R3, RZ, RZ, R2, P1 ;  /* 0x000000ffff030224 */ /* 0x000fe200008e0602 */
[----:B------:R-:W-:-:S07]  /*fb10*/  @P0 MOV R2, R14 ;  /* 0x0000000e00020202 */ /* 0x000fce0000000f00 */
[----:B------:R-:W-:Y:S05]  /*fb20*/  WARPSYNC.COLLECTIVE R15, `(.L_x_2323) ;  /* 0x000000000f087348 */ /* 0x000fea0003c00000 */
[----:B------:R0:W1:Y:S02]  /*fb30*/  SHFL.IDX P6, R14, R13, R12, R11 ;  /* 0x0000000c0d0e7389 */ /* 0x00006400000c000b */
[----:B01----:R-:W-:Y:S01]  /*fb40*/  ENDCOLLECTIVE ;  /* 0x000000000000791b */ /* 0x003fe20003800000 */
.L_x_2323:
        /* <DEDUP_REMOVED lines=12> */
.L_x_2324:
        /* <DEDUP_REMOVED lines=8> */
.L_x_2325:
[----:B------:R-:W-:-:S05]  /*fc90*/  @P0 IMAD.X R21, RZ, RZ, R8, P1 ;  /* 0x000000ffff150224 */ /* 0x000fca00008e0608 */
[----:B------:R-:W-:-:S05]  /*fca0*/  @P0 MOV R3, R21 ;  /* 0x0000001500030202 */ /* 0x000fca0000000f00 */
        /* <DEDUP_REMOVED lines=12> */
.L_x_2326:
        /* <DEDUP_REMOVED lines=8> */
.L_x_2327:
        /* <DEDUP_REMOVED lines=14> */
.L_x_2328:
        /* <DEDUP_REMOVED lines=8> */
.L_x_2329:
        /* <DEDUP_REMOVED lines=14> */
.L_x_2330:
        /* <DEDUP_REMOVED lines=8> */
.L_x_2331:
        /* <DEDUP_REMOVED lines=13> */
.L_x_2332:
[----:B------:R-:W-:Y:S05]  /*10180*/  BRA `(.L_x_2333) ;  /* 0xffffffc800ac7947 */ /* 0x000fea000383ffff */
.L_x_2273:
[----:B------:R-:W-:Y:S01]  /*10190*/  IMAD.MOV.U32 R13, RZ, RZ, R5 ;  /* 0x000000ffff0d7224 */ /* 0x000fe200078e0005 */
[----:B------:R-:W-:Y:S01]  /*101a0*/  MOV R15, 0xffffffff ;  /* 0xffffffff000f7802 */ /* 0x000fe20000000f00 */
[----:B------:R-:W-:Y:S02]  /*101b0*/  IMAD.MOV.U32 R12, RZ, RZ, RZ ;  /* 0x000000ffff0c7224 */ /* 0x000fe400078e00ff */
[----:B------:R-:W-:Y:S02]  /*101c0*/  IMAD.MOV.U32 R11, RZ, RZ, 0x181f ;  /* 0x0000181fff0b7424 */ /* 0x000fe400078e00ff */
[----:B------:R-:W-:-:S07]  /*101d0*/  IMAD.U32 R3, RZ, RZ, UR44 ;  /* 0x0000002cff037e24 */ /* 0x000fce000f8e00ff */
[----:B------:R-:W-:Y:S05]  /*101e0*/  WARPSYNC.COLLECTIVE R15, `(.L_x_2334) ;  /* 0x000000000f087348 */ /* 0x000fea0003c00000 */
[----:B------:R0:W1:Y:S02]  /*101f0*/  SHFL.IDX P6, R14, R13, R12, R11 ;  /* 0x0000000c0d0e7389 */ /* 0x00006400000c000b */
[----:B01----:R-:W-:Y:S01]  /*10200*/  ENDCOLLECTIVE ;  /* 0x000000000000791b */ /* 0x003fe20003800000 */
.L_x_2334:
[----:B------:R-:W-:-:S04]  /*10210*/  IMAD R4, R3, 0x80, R36 ;  /* 0x0000008003047824 */ /* 0x000fc800078e0224 */
[C---:B------:R-:W-:Y:S01]  /*10220*/  VIADD R6, R4.reuse, 0x10 ;  /* 0x0000001004067836 */ /* 0x040fe20000000000 */
[----:B------:R-:W-:Y:S01]  /*10230*/  ISETP.GE.AND P0, PT, R4, UR39, PT ;  /* 0x0000002704007c0c */ /* 0x000fe2000bf06270 */
[----:B------:R-:W-:Y:S02]  /*10240*/  IMAD.MOV.U32 R13, RZ, RZ, R0 ;  /* 0x000000ffff0d7224 */ /* 0x000fe400078e0000 */
[----:B------:R-:W-:-:S10]  /*10250*/  IMAD.MOV.U32 R2, RZ, RZ, R14 ;  /* 0x000000ffff027224 */ /* 0x000fd400078e000e */
[----:B------:R-:W-:Y:S05]  /*10260*/  WARPSYNC.COLLECTIVE R15, `(.L_x_2335) ;  /* 0x000000000f087348 */ /* 0x000fea0003c00000 */
[----:B------:R0:W1:Y:S02]  /*10270*/  SHFL.IDX P6, R14, R13, R12, R11 ;  /* 0x0000000c0d0e7389 */ /* 0x00006400000c000b */
[----:B01----:R-:W-:Y:S01]  /*10280*/  ENDCOLLECTIVE ;  /* 0x000000000000791b */ /* 0x003fe20003800000 */
.L_x_2335:
[----:B------:R-:W-:Y:S01]  /*10290*/  MOV R13, R5 ;  /* 0x00000005000d7202 */ /* 0x000fe20000000f00 */
[----:B------:R-:W-:Y:S01]  /*102a0*/  IMAD.MOV.U32 R12, RZ, RZ, 0x1 ;  /* 0x00000001ff0c7424 */ /* 0x000fe200078e00ff */
[----:B------:R-:W-:-:S05]  /*102b0*/  @!P0 LEA R14, P1, R37, R14, 0x1 ;  /* 0x0000000e250e8211 */ /* 0x000fca00078208ff */
[----:B------:R-:W-:Y:S02]  /*102c0*/  @!P0 IMAD.X R3, RZ, RZ, R2, P1 ;  /* 0x000000ffff038224 */ /* 0x000fe400008e0602 */
[----:B------:R-:W-:-:S07]  /*102d0*/  @!P0 IMAD.MOV.U32 R2, RZ, RZ, R14 ;  /* 0x000000ffff028224 */ /* 0x000fce00078e000e */
[----:B------:R-:W-:Y:S05]  /*102e0*/  WARPSYNC.COLLECTIVE R15, `(.L_x_2336) ;  /* 0x000000000f087348 */ /* 0x000fea0003c00000 */
[----:B------:R0:W1:Y:S02]  /*102f0*/  SHFL.IDX P6, R14, R13, R12, R11 ;  /* 0x0000000c0d0e7389 */ /* 0x00006400000c000b */
[----:B01----:R-:W-:Y:S01]  /*10300*/  ENDCOLLECTIVE ;  /* 0x000000000000791b */ /* 0x003fe20003800000 */
.L_x_2336:
        /* <DEDUP_REMOVED lines=12> */
.L_x_2337:
[----:B------:R-:W-:Y:S01]  /*103d0*/  MOV R13, R5 ;  /* 0x00000005000d7202 */ /* 0x000fe20000000f00 */
[----:B------:R-:W-:Y:S01]  /*103e0*/  IMAD.MOV.U32 R12, RZ, RZ, 0x2 ;  /* 0x00000002ff0c7424 */ /* 0x000fe200078e00ff */
[----:B------:R-:W-:-:S05]  /*103f0*/  @!P0 LEA R14, P1, R37, R14, 0x1 ;  /* 0x0000000e250e8211 */ /* 0x000fca00078208ff */
[----:B------:R-:W-:-:S08]  /*10400*/  @!P0 IMAD.MOV.U32 R2, RZ, RZ, R14 ;  /* 0x000000ffff028224 */ /* 0x000fd000078e000e */
[----:B------:R-:W-:Y:S05]  /*10410*/  WARPSYNC.COLLECTIVE R15, `(.L_x_2338) ;  /* 0x000000000f087348 */ /* 0x000fea0003c00000 */
[----:B------:R0:W1:Y:S02]  /*10420*/  SHFL.IDX P6, R14, R13, R12, R11 ;  /* 0x0000000c0d0e7389 */ /* 0x00006400000c000b */
[----:B01----:R-:W-:Y:S01]  /*10430*/  ENDCOLLECTIVE ;  /* 0x000000000000791b */ /* 0x003fe20003800000 */
.L_x_2338:
        /* <DEDUP_REMOVED lines=15> */
.L_x_2339:
[----:B------:R-:W-:Y:S01]  /*10530*/  MOV R13, R5 ;  /* 0x00000005000d7202 */ /* 0x000fe20000000f00 */
[----:B------:R-:W-:Y:S01]  /*10540*/  IMAD.MOV.U32 R12, RZ, RZ, 0x3 ;  /* 0x00000003ff0c7424 */ /* 0x000fe200078e00ff */
[----:B------:R-:W-:-:S05]  /*10550*/  @!P0 LEA R14, P1, R37, R14, 0x1 ;  /* 0x0000000e250e8211 */ /* 0x000fca00078208ff */
[----:B------:R-:W-:-:S08]  /*10560*/  @!P0 IMAD.MOV.U32 R2, RZ, RZ, R14 ;  /* 0x000000ffff028224 */ /* 0x000fd000078e000e */
[----:B------:R-:W-:Y:S05]  /*10570*/  WARPSYNC.COLLECTIVE R15, `(.L_x_2340) ;  /* 0x000000000f087348 */ /* 0x000fea0003c00000 */
[----:B------:R0:W1:Y:S02]  /*10580*/  SHFL.IDX P6, R14, R13, R12, R11 ;  /* 0x0000000c0d0e7389 */ /* 0x00006400000c000b */
[----:B01----:R-:W-:Y:S01]  /*10590*/  ENDCOLLECTIVE ;  /* 0x000000000000791b */ /* 0x003fe20003800000 */
.L_x_2340:
        /* <DEDUP_REMOVED lines=15> */
.L_x_2341:
[----:B------:R-:W-:Y:S01]  /*10690*/  MOV R13, R5 ;  /* 0x00000005000d7202 */ /* 0x000fe20000000f00 */
[----:B------:R-:W-:Y:S01]  /*106a0*/  IMAD.MOV.U32 R12, RZ, RZ, 0x4 ;  /* 0x00000004ff0c7424 */ /* 0x000fe200078e00ff */
[----:B------:R-:W-:-:S05]  /*106b0*/  @!P0 LEA R14, P1, R37, R14, 0x1 ;  /* 0x0000000e250e8211 */ /* 0x000fca00078208ff */
[----:B------:R-:W-:-:S08]  /*106c0*/  @!P0 IMAD.MOV.U32 R2, RZ, RZ, R14 ;  /* 0x000000ffff028224 */ /* 0x000fd000078e000e */
[----:B------:R-:W-:Y:S05]  /*106d0*/  WARPSYNC.COLLECTIVE R15, `(.L_x_2342) ;  /* 0x000000000f087348 */ /* 0x000fea0003c00000 */
[----:B------:R0:W1:Y:S02]  /*106e0*/  SHFL.IDX P6, R14, R13, R12, R11 ;  /* 0x0000000c0d0e7389 */ /* 0x00006400000c000b */
[----:B01----:R-:W-:Y:S01]  /*106f0*/  ENDCOLLECTIVE ;  /* 0x000000000000791b */ /* 0x003fe20003800000 */
.L_x_2342:
        /* <DEDUP_REMOVED lines=15> */
.L_x_2343:
[----:B------:R-:W-:Y:S01]  /*107f0*/  MOV R13, R5 ;  /* 0x00000005000d7202 */ /* 0x000fe20000000f00 */
[----:B------:R-:W-:Y:S01]  /*10800*/  IMAD.MOV.U32 R12, RZ, RZ, 0x5 ;  /* 0x00000005ff0c7424 */ /* 0x000fe200078e00ff */
[----:B------:R-:W-:-:S05]  /*10810*/  @!P0 LEA R14, P1, R37, R14, 0x1 ;  /* 0x0000000e250e8211 */ /* 0x000fca00078208ff */
[----:B------:R-:W-:-:S08]  /*10820*/  @!P0 IMAD.MOV.U32 R2, RZ, RZ, R14 ;  /* 0x000000ffff028224 */ /* 0x000fd000078e000e */
[----:B------:R-:W-:Y:S05]  /*10830*/  WARPSYNC.COLLECTIVE R15, `(.L_x_2344) ;  /* 0x000000000f087348 */ /* 0x000fea0003c00000 */
[----:B------:R0:W1:Y:S02]  /*10840*/  SHFL.IDX P6, R14, R13, R12, R11 ;  /* 0x0000000c0d0e7389 */ /* 0x00006400000c000b */
[----:B01----:R-:W-:Y:S01]  /*10850*/  ENDCOLLECTIVE ;  /* 0x000000000000791b */ /* 0x003fe20003800000 */
.L_x_2344:
        /* <DEDUP_REMOVED lines=15> */
.L_x_2345:
[----:B------:R-:W-:Y:S01]  /*10950*/  MOV R13, R5 ;  /* 0x00000005000d7202 */ /* 0x000fe20000000f00 */
[----:B------:R-:W-:Y:S01]  /*10960*/  IMAD.MOV.U32 R12, RZ, RZ, 0x6 ;  /* 0x00000006ff0c7424 */ /* 0x000fe200078e00ff */
[----:B------:R-:W-:-:S05]  /*10970*/  @!P0 LEA R14, P1, R37, R14, 0x1 ;  /* 0x0000000e250e8211 */ /* 0x000fca00078208ff */
[----:B------:R-:W-:-:S08]  /*10980*/  @!P0 IMAD.MOV.U32 R2, RZ, RZ, R14 ;  /* 0x000000ffff028224 */ /* 0x000fd000078e000e */
[----:B------:R-:W-:Y:S05]  /*10990*/  WARPSYNC.COLLECTIVE R15, `(.L_x_2346) ;  /* 0x000000000f087348 */ /* 0x000fea0003c00000 */
[----:B------:R0:W1:Y:S02]  /*109a0*/  SHFL.IDX P6, R14, R13, R12, R11 ;  /* 0x0000000c0d0e7389 */ /* 0x00006400000c000b */
[----:B01----:R-:W-:Y:S01]  /*109b0*/  ENDCOLLECTIVE ;  /* 0x000000000000791b */ /* 0x003fe20003800000 */
.L_x_2346:
        /* <DEDUP_REMOVED lines=15> */
.L_x_2347:
[----:B------:R-:W-:Y:S01]  /*10ab0*/  IMAD.MOV.U32 R13, RZ, RZ, R5 ;  /* 0x000000ffff0d7224 */ /* 0x000fe200078e0005 */
[----:B------:R-:W-:Y:S02]  /*10ac0*/  MOV R12, 0x7 ;  /* 0x00000007000c7802 */ /* 0x000fe40000000f00 */
[----:B------:R-:W-:-:S05]  /*10ad0*/  @!P0 LEA R14, P1, R37, R14, 0x1 ;  /* 0x0000000e250e8211 */ /* 0x000fca00078208ff */
[----:B------:R-:W-:-:S08]  /*10ae0*/  @!P0 IMAD.MOV.U32 R2, RZ, RZ, R14 ;  /* 0x000000ffff028224 */ /* 0x000fd000078e000e */
[----:B------:R-:W-:Y:S05]  /*10af0*/  WARPSYNC.COLLECTIVE R15, `(.L_x_2348) ;  /* 0x000000000f087348 */ /* 0x000fea0003c00000 */
[----:B------:R0:W1:Y:S02]  /*10b00*/  SHFL.IDX P6, R14, R13, R12, R11 ;  /* 0x0000000c0d0e7389 */ /* 0x00006400000c000b */
[----:B01----:R-:W-:Y:S01]  /*10b10*/  ENDCOLLECTIVE ;  /* 0x000000000000791b */ /* 0x003fe20003800000 */
.L_x_2348:
        /* <DEDUP_REMOVED lines=13> */
.L_x_2349:
[----:B------:R-:W-:Y:S05]  /*10bf0*/  BRA `(.L_x_2350) ;  /* 0xffffffc800d07947 */ /* 0x000fea000383ffff */
.L_x_2276:
[----:B0-----:R0:W1:Y:S02]  /*10c00*/  SYNCS.PHASECHK.TRANS64.TRYWAIT P0, [R17+URZ+0x30820], R0 ;  /* 0x03082000110075a7 */ /* 0x001064000800017f */
[----:B-1----:R-:W-:Y:S05]  /*10c10*/  @!P0 NANOSLEEP.SYNCS 0x989680 ;  /* 0x009896800000895d */ /* 0x002fea0003900000 */
[----:B------:R-:W1:Y:S02]  /*10c20*/  @!P0 SYNCS.PHASECHK.TRANS64 P0, [R17+URZ+0x30820], R0 ;  /* 0x03082000110085a7 */ /* 0x000e64000800007f */
[----:B-1----:R-:W-:Y:S05]  /*10c30*/  @!P0 BRA `(.L_x_2276) ;  /* 0xfffffffc00f08947 */ /* 0x002fea000383ffff */
[----:B------:R-:W-:Y:S05]  /*10c40*/  BRA `(.L_x_2351) ;  /* 0xffffffcc00347947 */ /* 0x000fea000383ffff */
.L_x_2280:
[----:B0-----:R0:W1:Y:S02]  /*10c50*/  SYNCS.PHASECHK.TRANS64.TRYWAIT P0, [R6+URZ+0x30840], R3 ;  /* 0x03084003060075a7 */ /* 0x001064000800017f */
[----:B-1----:R-:W-:Y:S05]  /*10c60*/  @!P0 NANOSLEEP.SYNCS 0x989680 ;  /* 0x009896800000895d */ /* 0x002fea0003900000 */
[----:B------:R-:W1:Y:S02]  /*10c70*/  @!P0 SYNCS.PHASECHK.TRANS64 P0, [R6+URZ+0x30840], R3 ;  /* 0x03084003060085a7 */ /* 0x000e64000800007f */
[----:B-1----:R-:W-:Y:S05]  /*10c80*/  @!P0 BRA `(.L_x_2280) ;  /* 0xfffffffc00f08947 */ /* 0x002fea000383ffff */
[----:B------:R-:W-:Y:S05]  /*10c90*/  BRA `(.L_x_2352) ;  /* 0xffffffcc00f47947 */ /* 0x000fea000383ffff */
.L_x_2281:
        /* <DEDUP_REMOVED lines=8> */
.L_x_2354:
[----:B------:R-:W-:Y:S05]  /*10d20*/  BSYNC B1 ;  /* 0x0000000000017941 */ /* 0x000fea0003800000 */
.L_x_2353:
[----:B------:R-:W-:Y:S01]  /*10d30*/  MOV R13, R7 ;  /* 0x00000007000d7202 */ /* 0x000fe20000000f00 */
        /* <DEDUP_REMOVED lines=8> */
.L_x_2355:
[----:B------:R-:W-:Y:S02]  /*10dc0*/  IMAD R8, R8, 0x2, R17 ;  /* 0x0000000208087824 */ /* 0x000fe400078e0211 */
[----:B------:R-:W-:Y:S01]  /*10dd0*/  IMAD.MOV.U32 R13, RZ, RZ, R10 ;  /* 0x000000ffff0d7224 */ /* 0x000fe200078e000a */
[----:B------:R-:W-:Y:S02]  /*10de0*/  MOV R12, 0x1 ;  /* 0x00000001000c7802 */ /* 0x000fe40000000f00 */
[----:B------:R-:W-:-:S13]  /*10df0*/  IADD3 R2, P0, R14, R4, RZ ;  /* 0x000000040e027210 */ /* 0x000fda0007f1e0ff */
[----:B------:R-:W-:Y:S05]  /*10e00*/  WARPSYNC.COLLECTIVE R15, `(.L_x_2356) ;  /* 0x000000000f087348 */ /* 0x000fea0003c00000 */
[----:B------:R0:W1:Y:S02]  /*10e10*/  SHFL.IDX P6, R14, R13, R12, R11 ;  /* 0x0000000c0d0e7389 */ /* 0x00006400000c000b */
[----:B01----:R-:W-:Y:S01]  /*10e20*/  ENDCOLLECTIVE ;  /* 0x000000000000791b */ /* 0x003fe20003800000 */
.L_x_2356:
        /* <DEDUP_REMOVED lines=12> */
.L_x_2357:
[----:B------:R-:W-:Y:S02]  /*10ef0*/  IMAD.MOV.U32 R13, RZ, RZ, R10 ;  /* 0x000000ffff0d7224 */ /* 0x000fe400078e000a */
[----:B------:R-:W-:Y:S01]  /*10f00*/  IMAD.MOV.U32 R12, RZ, RZ, 0x2 ;  /* 0x00000002ff0c7424 */ /* 0x000fe200078e00ff */
[----:B------:R-:W-:-:S13]  /*10f10*/  IADD3 R2, P0, R14, R4, RZ ;  /* 0x000000040e027210 */ /* 0x000fda0007f1e0ff */
[----:B------:R-:W-:Y:S05]  /*10f20*/  WARPSYNC.COLLECTIVE R15, `(.L_x_2358) ;  /* 0x000000000f087348 */ /* 0x000fea0003c00000 */
[----:B------:R0:W1:Y:S02]  /*10f30*/  SHFL.IDX P6, R14, R13, R12, R11 ;  /* 0x0000000c0d0e7389 */ /* 0x00006400000c000b */
[----:B01----:R-:W-:Y:S01]  /*10f40*/  ENDCOLLECTIVE ;  /* 0x000000000000791b */ /* 0x003fe20003800000 */
.L_x_2358:
        /* <DEDUP_REMOVED lines=12> */
.L_x_2359:
[----:B------:R-:W-:Y:S02]  /*11010*/  IMAD.MOV.U32 R13, RZ, RZ, R10 ;  /* 0x000000ffff0d7224 */ /* 0x000fe400078e000a */
[----:B------:R-:W-:Y:S01]  /*11020*/  IMAD.MOV.U32 R12, RZ, RZ, 0x3 ;  /* 0x00000003ff0c7424 */ /* 0x000fe200078e00ff */
[----:B------:R-:W-:-:S13]  /*11030*/  IADD3 R2, P0, R14, R4, RZ ;  /* 0x000000040e027210 */ /* 0x000fda0007f1e0ff */
[----:B------:R-:W-:Y:S05]  /*11040*/  WARPSYNC.COLLECTIVE R15, `(.L_x_2360) ;  /* 0x000000000f087348 */ /* 0x000fea0003c00000 */
[----:B------:R0:W1:Y:S02]  /*11050*/  SHFL.IDX P6, R14, R13, R12, R11 ;  /* 0x0000000c0d0e7389 */ /* 0x00006400000c000b */
[----:B01----:R-:W-:Y:S01]  /*11060*/  ENDCOLLECTIVE ;  /* 0x000000000000791b */ /* 0x003fe20003800000 */
.L_x_2360:
[----:B------:R-:W-:-:S05]  /*11070*/  IADD3.X R3, RZ, R35, RZ, P0, !PT ;  /* 0x00000023ff037210 */ /* 0x000fca00007fe4ff */
        /* <DEDUP_REMOVED lines=11> */
.L_x_2361:
[----:B------:R-:W-:Y:S02]  /*11130*/  IMAD.MOV.U32 R13, RZ, RZ, R10 ;  /* 0x000000ffff0d7224 */ /* 0x000fe400078e000a */
[----:B------:R-:W-:Y:S01]  /*11140*/  IMAD.MOV.U32 R12, RZ, RZ, 0x4 ;  /* 0x00000004ff0c7424 */ /* 0x000fe200078e00ff */
[----:B------:R-:W-:-:S13]  /*11150*/  IADD3 R2, P0, R14, R4, RZ ;  /* 0x000000040e027210 */ /* 0x000fda0007f1e0ff */
[----:B------:R-:W-:Y:S05]  /*11160*/  WARPSYNC.COLLECTIVE R15, `(.L_x_2362) ;  /* 0x000000000f087348 */ /* 0x000fea0003c00000 */
[----:B------:R0:W1:Y:S02]  /*11170*/  SHFL.IDX P6, R14, R13, R12, R11 ;  /* 0x0000000c0d0e7389 */ /* 0x00006400000c000b */
[----:B01----:R-:W-:Y:S01]  /*11180*/  ENDCOLLECTIVE ;  /* 0x000000000000791b */ /* 0x003fe20003800000 */
.L_x_2362:
        /* <DEDUP_REMOVED lines=12> */
.L_x_2363:
[----:B------:R-:W-:Y:S02]  /*11250*/  IMAD.MOV.U32 R13, RZ, RZ, R10 ;  /* 0x000000ffff0d7224 */ /* 0x000fe400078e000a */
[----:B------:R-:W-:Y:S01]  /*11260*/  IMAD.MOV.U32 R12, RZ, RZ, 0x5 ;  /* 0x00000005ff0c7424 */ /* 0x000fe200078e00ff */
[----:B------:R-:W-:-:S13]  /*11270*/  IADD3 R2, P0, R14, R4, RZ ;  /* 0x000000040e027210 */ /* 0x000fda0007f1e0ff */
[----:B------:R-:W-:Y:S05]  /*11280*/  WARPSYNC.COLLECTIVE R15, `(.L_x_2364) ;  /* 0x000000000f087348 */ /* 0x000fea0003c00000 */
[----:B------:R0:W1:Y:S02]  /*11290*/  SHFL.IDX P6, R14, R13, R12, R11 ;  /* 0x0000000c0d0e7389 */ /* 0x00006400000c000b */
[----:B01----:R-:W-:Y:S01]  /*112a0*/  ENDCOLLECTIVE ;  /* 0x000000000000791b */ /* 0x003fe20003800000 */
.L_x_2364:
        /* <DEDUP_REMOVED lines=12> */
.L_x_2365:
[----:B------:R-:W-:Y:S05]  /*11370*/  BRA `(.L_x_2366) ;  /* 0xffffffcc00447947 */ /* 0x000fea000383ffff */
.L_x_2286:
[----:B0-----:R0:W1:Y:S02]  /*11380*/  SYNCS.PHASECHK.TRANS64.TRYWAIT P0, [R6+URZ+0x30860], R3 ;  /* 0x03086003060075a7 */ /* 0x001064000800017f */
[----:B-1----:R-:W-:Y:S05]  /*11390*/  @!P0 NANOSLEEP.SYNCS 0x989680 ;  /* 0x009896800000895d */ /* 0x002fea0003900000 */
[----:B------:R-:W1:Y:S02]  /*113a0*/  @!P0 SYNCS.PHASECHK.TRANS64 P0, [R6+URZ+0x30860], R3 ;  /* 0x03086003060085a7 */ /* 0x000e64000800007f */
[----:B-1----:R-:W-:Y:S05]  /*113b0*/  @!P0 BRA `(.L_x_2286) ;  /* 0xfffffffc00f08947 */ /* 0x002fea000383ffff */
[----:B------:R-:W-:Y:S05]  /*113c0*/  BRA `(.L_x_2367) ;  /* 0xffffffcc00a07947 */ /* 0x000fea000383ffff */
.L_x_2287:
[----:B------:R-:W-:Y:S01]  /*113d0*/  BSSY B1, `(.L_x_2368) ;  /* 0x0000008000017945 */ /* 0x000fe20003800000 */
[----:B------:R-:W-:Y:S01]  /*113e0*/  IMAD.MOV.U32 R13, RZ, RZ, R19 ;  /* 0x000000ffff0d7224 */ /* 0x000fe200078e0013 */
[----:B------:R-:W-:Y:S01]  /*113f0*/  MOV R12, RZ ;  /* 0x000000ff000c7202 */ /* 0x000fe20000000f00 */
[----:B------:R-:W-:Y:S02]  /*11400*/  IMAD.MOV.U32 R11, RZ, RZ, 0x181f ;  /* 0x0000181fff0b7424 */ /* 0x000fe400078e00ff */
[----:B------:R-:W-:-:S07]  /*11410*/  IMAD.MOV.U32 R15, RZ, RZ, -0x1 ;  /* 0xffffffffff0f7424 */ /* 0x000fce00078e00ff */
[----:B------:R-:W-:Y:S05]  /*11420*/  WARPSYNC.COLLECTIVE R15, `(.L_x_2369) ;  /* 0x000000000f087348 */ /* 0x000fea0003c00000 */
[----:B------:R0:W1:Y:S02]  /*11430*/  SHFL.IDX P6, R14, R13, R12, R11 ;  /* 0x0000000c0d0e7389 */ /* 0x00006400000c000b */
[----:B01----:R-:W-:Y:S01]  /*11440*/  ENDCOLLECTIVE ;  /* 0x000000000000791b */ /* 0x003fe20003800000 */
.L_x_2369:
[----:B------:R-:W-:Y:S05]  /*11450*/  BSYNC B1 ;  /* 0x0000000000017941 */ /* 0x000fea0003800000 */
.L_x_2368:
        /* <DEDUP_REMOVED lines=9> */
.L_x_2370:
[----:B------:R-:W-:Y:S02]  /*114f0*/  IMAD.MOV.U32 R13, RZ, RZ, R19 ;  /* 0x000000ffff0d7224 */ /* 0x000fe400078e0013 */
[----:B------:R-:W-:Y:S01]  /*11500*/  IMAD.MOV.U32 R12, RZ, RZ, 0x1 ;  /* 0x00000001ff0c7424 */ /* 0x000fe200078e00ff */
[----:B------:R-:W-:-:S13]  /*11510*/  IADD3 R2, P0, R14, R4, RZ ;  /* 0x000000040e027210 */ /* 0x000fda0007f1e0ff */
[----:B------:R-:W-:Y:S05]  /*11520*/  WARPSYNC.COLLECTIVE R15, `(.L_x_2371) ;  /* 0x000000000f087348 */ /* 0x000fea0003c00000 */
[----:B------:R0:W1:Y:S02]  /*11530*/  SHFL.IDX P6, R14, R13, R12, R11 ;  /* 0x0000000c0d0e7389 */ /* 0x00006400000c000b */
[----:B01----:R-:W-:Y:S01]  /*11540*/  ENDCOLLECTIVE ;  /* 0x000000000000791b */ /* 0x003fe20003800000 */
.L_x_2371:
[----:B------:R-:W-:Y:S02]  /*11550*/  IADD3.X R3, RZ, R3, RZ, P0, !PT ;  /* 0x00000003ff037210 */ /* 0x000fe400007fe4ff */
        /* <DEDUP_REMOVED lines=14> */
.L_x_2372:
[----:B------:R-:W-:Y:S01]  /*11640*/  IMAD.MOV.U32 R13, RZ, RZ, R19 ;  /* 0x000000ffff0d7224 */ /* 0x000fe200078e0013 */
[----:B------:R-:W-:Y:S02]  /*11650*/  MOV R12, 0x2 ;  /* 0x00000002000c7802 */ /* 0x000fe40000000f00 */
[----:B------:R-:W-:-:S13]  /*11660*/  IADD3 R2, P0, R14, R4, RZ ;  /* 0x000000040e027210 */ /* 0x000fda0007f1e0ff */
[----:B------:R-:W-:Y:S05]  /*11670*/  WARPSYNC.COLLECTIVE R15, `(.L_x_2373) ;  /* 0x000000000f087348 */ /* 0x000fea0003c00000 */
[----:B------:R0:W1:Y:S02]  /*11680*/  SHFL.IDX P6, R14, R13, R12, R11 ;  /* 0x0000000c0d0e7389 */ /* 0x00006400000c000b */
[----:B01----:R-:W-:Y:S01]  /*11690*/  ENDCOLLECTIVE ;  /* 0x000000000000791b */ /* 0x003fe20003800000 */
.L_x_2373:
        /* <DEDUP_REMOVED lines=15> */
.L_x_2374:
[----:B------:R-:W-:Y:S02]  /*11790*/  IMAD.MOV.U32 R13, RZ, RZ, R19 ;  /* 0x000000ffff0d7224 */ /* 0x000fe400078e0013 */
[----:B------:R-:W-:Y:S01]  /*117a0*/  IMAD.MOV.U32 R12, RZ, RZ, 0x3 ;  /* 0x00000003ff0c7424 */ /* 0x000fe200078e00ff */
[----:B------:R-:W-:-:S13]  /*117b0*/  IADD3 R2, P0, R14, R4, RZ ;  /* 0x000000040e027210 */ /* 0x000fda0007f1e0ff */
[----:B------:R-:W-:Y:S05]  /*117c0*/  WARPSYNC.COLLECTIVE R15, `(.L_x_2375) ;  /* 0x000000000f087348 */ /* 0x000fea0003c00000 */
[----:B------:R0:W1:Y:S02]  /*117d0*/  SHFL.IDX P6, R14, R13, R12, R11 ;  /* 0x0000000c0d0e7389 */ /* 0x00006400000c000b */
[----:B01----:R-:W-:Y:S01]  /*117e0*/  ENDCOLLECTIVE ;  /* 0x000000000000791b */ /* 0x003fe20003800000 */
.L_x_2375:
        /* <DEDUP_REMOVED lines=15> */
.L_x_2376:
[----:B------:R-:W-:Y:S02]  /*118e0*/  IMAD.MOV.U32 R13, RZ, RZ, R19 ;  /* 0x000000ffff0d7224 */ /* 0x000fe400078e0013 */
[----:B------:R-:W-:Y:S01]  /*118f0*/  IMAD.MOV.U32 R12, RZ, RZ, 0x4 ;  /* 0x00000004ff0c7424 */ /* 0x000fe200078e00ff */
[----:B------:R-:W-:-:S13]  /*11900*/  IADD3 R2, P0, R14, R4, RZ ;  /* 0x000000040e027210 */ /* 0x000fda0007f1e0ff */
[----:B------:R-:W-:Y:S05]  /*11910*/  WARPSYNC.COLLECTIVE R15, `(.L_x_2377) ;  /* 0x000000000f087348 */ /* 0x000fea0003c00000 */
[----:B------:R0:W1:Y:S02]  /*11920*/  SHFL.IDX P6, R14, R13, R12, R11 ;  /* 0x0000000c0d0e7389 */ /* 0x00006400000c000b */
[----:B01----:R-:W-:Y:S01]  /*11930*/  ENDCOLLECTIVE ;  /* 0x000000000000791b */ /* 0x003fe20003800000 */
.L_x_2377:
        /* <DEDUP_REMOVED lines=15> */
.L_x_2378:
[----:B------:R-:W-:Y:S02]  /*11a30*/  IMAD.MOV.U32 R13, RZ, RZ, R19 ;  /* 0x000000ffff0d7224 */ /* 0x000fe400078e0013 */
[----:B------:R-:W-:Y:S01]  /*11a40*/  IMAD.MOV.U32 R12, RZ, RZ, 0x5 ;  /* 0x00000005ff0c7424 */ /* 0x000fe200078e00ff */
[----:B------:R-:W-:-:S13]  /*11a50*/  IADD3 R2, P0, R14, R4, RZ ;  /* 0x000000040e027210 */ /* 0x000fda0007f1e0ff */
[----:B------:R-:W-:Y:S05]  /*11a60*/  WARPSYNC.COLLECTIVE R15, `(.L_x_2379) ;  /* 0x000000000f087348 */ /* 0x000fea0003c00000 */
[----:B------:R0:W1:Y:S02]  /*11a70*/  SHFL.IDX P6, R14, R13, R12, R11 ;  /* 0x0000000c0d0e7389 */ /* 0x00006400000c000b */
[----:B01----:R-:W-:Y:S01]  /*11a80*/  ENDCOLLECTIVE ;  /* 0x000000000000791b */ /* 0x003fe20003800000 */
.L_x_2379:
        /* <DEDUP_REMOVED lines=12> */
.L_x_2380:
[----:B------:R-:W-:Y:S01]  /*11b50*/  @!PT LDS RZ, [RZ] ;  /* 0x00000000fffff984 */ /* 0x000fe20000000800 */
[----:B------:R-:W-:Y:S01]  /*11b60*/  @!PT LDS RZ, [RZ] ;  /* 0x00000000fffff984 */ /* 0x000fe20000000800 */
[----:B------:R-:W-:Y:S01]  /*11b70*/  @!PT LDS RZ, [RZ] ;  /* 0x00000000fffff984 */ /* 0x000fe20000000800 */
[----:B------:R0:W-:Y:S01]  /*11b80*/  LDGSTS.E.BYPASS.LTC128B.128 [R7+0x5400], desc[UR36][R2.64+0x80], !P0 ;  /* 0x0540008002077fae */ /* 0x0001e2000c101d64 */
[----:B------:R-:W-:-:S13]  /*11b90*/  ISETP.LT.OR P0, PT, R8, 0x41, P1 ;  /* 0x000000410800780c */ /* 0x000fda0000f01670 */
[----:B------:R0:W-:Y:S01]  /*11ba0*/  LDGSTS.E.BYPASS.LTC128B.128 [R7+0x8400], desc[UR36][R2.64+0x100], !P0 ;  /* 0x0840010002077fae */ /* 0x0001e2000c101d64 */
[----:B------:R-:W-:Y:S05]  /*11bb0*/  BRA `(.L_x_2381) ;  /* 0xffffffc800a07947 */ /* 0x000fea000383ffff */
.L_x_2295:
[----:B0-----:R0:W1:Y:S02]  /*11bc0*/  SYNCS.PHASECHK.TRANS64.TRYWAIT P0, [R4+URZ+0x30860], R3 ;  /* 0x03086003040075a7 */ /* 0x001064000800017f */
[----:B-1----:R-:W-:Y:S05]  /*11bd0*/  @!P0 NANOSLEEP.SYNCS 0x989680 ;  /* 0x009896800000895d */ /* 0x002fea0003900000 */
[----:B------:R-:W1:Y:S02]  /*11be0*/  @!P0 SYNCS.PHASECHK.TRANS64 P0, [R4+URZ+0x30860], R3 ;  /* 0x03086003040085a7 */ /* 0x000e64000800007f */
[----:B-1----:R-:W-:Y:S05]  /*11bf0*/  @!P0 BRA `(.L_x_2295) ;  /* 0xfffffffc00f08947 */ /* 0x002fea000383ffff */
[----:B------:R-:W-:Y:S05]  /*11c00*/  BRA `(.L_x_2382) ;  /* 0xffffffcc00c07947 */ /* 0x000fea000383ffff */
.L_x_2296:
        /* <DEDUP_REMOVED lines=8> */
.L_x_2384:
[----:B------:R-:W-:Y:S05]  /*11c90*/  BSYNC B0 ;  /* 0x0000000000007941 */ /* 0x000fea0003800000 */
.L_x_2383:
[----:B------:R-:W-:Y:S01]  /*11ca0*/  IMAD.MOV.U32 R13, RZ, RZ, R18 ;  /* 0x000000ffff0d7224 */ /* 0x000fe200078e0012 */
[----:B------:R-:W-:Y:S01]  /*11cb0*/  MOV R12, RZ ;  /* 0x000000ff000c7202 */ /* 0x000fe20000000f00 */
[----:B------:R-:W-:Y:S02]  /*11cc0*/  IMAD.MOV.U32 R11, RZ, RZ, 0x181f ;  /* 0x0000181fff0b7424 */ /* 0x000fe400078e00ff */
[----:B------:R-:W-:Y:S02]  /*11cd0*/  IMAD.MOV.U32 R15, RZ, RZ, -0x1 ;  /* 0xffffffffff0f7424 */ /* 0x000fe400078e00ff */
[----:B------:R-:W-:Y:S02]  /*11ce0*/  IMAD.MOV.U32 R0, RZ, RZ, R14 ;  /* 0x000000ffff007224 */ /* 0x000fe400078e000e */
[----:B------:R-:W-:-:S07]  /*11cf0*/  IMAD.SHL.U32 R6, R37, 0x2, RZ ;  /* 0x0000000225067824 */ /* 0x000fce00078e00ff */
[----:B------:R-:W-:Y:S05]  /*11d00*/  WARPSYNC.COLLECTIVE R15, `(.L_x_2385) ;  /* 0x000000000f087348 */ /* 0x000fea0003c00000 */
[----:B------:R0:W1:Y:S02]  /*11d10*/  SHFL.IDX P6, R14, R13, R12, R11 ;  /* 0x0000000c0d0e7389 */ /* 0x00006400000c000b */
[----:B01----:R-:W-:Y:S01]  /*11d20*/  ENDCOLLECTIVE ;  /* 0x000000000000791b */ /* 0x003fe20003800000 */
.L_x_2385:
[----:B------:R-:W-:Y:S02]  /*11d30*/  IMAD.MOV.U32 R13, RZ, RZ, R19 ;  /* 0x000000ffff0d7224 */ /* 0x000fe400078e0013 */
[----:B------:R-:W-:Y:S01]  /*11d40*/  IMAD.MOV.U32 R12, RZ, RZ, 0x1 ;  /* 0x00000001ff0c7424 */ /* 0x000fe200078e00ff */
[----:B------:R-:W-:-:S13]  /*11d50*/  IADD3 R2, P0, R14, R6, RZ ;  /* 0x000000060e027210 */ /* 0x000fda0007f1e0ff */
[----:B------:R-:W-:Y:S05]  /*11d60*/  WARPSYNC.COLLECTIVE R15, `(.L_x_2386) ;  /* 0x000000000f087348 */ /* 0x000fea0003c00000 */
[----:B------:R0:W1:Y:S02]  /*11d70*/  SHFL.IDX P6, R14, R13, R12, R11 ;  /* 0x0000000c0d0e7389 */ /* 0x00006400000c000b */
[----:B01----:R-:W-:Y:S01]  /*11d80*/  ENDCOLLECTIVE ;  /* 0x000000000000791b */ /* 0x003fe20003800000 */
.L_x_2386:
        /* <DEDUP_REMOVED lines=13> */
.L_x_2387:
        /* <DEDUP_REMOVED lines=12> */
.L_x_2388:
        /* <DEDUP_REMOVED lines=12> */
.L_x_2389:
        /* <DEDUP_REMOVED lines=12> */
.L_x_2390:
        /* <DEDUP_REMOVED lines=12> */
.L_x_2391:
        /* <DEDUP_REMOVED lines=12> */
.L_x_2392:
        /* <DEDUP_REMOVED lines=12> */
.L_x_2393:
        /* <DEDUP_REMOVED lines=12> */
.L_x_2394:
        /* <DEDUP_REMOVED lines=12> */
.L_x_2395:
[----:B------:R-:W-:Y:S01]  /*12460*/  @!PT LDS RZ, [RZ] ;  /* 0x00000000fffff984 */ /* 0x000fe20000000800 */
[----:B------:R-:W-:Y:S01]  /*12470*/  @!PT LDS RZ, [RZ] ;  /* 0x00000000fffff984 */ /* 0x000fe20000000800 */
[----:B------:R-:W-:Y:S01]  /*12480*/  @!PT LDS RZ, [RZ] ;  /* 0x00000000fffff984 */ /* 0x000fe20000000800 */
[----:B------:R1:W-:Y:S01]  /*12490*/  LDGSTS.E.BYPASS.LTC128B.128 [R0+0x5400], desc[UR36][R2.64+0x80], !P0 ;  /* 0x0540008002007fae */ /* 0x0003e2000c101d64 */
[----:B------:R-:W-:-:S13]  /*124a0*/  ISETP.LT.OR P0, PT, R5, 0x41, P1 ;  /* 0x000000410500780c */ /* 0x000fda0000f01670 */
[----:B------:R1:W-:Y:S01]  /*124b0*/  LDGSTS.E.BYPASS.LTC128B.128 [R0+0x8400], desc[UR36][R2.64+0x100], !P0 ;  /* 0x0840010002007fae */ /* 0x0003e2000c101d64 */
[----:B------:R-:W-:Y:S05]  /*124c0*/  BRA `(.L_x_2396) ;  /* 0xffffffc800887947 */ /* 0x000fea000383ffff */
.L_x_2301:
[----:B------:R-:W-:Y:S01]  /*124d0*/  BSSY B0, `(.L_x_2397) ;  /* 0x0000008000007945 */ /* 0x000fe20003800000 */
[----:B------:R-:W-:Y:S01]  /*124e0*/  IMAD.MOV.U32 R13, RZ, RZ, R34 ;  /* 0x000000ffff0d7224 */ /* 0x000fe200078e0022 */
[----:B------:R-:W-:Y:S01]  /*124f0*/  MOV R11, 0x1f ;  /* 0x0000001f000b7802 */ /* 0x000fe20000000f00 */
[----:B------:R-:W-:Y:S02]  /*12500*/  IMAD.MOV.U32 R12, RZ, RZ, RZ ;  /* 0x000000ffff0c7224 */ /* 0x000fe400078e00ff */
[----:B------:R-:W-:-:S07]  /*12510*/  IMAD.MOV.U32 R15, RZ, RZ, -0x1 ;  /* 0xffffffffff0f7424 */ /* 0x000fce00078e00ff */
[----:B-----5:R-:W-:Y:S05]  /*12520*/  WARPSYNC.COLLECTIVE R15, `(.L_x_2398) ;  /* 0x000000000f087348 */ /* 0x020fea0003c00000 */
[----:B------:R0:W1:Y:S02]  /*12530*/  SHFL.IDX P6, R14, R13, R12, R11 ;  /* 0x0000000c0d0e7389 */ /* 0x00006400000c000b */
[----:B01---5:R-:W-:Y:S01]  /*12540*/  ENDCOLLECTIVE ;  /* 0x000000000000791b */ /* 0x023fe20003800000 */
.L_x_2398:
[----:B------:R-:W-:Y:S05]  /*12550*/  BSYNC B0 ;  /* 0x0000000000007941 */ /* 0x000fea0003800000 */
.L_x_2397:
[----:B------:R-:W-:Y:S05]  /*12560*/  BRA `(.L_x_2399) ;  /* 0xffffffcc00107947 */ /* 0x000fea000383ffff */
.L_x_2304:
[----:B-1----:R1:W2:Y:S02]  /*12570*/  SYNCS.PHASECHK.TRANS64.TRYWAIT P0, [R4+URZ+0x30820], R0 ;  /* 0x03082000040075a7 */ /* 0x0022a4000800017f */
[----:B--2---:R-:W-:Y:S05]  /*12580*/  @!P0 NANOSLEEP.SYNCS 0x989680 ;  /* 0x009896800000895d */ /* 0x004fea0003900000 */
[----:B------:R-:W2:Y:S02]  /*12590*/  @!P0 SYNCS.PHASECHK.TRANS64 P0, [R4+URZ+0x30820], R0 ;  /* 0x03082000040085a7 */ /* 0x000ea4000800007f */
[----:B--2---:R-:W-:Y:S05]  /*125a0*/  @!P0 BRA `(.L_x_2304) ;  /* 0xfffffffc00f08947 */ /* 0x004fea000383ffff */
[----:B------:R-:W-:Y:S05]  /*125b0*/  BRA `(.L_x_2400) ;  /* 0xffffffcc00587947 */ /* 0x000fea000383ffff */
.L_x_2305:
        /* <DEDUP_REMOVED lines=11> */
.L_x_2402:
[----:B------:R-:W-:Y:S05]  /*12670*/  BSYNC B0 ;  /* 0x0000000000007941 */ /* 0x000fea0003800000 */
.L_x_2401:
[----:B------:R-:W-:Y:S05]  /*12680*/  BRA `(.L_x_2403) ;  /* 0xffffffcc00407947 */ /* 0x000fea000383ffff */
.L_x_2308:
[----:B------:R-:W-:Y:S01]  /*12690*/  BSSY B1, `(.L_x_2404) ;  /* 0x0000006000017945 */ /* 0x000fe20003800000 */
[----:B------:R-:W-:-:S07]  /*126a0*/  IMAD.MOV.U32 R15, RZ, RZ, -0x1 ;  /* 0xffffffffff0f7424 */ /* 0x000fce00078e00ff */
[----:B01---5:R-:W-:Y:S05]  /*126b0*/  WARPSYNC.COLLECTIVE R15, `(.L_x_2405) ;  /* 0x000000000f0c7348 */ /* 0x023fea0003c00000 */
[----:B------:R-:W-:Y:S02]  /*126c0*/  ELECT P6, UR62, PT ;  /* 0x00000000003e782f */ /* 0x000fe400038c0000 */
[----:B------:R-:W-:Y:S01]  /*126d0*/  MOV R14, UR62 ;  /* 0x0000003e000e7c02 */ /* 0x000fe20008000f00 */
[----:B01---5:R-:W-:Y:S10]  /*126e0*/  ENDCOLLECTIVE ;  /* 0x000000000000791b */ /* 0x023ff40003800000 */
.L_x_2405:
[----:B------:R-:W-:Y:S05]  /*126f0*/  BSYNC B1 ;  /* 0x0000000000017941 */ /* 0x000fea0003800000 */
.L_x_2404:
[----:B------:R-:W-:Y:S05]  /*12700*/  BRA `(.L_x_2406) ;  /* 0xffffffcc00387947 */ /* 0x000fea000383ffff */
.L_x_2310:
[----:B-1----:R1:W2:Y:S02]  /*12710*/  SYNCS.PHASECHK.TRANS64.TRYWAIT P1, [R5+URZ+0x30840], R0 ;  /* 0x03084000050075a7 */ /* 0x0022a4000802017f */
[----:B--2---:R-:W-:Y:S05]  /*12720*/  @!P1 NANOSLEEP.SYNCS 0x989680 ;  /* 0x009896800000995d */ /* 0x004fea0003900000 */
[----:B------:R-:W2:Y:S02]  /*12730*/  @!P1 SYNCS.PHASECHK.TRANS64 P1, [R5+URZ+0x30840], R0 ;  /* 0x03084000050095a7 */ /* 0x000ea4000802007f */
[----:B--2---:R-:W-:Y:S05]  /*12740*/  @!P1 BRA `(.L_x_2310) ;  /* 0xfffffffc00f09947 */ /* 0x004fea000383ffff */
[----:B------:R-:W-:Y:S05]  /*12750*/  BRA `(.L_x_2407) ;  /* 0xffffffcc00607947 */ /* 0x000fea000383ffff */
.L_x_2312:
[----:B--2---:R2:W3:Y:S02]  /*12760*/  SYNCS.PHASECHK.TRANS64.TRYWAIT P1, [R23+URZ+0x30840], R2 ;  /* 0x03084002170075a7 */ /* 0x0044e4000802017f */
[----:B---3--:R-:W-:Y:S05]  /*12770*/  @!P1 NANOSLEEP.SYNCS 0x989680 ;  /* 0x009896800000995d */ /* 0x008fea0003900000 */
[----:B------:R-:W3:Y:S02]  /*12780*/  @!P1 SYNCS.PHASECHK.TRANS64 P1, [R23+URZ+0x30840], R2 ;  /* 0x03084002170095a7 */ /* 0x000ee4000802007f */
[----:B---3--:R-:W-:Y:S05]  /*12790*/  @!P1 BRA `(.L_x_2312) ;  /* 0xfffffffc00f09947 */ /* 0x008fea000383ffff */
[----:B------:R-:W-:Y:S05]  /*127a0*/  BRA `(.L_x_2408) ;  /* 0xffffffcc006c7947 */ /* 0x000fea000383ffff */
.L_x_2314:
[----:B---3--:R3:W4:Y:S02]  /*127b0*/  SYNCS.PHASECHK.TRANS64.TRYWAIT P1, [R5+URZ+0x30860], R0 ;  /* 0x03086000050075a7 */ /* 0x008724000802017f */
[----:B----4-:R-:W-:Y:S05]  /*127c0*/  @!P1 NANOSLEEP.SYNCS 0x989680 ;  /* 0x009896800000995d */ /* 0x010fea0003900000 */
[----:B------:R-:W4:Y:S02]  /*127d0*/  @!P1 SYNCS.PHASECHK.TRANS64 P1, [R5+URZ+0x30860], R0 ;  /* 0x03086000050095a7 */ /* 0x000f24000802007f */
[----:B----4-:R-:W-:Y:S05]  /*127e0*/  @!P1 BRA `(.L_x_2314) ;  /* 0xfffffffc00f09947 */ /* 0x010fea000383ffff */
[----:B------:R-:W-:Y:S05]  /*127f0*/  BRA `(.L_x_2409) ;  /* 0xffffffcc00687947 */ /* 0x000fea000383ffff */
.L_x_2410:
        /* <DEDUP_REMOVED lines=16> */
.L_x_3238:


//--------------------- .text._ZN7cutlass13device_kernelIN5flash11enable_sm90INS1_16FlashAttnFwdSm90INS1_25CollectiveMainloopFwdSm90ILi2EN4cute5tupleIJNS5_1CILi1EEES8_S8_EEENS6_IJNS7_ILi128EEENS7_ILi96EEENS7_ILi192EEEEEELi192ENS_10bfloat16_tEfNS_4arch4Sm90ELb1ELb0ELb0ELb1ELb1ELb0ELb0ELb1ELb1ELb1ELb0ELb0EEENS1_21CollectiveEpilogueFwdINS6_IJSA_SC_SB_EEES9_SE_SG_Li256ELb1ELb1ELb0ELb0EEENS1_36VarlenDynamicPersistentTileSchedulerILi128ELi96ELi256ELi128ELb0ELb1ELb1ELb1ELb1ELb1EEEEEEEEEvNT_6ParamsE --------------------------
	.section	.text._ZN7cutlass13device_kernelIN5flash11enable_sm90INS1_16FlashAttnFwdSm90INS1_25CollectiveMainloopFwdSm90ILi2EN4cute5tupleIJNS5_1CILi1EEES8_S8_EEENS6_IJNS7_ILi128EEENS7_ILi96EEENS7_ILi192EEEEEELi192ENS_10bfloat16_tEfNS_4arch4Sm90ELb1ELb0ELb0ELb1ELb1ELb0ELb0ELb1ELb1ELb1ELb0ELb0EEENS1_21CollectiveEpilogueFwdINS6_IJSA_SC_SB_EEES9_SE_SG_Li256ELb1ELb1ELb0ELb0EEENS1_36VarlenDynamicPersistentTileSchedulerILi128ELi96ELi256ELi128ELb0ELb1ELb1ELb1ELb1ELb1EEEEEEEEEvNT_6ParamsE,"ax",@progbits
	.align	128
.text._ZN7cutlass13device_kernelIN5flash11enable_sm90INS1_16FlashAttnFwdSm90INS1_25CollectiveMainloopFwdSm90ILi2EN4cute5tupleIJNS5_1CILi1EEES8_S8_EEENS6_IJNS7_ILi128EEENS7_ILi96EEENS7_ILi192EEEEEELi192ENS_10bfloat16_tEfNS_4arch4Sm90ELb1ELb0ELb0ELb1ELb1ELb0ELb0ELb1ELb1ELb1ELb0ELb0EEENS1_21CollectiveEpilogueFwdINS6_IJSA_SC_SB_EEES9_SE_SG_Li256ELb1ELb1ELb0ELb0EEENS1_36VarlenDynamicPersistentTileSchedulerILi128ELi96ELi256ELi128ELb0ELb1ELb1ELb1ELb1ELb1EEEEEEEEEvNT_6ParamsE:
        .type           _ZN7cutlass13device_kernelIN5flash11enable_sm90INS1_16FlashAttnFwdSm90INS1_25CollectiveMainloopFwdSm90ILi2EN4cute5tupleIJNS5_1CILi1EEES8_S8_EEENS6_IJNS7_ILi128EEENS7_ILi96EEENS7_ILi192EEEEEELi192ENS_10bfloat16_tEfNS_4arch4Sm90ELb1ELb0ELb0ELb1ELb1ELb0ELb0ELb1ELb1ELb1ELb0ELb0EEENS1_21CollectiveEpilogueFwdINS6_IJSA_SC_SB_EEES9_SE_SG_Li256ELb1ELb1ELb0ELb0EEENS1_36VarlenDynamicPersistentTileSchedulerILi128ELi96ELi256ELi128ELb0ELb1ELb1ELb1ELb1ELb1EEEEEEEEEvNT_6ParamsE,@function
        .size           _ZN7cutlass13device_kernelIN5flash11enable_sm90INS1_16FlashAttnFwdSm90INS1_25CollectiveMainloopFwdSm90ILi2EN4cute5tupleIJNS5_1CILi1EEES8_S8_EEENS6_IJNS7_ILi128EEENS7_ILi96EEENS7_ILi192EEEEEELi192ENS_10bfloat16_tEfNS_4arch4Sm90ELb1ELb0ELb0ELb1ELb1ELb0ELb0ELb1ELb1ELb1ELb0ELb0EEENS1_21CollectiveEpilogueFwdINS6_IJSA_SC_SB_EEES9_SE_SG_Li256ELb1ELb1ELb0ELb0EEENS1_36VarlenDynamicPersistentTileSchedulerILi128ELi96ELi256ELi128ELb0ELb1ELb1ELb1ELb1ELb1EEEEEEEEEvNT_6ParamsE,(.L_x_3239 - _ZN7cutlass13device_kernelIN5flash11enable_sm90INS1_16FlashAttnFwdSm90INS1_25CollectiveMainloopFwdSm90ILi2EN4cute5tupleIJNS5_1CILi1EEES8_S8_EEENS6_IJNS7_ILi128EEENS7_ILi96EEENS7_ILi192EEEEEELi192ENS_10bfloat16_tEfNS_4arch4Sm90ELb1ELb0ELb0ELb1ELb1ELb0ELb0ELb1ELb1ELb1ELb0ELb0EEENS1_21CollectiveEpilogueFwdINS6_IJSA_SC_SB_EEES9_SE_SG_Li256ELb1ELb1ELb0ELb0EEENS1_36VarlenDynamicPersistentTileSchedulerILi128ELi96ELi256ELi128ELb0ELb1ELb1ELb1ELb1ELb1EEEEEEEEEvNT_6ParamsE)
        .other          _ZN7cutlass13device_kernelIN5flash11enable_sm90INS1_16FlashAttnFwdSm90INS1_25CollectiveMainloopFwdSm90ILi2EN4cute5tupleIJNS5_1CILi1EEES8_S8_EEENS6_IJNS7_ILi128EEENS7_ILi96EEENS7_ILi192EEEEEELi192ENS_10bfloat16_tEfNS_4arch4Sm90ELb1ELb0ELb0ELb1ELb1ELb0ELb0ELb1ELb1ELb1ELb0ELb0EEENS1_21CollectiveEpilogueFwdINS6_IJSA_SC_SB_EEES9_SE_SG_Li256ELb1ELb1ELb0ELb0EEENS1_36VarlenDynamicPersistentTileSchedulerILi128ELi96ELi256ELi128ELb0ELb1ELb1ELb1ELb1ELb1EEEEEEEEEvNT_6ParamsE,@"STO_CUDA_ENTRY STV_DEFAULT"
_ZN7cutlass13device_kernelIN5flash11enable_sm90INS1_16FlashAttnFwdSm90INS1_25CollectiveMainloopFwdSm90ILi2EN4cute5tupleIJNS5_1CILi1EEES8_S8_EEENS6_IJNS7_ILi128EEENS7_ILi96EEENS7_ILi192EEEEEELi192ENS_10bfloat16_tEfNS_4arch4Sm90ELb1ELb0ELb0ELb1ELb1ELb0ELb0ELb1ELb1ELb1ELb0ELb0EEENS1_21CollectiveEpilogueFwdINS6_IJSA_SC_SB_EEES9_SE_SG_Li256ELb1ELb1ELb0ELb0EEENS1_36VarlenDynamicPersistentTileSchedulerILi128ELi96ELi256ELi128ELb0ELb1ELb1ELb1ELb1ELb1EEEEEEEEEvNT_6ParamsE:
        /* <DEDUP_REMOVED lines=45> */
.L_x_2411:
        /* <DEDUP_REMOVED lines=22> */
.L_x_2412:
        /* <DEDUP_REMOVED lines=18> */
.L_x_2413:
        /* <DEDUP_REMOVED lines=22> */
.L_x_2414:
        /* <DEDUP_REMOVED lines=23> */
.L_x_2415:
        /* <DEDUP_REMOVED lines=10> */
.L_x_2417:
        /* <DEDUP_REMOVED lines=24> */
[----:B------:R-:W-:-:S03]  /*0a40*/  SHF.R.S32.HI R198, RZ, 0x7, R3 ;  /* 0x00000007ffc67819 */ /* 0x000fc60000011403 */
[----:B------:R-:W-:-:S05]  /*0a50*/  IMAD.SHL.U32 R6, R4, 0x20, RZ ;  /* 0x0000002004067824 */ /* 0x000fca00078e00ff */
[----:B------:R-:W-:Y:S02]  /*0a60*/  LOP3.LUT R7, R6, 0xfffffc00, RZ, 0xc0, !PT ;  /* 0xfffffc0006077812 */ /* 0x000fe400078ec0ff */
[----:B------:R-:W-:-:S04]  /*0a70*/  LEA.HI R6, R0, R205, RZ, 0x2 ;  /* 0x000000cd00067211 */ /* 0x000fc800078f10ff */
[----:B------:R-:W-:-:S05]  /*0a80*/  LOP3.LUT R6, R6, 0xfffffffc, RZ, 0xc0, !PT ;  /* 0xfffffffc06067812 */ /* 0x000fca00078ec0ff */
[----:B------:R-:W-:Y:S01]  /*0a90*/  IMAD.IADD R6, R205, 0x1, -R6 ;  /* 0x00000001cd067824 */ /* 0x000fe200078e0a06 */
[----:B--2---:R-:W-:Y:S02]  /*0aa0*/  R2UR UR4, R2 ;  /* 0x00000000020472ca */ /* 0x004fe400000e0000 */
[C---:B------:R-:W-:Y:S02]  /*0ab0*/  LOP3.LUT R2, R3.reuse, 0xffffff80, RZ, 0xc0, !PT ;  /* 0xffffff8003027812 */ /* 0x040fe400078ec0ff */
[----:B------:R-:W-:-:S03]  /*0ac0*/  LEA.HI R3, R3, R198, RZ, 0x1 ;  /* 0x000000c603037211 */ /* 0x000fc600078f08ff */
[C---:B------:R-:W-:Y:S01]  /*0ad0*/  IMAD.IADD R197, R205.reuse, 0x1, -R2 ;  /* 0x00000001cdc57824 */ /* 0x040fe200078e0a02 */
[CC--:B------:R-:W-:Y:S02]  /*0ae0*/  LEA.HI R2, R0.reuse, R205.reuse, RZ, 0x4 ;  /* 0x000000cd00027211 */ /* 0x0c0fe400078f20ff */
[----:B------:R-:W-:Y:S02]  /*0af0*/  LEA.HI R0, R0, R205, RZ, 0x3 ;  /* 0x000000cd00007211 */ /* 0x000fe400078f18ff */
[----:B------:R-:W-:Y:S01]  /*0b00*/  SHF.R.S32.HI R8, RZ, 0x1f, R197 ;  /* 0x0000001fff087819 */ /* 0x000fe200000114c5 */
[----:B------:R-:W-:Y:S01]  /*0b10*/  ULOP3.LUT UR7, UR4, 0x1, URZ, 0xfc, !UPT ;  /* 0x0000000104077892 */ /* 0x000fe2000f8efc3f */
[----:B------:R-:W-:Y:S02]  /*0b20*/  LOP3.LUT R4, R2, 0x3fffff0, RZ, 0xc0, !PT ;  /* 0x03fffff002047812 */ /* 0x000fe400078ec0ff */
[----:B------:R-:W-:Y:S01]  /*0b30*/  LEA.HI R9, R8, R197, RZ, 0x2 ;  /* 0x000000c508097211 */ /* 0x000fe200078f10ff */
[----:B------:R-:W-:Y:S01]  /*0b40*/  UMOV UR4, URZ ;  /* 0x0000003f00047c82 */ /* 0x000fe20008000000 */
[----:B------:R-:W-:Y:S01]  /*0b50*/  SHF.R.S32.HI R5, RZ, 0x4, R2 ;  /* 0x00000004ff057819 */ /* 0x000fe20000011402 */
[----:B------:R-:W-:Y:S01]  /*0b60*/  IMAD.IADD R4, R205, 0x1, -R4 ;  /* 0x00000001cd047824 */ /* 0x000fe200078e0a04 */
[--C-:B------:R-:W-:Y:S01]  /*0b70*/  SHF.R.S32.HI R10, RZ, 0x2, R9.reuse ;  /* 0x00000002ff0a7819 */ /* 0x100fe20000011409 */
[----:B------:R-:W-:Y:S01]  /*0b80*/  IMAD.U32 R201, RZ, RZ, UR7 ;  /* 0x00000007ffc97e24 */ /* 0x000fe2000f8e00ff */
[----:B------:R-:W-:Y:S01]  /*0b90*/  SHF.R.S32.HI R11, RZ, 0x1f, R9 ;  /* 0x0000001fff0b7819 */ /* 0x000fe20000011409 */
[----:B------:R-:W-:Y:S01]  /*0ba0*/  IMAD R7, R4, 0x40, R7 ;  /* 0x0000004004077824 */ /* 0x000fe200078e0207 */
[----:B------:R-:W-:Y:S01]  /*0bb0*/  LEA.HI R2, R2, R5, RZ, 0x1 ;  /* 0x0000000502027211 */ /* 0x000fe200078f08ff */
[----:B------:R-:W-:Y:S01]  /*0bc0*/  IMAD.U32 R196, RZ, RZ, UR4 ;  /* 0x00000004ffc47e24 */ /* 0x000fe2000f8e00ff */
[----:B------:R-:W-:-:S02]  /*0bd0*/  LEA.HI R11, R11, R10, RZ, 0x3 ;  /* 0x0000000a0b0b7211 */ /* 0x000fc400078f18ff */
[----:B------:R-:W-:Y:S02]  /*0be0*/  LOP3.LUT R2, R2, 0x1ffffffe, RZ, 0xc0, !PT ;  /* 0x1ffffffe02027812 */ /* 0x000fe400078ec0ff */
[----:B------:R-:W-:Y:S02]  /*0bf0*/  LOP3.LUT R11, R11, 0xfffffff8, RZ, 0xc0, !PT ;  /* 0xfffffff80b0b7812 */ /* 0x000fe400078ec0ff */
[----:B------:R-:W-:Y:S01]  /*0c00*/  LOP3.LUT R4, R0, 0xfffffff8, RZ, 0xc0, !PT ;  /* 0xfffffff800047812 */ /* 0x000fe200078ec0ff */
[----:B------:R-:W-:Y:S01]  /*0c10*/  IMAD.IADD R2, R5, 0x1, -R2 ;  /* 0x0000000105027824 */ /* 0x000fe200078e0a02 */
[----:B------:R-:W-:Y:S01]  /*0c20*/  LEA.HI R8, R8, R197, RZ, 0x5 ;  /* 0x000000c508087211 */ /* 0x000fe200078f28ff */
[----:B------:R-:W-:Y:S01]  /*0c30*/  IMAD.IADD R11, R10, 0x1, -R11 ;  /* 0x000000010a0b7824 */ /* 0x000fe200078e0a0b */
[----:B------:R-:W-:Y:S01]  /*0c40*/  LEA.HI R5, R6, R6, RZ, 0x1 ;  /* 0x0000000606057211 */ /* 0x000fe200078f08ff */
[----:B------:R-:W-:Y:S01]  /*0c50*/  IMAD.IADD R23, R205, 0x1, -R4 ;  /* 0x00000001cd177824 */ /* 0x000fe200078e0a04 */
[----:B------:R-:W-:Y:S01]  /*0c60*/  SHF.R.S32.HI R8, RZ, 0x5, R8 ;  /* 0x00000005ff087819 */ /* 0x000fe20000011408 */
[----:B------:R-:W-:Y:S01]  /*0c70*/  IMAD R200, R2, 0x8, R7 ;  /* 0x0000000802c87824 */ /* 0x000fe200078e0207 */
[----:B------:R-:W-:Y:S01]  /*0c80*/  LOP3.LUT R3, R3, 0x3fffffe, RZ, 0xc0, !PT ;  /* 0x03fffffe03037812 */ /* 0x000fe200078ec0ff */
[----:B------:R-:W-:Y:S01]  /*0c90*/  IMAD.SHL.U32 R16, R23, 0x8, RZ ;  /* 0x0000000817107824 */ /* 0x000fe200078e00ff */
[----:B------:R-:W-:-:S02]  /*0ca0*/  LEA R8, R8, R11, 0x4 ;  /* 0x0000000b08087211 */ /* 0x000fc400078e20ff */
[----:B------:R-:W-:Y:S01]  /*0cb0*/  LOP3.LUT R5, R5, 0x1ffffffe, RZ, 0xc0, !PT ;  /* 0x1ffffffe05057812 */ /* 0x000fe200078ec0ff */
[----:B------:R-:W-:Y:S01]  /*0cc0*/  IMAD.IADD R3, R198, 0x1, -R3 ;  /* 0x00000001c6037824 */ /* 0x000fe200078e0a03 */
[----:B------:R-:W-:Y:S01]  /*0cd0*/  SHF.R.S32.HI R194, RZ, 0x3, R0 ;  /* 0x00000003ffc27819 */ /* 0x000fe20000011400 */
[C---:B------:R-:W-:Y:S01]  /*0ce0*/  VIADD R19, R16.reuse, 0x40 ;  /* 0x0000004010137836 */ /* 0x040fe20000000000 */
[----:B------:R-:W-:Y:S01]  /*0cf0*/  LOP3.LUT R0, R9, 0x7ffffffc, RZ, 0xc0, !PT ;  /* 0x7ffffffc09007812 */ /* 0x000fe200078ec0ff */
[----:B------:R-:W-:Y:S01]  /*0d00*/  VIADD R22, R16, 0x80 ;  /* 0x0000008010167836 */ /* 0x000fe20000000000 */
[----:B------:R-:W-:Y:S01]  /*0d10*/  SHF.R.S32.HI R204, RZ, 0x1f, R16 ;  /* 0x0000001fffcc7819 */ /* 0x000fe20000011410 */
[----:B------:R-:W-:Y:S01]  /*0d20*/  IMAD.IADD R18, R6, 0x1, -R5 ;  /* 0x0000000106127824 */ /* 0x000fe200078e0a05 */
[----:B------:R-:W-:Y:S01]  /*0d30*/  SHF.R.S32.HI R203, RZ, 0x1f, R19 ;  /* 0x0000001fffcb7819 */ /* 0x000fe20000011413 */
[----:B------:R-:W-:Y:S01]  /*0d40*/  IMAD R199, R3, 0x40, R8 ;  /* 0x0000004003c77824 */ /* 0x000fe200078e0208 */
[----:B------:R-:W-:-:S02]  /*0d50*/  SHF.R.S32.HI R202, RZ, 0x1f, R22 ;  /* 0x0000001fffca7819 */ /* 0x000fc40000011416 */
[----:B------:R-:W-:Y:S01]  /*0d60*/  IADD3 R17, R197, -R0, RZ ;  /* 0x80000000c5117210 */ /* 0x000fe20007ffe0ff */
[----:B------:R-:W-:-:S07]  /*0d70*/  IMAD R18, R18, 0x8, R199 ;  /* 0x0000000812127824 */ /* 0x000fce00078e02c7 */
.L_x_2477:
        /* <DEDUP_REMOVED lines=13> */
[----:B------:R-:W-:Y:S01]  /*0e50*/  IMAD.U32 R192, RZ, RZ, UR4 ;  /* 0x00000004ffc07e24 */ /* 0x000fe2000f8e00ff */
[----:B------:R-:W-:-:S04]  /*0e60*/  @UP0 ULEA UR8, UP2, UR4, UR8, 0x2 ;  /* 0x0000000804080291 */ /* 0x000fc8000f84103f */
[----:B------:R-:W-:Y:S02]  /*0e70*/  @UP0 ULEA.HI.X UR9, UR4, UR9, UR7, 0x2, UP2 ;  /* 0x0000000904090291 */ /* 0x000fe400090f1407 */
[----:B------:R-:W-:Y:S01]  /*0e80*/  IMAD.U32 R195, RZ, RZ, UR7 ;  /* 0x00000007ffc37e24 */ /* 0x000fe2000f8e00ff */
[----:B------:R-:W-:Y:S01]  /*0e90*/  @UP1 ULEA UR10, UP0, UR4, UR10, 0x2 ;  /* 0x0000000a040a1291 */ /* 0x000fe2000f80103f */
[----:B------:R-:W-:-:S03]  /*0ea0*/  IMAD.U32 R2, RZ, RZ, UR8 ;  /* 0x00000008ff027e24 */ /* 0x000fc6000f8e00ff */
[----:B------:R-:W-:Y:S01]  /*0eb0*/  @UP1 ULEA.HI.X UR11, UR4, UR11, UR7, 0x2, UP0 ;  /* 0x0000000b040b1291 */ /* 0x000fe200080f1407 */
[----:B------:R-:W-:Y:S01]  /*0ec0*/  IMAD.U32 R3, RZ, RZ, UR9 ;  /* 0x00000009ff037e24 */ /* 0x000fe2000f8e00ff */
[----:B------:R-:W-:Y:S01]  /*0ed0*/  ULDC.64 UR8, c[0x0][0x418] ;  /* 0x0001060000087ab9 */ /* 0x000fe20000000a00 */
[----:B------:R-:W-:Y:S01]  /*0ee0*/  IMAD.U32 R4, RZ, RZ, UR10 ;  /* 0x0000000aff047e24 */ /* 0x000fe2000f8e00ff */
[----:B------:R-:W-:Y:S01]  /*0ef0*/  ULDC UR4, c[0x0][0x424] ;  /* 0x0001090000047ab9 */ /* 0x000fe20000000800 */
[----:B------:R-:W-:Y:S01]  /*0f00*/  ULDC UR7, c[0x0][0x2f0] ;  /* 0x0000bc0000077ab9 */ /* 0x000fe20000000800 */
[----:B------:R-:W-:Y:S01]  /*0f10*/  IMAD.U32 R5, RZ, RZ, UR11 ;  /* 0x0000000bff057e24 */ /* 0x000fe2000f8e00ff */
[----:B------:R-:W2:Y:S04]  /*0f20*/  @P0 LDG.E R2, desc[UR36][R2.64] ;  /* 0x0000002402020981 */ /* 0x000ea8000c1e1900 */
[----:B---3--:R-:W3:Y:S01]  /*0f30*/  @P2 LDG.E R4, desc[UR36][R4.64] ;  /* 0x0000002404042981 */ /* 0x008ee2000c1e1900 */
[----:B------:R-:W-:Y:S01]  /*0f40*/  UISETP.NE.U32.AND UP0, UPT, UR8, URZ, UPT ;  /* 0x0000003f0800728c */ /* 0x000fe2000bf05070 */
[----:B------:R-:W-:Y:S01]  /*0f50*/  IMAD.U32 R193, RZ, RZ, UR6 ;  /* 0x00000006ffc17e24 */ /* 0x000fe2000f8e00ff */
[----:B------:R-:W-:-:S02]  /*0f60*/  UMOV UR60, URZ ;  /* 0x0000003f003c7c82 */ /* 0x000fc40008000000 */
[----:B------:R-:W-:-:S03]  /*0f70*/  UISETP.NE.AND.EX UP0, UPT, UR9, URZ, UPT, UP0 ;  /* 0x0000003f0900728c */ /* 0x000fc6000bf05300 */
[----:B------:R-:W-:Y:S01]  /*0f80*/  ULDC.64 UR8, c[0x0][0xa20] ;  /* 0x0002880000087ab9 */ /* 0x000fe20000000a00 */
[----:B------:R-:W-:Y:S01]  /*0f90*/  USEL UR4, UR4, 0x1, UP0 ;  /* 0x0000000104047887 */ /* 0x000fe20008000000 */
[----:B------:R-:W-:-:S03]  /*0fa0*/  ISETP.NE.U32.AND P1, PT, RZ, UR8, PT ;  /* 0x00000008ff007c0c */ /* 0x000fc6000bf25070 */
[----:B------:R-:W-:Y:S01]  /*0fb0*/  UIMAD UR4, UR4, UR7, URZ ;  /* 0x00000007040472a4 */ /* 0x000fe2000f8e023f */
[----:B------:R-:W-:Y:S02]  /*0fc0*/  ISETP.NE.AND.EX P1, PT, RZ, UR9, PT, P1 ;  /* 0x00000009ff007c0c */ /* 0x000fe4000bf25310 */
[----:B--2---:R-:W-:Y:S02]  /*0fd0*/  @P0 R2UR UR60, R2 ;  /* 0x00000000023c02ca */ /* 0x004fe400000e0000 */
[----:B---3--:R-:W-:Y:S01]  /*0fe0*/  @P2 R2UR UR43, R4 ;  /* 0x00000000042b22ca */ /* 0x008fe200000e0000 */
[----:B----4-:R-:W-:-:S14]  /*0ff0*/  @P2 BRA `(.L_x_2418) ;  /* 0x00000000003c2947 */ /* 0x010fdc0003800000 */
[----:B------:R-:W-:Y:S01]  /*1000*/  ULDC.64 UR6, c[0x0][0xa00] ;  /* 0x0002800000067ab9 */ /* 0x000fe20000000a00 */
[----:B------:R-:W-:Y:S01]  /*1010*/  ULDC UR43, c[0x0][0x288] ;  /* 0x0000a200002b7ab9 */ /* 0x000fe20000000800 */
[----:B------:R-:W-:-:S04]  /*1020*/  ISETP.NE.U32.AND P0, PT, RZ, UR6, PT ;  /* 0x00000006ff007c0c */ /* 0x000fc8000bf05070 */
[----:B------:R-:W-:-:S13]  /*1030*/  ISETP.NE.AND.EX P0, PT, RZ, UR7, PT, P0 ;  /* 0x00000007ff007c0c */ /* 0x000fda000bf05300 */
[----:B------:R-:W-:Y:S05]  /*1040*/  @!P0 BRA `(.L_x_2418) ;  /* 0x0000000000288947 */ /* 0x000fea0003800000 */
[----:B------:R-:W-:Y:S01]  /*1050*/  R2UR UR10, R192 ;  /* 0x00000000c00a72ca */ /* 0x000fe200000e0000 */
[----:B------:R-:W-:-:S12]  /*1060*/  ULDC.64 UR6, c[0x0][0xa00] ;  /* 0x0002800000067ab9 */ /* 0x000fd80000000a00 */
        /* <DEDUP_REMOVED lines=8> */
.L_x_2418:
[----:B------:R-:W-:Y:S05]  /*10f0*/  @!P1 BRA `(.L_x_2419) ;  /* 0x0000000000249947 */ /* 0x000fea0003800000 */
[----:B------:R-:W-:Y:S02]  /*1100*/  R2UR UR6, R192 ;  /* 0x00000000c00672ca */ /* 0x000fe400000e0000 */
[----:B------:R-:W-:-:S11]  /*1110*/  R2UR UR7, R195 ;  /* 0x00000000c30772ca */ /* 0x000fd600000e0000 */
[----:B------:R-:W-:-:S04]  /*1120*/  ULEA UR4, UP0, UR6, UR8, 0x2 ;  /* 0x0000000806047291 */ /* 0x000fc8000f80103f */
[----:B------:R-:W-:Y:S02]  /*1130*/  ULEA.HI.X UR6, UR6, UR9, UR7, 0x2, UP0 ;  /* 0x0000000906067291 */ /* 0x000fe400080f1407 */
[----:B------:R-:W-:-:S04]  /*1140*/  MOV R2, UR4 ;  /* 0x0000000400027c02 */ /* 0x000fc80008000f00 */
[----:B------:R-:W-:-:S05]  /*1150*/  IMAD.U32 R3, RZ, RZ, UR6 ;  /* 0x00000006ff037e24 */ /* 0x000fca000f8e00ff */
[----:B------:R-:W2:Y:S02]  /*1160*/  LDG.E R2, desc[UR36][R2.64] ;  /* 0x0000002402027981 */ /* 0x000ea4000c1e1900 */
[----:B--2---:R-:W-:Y:S01]  /*1170*/  R2UR UR4, R2 ;  /* 0x00000000020472ca */ /* 0x004fe200000e0000 */
[----:B------:R-:W-:-:S14]  /*1180*/  BRA `(.L_x_2420) ;  /* 0x0000000000387947 */ /* 0x000fdc0003800000 */
.L_x_2419:
[----:B------:R-:W-:Y:S02]  /*1190*/  ULDC.64 UR6, c[0x0][0xa08] ;  /* 0x0002820000067ab9 */ /* 0x000fe40000000a00 */
        /* <DEDUP_REMOVED lines=13> */
.L_x_2420:
[----:B------:R-:W-:Y:S01]  /*1270*/  UIADD3 UR60, -UR60, UR4, URZ ;  /* 0x000000043c3c7290 */ /* 0x000fe2000fffe13f */
[----:B------:R-:W-:Y:S01]  /*1280*/  PLOP3.LUT P0, PT, PT, PT, PT, 0x80, 0x0 ;  /* 0x000000000000781c */ /* 0x000fe20003f0f070 */
[----:B------:R-:W-:Y:S01]  /*1290*/  USHF.L.U32 UR42, UR5, 0x7, URZ ;  /* 0x00000007052a7899 */ /* 0x000fe2000800063f */
[----:B------:R-:W-:Y:S01]  /*12a0*/  CS2R R2, SRZ ;  /* 0x0000000000027805 */ /* 0x000fe2000001ff00 */
[----:B------:R-:W-:Y:S01]  /*12b0*/  ULDC UR4, c[0x0][0x448] ;  /* 0x0001120000047ab9 */ /* 0x000fe20000000800 */
[----:B------:R-:W-:Y:S01]  /*12c0*/  UIADD3 UR7, UR60, 0x60, -UR43 ;  /* 0x000000603c077890 */ /* 0x000fe2000fffe82b */
[----:B------:R-:W-:Y:S01]  /*12d0*/  IMAD.MOV.U32 R0, RZ, RZ, RZ ;  /* 0x000000ffff007224 */ /* 0x000fe200078e00ff */
[----:B------:R-:W-:Y:S01]  /*12e0*/  UISETP.NE.AND UP0, UPT, UR4, 0x1, UPT ;  /* 0x000000010400788c */ /* 0x000fe2000bf05270 */
[----:B------:R-:W-:Y:S01]  /*12f0*/  CS2R R118, SRZ ;  /* 0x0000000000767805 */ /* 0x000fe2000001ff00 */
[----:B------:R-:W-:Y:S01]  /*1300*/  UIADD3 UR6, UR42, 0x7f, URZ ;  /* 0x0000007f2a067890 */ /* 0x000fe2000fffe03f */
[----:B------:R-:W-:Y:S01]  /*1310*/  CS2R R116, SRZ ;  /* 0x0000000000747805 */ /* 0x000fe2000001ff00 */
[----:B------:R-:W-:Y:S01]  /*1320*/  UP2UR UR61, UPR, URZ, 0x1 ;  /* 0x000000013f3d7883 */ /* 0x000fe20008000000 */
[----:B------:R-:W-:-:S02]  /*1330*/  CS2R R114, SRZ ;  /* 0x0000000000727805 */ /* 0x000fc4000001ff00 */
[----:B------:R-:W-:Y:S02]  /*1340*/  CS2R R112, SRZ ;  /* 0x0000000000707805 */ /* 0x000fe4000001ff00 */
[----:B------:R-:W-:Y:S02]  /*1350*/  CS2R R110, SRZ ;  /* 0x00000000006e7805 */ /* 0x000fe4000001ff00 */
[----:B------:R-:W-:Y:S02]  /*1360*/  CS2R R108, SRZ ;  /* 0x00000000006c7805 */ /* 0x000fe4000001ff00 */
[----:B------:R-:W-:Y:S02]  /*1370*/  CS2R R106, SRZ ;  /* 0x00000000006a7805 */ /* 0x000fe4000001ff00 */
[----:B------:R-:W-:Y:S01]  /*1380*/  CS2R R104, SRZ ;  /* 0x0000000000687805 */ /* 0x000fe2000001ff00 */
[----:B------:R-:W-:Y:S01]  /*1390*/  @UP0 ULDC UR4, c[0x0][0x44c] ;  /* 0x0001130000040ab9 */ /* 0x000fe20000000800 */
[----:B------:R-:W-:Y:S01]  /*13a0*/  @UP0 ULDC UR8, c[0x0][0x450] ;  /* 0x0001140000080ab9 */ /* 0x000fe20000000800 */
[----:B------:R-:W-:Y:S01]  /*13b0*/  UIMAD.WIDE.U32 UR4, UR6, UR4, URZ ;  /* 0x00000004060472a5 */ /* 0x000fe2000f8e003f */
[----:B------:R-:W-:Y:S01]  /*13c0*/  IMAD.MOV.U32 R46, RZ, RZ, RZ ;  /* 0x000000ffff2e7224 */ /* 0x000fe200078e00ff */
[----:B------:R-:W-:Y:S01]  /*13d0*/  UIADD3 UR4, UR60, 0x5f, URZ ;  /* 0x0000005f3c047890 */ /* 0x000fe2000fffe03f */
[----:B------:R-:W-:Y:S01]  /*13e0*/  CS2R R98, SRZ ;  /* 0x0000000000627805 */ /* 0x000fe2000001ff00 */
[----:B------:R-:W-:Y:S01]  /*13f0*/  @UP0 USHF.R.U32.HI UR6, URZ, UR8, UR5 ;  /* 0x000000083f060299 */ /* 0x000fe20008011605 */
[----:B------:R-:W-:Y:S01]  /*1400*/  CS2R R100, SRZ ;  /* 0x0000000000647805 */ /* 0x000fe2000001ff00 */
[----:B------:R-:W-:Y:S01]  /*1410*/  UIMAD.WIDE UR4, UR4, 0x2aaaaaab, URZ ;  /* 0x2aaaaaab040478a5 */ /* 0x000fe2000f8e023f */
[----:B------:R-:W-:Y:S01]  /*1420*/  IMAD.MOV.U32 R43, RZ, RZ, RZ ;  /* 0x000000ffff2b7224 */ /* 0x000fe200078e00ff */
[----:B------:R-:W-:Y:S01]  /*1430*/  UIADD3 UR6, UR7, UR6, URZ ;  /* 0x0000000607067290 */ /* 0x000fe2000fffe03f */
[----:B------:R-:W-:Y:S01]  /*1440*/  CS2R R96, SRZ ;  /* 0x0000000000607805 */ /* 0x000fe2000001ff00 */
[----:B------:R-:W-:Y:S01]  /*1450*/  USHF.R.U32.HI UR4, URZ, 0x1f, UR5 ;  /* 0x0000001f3f047899 */ /* 0x000fe20008011605 */
[----:B------:R-:W-:Y:S01]  /*1460*/  CS2R R94, SRZ ;  /* 0x00000000005e7805 */ /* 0x000fe2000001ff00 */
[----:B------:R-:W-:Y:S01]  /*1470*/  UIMAD.WIDE UR6, UR6, 0x2aaaaaab, URZ ;  /* 0x2aaaaaab060678a5 */ /* 0x000fe2000f8e023f */
[----:B------:R-:W-:Y:S01]  /*1480*/  CS2R R92, SRZ ;  /* 0x00000000005c7805 */ /* 0x000fe2000001ff00 */
[----:B------:R-:W-:Y:S01]  /*1490*/  ULEA.HI.SX32 UR4, UR5, UR4, 0x1c ;  /* 0x0000000405047291 */ /* 0x000fe2000f8fe23f */
[----:B------:R-:W-:Y:S01]  /*14a0*/  CS2R R90, SRZ ;  /* 0x00000000005a7805 */ /* 0x000fe2000001ff00 */
[----:B------:R-:W-:Y:S01]  /*14b0*/  USHF.R.U32.HI UR6, URZ, 0x1f, UR7 ;  /* 0x0000001f3f067899 */ /* 0x000fe20008011607 */
[----:B------:R-:W-:-:S02]  /*14c0*/  CS2R R88, SRZ ;  /* 0x0000000000587805 */ /* 0x000fc4000001ff00 */
[----:B------:R-:W-:Y:S02]  /*14d0*/  CS2R R86, SRZ ;  /* 0x0000000000567805 */ /* 0x000fe4000001ff00 */
[----:B------:R-:W-:Y:S01]  /*14e0*/  CS2R R84, SRZ ;  /* 0x0000000000547805 */ /* 0x000fe2000001ff00 */
[----:B------:R-:W-:Y:S01]  /*14f0*/  ULEA.HI.SX32 UR6, UR7, UR6, 0x1c ;  /* 0x0000000607067291 */ /* 0x000fe2000f8fe23f */
[----:B------:R-:W-:Y:S02]  /*1500*/  CS2R R82, SRZ ;  /* 0x0000000000527805 */ /* 0x000fe4000001ff00 */
[----:B------:R-:W-:Y:S02]  /*1510*/  CS2R R80, SRZ ;  /* 0x0000000000507805 */ /* 0x000fe4000001ff00 */
[----:B------:R-:W-:Y:S01]  /*1520*/  CS2R R78, SRZ ;  /* 0x00000000004e7805 */ /* 0x000fe2000001ff00 */
[----:B------:R-:W-:Y:S01]  /*1530*/  UISETP.LT.AND UP0, UPT, UR4, UR6, UPT ;  /* 0x000000060400728c */ /* 0x000fe2000bf01270 */
[----:B------:R-:W-:-:S02]  /*1540*/  CS2R R76, SRZ ;  /* 0x00000000004c7805 */ /* 0x000fc4000001ff00 */
[----:B------:R-:W-:Y:S02]  /*1550*/  CS2R R74, SRZ ;  /* 0x00000000004a7805 */ /* 0x000fe4000001ff00 */
[----:B------:R-:W-:Y:S01]  /*1560*/  CS2R R72, SRZ ;  /* 0x0000000000487805 */ /* 0x000fe2000001ff00 */
[----:B------:R-:W-:Y:S01]  /*1570*/  USEL UR9, UR4, UR6, UP0 ;  /* 0x0000000604097287 */ /* 0x000fe20008000000 */
[----:B------:R-:W-:Y:S02]  /*1580*/  CS2R R70, SRZ ;  /* 0x0000000000467805 */ /* 0x000fe4000001ff00 */
[----:B------:R-:W-:Y:S02]  /*1590*/  CS2R R68, SRZ ;  /* 0x0000000000447805 */ /* 0x000fe4000001ff00 */
[----:B------:R-:W-:Y:S01]  /*15a0*/  CS2R R66, SRZ ;  /* 0x0000000000427805 */ /* 0x000fe2000001ff00 */
[----:B------:R-:W-:Y:S01]  /*15b0*/  UISETP.GE.AND UP0, UPT, UR9, 0x1, UPT ;  /* 0x000000010900788c */ /* 0x000fe2000bf06270 */
[----:B------:R-:W-:Y:S01]  /*15c0*/  CS2R R64, SRZ ;  /* 0x0000000000407805 */ /* 0x000fe2000001ff00 */
[----:B------:R-:W-:Y:S01]  /*15d0*/  IMAD.U32 R102, RZ, RZ, UR9 ;  /* 0x00000009ff667e24 */ /* 0x000fe2000f8e00ff */
[----:B------:R-:W-:-:S02]  /*15e0*/  CS2R R62, SRZ ;  /* 0x00000000003e7805 */ /* 0x000fc4000001ff00 */
[----:B------:R-:W-:Y:S02]  /*15f0*/  CS2R R60, SRZ ;  /* 0x00000000003c7805 */ /* 0x000fe4000001ff00 */
[----:B------:R-:W-:Y:S02]  /*1600*/  CS2R R58, SRZ ;  /* 0x00000000003a7805 */ /* 0x000fe4000001ff00 */
[----:B------:R-:W-:Y:S02]  /*1610*/  PLOP3.LUT P1, PT, PT, PT, UP0, 0x80, 0x0 ;  /* 0x000000000000781c */ /* 0x000fe40003f2f008 */
        /* <DEDUP_REMOVED lines=49> */
.L_x_2422:
        /* <DEDUP_REMOVED lines=11> */
.L_x_2564:
[----:B------:R-:W-:Y:S05]  /*19e0*/  @!P0 BRA `(.L_x_2424) ;  /* 0x0000000000048947 */ /* 0x000fea0003800000 */
[----:B------:R-:W-:Y:S01]  /*19f0*/  BPT.TRAP 0x1 ;  /* 0x000000040000795c */ /* 0x000fe20000300000 */
.L_x_2424:
[----:B0-----:R-:W-:Y:S02]  /*1a00*/  IMAD.U32 R0, RZ, RZ, UR39 ;  /* 0x00000027ff007e24 */ /* 0x001fe4000f8e00ff */
[----:B------:R-:W-:-:S03]  /*1a10*/  IMAD.U32 R3, RZ, RZ, UR38 ;  /* 0x00000026ff037e24 */ /* 0x000fc6000f8e00ff */
[----:B------:R-:W-:Y:S02]  /*1a20*/  LEA R0, R0, UR40, 0x3 ;  /* 0x0000002800007c11 */ /* 0x000fe4000f8e18ff */
[----:B------:R-:W-:-:S04]  /*1a30*/  SHF.L.U32 R3, R3, 0x1f, RZ ;  /* 0x0000001f03037819 */ /* 0x000fc800000006ff */
[----:B------:R0:W1:Y:S01]  /*1a40*/  SYNCS.PHASECHK.TRANS64.TRYWAIT P1, [R0+URZ+0x30830], R3 ;  /* 0x03083003000075a7 */ /* 0x000062000802017f */
[----:B------:R-:W-:Y:S05]  /*1a50*/  @!P0 BRA `(.L_x_2425) ;  /* 0x0000000000048947 */ /* 0x000fea0003800000 */
[----:B------:R-:W-:Y:S01]  /*1a60*/  BPT.TRAP 0x1 ;  /* 0x000000040000795c */ /* 0x000fe20000300000 */
.L_x_2425:
[----:B-1----:R-:W-:Y:S05]  /*1a70*/  @P1 BRA `(.L_x_2426) ;  /* 0x0000000000081947 */ /* 0x002fea0003800000 */
[----:B------:R-:W1:Y:S02]  /*1a80*/  SYNCS.PHASECHK.TRANS64.TRYWAIT P1, [R0+URZ+0x30830], R3 ;  /* 0x03083003000075a7 */ /* 0x000e64000802017f */
[----:B-1----:R-:W-:Y:S05]  /*1a90*/  @!P1 BRA `(.L_x_2427) ;  /* 0x000000f800509947 */ /* 0x002fea0003800000 */
.L_x_2426:
        /* <DEDUP_REMOVED lines=19> */
[----:B------:R-:W-:Y:S01]  /*1bd0*/  MOV R8, UR8 ;  /* 0x0000000800087c02 */ /* 0x000fe20008000f00 */
        /* <DEDUP_REMOVED lines=79> */
.L_x_2428:
[----:B------:R-:W-:Y:S01]  /*20d0*/  UISETP.NE.AND UP0, UPT, UR61, URZ, UPT ;  /* 0x0000003f3d00728c */ /* 0x000fe2000bf05270 */
[----:B------:R-:W-:Y:S01]  /*20e0*/  VIADD R2, R18, UR42 ;  /* 0x0000002a12027c36 */ /* 0x000fe20008000000 */
[----:B------:R-:W-:Y:S01]  /*20f0*/  R2UR UR6, R102 ;  /* 0x00000000660672ca */ /* 0x000fe200000e0000 */
[----:B------:R-:W-:Y:S01]  /*2100*/  UMOV UR5, 0xffffffa0 ;  /* 0xffffffa000057882 */ /* 0x000fe20000000000 */
[----:B------:R-:W-:Y:S01]  /*2110*/  IMAD.U32 R11, RZ, RZ, UR43 ;  /* 0x0000002bff0b7e24 */ /* 0x000fe2000f8e00ff */
[----:B------:R-:W-:Y:S01]  /*2120*/  ULDC UR34, c[0x0][0x988] ;  /* 0x0002620000227ab9 */ /* 0x000fe20000000800 */
[----:B------:R-:W-:Y:S01]  /*2130*/  PLOP3.LUT P1, PT, PT, PT, UP0, 0x80, 0x0 ;  /* 0x000000000000781c */ /* 0x000fe20003f2f008 */
[----:B------:R-:W2:Y:S01]  /*2140*/  S2UR UR14, SR_CgaCtaId ;  /* 0x00000000000e79c3 */ /* 0x000ea20000008800 */
[----:B------:R-:W-:Y:S02]  /*2150*/  PLOP3.LUT P2, PT, PT, PT, UP0, 0x80, 0x0 ;  /* 0x000000000000781c */ /* 0x000fe40003f4f008 */
[----:B------:R-:W-:-:S02]  /*2160*/  CS2R R118, SRZ ;  /* 0x0000000000767805 */ /* 0x000fc4000001ff00 */
[----:B------:R-:W-:Y:S01]  /*2170*/  R2UR UR10, R0 ;  /* 0x00000000000a72ca */ /* 0x000fe200000e0000 */
[----:B------:R-:W-:Y:S01]  /*2180*/  @UP0 ULDC UR4, c[0x0][0x44c] ;  /* 0x0001130000040ab9 */ /* 0x000fe20000000800 */
[----:B------:R-:W-:Y:S01]  /*2190*/  @UP0 ULDC UR11, c[0x0][0x450] ;  /* 0x00011400000b0ab9 */ /* 0x000fe20000000800 */
[----:B------:R-:W-:Y:S02]  /*21a0*/  CS2R R116, SRZ ;  /* 0x0000000000747805 */ /* 0x000fe4000001ff00 */
[----:B------:R-:W-:Y:S01]  /*21b0*/  CS2R R114, SRZ ;  /* 0x0000000000727805 */ /* 0x000fe2000001ff00 */
[----:B------:R-:W-:Y:S01]  /*21c0*/  UIMAD UR5, UR6, UR5, 0x61 ;  /* 0x00000061060574a4 */ /* 0x000fe2000f8e0205 */
[----:B------:R-:W-:Y:S02]  /*21d0*/  CS2R R112, SRZ ;  /* 0x0000000000707805 */ /* 0x000fe4000001ff00 */
[----:B------:R-:W-:Y:S02]  /*21e0*/  CS2R R110, SRZ ;  /* 0x00000000006e7805 */ /* 0x000fe4000001ff00 */
[----:B------:R-:W-:Y:S01]  /*21f0*/  CS2R R108, SRZ ;  /* 0x00000000006c7805 */ /* 0x000fe2000001ff00 */
[----:B01----:R-:W-:Y:S01]  /*2200*/  @P1 IMAD.HI.U32 R3, R2, UR4, RZ ;  /* 0x0000000402031c27 */ /* 0x003fe2000f8e00ff */
[----:B------:R-:W-:Y:S01]  /*2210*/  @UP0 ULDC UR4, c[0x0][0x450] ;  /* 0x0001140000040ab9 */ /* 0x000fe20000000800 */
[----:B------:R-:W-:-:S02]  /*2220*/  CS2R R106, SRZ ;  /* 0x00000000006a7805 */ /* 0x000fc4000001ff00 */
[----:B------:R-:W-:Y:S01]  /*2230*/  CS2R R104, SRZ ;  /* 0x0000000000687805 */ /* 0x000fe2000001ff00 */
[----:B------:R-:W-:Y:S01]  /*2240*/  IMAD.U32 R4, RZ, RZ, UR5 ;  /* 0x00000005ff047e24 */ /* 0x000fe2000f8e00ff */
[----:B------:R-:W-:Y:S01]  /*2250*/  @P2 SHF.R.U32.HI R2, RZ, UR4, R3 ;  /* 0x00000004ff022c19 */ /* 0x000fe20008011603 */
[----:B------:R-:W-:Y:S01]  /*2260*/  UIMAD UR4, UR6, -0x60, UR60 ;  /* 0xffffffa0060478a4 */ /* 0x000fe2000f8e023c */
[----:B------:R-:W-:Y:S01]  /*2270*/  CS2R R102, SRZ ;  /* 0x0000000000667805 */ /* 0x000fe2000001ff00 */
[----:B------:R-:W-:Y:S01]  /*2280*/  IMAD R4, R17, -0x2, R4 ;  /* 0xfffffffe11047824 */ /* 0x000fe200078e0204 */
[----:B------:R-:W-:Y:S01]  /*2290*/  UMOV UR5, UR42 ;  /* 0x0000002a00057c82 */ /* 0x000fe20008000000 */
[----:B------:R-:W0:Y:S01]  /*22a0*/  SHFL.IDX PT, R5, R2, 0x1, 0x1c1f ;  /* 0x003c1f0002057f89 */ /* 0x000e2200000e0000 */
[----:B------:R-:W-:Y:S01]  /*22b0*/  UIADD3 UR4, UR4, 0x60, URZ ;  /* 0x0000006004047890 */ /* 0x000fe2000fffe03f */
[----:B------:R-:W-:Y:S02]  /*22c0*/  CS2R R100, SRZ ;  /* 0x0000000000647805 */ /* 0x000fe4000001ff00 */
[----:B------:R-:W-:Y:S01]  /*22d0*/  IADD3 R4, -R11, UR60, R4 ;  /* 0x0000003c0b047c10 */ /* 0x000fe2000fffe104 */
[----:B------:R-:W1:Y:S01]  /*22e0*/  SHFL.IDX PT, R2, R2, RZ, 0x1c1f ;  /* 0x001c1fff02027589 */ /* 0x000e6200000e0000 */
[----:B------:R-:W-:-:S02]  /*22f0*/  CS2R R98, SRZ ;  /* 0x0000000000627805 */ /* 0x000fc4000001ff00 */
[----:B------:R-:W-:Y:S01]  /*2300*/  CS2R R96, SRZ ;  /* 0x0000000000607805 */ /* 0x000fe2000001ff00 */
[----:B------:R-:W-:Y:S01]  /*2310*/  IMAD.U32 R10, RZ, RZ, UR4 ;  /* 0x00000004ff0a7e24 */ /* 0x000fe2000f8e00ff */
        /* <DEDUP_REMOVED lines=8> */
[----:B------:R-:W-:Y:S02]  /*23a0*/  CS2R R86, SRZ ;  /* 0x0000000000567805 */ /* 0x000fe4000001ff00 */
[----:B------:R-:W-:Y:S01]  /*23b0*/  CS2R R84, SRZ ;  /* 0x0000000000547805 */ /* 0x000fe2000001ff00 */
[----:B------:R-:W-:Y:S01]  /*23c0*/  @UP0 USHF.R.U32.HI UR5, URZ, UR11, UR7 ;  /* 0x0000000b3f050299 */ /* 0x000fe20008011607 */
[----:B------:R-:W-:Y:S02]  /*23d0*/  CS2R R82, SRZ ;  /* 0x0000000000527805 */ /* 0x000fe4000001ff00 */
[----:B------:R-:W-:Y:S02]  /*23e0*/  CS2R R80, SRZ ;  /* 0x0000000000507805 */ /* 0x000fe4000001ff00 */
[----:B------:R-:W-:Y:S01]  /*23f0*/  CS2R R78, SRZ ;  /* 0x00000000004e7805 */ /* 0x000fe2000001ff00 */
[----:B------:R-:W-:Y:S01]  /*2400*/  UIADD3 UR6, UR5, UR60, -UR43 ;  /* 0x0000003c05067290 */ /* 0x000fe2000fffe82b */
[----:B------:R-:W-:-:S02]  /*2410*/  CS2R R76, SRZ ;  /* 0x00000000004c7805 */ /* 0x000fc4000001ff00 */
[----:B0-----:R-:W-:Y:S01]  /*2420*/  VIADDMNMX R5, R5, R4, R3, PT ;  /* 0x0000000405057246 */ /* 0x001fe20003800103 */
[----:B------:R-:W-:Y:S01]  /*2430*/  UIADD3 UR5, UR10, 0x30840, URZ ;  /* 0x000308400a057890 */ /* 0x000fe2000fffe03f */
[----:B------:R-:W-:Y:S01]  /*2440*/  CS2R R74, SRZ ;  /* 0x00000000004a7805 */ /* 0x000fe2000001ff00 */
[----:B------:R-:W-:Y:S01]  /*2450*/  UIMAD.WIDE UR6, UR6, 0x2aaaaaab, URZ ;  /* 0x2aaaaaab060678a5 */ /* 0x000fe2000f8e023f */
[C---:B------:R-:W-:Y:S01]  /*2460*/  ISETP.GT.AND P1, PT, R5.reuse, RZ, PT ;  /* 0x000000ff0500720c */ /* 0x040fe20003f24270 */
[----:B--2---:R-:W-:Y:S01]  /*2470*/  UPRMT UR5, UR14, 0x654, UR5 ;  /* 0x000006540e057896 */ /* 0x004fe20008000005 */
[C---:B------:R-:W-:Y:S01]  /*2480*/  ISETP.GT.AND P2, PT, R5.reuse, 0x1, PT ;  /* 0x000000010500780c */ /* 0x040fe20003f44270 */
[----:B------:R-:W-:Y:S01]  /*2490*/  USHF.R.U32.HI UR6, URZ, 0x1f, UR7 ;  /* 0x0000001f3f067899 */ /* 0x000fe20008011607 */
[----:B------:R-:W-:Y:S02]  /*24a0*/  ISETP.GT.AND P3, PT, R5, 0x8, PT ;  /* 0x000000080500780c */ /* 0x000fe40003f64270 */
[----:B------:R-:W-:-:S02]  /*24b0*/  CS2R R72, SRZ ;  /* 0x0000000000487805 */ /* 0x000fc4000001ff00 */
[----:B------:R-:W-:Y:S01]  /*24c0*/  FSEL R26, R26, -INF , P1 ;  /* 0xff8000001a1a7808 */ /* 0x000fe20000800000 */
[----:B------:R-:W-:Y:S01]  /*24d0*/  ULEA.HI.SX32 UR6, UR7, UR6, 0x1c ;  /* 0x0000000607067291 */ /* 0x000fe2000f8fe23f */
[----:B------:R-:W-:Y:S02]  /*24e0*/  FSEL R27, R27, -INF , P2 ;  /* 0xff8000001b1b7808 */ /* 0x000fe40001000000 */
[C---:B------:R-:W-:Y:S01]  /*24f0*/  ISETP.GT.AND P1, PT, R5.reuse, 0x9, PT ;  /* 0x000000090500780c */ /* 0x040fe20003f24270 */
[----:B------:R-:W-:Y:S01]  /*2500*/  UISETP.LT.AND UP0, UPT, URZ, UR6, UPT ;  /* 0x000000063f00728c */ /* 0x000fe2000bf01270 */
[----:B------:R-:W-:Y:S01]  /*2510*/  FSEL R30, R30, -INF , P3 ;  /* 0xff8000001e1e7808 */ /* 0x000fe20001800000 */
[----:B------:R-:W-:Y:S01]  /*2520*/  SYNCS.ARRIVE.TRANS64.RED.A1T0 RZ, [UR5], RZ ;  /* 0x000000ffffff79a7 */ /* 0x000fe20008100405 */
[----:B------:R-:W-:Y:S01]  /*2530*/  FMNMX.FTZ R11, R26, R27, !PT ;  /* 0x0000001b1a0b7209 */ /* 0x000fe20007810000 */
[----:B------:R-:W-:Y:S01]  /*2540*/  USEL UR11, URZ, UR6, !UP0 ;  /* 0x000000063f0b7287 */ /* 0x000fe2000c000000 */
[----:B------:R-:W-:-:S02]  /*2550*/  ISETP.GT.AND P2, PT, R5, 0x10, PT ;  /* 0x000000100500780c */ /* 0x000fc40003f44270 */
[----:B------:R-:W-:Y:S01]  /*2560*/  FSEL R31, R31, -INF , P1 ;  /* 0xff8000001f1f7808 */ /* 0x000fe20000800000 */
[----:B------:R-:W-:Y:S01]  /*2570*/  UISETP.GE.AND UP0, UPT, UR4, UR11, UPT ;  /* 0x0000000b0400728c */ /* 0x000fe2000bf06270 */
[----:B------:R-:W-:Y:S02]  /*2580*/  FMNMX.FTZ R10, R30, R11, !PT ;  /* 0x0000000b1e0a7209 */ /* 0x000fe40007810000 */
[----:B------:R-:W-:Y:S02]  /*2590*/  ISETP.GT.AND P1, PT, R5, 0x11, PT ;  /* 0x000000110500780c */ /* 0x000fe40003f24270 */
[----:B------:R-:W-:Y:S02]  /*25a0*/  FSEL R34, R34, -INF , P2 ;  /* 0xff80000022227808 */ /* 0x000fe40001000000 */
[----:B------:R-:W-:Y:S02]  /*25b0*/  FMNMX.FTZ R11, R31, R10, !PT ;  /* 0x0000000a1f0b7209 */ /* 0x000fe40007810000 */
        /* <DEDUP_REMOVED lines=54> */
[----:B------:R-:W-:-:S02]  /*2920*/  FSEL R71, R71, -INF , P1 ;  /* 0xff80000047477808 */ /* 0x000fc40000800000 */
[----:B------:R-:W-:Y:S02]  /*2930*/  FMNMX.FTZ R10, R70, R5, !PT ;  /* 0x00000005460a7209 */ /* 0x000fe40007810000 */
[----:B-1----:R-:W-:Y:S02]  /*2940*/  VIADDMNMX R4, R2, R4, R3, PT ;  /* 0x0000000402047246 */ /* 0x002fe40003800103 */
[----:B------:R-:W-:Y:S02]  /*2950*/  FMNMX.FTZ R10, R71, R10, !PT ;  /* 0x0000000a470a7209 */ /* 0x000fe40007810000 */
[C---:B------:R-:W-:Y:S02]  /*2960*/  ISETP.GT.AND P1, PT, R4.reuse, RZ, PT ;  /* 0x000000ff0400720c */ /* 0x040fe40003f24270 */
[C---:B------:R-:W-:Y:S01]  /*2970*/  ISETP.GT.AND P2, PT, R4.reuse, 0x1, PT ;  /* 0x000000010400780c */ /* 0x040fe20003f44270 */
[----:B------:R-:W0:Y:S01]  /*2980*/  SHFL.BFLY PT, R5, R10, 0x2, 0x1f ;  /* 0x0c401f000a057f89 */ /* 0x000e2200000e0000 */
[----:B------:R-:W-:-:S02]  /*2990*/  ISETP.GT.AND P3, PT, R4, 0x8, PT ;  /* 0x000000080400780c */ /* 0x000fc40003f64270 */
[----:B------:R-:W-:Y:S02]  /*29a0*/  FSEL R24, R24, -INF , P1 ;  /* 0xff80000018187808 */ /* 0x000fe40000800000 */
[----:B------:R-:W-:Y:S02]  /*29b0*/  FSEL R25, R25, -INF , P2 ;  /* 0xff80000019197808 */ /* 0x000fe40001000000 */
[----:B------:R-:W-:Y:S02]  /*29c0*/  ISETP.GT.AND P1, PT, R4, 0x9, PT ;  /* 0x000000090400780c */ /* 0x000fe40003f24270 */
[----:B------:R-:W-:Y:S02]  /*29d0*/  FSEL R28, R28, -INF , P3 ;  /* 0xff8000001c1c7808 */ /* 0x000fe40001800000 */
        /* <DEDUP_REMOVED lines=8> */
[----:B------:R-:W-:Y:S02]  /*2a60*/  FMNMX.FTZ R5, R24, R25, !PT ;  /* 0x0000001918057209 */ /* 0x000fe40007810000 */
[----:B------:R-:W-:Y:S01]  /*2a70*/  FSEL R36, R36, -INF , P3 ;  /* 0xff80000024247808 */ /* 0x000fe20001800000 */
[----:B------:R-:W0:Y:S01]  /*2a80*/  SHFL.BFLY PT, R12, R11, 0x1, 0x1f ;  /* 0x0c201f000b0c7f89 */ /* 0x000e2200000e0000 */
[----:B------:R-:W-:Y:S02]  /*2a90*/  FMNMX.FTZ R2, R28, R5, !PT ;  /* 0x000000051c027209 */ /* 0x000fe40007810000 */
[----:B------:R-:W-:Y:S02]  /*2aa0*/  FSEL R37, R37, -INF , P1 ;  /* 0xff80000025257808 */ /* 0x000fe40000800000 */
[----:B------:R-:W-:Y:S02]  /*2ab0*/  FMNMX.FTZ R5, R29, R2, !PT ;  /* 0x000000021d057209 */ /* 0x000fe40007810000 */
[----:B------:R-:W-:-:S02]  /*2ac0*/  ISETP.GT.AND P1, PT, R4, 0x21, PT ;  /* 0x000000210400780c */ /* 0x000fc40003f24270 */
[----:B------:R-:W-:Y:S02]  /*2ad0*/  FMNMX.FTZ R2, R32, R5, !PT ;  /* 0x0000000520027209 */ /* 0x000fe40007810000 */
[----:B------:R-:W-:Y:S02]  /*2ae0*/  FSEL R41, R41, -INF , P1 ;  /* 0xff80000029297808 */ /* 0x000fe40000800000 */
[----:B------:R-:W-:Y:S02]  /*2af0*/  FMNMX.FTZ R5, R33, R2, !PT ;  /* 0x0000000221057209 */ /* 0x000fe40007810000 */
[----:B------:R-:W-:Y:S02]  /*2b00*/  ISETP.GT.AND P1, PT, R4, 0x29, PT ;  /* 0x000000290400780c */ /* 0x000fe40003f24270 */
[----:B------:R-:W-:Y:S02]  /*2b10*/  FMNMX.FTZ R2, R36, R5, !PT ;  /* 0x0000000524027209 */ /* 0x000fe40007810000 */
[----:B------:R-:W-:-:S02]  /*2b20*/  FSEL R45, R45, -INF , P1 ;  /* 0xff8000002d2d7808 */ /* 0x000fc40000800000 */
[----:B------:R-:W-:Y:S02]  /*2b30*/  FMNMX.FTZ R5, R37, R2, !PT ;  /* 0x0000000225057209 */ /* 0x000fe40007810000 */
[C---:B------:R-:W-:Y:S02]  /*2b40*/  ISETP.GT.AND P1, PT, R4.reuse, 0x31, PT ;  /* 0x000000310400780c */ /* 0x040fe40003f24270 */
[----:B0-----:R-:W-:Y:S02]  /*2b50*/  FMNMX.FTZ R3, R11, R12, !PT ;  /* 0x0000000c0b037209 */ /* 0x001fe40007810000 */
[----:B------:R-:W-:Y:S02]  /*2b60*/  FSEL R49, R49, -INF , P1 ;  /* 0xff80000031317808 */ /* 0x000fe40000800000 */
[C---:B------:R-:W-:Y:S01]  /*2b70*/  FSETP.NEU.FTZ.AND P2, PT, R3.reuse, -INF , PT ;  /* 0xff8000000300780b */ /* 0x040fe20003f5d000 */
[----:B------:R-:W-:Y:S01]  /*2b80*/  FMUL.FTZ R10, R3, UR34 ;  /* 0x00000022030a7c20 */ /* 0x000fe20008410000 */
[----:B------:R-:W-:-:S04]  /*2b90*/  ISETP.GT.AND P1, PT, R4, 0x39, PT ;  /* 0x000000390400780c */ /* 0x000fc80003f24270 */
[----:B------:R-:W-:Y:S02]  /*2ba0*/  FSEL R10, R10, RZ, P2 ;  /* 0x000000ff0a0a7208 */ /* 0x000fe40001000000 */
[----:B------:R-:W-:Y:S02]  /*2bb0*/  ISETP.GT.AND P2, PT, R4, 0x20, PT ;  /* 0x000000200400780c */ /* 0x000fe40003f44270 */
[----:B------:R-:W-:Y:S01]  /*2bc0*/  FSEL R53, R53, -INF , P1 ;  /* 0xff80000035357808 */ /* 0x000fe20000800000 */
[--C-:B------:R-:W-:Y:S01]  /*2bd0*/  FFMA.FTZ R26, R26, UR34, -R10.reuse ;  /* 0x000000221a1a7c23 */ /* 0x100fe2000801080a */
[----:B------:R-:W-:Y:S01]  /*2be0*/  FSEL R40, R40, -INF , P2 ;  /* 0xff80000028287808 */ /* 0x000fe20001000000 */
[--C-:B------:R-:W-:Y:S01]  /*2bf0*/  FFMA.FTZ R27, R27, UR34, -R10.reuse ;  /* 0x000000221b1b7c23 */ /* 0x100fe2000801080a */
[----:B------:R-:W-:Y:S01]  /*2c00*/  ISETP.GT.AND P2, PT, R4, 0x28, PT ;  /* 0x000000280400780c */ /* 0x000fe20003f44270 */
[--C-:B------:R-:W-:Y:S01]  /*2c10*/  FFMA.FTZ R30, R30, UR34, -R10.reuse ;  /* 0x000000221e1e7c23 */ /* 0x100fe2000801080a */
[----:B------:R-:W-:Y:S01]  /*2c20*/  FMNMX.FTZ R2, R40, R5, !PT ;  /* 0x0000000528027209 */ /* 0x000fe20007810000 */
[----:B------:R-:W-:Y:S01]  /*2c30*/  MUFU.EX2 R26, R26 ;  /* 0x0000001a001a7308 */ /* 0x000fe20000000800 */
[----:B------:R-:W-:Y:S01]  /*2c40*/  FSEL R44, R44, -INF , P2 ;  /* 0xff8000002c2c7808 */ /* 0x000fe20001000000 */
[--C-:B------:R-:W-:Y:S01]  /*2c50*/  FFMA.FTZ R31, R31, UR34, -R10.reuse ;  /* 0x000000221f1f7c23 */ /* 0x100fe2000801080a */
[----:B------:R-:W-:Y:S01]  /*2c60*/  FMNMX.FTZ R5, R41, R2, !PT ;  /* 0x0000000229057209 */ /* 0x000fe20007810000 */
[--C-:B------:R-:W-:Y:S01]  /*2c70*/  FFMA.FTZ R34, R34, UR34, -R10.reuse ;  /* 0x0000002222227c23 */ /* 0x100fe2000801080a */
[----:B------:R-:W-:Y:S01]  /*2c80*/  ISETP.GT.AND P2, PT, R4, 0x30, PT ;  /* 0x000000300400780c */ /* 0x000fe20003f44270 */
[--C-:B------:R-:W-:Y:S01]  /*2c90*/  FFMA.FTZ R35, R35, UR34, -R10.reuse ;  /* 0x0000002223237c23 */ /* 0x100fe2000801080a */
[----:B------:R-:W-:Y:S01]  /*2ca0*/  FMNMX.FTZ R2, R44, R5, !PT ;  /* 0x000000052c027209 */ /* 0x000fe20007810000 */
[----:B------:R-:W0:Y:S01]  /*2cb0*/  MUFU.EX2 R27, R27 ;  /* 0x0000001b001b7308 */ /* 0x000e220000000800 */
[----:B------:R-:W-:Y:S01]  /*2cc0*/  FSEL R48, R48, -INF , P2 ;  /* 0xff80000030307808 */ /* 0x000fe20001000000 */
[--C-:B------:R-:W-:Y:S01]  /*2cd0*/  FFMA.FTZ R38, R38, UR34, -R10.reuse ;  /* 0x0000002226267c23 */ /* 0x100fe2000801080a */
[----:B------:R-:W-:Y:S01]  /*2ce0*/  FMNMX.FTZ R5, R45, R2, !PT ;  /* 0x000000022d057209 */ /* 0x000fe20007810000 */
[--C-:B------:R-:W-:Y:S01]  /*2cf0*/  FFMA.FTZ R39, R39, UR34, -R10.reuse ;  /* 0x0000002227277c23 */ /* 0x100fe2000801080a */
[----:B------:R-:W-:Y:S01]  /*2d00*/  ISETP.GT.AND P2, PT, R4, 0x38, PT ;  /* 0x000000380400780c */ /* 0x000fe20003f44270 */
[--C-:B------:R-:W-:Y:S01]  /*2d10*/  FFMA.FTZ R42, R42, UR34, -R10.reuse ;  /* 0x000000222a2a7c23 */ /* 0x100fe2000801080a */
[----:B------:R-:W-:Y:S01]  /*2d20*/  FMNMX.FTZ R2, R48, R5, !PT ;  /* 0x0000000530027209 */ /* 0x000fe20007810000 */
[----:B------:R-:W1:Y:S01]  /*2d30*/  MUFU.EX2 R30, R30 ;  /* 0x0000001e001e7308 */ /* 0x000e620000000800 */
[----:B------:R-:W-:Y:S01]  /*2d40*/  FSEL R52, R52, -INF , P2 ;  /* 0xff80000034347808 */ /* 0x000fe20001000000 */
[--C-:B------:R-:W-:Y:S01]  /*2d50*/  FFMA.FTZ R43, R43, UR34, -R10.reuse ;  /* 0x000000222b2b7c23 */ /* 0x100fe2000801080a */
[----:B------:R-:W-:Y:S01]  /*2d60*/  FMNMX.FTZ R5, R49, R2, !PT ;  /* 0x0000000231057209 */ /* 0x000fe20007810000 */
[--C-:B------:R-:W-:Y:S01]  /*2d70*/  FFMA.FTZ R46, R46, UR34, -R10.reuse ;  /* 0x000000222e2e7c23 */ /* 0x100fe2000801080a */
[----:B------:R-:W-:Y:S01]  /*2d80*/  ISETP.GT.AND P2, PT, R4, 0x40, PT ;  /* 0x000000400400780c */ /* 0x000fe20003f44270 */
[--C-:B------:R-:W-:Y:S01]  /*2d90*/  FFMA.FTZ R47, R47, UR34, -R10.reuse ;  /* 0x000000222f2f7c23 */ /* 0x100fe2000801080a */
[----:B------:R-:W-:Y:S01]  /*2da0*/  FMNMX.FTZ R2, R52, R5, !PT ;  /* 0x0000000534027209 */ /* 0x000fe20007810000 */
[----:B------:R-:W2:Y:S01]  /*2db0*/  MUFU.EX2 R31, R31 ;  /* 0x0000001f001f7308 */ /* 0x000ea20000000800 */
[----:B------:R-:W-:Y:S01]  /*2dc0*/  ISETP.GT.AND P1, PT, R4, 0x41, PT ;  /* 0x000000410400780c */ /* 0x000fe20003f24270 */
[----:B0-----:R-:W-:Y:S01]  /*2dd0*/  FADD.FTZ R11, R26, R27 ;  /* 0x0000001b1a0b7221 */ /* 0x001fe20000010000 */
[----:B------:R-:W-:Y:S01]  /*2de0*/  FSEL R56, R56, -INF , P2 ;  /* 0xff80000038387808 */ /* 0x000fe20001000000 */
[--C-:B------:R-:W-:Y:S01]  /*2df0*/  FFMA.FTZ R50, R50, UR34, -R10.reuse ;  /* 0x0000002232327c23 */ /* 0x100fe2000801080a */
[----:B------:R-:W-:Y:S01]  /*2e00*/  FMNMX.FTZ R5, R53, R2, !PT ;  /* 0x0000000235057209 */ /* 0x000fe20007810000 */
[--C-:B------:R-:W-:Y:S01]  /*2e10*/  FFMA.FTZ R51, R51, UR34, -R10.reuse ;  /* 0x0000002233337c23 */ /* 0x100fe2000801080a */
[----:B------:R-:W-:Y:S01]  /*2e20*/  ISETP.GT.AND P2, PT, R4, 0x48, PT ;  /* 0x000000480400780c */ /* 0x000fe20003f44270 */
[----:B------:R-:W-:Y:S01]  /*2e30*/  MUFU.EX2 R34, R34 ;  /* 0x0000002200227308 */ /* 0x000fe20000000800 */
[----:B------:R-:W-:Y:S01]  /*2e40*/  FSEL R57, R57, -INF , P1 ;  /* 0xff80000039397808 */ /* 0x000fe20000800000 */
[----:B-1----:R-:W-:Y:S01]  /*2e50*/  FADD.FTZ R14, R30, R11 ;  /* 0x0000000b1e0e7221 */ /* 0x002fe20000010000 */
[----:B------:R-:W-:Y:S01]  /*2e60*/  FMNMX.FTZ R2, R56, R5, !PT ;  /* 0x0000000538027209 */ /* 0x000fe20007810000 */
[--C-:B------:R-:W-:Y:S01]  /*2e70*/  FFMA.FTZ R54, R54, UR34, -R10.reuse ;  /* 0x0000002236367c23 */ /* 0x100fe2000801080a */
[----:B------:R-:W-:Y:S01]  /*2e80*/  ISETP.GT.AND P1, PT, R4, 0x49, PT ;  /* 0x000000490400780c */ /* 0x000fe20003f24270 */
[----:B------:R-:W-:Y:S01]  /*2e90*/  FFMA.FTZ R55, R55, UR34, -R10 ;  /* 0x0000002237377c23 */ /* 0x000fe2000801080a */
[----:B------:R-:W-:Y:S01]  /*2ea0*/  FSEL R60, R60, -INF , P2 ;  /* 0xff8000003c3c7808 */ /* 0x000fe20001000000 */
[----:B------:R-:W0:Y:S01]  /*2eb0*/  MUFU.EX2 R35, R35 ;  /* 0x0000002300237308 */ /* 0x000e220000000800 */
[----:B------:R-:W-:Y:S01]  /*2ec0*/  FMNMX.FTZ R5, R57, R2, !PT ;  /* 0x0000000239057209 */ /* 0x000fe20007810000 */
[----:B--2---:R-:W-:Y:S01]  /*2ed0*/  FADD.FTZ R11, R31, R14 ;  /* 0x0000000e1f0b7221 */ /* 0x004fe20000010000 */
[----:B------:R-:W-:Y:S01]  /*2ee0*/  ISETP.GT.AND P2, PT, R4, 0x50, PT ;  /* 0x000000500400780c */ /* 0x000fe20003f44270 */
[--C-:B------:R-:W-:Y:S01]  /*2ef0*/  FFMA.FTZ R58, R58, UR34, -R10.reuse ;  /* 0x000000223a3a7c23 */ /* 0x100fe2000801080a */
[----:B------:R-:W-:Y:S01]  /*2f00*/  FSEL R61, R61, -INF , P1 ;  /* 0xff8000003d3d7808 */ /* 0x000fe20000800000 */
[--C-:B------:R-:W-:Y:S01]  /*2f10*/  FFMA.FTZ R59, R59, UR34, -R10.reuse ;  /* 0x000000223b3b7c23 */ /* 0x100fe2000801080a */
[----:B------:R-:W-:Y:S01]  /*2f20*/  FMNMX.FTZ R2, R60, R5, !PT ;  /* 0x000000053c027209 */ /* 0x000fe20007810000 */
[----:B------:R-:W-:Y:S01]  /*2f30*/  MUFU.EX2 R38, R38 ;  /* 0x0000002600267308 */ /* 0x000fe20000000800 */
[----:B------:R-:W-:Y:S01]  /*2f40*/  ISETP.GT.AND P1, PT, R4, 0x51, PT ;  /* 0x000000510400780c */ /* 0x000fe20003f24270 */
[--C-:B------:R-:W-:Y:S01]  /*2f50*/  FFMA.FTZ R62, R62, UR34, -R10.reuse ;  /* 0x000000223e3e7c23 */ /* 0x100fe2000801080a */
[----:B------:R-:W-:Y:S01]  /*2f60*/  FSEL R64, R64, -INF , P2 ;  /* 0xff80000040407808 */ /* 0x000fe20001000000 */
[--C-:B------:R-:W-:Y:S01]  /*2f70*/  FFMA.FTZ R63, R63, UR34, -R10.reuse ;  /* 0x000000223f3f7c23 */ /* 0x100fe2000801080a */
[----:B------:R-:W-:Y:S01]  /*2f80*/  FMNMX.FTZ R5, R61, R2, !PT ;  /* 0x000000023d057209 */ /* 0x000fe20007810000 */
[--C-:B------:R-:W-:Y:S01]  /*2f90*/  FFMA.FTZ R66, R66, UR34, -R10.reuse ;  /* 0x0000002242427c23 */ /* 0x100fe2000801080a */
[----:B------:R-:W-:Y:S01]  /*2fa0*/  ISETP.GT.AND P2, PT, R4, 0x58, PT ;  /* 0x000000580400780c */ /* 0x000fe20003f44270 */
[----:B------:R-:W1:Y:S01]  /*2fb0*/  MUFU.EX2 R39, R39 ;  /* 0x0000002700277308 */ /* 0x000e620000000800 */
[----:B------:R-:W-:Y:S01]  /*2fc0*/  FSEL R65, R65, -INF , P1 ;  /* 0xff80000041417808 */ /* 0x000fe20000800000 */
[--C-:B------:R-:W-:Y:S01]  /*2fd0*/  FFMA.FTZ R67, R67, UR34, -R10.reuse ;  /* 0x0000002243437c23 */ /* 0x100fe2000801080a */
[----:B------:R-:W-:Y:S01]  /*2fe0*/  FMNMX.FTZ R2, R64, R5, !PT ;  /* 0x0000000540027209 */ /* 0x000fe20007810000 */
[--C-:B------:R-:W-:Y:S01]  /*2ff0*/  FFMA.FTZ R70, R70, UR34, -R10.reuse ;  /* 0x0000002246467c23 */ /* 0x100fe2000801080a */
[----:B------:R-:W-:Y:S01]  /*3000*/  ISETP.GT.AND P1, PT, R4, 0x59, PT ;  /* 0x000000590400780c */ /* 0x000fe20003f24270 */
[----:B------:R-:W-:Y:S01]  /*3010*/  FFMA.FTZ R10, R71, UR34, -R10 ;  /* 0x00000022470a7c23 */ /* 0x000fe2000801080a */
[----:B------:R-:W-:Y:S01]  /*3020*/  FSEL R68, R68, -INF , P2 ;  /* 0xff80000044447808 */ /* 0x000fe20001000000 */
[----:B------:R-:W-:Y:S01]  /*3030*/  MUFU.EX2 R42, R42 ;  /* 0x0000002a002a7308 */ /* 0x000fe20000000800 */
[----:B------:R-:W-:-:S02]  /*3040*/  FMNMX.FTZ R5, R65, R2, !PT ;  /* 0x0000000241057209 */ /* 0x000fc40007810000 */
[----:B------:R-:W-:Y:S02]  /*3050*/  FSEL R69, R69, -INF , P1 ;  /* 0xff80000045457808 */ /* 0x000fe40000800000 */
[----:B------:R-:W-:Y:S02]  /*3060*/  FMNMX.FTZ R2, R68, R5, !PT ;  /* 0x0000000544027209 */ /* 0x000fe40007810000 */
[----:B------:R-:W-:Y:S01]  /*3070*/  F2FP.BF16.F32.PACK_AB R189, R27, R26 ;  /* 0x0000001a1bbd723e */ /* 0x000fe200000010ff */
[----:B------:R-:W2:Y:S01]  /*3080*/  MUFU.EX2 R43, R43 ;  /* 0x0000002b002b7308 */ /* 0x000ea20000000800 */
[----:B------:R-:W-:Y:S02]  /*3090*/  FMNMX.FTZ R2, R69, R2, !PT ;  /* 0x0000000245027209 */ /* 0x000fe40007810000 */
[----:B------:R-:W-:Y:S02]  /*30a0*/  CS2R R26, SRZ ;  /* 0x00000000001a7805 */ /* 0x000fe4000001ff00 */
[----:B------:R-:W-:-:S02]  /*30b0*/  F2FP.BF16.F32.PACK_AB R191, R31, R30 ;  /* 0x0000001e1fbf723e */ /* 0x000fc400000010ff */
[----:B------:R-:W-:Y:S02]  /*30c0*/  CS2R R30, SRZ ;  /* 0x00000000001e7805 */ /* 0x000fe4000001ff00 */
[----:B0-----:R-:W-:Y:S01]  /*30d0*/  F2FP.BF16.F32.PACK_AB R185, R35, R34 ;  /* 0x0000002223b9723e */ /* 0x001fe200000010ff */
[----:B------:R-:W0:Y:S01]  /*30e0*/  SHFL.BFLY PT, R5, R2, 0x2, 0x1f ;  /* 0x0c401f0002057f89 */ /* 0x000e2200000e0000 */
[----:B-1----:R-:W-:Y:S01]  /*30f0*/  F2FP.BF16.F32.PACK_AB R187, R39, R38 ;  /* 0x0000002627bb723e */ /* 0x002fe200000010ff */
[----:B------:R-:W-:Y:S08]  /*3100*/  MUFU.EX2 R46, R46 ;  /* 0x0000002e002e7308 */ /* 0x000ff00000000800 */
        /* <DEDUP_REMOVED lines=156> */
[----:B------:R-:W-:Y:S01]  /*3ad0*/  MOV R11, R3 ;  /* 0x00000003000b7202 */ /* 0x000fe20000000f00 */
[----:B------:R-:W-:Y:S01]  /*3ae0*/  IMAD.MOV.U32 R12, RZ, RZ, R4 ;  /* 0x000000ffff0c7224 */ /* 0x000fe200078e0004 */
[----:B------:R-:W-:Y:S01]  /*3af0*/  UMOV UR5, UR38 ;  /* 0x0000002600057c82 */ /* 0x000fe20008000000 */
[----:B------:R-:W-:Y:S01]  /*3b00*/  IMAD.MOV.U32 R2, RZ, RZ, 0x3f800000 ;  /* 0x3f800000ff027424 */ /* 0x000fe200078e00ff */
[----:B------:R-:W-:Y:S01]  /*3b10*/  UMOV UR6, UR39 ;  /* 0x0000002700067c82 */ /* 0x000fe20008000000 */
[----:B------:R-:W-:Y:S01]  /*3b20*/  IMAD.MOV.U32 R119, RZ, RZ, RZ ;  /* 0x000000ffff777224 */ /* 0x000fe200078e00ff */
[----:B------:R-:W-:-:S06]  /*3b30*/  ULDC UR34, c[0x0][0x988] ;  /* 0x0002620000227ab9 */ /* 0x000fcc0000000800 */
.L_x_2440:
[----:B------:R-:W-:-:S04]  /*3b40*/  UISETP.NE.AND UP0, UPT, UR6, 0x1, UPT ;  /* 0x000000010600788c */ /* 0x000fc8000bf05270 */
[----:B------:R-:W-:-:S04]  /*3b50*/  USEL UR38, URZ, 0x1, UP0 ;  /* 0x000000013f267887 */ /* 0x000fc80008000000 */
[----:B------:R-:W-:Y:S01]  /*3b60*/  ULOP3.LUT UR38, UR5, UR38, URZ, 0x3c, !UPT ;  /* 0x0000002605267292 */ /* 0x000fe2000f8e3c3f */
[----:B------:R-:W-:Y:S11]  /*3b70*/  @!P0 BRA `(.L_x_2430) ;  /* 0x0000000000048947 */ /* 0x000ff60003800000 */
[----:B------:R-:W-:Y:S01]  /*3b80*/  BPT.TRAP 0x1 ;  /* 0x000000040000795c */ /* 0x000fe20000300000 */
.L_x_2430:
        /* <DEDUP_REMOVED lines=9> */
.L_x_2431:
[----:B-1----:R-:W-:Y:S05]  /*3c20*/  @P1 BRA `(.L_x_2432) ;  /* 0x0000000000081947 */ /* 0x002fea0003800000 */
[----:B------:R-:W1:Y:S02]  /*3c30*/  SYNCS.PHASECHK.TRANS64.TRYWAIT P1, [UR7+0x30830], R3 ;  /* 0x03083003ff0075a7 */ /* 0x000e640008020147 */
[----:B-1----:R-:W-:Y:S05]  /*3c40*/  @!P1 BRA `(.L_x_2433) ;  /* 0x000000d400f89947 */ /* 0x002fea0003800000 */
.L_x_2432:
        /* <DEDUP_REMOVED lines=175> */
.L_x_2434:
[----:B------:R-:W-:Y:S01]  /*4740*/  ULEA UR10, UR6, UR40, 0x3 ;  /* 0x00000028060a7291 */ /* 0x000fe2000f8e183f */
[----:B------:R-:W-:-:S05]  /*4750*/  IMAD.U32 R0, RZ, RZ, UR5 ;  /* 0x00000005ff007e24 */ /* 0x000fca000f8e00ff */
[----:B------:R-:W-:-:S04]  /*4760*/  SHF.L.U32 R0, R0, 0x1f, RZ ;  /* 0x0000001f00007819 */ /* 0x000fc800000006ff */
[----:B------:R2:W3:Y:S01]  /*4770*/  SYNCS.PHASECHK.TRANS64.TRYWAIT P1, [UR10+0x30850], R0 ;  /* 0x03085000ff0075a7 */ /* 0x0004e2000802014a */
[----:B------:R-:W-:Y:S05]  /*4780*/  @!P0 BRA `(.L_x_2435) ;  /* 0x0000000000048947 */ /* 0x000fea0003800000 */
[----:B------:R-:W-:Y:S01]  /*4790*/  BPT.TRAP 0x1 ;  /* 0x000000040000795c */ /* 0x000fe20000300000 */
.L_x_2435:
[----:B---3--:R-:W-:Y:S05]  /*47a0*/  @P1 BRA `(.L_x_2436) ;  /* 0x0000000000081947 */ /* 0x008fea0003800000 */
[----:B------:R-:W3:Y:S02]  /*47b0*/  SYNCS.PHASECHK.TRANS64.TRYWAIT P1, [UR10+0x30850], R0 ;  /* 0x03085000ff0075a7 */ /* 0x000ee4000802014a */
[----:B---3--:R-:W-:Y:S05]  /*47c0*/  @!P1 BRA `(.L_x_2437) ;  /* 0x000000cc00309947 */ /* 0x008fea0003800000 */
.L_x_2436:
        /* <DEDUP_REMOVED lines=37> */
.L_x_2438:
[----:B------:R-:W-:Y:S01]  /*4a20*/  UISETP.NE.AND UP0, UPT, UR61, URZ, UPT ;  /* 0x0000003f3d00728c */ /* 0x000fe2000bf05270 */
[----:B0-2---:R-:W-:Y:S01]  /*4a30*/  VIADD R0, R18, UR42 ;  /* 0x0000002a12007c36 */ /* 0x005fe20008000000 */
[----:B------:R-:W0:Y:S01]  /*4a40*/  S2UR UR6, SR_CgaCtaId ;  /* 0x00000000000679c3 */ /* 0x000e220000008800 */
[----:B------:R-:W-:Y:S01]  /*4a50*/  IMAD.U32 R13, RZ, RZ, UR43 ;  /* 0x0000002bff0d7e24 */ /* 0x000fe2000f8e00ff */
[----:B------:R-:W-:Y:S02]  /*4a60*/  UIADD3 UR7, UR7, 0x30840, URZ ;  /* 0x0003084007077890 */ /* 0x000fe4000fffe03f */
[----:B------:R-:W-:Y:S02]  /*4a70*/  PLOP3.LUT P1, PT, PT, PT, UP0, 0x80, 0x0 ;  /* 0x000000000000781c */ /* 0x000fe40003f2f008 */
[----:B------:R-:W-:-:S03]  /*4a80*/  PLOP3.LUT P2, PT, PT, PT, UP0, 0x80, 0x0 ;  /* 0x000000000000781c */ /* 0x000fc60003f4f008 */
[----:B------:R-:W-:-:S08]  /*4a90*/  @UP0 ULDC UR5, c[0x0][0x44c] ;  /* 0x0001130000050ab9 */ /* 0x000fd00000000800 */
[----:B------:R-:W-:Y:S01]  /*4aa0*/  @P1 IMAD.HI.U32 R2, R0, UR5, RZ ;  /* 0x0000000500021c27 */ /* 0x000fe2000f8e00ff */
[----:B------:R-:W-:-:S04]  /*4ab0*/  @UP0 ULDC UR5, c[0x0][0x450] ;  /* 0x0001140000050ab9 */ /* 0x000fc80000000800 */
[----:B------:R-:W-:Y:S01]  /*4ac0*/  @P2 SHF.R.U32.HI R0, RZ, UR5, R2 ;  /* 0x00000005ff002c19 */ /* 0x000fe20008011602 */
[----:B------:R-:W-:Y:S01]  /*4ad0*/  UMOV UR5, 0x1 ;  /* 0x0000000100057882 */ /* 0x000fe20000000000 */
[----:B0-----:R-:W-:Y:S02]  /*4ae0*/  UPRMT UR7, UR6, 0x654, UR7 ;  /* 0x0000065406077896 */ /* 0x001fe40008000007 */
[----:B------:R-:W-:Y:S01]  /*4af0*/  UIMAD UR5, UR4, -0x60, UR5 ;  /* 0xffffffa0040578a4 */ /* 0x000fe2000f8e0205 */
[----:B-1----:R-:W0:Y:S05]  /*4b00*/  SHFL.IDX PT, R3, R0, RZ, 0x1c1f ;  /* 0x001c1fff00037589 */ /* 0x002e2a00000e0000 */
[----:B------:R-:W-:Y:S01]  /*4b10*/  IMAD.U32 R2, RZ, RZ, UR5 ;  /* 0x00000005ff027e24 */ /* 0x000fe2000f8e00ff */
[----:B------:R-:W-:Y:S03]  /*4b20*/  SYNCS.ARRIVE.TRANS64.RED.A1T0 RZ, [UR7], RZ ;  /* 0x000000ffffff79a7 */ /* 0x000fe60008100407 */
[----:B------:R-:W-:-:S05]  /*4b30*/  IMAD R2, R17, -0x2, R2 ;  /* 0xfffffffe11027824 */ /* 0x000fca00078e0202 */
[----:B------:R-:W-:-:S05]  /*4b40*/  IADD3 R2, -R13, UR60, R2 ;  /* 0x0000003c0d027c10 */ /* 0x000fca000fffe102 */
[----:B0-----:R-:W-:-:S05]  /*4b50*/  IMAD.IADD R4, R2, 0x1, R3 ;  /* 0x0000000102047824 */ /* 0x001fca00078e0203 */
        /* <DEDUP_REMOVED lines=74> */
[----:B0-----:R-:W-:-:S04]  /*5000*/  IADD3 R2, R2, R15, RZ ;  /* 0x0000000f02027210 */ /* 0x001fc80007ffe0ff */
        /* <DEDUP_REMOVED lines=154> */
[----:B------:R-:W-:-:S04]  /*59b0*/  FFMA.FTZ R166, R166, UR34, -R14 ;  /* 0x00000022a6a67c23 */ /* 0x000fc8000801080e */
[----:B------:R-:W1:Y:S08]  /*59c0*/  MUFU.EX2 R2, R2 ;  /* 0x0000000200027308 */ /* 0x000e700000000800 */
[----:B------:R-:W2:Y:S01]  /*59d0*/  MUFU.EX2 R191, R191 ;  /* 0x000000bf00bf7308 */ /* 0x000ea20000000800 */
[----:B0-----:R-:W-:-:S04]  /*59e0*/  FFMA.FTZ R11, R0, R10, R13 ;  /* 0x0000000a000b7223 */ /* 0x001fc8000001000d */
[----:B------:R-:W-:-:S03]  /*59f0*/  FADD.FTZ R11, R188, R11 ;  /* 0x0000000bbc0b7221 */ /* 0x000fc60000010000 */
[----:B------:R-:W0:Y:S01]  /*5a00*/  MUFU.EX2 R120, R120 ;  /* 0x0000007800787308 */ /* 0x000e220000000800 */
[----:B-1----:R-:W-:Y:S01]  /*5a10*/  FFMA.FTZ R5, R2, R5, R189 ;  /* 0x0000000502057223 */ /* 0x002fe200000100bd */
[----:B------:R-:W-:-:S03]  /*5a20*/  FADD.FTZ R132, R190, R11 ;  /* 0x0000000bbe847221 */ /* 0x000fc60000010000 */
[----:B------:R-:W-:Y:S01]  /*5a30*/  FADD.FTZ R10, R20, R5 ;  /* 0x00000005140a7221 */ /* 0x000fe20000010000 */
[----:B------:R-:W-:Y:S02]  /*5a40*/  FADD.FTZ R11, R15, R132 ;  /* 0x000000840f0b7221 */ /* 0x000fe40000010000 */
[----:B------:R-:W1:Y:S01]  /*5a50*/  MUFU.EX2 R185, R185 ;  /* 0x000000b900b97308 */ /* 0x000e620000000800 */
[----:B--2---:R-:W-:Y:S01]  /*5a60*/  FADD.FTZ R5, R191, R10 ;  /* 0x0000000abf057221 */ /* 0x004fe20000010000 */
[----:B------:R-:W-:-:S04]  /*5a70*/  FADD.FTZ R132, R184, R11 ;  /* 0x0000000bb8847221 */ /* 0x000fc80000010000 */
[----:B------:R-:W-:Y:S01]  /*5a80*/  FADD.FTZ R11, R21, R132 ;  /* 0x00000084150b7221 */ /* 0x000fe20000010000 */
[----:B------:R-:W-:Y:S01]  /*5a90*/  FFMA.FTZ R132, R155, UR34, -R14 ;  /* 0x000000229b847c23 */ /* 0x000fe2000801080e */
[----:B------:R-:W2:Y:S01]  /*5aa0*/  MUFU.EX2 R122, R122 ;  /* 0x0000007a007a7308 */ /* 0x000ea20000000800 */
[----:B0-----:R-:W-:Y:S01]  /*5ab0*/  FADD.FTZ R10, R120, R5 ;  /* 0x00000005780a7221 */ /* 0x001fe20000010000 */
[----:B------:R-:W-:-:S04]  /*5ac0*/  FADD.FTZ R134, R186, R11 ;  /* 0x0000000bba867221 */ /* 0x000fc80000010000 */
[----:B------:R-:W-:Y:S02]  /*5ad0*/  FADD.FTZ R11, R121, R134 ;  /* 0x00000086790b7221 */ /* 0x000fe40000010000 */
[----:B------:R-:W0:Y:S01]  /*5ae0*/  MUFU.EX2 R187, R187 ;  /* 0x000000bb00bb7308 */ /* 0x000e220000000800 */
[----:B-1----:R-:W-:Y:S01]  /*5af0*/  FADD.FTZ R5, R185, R10 ;  /* 0x0000000ab9057221 */ /* 0x002fe20000010000 */
[----:B------:R-:W-:-:S04]  /*5b00*/  FADD.FTZ R134, R180, R11 ;  /* 0x0000000bb4867221 */ /* 0x000fc80000010000 */
[----:B------:R-:W-:Y:S01]  /*5b10*/  FADD.FTZ R11, R125, R134 ;  /* 0x000000867d0b7221 */ /* 0x000fe20000010000 */
[--C-:B------:R-:W-:Y:S01]  /*5b20*/  FFMA.FTZ R134, R159, UR34, -R14.reuse ;  /* 0x000000229f867c23 */ /* 0x100fe2000801080e */
[----:B------:R-:W1:Y:S01]  /*5b30*/  MUFU.EX2 R124, R124 ;  /* 0x0000007c007c7308 */ /* 0x000e620000000800 */
[----:B--2---:R-:W-:Y:S01]  /*5b40*/  FADD.FTZ R10, R122, R5 ;  /* 0x000000057a0a7221 */ /* 0x004fe20000010000 */
[----:B------:R-:W-:Y:S01]  /*5b50*/  FADD.FTZ R136, R182, R11 ;  /* 0x0000000bb6887221 */ /* 0x000fe20000010000 */
[----:B------:R-:W-:-:S03]  /*5b60*/  FFMA.FTZ R14, R167, UR34, -R14 ;  /* 0x00000022a70e7c23 */ /* 0x000fc6000801080e */
        /* <DEDUP_REMOVED lines=57> */
.L_x_2439:
        /* <DEDUP_REMOVED lines=36> */
.L_x_2429:
[----:B------:R-:W-:-:S13]  /*6140*/  ISETP.LE.AND P1, PT, RZ, UR4, PT ;  /* 0x00000004ff007c0c */ /* 0x000fda000bf23270 */
[----:B------:R-:W-:Y:S05]  /*6150*/  @!P1 BRA `(.L_x_2441) ;  /* 0x0000001c00b89947 */ /* 0x000fea0003800000 */
[----:B------:R-:W-:Y:S01]  /*6160*/  IMAD.MOV.U32 R12, RZ, RZ, R3 ;  /* 0x000000ffff0c7224 */ /* 0x000fe200078e0003 */
[----:B------:R-:W-:Y:S01]  /*6170*/  UMOV UR5, UR38 ;  /* 0x0000002600057c82 */ /* 0x000fe20008000000 */
[----:B------:R-:W-:Y:S01]  /*6180*/  IMAD.MOV.U32 R11, RZ, RZ, R4 ;  /* 0x000000ffff0b7224 */ /* 0x000fe200078e0004 */
[----:B------:R-:W-:Y:S01]  /*6190*/  UMOV UR6, UR39 ;  /* 0x0000002700067c82 */ /* 0x000fe20008000000 */
[----:B------:R-:W-:-:S05]  /*61a0*/  ULDC UR11, c[0x0][0x988] ;  /* 0x00026200000b7ab9 */ /* 0x000fca0000000800 */
.L_x_2452:
        /* <DEDUP_REMOVED lines=8> */
.L_x_2442:
[----:B------:R-:W-:Y:S01]  /*6230*/  ULEA UR7, UR39, UR40, 0x3 ;  /* 0x0000002827077291 */ /* 0x000fe2000f8e183f */
[----:B------:R-:W-:-:S05]  /*6240*/  IMAD.U32 R3, RZ, RZ, UR38 ;  /* 0x00000026ff037e24 */ /* 0x000fca000f8e00ff */
[----:B------:R-:W-:-:S04]  /*6250*/  SHF.L.U32 R3, R3, 0x1f, RZ ;  /* 0x0000001f03037819 */ /* 0x000fc800000006ff */
[----:B------:R0:W1:Y:S01]  /*6260*/  SYNCS.PHASECHK.TRANS64.TRYWAIT P1, [UR7+0x30830], R3 ;  /* 0x03083003ff0075a7 */ /* 0x0000620008020147 */
[----:B------:R-:W-:Y:S05]  /*6270*/  @!P0 BRA `(.L_x_2443) ;  /* 0x0000000000048947 */ /* 0x000fea0003800000 */
[----:B------:R-:W-:Y:S01]  /*6280*/  BPT.TRAP 0x1 ;  /* 0x000000040000795c */ /* 0x000fe20000300000 */
.L_x_2443:
[----:B-1----:R-:W-:Y:S05]  /*6290*/  @P1 BRA `(.L_x_2444) ;  /* 0x0000000000081947 */ /* 0x002fea0003800000 */
[----:B------:R-:W1:Y:S02]  /*62a0*/  SYNCS.PHASECHK.TRANS64.TRYWAIT P1, [UR7+0x30830], R3 ;  /* 0x03083003ff0075a7 */ /* 0x000e640008020147 */
[----:B-1----:R-:W-:Y:S05]  /*62b0*/  @!P1 BRA `(.L_x_2445) ;  /* 0x000000b0008c9947 */ /* 0x002fea0003800000 */
.L_x_2444:
        /* <DEDUP_REMOVED lines=175> */
.L_x_2446:
[----:B------:R-:W-:Y:S01]  /*6db0*/  ULEA UR14, UR6, UR40, 0x3 ;  /* 0x00000028060e7291 */ /* 0x000fe2000f8e183f */
[----:B------:R-:W-:-:S05]  /*6dc0*/  IMAD.U32 R0, RZ, RZ, UR5 ;  /* 0x00000005ff007e24 */ /* 0x000fca000f8e00ff */
[----:B------:R-:W-:-:S04]  /*6dd0*/  SHF.L.U32 R0, R0, 0x1f, RZ ;  /* 0x0000001f00007819 */ /* 0x000fc800000006ff */
[----:B------:R2:W3:Y:S01]  /*6de0*/  SYNCS.PHASECHK.TRANS64.TRYWAIT P1, [UR14+0x30850], R0 ;  /* 0x03085000ff0075a7 */ /* 0x0004e2000802014e */
[----:B------:R-:W-:Y:S05]  /*6df0*/  @!P0 BRA `(.L_x_2447) ;  /* 0x0000000000048947 */ /* 0x000fea0003800000 */
[----:B------:R-:W-:Y:S01]  /*6e00*/  BPT.TRAP 0x1 ;  /* 0x000000040000795c */ /* 0x000fe20000300000 */
.L_x_2447:
[----:B---3--:R-:W-:Y:S05]  /*6e10*/  @P1 BRA `(.L_x_2448) ;  /* 0x0000000000081947 */ /* 0x008fea0003800000 */
[----:B------:R-:W3:Y:S02]  /*6e20*/  SYNCS.PHASECHK.TRANS64.TRYWAIT P1, [UR14+0x30850], R0 ;  /* 0x03085000ff0075a7 */ /* 0x000ee4000802014e */
[----:B---3--:R-:W-:Y:S05]  /*6e30*/  @!P1 BRA `(.L_x_2449) ;  /* 0x000000a400c49947 */ /* 0x008fea0003800000 */
.L_x_2448:
        /* <DEDUP_REMOVED lines=37> */
.L_x_2450:
        /* <DEDUP_REMOVED lines=216> */
.L_x_2451:
        /* <DEDUP_REMOVED lines=35> */
.L_x_2441:
        /* <DEDUP_REMOVED lines=99> */
.L_x_2453:
[----:B------:R-:W-:Y:S01]  /*8670*/  ULEA UR5, UR39, UR40, 0x3 ;  /* 0x0000002827057291 */ /* 0x000fe2000f8e183f */
[----:B------:R-:W-:-:S05]  /*8680*/  IMAD.U32 R0, RZ, RZ, UR38 ;  /* 0x00000026ff007e24 */ /* 0x000fca000f8e00ff */
[----:B------:R-:W-:-:S04]  /*8690*/  SHF.L.U32 R0, R0, 0x1f, RZ ;  /* 0x0000001f00007819 */ /* 0x000fc800000006ff */
[----:B------:R0:W1:Y:S01]  /*86a0*/  SYNCS.PHASECHK.TRANS64.TRYWAIT P1, [UR5+0x30850], R0 ;  /* 0x03085000ff0075a7 */ /* 0x0000620008020145 */
[----:B------:R-:W-:Y:S05]  /*86b0*/  @!P0 BRA `(.L_x_2454) ;  /* 0x0000000000048947 */ /* 0x000fea0003800000 */
[----:B------:R-:W-:Y:S01]  /*86c0*/  BPT.TRAP 0x1 ;  /* 0x000000040000795c */ /* 0x000fe20000300000 */
.L_x_2454:
[----:B-1----:R-:W-:Y:S05]  /*86d0*/  @P1 BRA `(.L_x_2455) ;  /* 0x0000000000081947 */ /* 0x002fea0003800000 */
[----:B------:R-:W1:Y:S02]  /*86e0*/  SYNCS.PHASECHK.TRANS64.TRYWAIT P1, [UR5+0x30850], R0 ;  /* 0x03085000ff0075a7 */ /* 0x000e640008020145 */
[----:B-1----:R-:W-:Y:S05]  /*86f0*/  @!P1 BRA `(.L_x_2456) ;  /* 0x0000008c00ac9947 */ /* 0x002fea0003800000 */
.L_x_2455:
        /* <DEDUP_REMOVED lines=17> */
[----:B------:R-:W-:Y:S02]  /*8810*/  MOV R5, RZ ;  /* 0x000000ff00057202 */ /* 0x000fe40000000f00 */
        /* <DEDUP_REMOVED lines=46> */
.L_x_2457:
        /* <DEDUP_REMOVED lines=109> */
.L_x_2421:
        /* <DEDUP_REMOVED lines=15> */
[----:B------:R-:W-:Y:S02]  /*92c0*/  F2FP.BF16.F32.PACK_AB R97, R43, R98 ;  /* 0x000000622b61723e */ /* 0x000fe400000010ff */
[----:B------:R-:W-:Y:S01]  /*92d0*/  F2FP.BF16.F32.PACK_AB R104, R105, R104 ;  /* 0x000000686968723e */ /* 0x000fe200000010ff */
[----:B------:R-:W-:Y:S01]  /*92e0*/  UISETP.NE.AND.EX UP0, UPT, UR9, URZ, UPT, UP0 ;  /* 0x0000003f0900728c */ /* 0x000fe2000bf05300 */
[----:B------:R-:W-:Y:S02]  /*92f0*/  R2UR UR4, R192 ;  /* 0x00000000c00472ca */ /* 0x000fe400000e0000 */
[----:B------:R-:W-:-:S02]  /*9300*/  F2FP.BF16.F32.PACK_AB R98, R101, R100 ;  /* 0x000000646562723e */ /* 0x000fc400000010ff */
[----:B------:R-:W-:Y:S02]  /*9310*/  F2FP.BF16.F32.PACK_AB R99, R46, R99 ;  /* 0x000000632e63723e */ /* 0x000fe400000010ff */
[----:B------:R-:W-:Y:S02]  /*9320*/  F2FP.BF16.F32.PACK_AB R105, R107, R106 ;  /* 0x0000006a6b69723e */ /* 0x000fe400000010ff */
[----:B------:R-:W-:Y:S02]  /*9330*/  F2FP.BF16.F32.PACK_AB R112, R113, R112 ;  /* 0x000000707170723e */ /* 0x000fe400000010ff */
[----:B------:R-:W-:Y:S02]  /*9340*/  F2FP.BF16.F32.PACK_AB R106, R109, R108 ;  /* 0x0000006c6d6a723e */ /* 0x000fe400000010ff */
[----:B------:R-:W-:Y:S01]  /*9350*/  F2FP.BF16.F32.PACK_AB R107, R111, R110 ;  /* 0x0000006e6f6b723e */ /* 0x000fe200000010ff */
[----:B------:R-:W-:Y:S01]  /*9360*/  USHF.L.U32 UR10, UR4, 0x2, URZ ;  /* 0x00000002040a7899 */ /* 0x000fe2000800063f */
[----:B------:R-:W-:-:S02]  /*9370*/  F2FP.BF16.F32.PACK_AB R113, R115, R114 ;  /* 0x000000727371723e */ /* 0x000fc400000010ff */
[----:B------:R-:W-:Y:S02]  /*9380*/  F2FP.BF16.F32.PACK_AB R114, R117, R116 ;  /* 0x000000747572723e */ /* 0x000fe400000010ff */
[----:B------:R-:W-:Y:S02]  /*9390*/  F2FP.BF16.F32.PACK_AB R115, R119, R118 ;  /* 0x000000767773723e */ /* 0x000fe400000010ff */
[----:B------:R-:W-:Y:S02]  /*93a0*/  R2UR UR7, R195 ;  /* 0x00000000c30772ca */ /* 0x000fe400000e0000 */
[----:B------:R-:W-:Y:S02]  /*93b0*/  MOV R20, R42 ;  /* 0x0000002a00147202 */ /* 0x000fe40000000f00 */
[----:B0-----:R-:W-:-:S03]  /*93c0*/  MOV R21, R5 ;  /* 0x0000000500157202 */ /* 0x001fc60000000f00 */
[----:B------:R-:W-:-:S03]  /*93d0*/  IMAD.WIDE R4, R200, 0x2, R20 ;  /* 0x00000002c8047825 */ /* 0x000fc600078e0214 */
[----:B------:R-:W-:-:S03]  /*93e0*/  LOP3.LUT R29, R4, 0x380, RZ, 0xc0, !PT ;  /* 0x00000380041d7812 */ /* 0x000fc600078ec0ff */
[----:B------:R-:W-:Y:S01]  /*93f0*/  USHF.L.U64.HI UR11, UR4, 0x2, UR7 ;  /* 0x00000002040b7899 */ /* 0x000fe20008010207 */
[C---:B------:R-:W-:Y:S01]  /*9400*/  IADD3 R137, P6, R4.reuse, 0x60, RZ ;  /* 0x0000006004897810 */ /* 0x040fe20007fde0ff */
[----:B------:R-:W-:Y:S01]  /*9410*/  UIADD3 UR4, UP1, UR10, UR8, URZ ;  /* 0x000000080a047290 */ /* 0x000fe2000ff3e03f */
[C---:B------:R-:W-:Y:S02]  /*9420*/  IADD3 R47, P2, R4.reuse, 0x20, RZ ;  /* 0x00000020042f7810 */ /* 0x040fe40007f5e0ff */
[C---:B------:R-:W-:Y:S01]  /*9430*/  IADD3 R103, P1, R4.reuse, 0x40, RZ ;  /* 0x0000004004677810 */ /* 0x040fe20007f3e0ff */
[--C-:B------:R-:W-:Y:S01]  /*9440*/  IMAD.X R13, RZ, RZ, R5.reuse, P6 ;  /* 0x000000ffff0d7224 */ /* 0x100fe200030e0605 */
[C---:B------:R-:W-:Y:S01]  /*9450*/  IADD3 R139, P5, R4.reuse, 0x4000, RZ ;  /* 0x00004000048b7810 */ /* 0x040fe20007fbe0ff */
[--C-:B------:R-:W-:Y:S01]  /*9460*/  IMAD.X R9, RZ, RZ, R5.reuse, P2 ;  /* 0x000000ffff097224 */ /* 0x100fe200010e0605 */
[----:B------:R-:W-:Y:S01]  /*9470*/  SHF.R.U64 R29, R29, 0x3, RZ ;  /* 0x000000031d1d7819 */ /* 0x000fe200000012ff */
[----:B------:R-:W-:Y:S01]  /*9480*/  IMAD.X R11, RZ, RZ, R5, P1 ;  /* 0x000000ffff0b7224 */ /* 0x000fe200008e0605 */
[C---:B------:R-:W-:Y:S01]  /*9490*/  IADD3 R141, P0, R4.reuse, 0x4020, RZ ;  /* 0x00004020048d7810 */ /* 0x040fe20007f1e0ff */
[----:B------:R-:W-:Y:S01]  /*94a0*/  UIADD3.X UR7, UR11, UR9, URZ, UP1, !UPT ;  /* 0x000000090b077290 */ /* 0x000fe20008ffe43f */
[----:B------:R-:W-:-:S02]  /*94b0*/  IADD3 R143, P4, R4, 0x4040, RZ ;  /* 0x00004040048f7810 */ /* 0x000fc40007f9e0ff */
[C---:B------:R-:W-:Y:S01]  /*94c0*/  IADD3 R151, P6, R4.reuse, 0x8040, RZ ;  /* 0x0000804004977810 */ /* 0x040fe20007fde0ff */
[--C-:B------:R-:W-:Y:S01]  /*94d0*/  IMAD.X R25, RZ, RZ, R5.reuse, P0 ;  /* 0x000000ffff197224 */ /* 0x100fe200000e0605 */
[----:B------:R-:W-:Y:S01]  /*94e0*/  IADD3.X R15, RZ, R5, RZ, P5, !PT ;  /* 0x00000005ff0f7210 */ /* 0x000fe20002ffe4ff */
[--C-:B------:R-:W-:Y:S01]  /*94f0*/  IMAD.X R27, RZ, RZ, R5.reuse, P4 ;  /* 0x000000ffff1b7224 */ /* 0x100fe200020e0605 */
[C---:B------:R-:W-:Y:S01]  /*9500*/  IADD3 R145, P3, R4.reuse, 0x4060, RZ ;  /* 0x0000406004917810 */ /* 0x040fe20007f7e0ff */
[--C-:B------:R-:W-:Y:S01]  /*9510*/  IMAD.X R37, RZ, RZ, R5.reuse, P6 ;  /* 0x000000ffff257224 */ /* 0x100fe200030e0605 */
[C---:B------:R-:W-:Y:S01]  /*9520*/  IADD3 R147, P2, R4.reuse, 0x8000, RZ ;  /* 0x0000800004937810 */ /* 0x040fe20007f5e0ff */
[----:B------:R-:W-:Y:S01]  /*9530*/  ULDC.64 UR8, c[0x0][0xc08] ;  /* 0x0003020000087ab9 */ /* 0x000fe20000000a00 */
[C---:B------:R-:W-:Y:S01]  /*9540*/  IADD3 R149, P1, R4.reuse, 0x8020, RZ ;  /* 0x0000802004957810 */ /* 0x040fe20007f3e0ff */
[--C-:B------:R-:W-:Y:S01]  /*9550*/  IMAD.X R31, RZ, RZ, R5.reuse, P3 ;  /* 0x000000ffff1f7224 */ /* 0x100fe200018e0605 */
[----:B------:R-:W-:Y:S01]  /*9560*/  IADD3 R153, P5, R4, 0x8060, RZ ;  /* 0x0000806004997810 */ /* 0x000fe20007fbe0ff */
[--C-:B------:R-:W-:Y:S01]  /*9570*/  IMAD.X R33, RZ, RZ, R5.reuse, P2 ;  /* 0x000000ffff217224 */ /* 0x100fe200010e0605 */
[----:B------:R-:W-:Y:S01]  /*9580*/  LOP3.LUT R4, R29, R4, RZ, 0x3c, !PT ;  /* 0x000000041d047212 */ /* 0x000fe200078e3cff */
[--C-:B------:R-:W-:Y:S01]  /*9590*/  IMAD.X R35, RZ, RZ, R5.reuse, P1 ;  /* 0x000000ffff237224 */ /* 0x100fe200008e0605 */
[----:B------:R-:W-:Y:S01]  /*95a0*/  LOP3.LUT R8, R47, 0x380, RZ, 0xc0, !PT ;  /* 0x000003802f087812 */ /* 0x000fe200078ec0ff */
        /* <DEDUP_REMOVED lines=14> */
[----:B------:R-:W-:Y:S02]  /*9690*/  SHF.R.U64 R12, R12, 0x3, RZ ;  /* 0x000000030c0c7819 */ /* 0x000fe400000012ff */
[----:B------:R-:W-:Y:S02]  /*96a0*/  SHF.R.U64 R14, R14, 0x3, RZ ;  /* 0x000000030e0e7819 */ /* 0x000fe400000012ff */
[----:B------:R-:W-:Y:S02]  /*96b0*/  F2FP.BF16.F32.PACK_AB R4, R124, R7 ;  /* 0x000000077c04723e */ /* 0x000fe400000010ff */
[----:B------:R-:W-:Y:S02]  /*96c0*/  SHF.R.U64 R24, R24, 0x3, RZ ;  /* 0x0000000318187819 */ /* 0x000fe400000012ff */
[----:B------:R-:W-:Y:S02]  /*96d0*/  SHF.R.U64 R26, R26, 0x3, RZ ;  /* 0x000000031a1a7819 */ /* 0x000fe400000012ff */
[----:B------:R-:W-:-:S02]  /*96e0*/  F2FP.BF16.F32.PACK_AB R5, R134, R133 ;  /* 0x000000858605723e */ /* 0x000fc400000010ff */
[----:B------:R-:W-:Y:S02]  /*96f0*/  SHF.R.U64 R36, R36, 0x3, RZ ;  /* 0x0000000324247819 */ /* 0x000fe400000012ff */
[----:B------:R-:W-:Y:S01]  /*9700*/  F2FP.BF16.F32.PACK_AB R7, R135, R28 ;  /* 0x0000001c8707723e */ /* 0x000fe200000010ff */
[----:B------:R-:W-:Y:S01]  /*9710*/  BAR.SYNC.DEFER_BLOCKING 0x1, 0x100 ;  /* 0x0044000000007b1d */ /* 0x000fe20000010000 */
[----:B------:R-:W-:Y:S02]  /*9720*/  SHF.R.U64 R30, R30, 0x3, RZ ;  /* 0x000000031e1e7819 */ /* 0x000fe400000012ff */
[----:B------:R-:W-:Y:S02]  /*9730*/  SHF.R.U64 R38, R38, 0x3, RZ ;  /* 0x0000000326267819 */ /* 0x000fe400000012ff */
[----:B------:R-:W-:Y:S02]  /*9740*/  LOP3.LUT R8, R8, R47, RZ, 0x3c, !PT ;  /* 0x0000002f08087212 */ /* 0x000fe400078e3cff */
[----:B------:R-:W-:-:S02]  /*9750*/  LOP3.LUT R10, R10, R103, RZ, 0x3c, !PT ;  /* 0x000000670a0a7212 */ /* 0x000fc400078e3cff */
[----:B------:R-:W-:Y:S02]  /*9760*/  SHF.R.U64 R32, R32, 0x3, RZ ;  /* 0x0000000320207819 */ /* 0x000fe400000012ff */
[----:B------:R-:W-:Y:S02]  /*9770*/  SHF.R.U64 R34, R34, 0x3, RZ ;  /* 0x0000000322227819 */ /* 0x000fe400000012ff */
[----:B------:R-:W-:Y:S02]  /*9780*/  LOP3.LUT R12, R12, R137, RZ, 0x3c, !PT ;  /* 0x000000890c0c7212 */ /* 0x000fe400078e3cff */
[----:B------:R-:W-:Y:S02]  /*9790*/  LOP3.LUT R14, R14, R139, RZ, 0x3c, !PT ;  /* 0x0000008b0e0e7212 */ /* 0x000fe400078e3cff */
[----:B------:R-:W-:Y:S02]  /*97a0*/  LOP3.LUT R24, R24, R141, RZ, 0x3c, !PT ;  /* 0x0000008d18187212 */ /* 0x000fe400078e3cff */
[----:B------:R-:W-:-:S02]  /*97b0*/  LOP3.LUT R26, R26, R143, RZ, 0x3c, !PT ;  /* 0x0000008f1a1a7212 */ /* 0x000fc400078e3cff */
[----:B------:R-:W-:Y:S02]  /*97c0*/  LOP3.LUT R36, R36, R151, RZ, 0x3c, !PT ;  /* 0x0000009724247212 */ /* 0x000fe400078e3cff */
[----:B------:R-:W-:Y:S01]  /*97d0*/  LOP3.LUT R30, R30, R145, RZ, 0x3c, !PT ;  /* 0x000000911e1e7212 */ /* 0x000fe200078e3cff */
[----:B------:R0:W-:Y:S01]  /*97e0*/  STSM.16.M88.4 [R136], R4 ;  /* 0x0000000488007844 */ /* 0x0001e20000000200 */
[----:B------:R-:W-:Y:S02]  /*97f0*/  LOP3.LUT R28, R38, R153, RZ, 0x3c, !PT ;  /* 0x00000099261c7212 */ /* 0x000fe400078e3cff */
[----:B------:R-:W-:Y:S02]  /*9800*/  LOP3.LUT R32, R32, R147, RZ, 0x3c, !PT ;  /* 0x0000009320207212 */ /* 0x000fe400078e3cff */
[----:B------:R-:W-:Y:S02]  /*9810*/  LOP3.LUT R34, R34, R149, RZ, 0x3c, !PT ;  /* 0x0000009522227212 */ /* 0x000fe400078e3cff */
[----:B------:R-:W-:-:S02]  /*9820*/  MOV R135, R8 ;  /* 0x0000000800877202 */ /* 0x000fc40000000f00 */
[----:B------:R-:W-:Y:S02]  /*9830*/  MOV R134, R10 ;  /* 0x0000000a00867202 */ /* 0x000fe40000000f00 */
[----:B------:R-:W-:Y:S02]  /*9840*/  MOV R133, R12 ;  /* 0x0000000c00857202 */ /* 0x000fe40000000f00 */
[----:B------:R-:W-:Y:S02]  /*9850*/  MOV R124, R14 ;  /* 0x0000000e007c7202 */ /* 0x000fe40000000f00 */
[----:B------:R-:W-:Y:S02]  /*9860*/  F2FP.BF16.F32.PACK_AB R8, R41, R40 ;  /* 0x000000282908723e */ /* 0x000fe400000010ff */
[----:B0-----:R-:W-:Y:S02]  /*9870*/  F2FP.BF16.F32.PACK_AB R4, R121, R120 ;  /* 0x000000787904723e */ /* 0x001fe400000010ff */
[----:B------:R-:W-:-:S02]  /*9880*/  F2FP.BF16.F32.PACK_AB R5, R131, R128 ;  /* 0x000000808305723e */ /* 0x000fc400000010ff */
[----:B------:R-:W-:Y:S02]  /*9890*/  F2FP.BF16.F32.PACK_AB R6, R122, R3 ;  /* 0x000000037a06723e */ /* 0x000fe400000010ff */
[----:B------:R-:W-:Y:S02]  /*98a0*/  F2FP.BF16.F32.PACK_AB R7, R132, R127 ;  /* 0x0000007f8407723e */ /* 0x000fe400000010ff */
[----:B------:R-:W-:Y:S02]  /*98b0*/  F2FP.BF16.F32.PACK_AB R9, R129, R126 ;  /* 0x0000007e8109723e */ /* 0x000fe400000010ff */
[----:B------:R-:W-:Y:S01]  /*98c0*/  F2FP.BF16.F32.PACK_AB R10, R45, R44 ;  /* 0x0000002c2d0a723e */ /* 0x000fe200000010ff */
[----:B------:R0:W-:Y:S01]  /*98d0*/  STSM.16.M88.4 [R135], R4 ;  /* 0x0000000487007844 */ /* 0x0001e20000000200 */
[----:B------:R-:W-:Y:S02]  /*98e0*/  F2FP.BF16.F32.PACK_AB R11, R130, R125 ;  /* 0x0000007d820b723e */ /* 0x000fe400000010ff */
[----:B------:R-:W-:-:S02]  /*98f0*/  MOV R123, R24 ;  /* 0x00000018007b7202 */ /* 0x000fc40000000f00 */
[----:B------:R-:W-:Y:S01]  /*9900*/  MOV R103, R26 ;  /* 0x0000001a00677202 */ /* 0x000fe20000000f00 */
[----:B------:R1:W-:Y:S01]  /*9910*/  STSM.16.M88.4 [R134], R8 ;  /* 0x0000000886007844 */ /* 0x0003e20000000200 */
[----:B------:R-:W-:Y:S02]  /*9920*/  MOV R37, R36 ;  /* 0x0000002400257202 */ /* 0x000fe40000000f00 */
[----:B------:R-:W-:Y:S02]  /*9930*/  F2FP.BF16.F32.PACK_AB R12, R49, R48 ;  /* 0x00000030310c723e */ /* 0x000fe400000010ff */
[----:B------:R-:W-:Y:S02]  /*9940*/  F2FP.BF16.F32.PACK_AB R13, R51, R50 ;  /* 0x00000032330d723e */ /* 0x000fe400000010ff */
[----:B------:R-:W-:Y:S02]  /*9950*/  F2FP.BF16.F32.PACK_AB R14, R53, R52 ;  /* 0x00000034350e723e */ /* 0x000fe400000010ff */
[----:B------:R-:W-:-:S02]  /*9960*/  F2FP.BF16.F32.PACK_AB R15, R55, R54 ;  /* 0x00000036370f723e */ /* 0x000fc400000010ff */
[----:B------:R-:W-:Y:S02]  /*9970*/  MOV R102, R30 ;  /* 0x0000001e00667202 */ /* 0x000fe40000000f00 */
[----:B------:R-:W-:Y:S01]  /*9980*/  F2FP.BF16.F32.PACK_AB R24, R57, R56 ;  /* 0x000000383918723e */ /* 0x000fe200000010ff */
[----:B------:R-:W-:Y:S01]  /*9990*/  STSM.16.M88.4 [R133], R12 ;  /* 0x0000000c85007844 */ /* 0x000fe20000000200 */
[----:B------:R-:W-:Y:S02]  /*99a0*/  F2FP.BF16.F32.PACK_AB R25, R59, R58 ;  /* 0x0000003a3b19723e */ /* 0x000fe400000010ff */
[----:B------:R-:W-:Y:S02]  /*99b0*/  F2FP.BF16.F32.PACK_AB R26, R61, R60 ;  /* 0x0000003c3d1a723e */ /* 0x000fe400000010ff */
[----:B------:R-:W-:Y:S02]  /*99c0*/  F2FP.BF16.F32.PACK_AB R27, R63, R62 ;  /* 0x0000003e3f1b723e */ /* 0x000fe400000010ff */
[----:B------:R-:W-:-:S02]  /*99d0*/  MOV R36, R28 ;  /* 0x0000001c00247202 */ /* 0x000fc40000000f00 */
[----:B------:R-:W-:Y:S01]  /*99e0*/  MOV R47, R32 ;  /* 0x00000020002f7202 */ /* 0x000fe20000000f00 */
[----:B------:R-:W-:Y:S01]  /*99f0*/  STSM.16.M88.4 [R124], R24 ;  /* 0x000000187c007844 */ /* 0x000fe20000000200 */
[----:B------:R-:W-:Y:S02]  /*9a00*/  MOV R38, R34 ;  /* 0x0000002200267202 */ /* 0x000fe40000000f00 */
[----:B------:R-:W-:Y:S02]  /*9a10*/  F2FP.BF16.F32.PACK_AB R28, R65, R64 ;  /* 0x00000040411c723e */ /* 0x000fe400000010ff */
[----:B------:R-:W-:Y:S02]  /*9a20*/  F2FP.BF16.F32.PACK_AB R29, R67, R66 ;  /* 0x00000042431d723e */ /* 0x000fe400000010ff */
[----:B------:R-:W-:Y:S02]  /*9a30*/  F2FP.BF16.F32.PACK_AB R30, R69, R68 ;  /* 0x00000044451e723e */ /* 0x000fe400000010ff */
[----:B------:R-:W-:-:S02]  /*9a40*/  F2FP.BF16.F32.PACK_AB R31, R71, R70 ;  /* 0x00000046471f723e */ /* 0x000fc400000010ff */
[----:B------:R-:W-:Y:S01]  /*9a50*/  PLOP3.LUT P0, PT, PT, PT, UP0, 0x80, 0x0 ;  /* 0x000000000000781c */ /* 0x000fe20003f0f008 */
[----:B------:R-:W-:Y:S01]  /*9a60*/  UISETP.NE.U32.AND UP1, UPT, UR8, URZ, UPT ;  /* 0x0000003f0800728c */ /* 0x000fe2000bf25070 */
[----:B------:R-:W-:Y:S01]  /*9a70*/  F2FP.BF16.F32.PACK_AB R32, R73, R72 ;  /* 0x000000484920723e */ /* 0x000fe200000010ff */
[----:B------:R-:W-:Y:S01]  /*9a80*/  STSM.16.M88.4 [R123], R28 ;  /* 0x0000001c7b007844 */ /* 0x000fe20000000200 */
[----:B------:R-:W-:Y:S02]  /*9a90*/  F2FP.BF16.F32.PACK_AB R33, R75, R74 ;  /* 0x0000004a4b21723e */ /* 0x000fe400000010ff */
[----:B------:R-:W-:Y:S02]  /*9aa0*/  F2FP.BF16.F32.PACK_AB R34, R77, R76 ;  /* 0x0000004c4d22723e */ /* 0x000fe400000010ff */
[----:B------:R-:W-:Y:S01]  /*9ab0*/  F2FP.BF16.F32.PACK_AB R35, R79, R78 ;  /* 0x0000004e4f23723e */ /* 0x000fe200000010ff */
[----:B------:R-:W2:Y:S01]  /*9ac0*/  LDC R68, c[0x0][0xbe8] ;  /* 0x0002fa00ff447b82 */ /* 0x000ea20000000800 */
[----:B0-----:R-:W-:-:S02]  /*9ad0*/  F2FP.BF16.F32.PACK_AB R4, R81, R80 ;  /* 0x000000505104723e */ /* 0x001fc400000010ff */
[----:B------:R-:W-:Y:S01]  /*9ae0*/  F2FP.BF16.F32.PACK_AB R5, R83, R82 ;  /* 0x000000525305723e */ /* 0x000fe200000010ff */
[----:B------:R-:W-:Y:S01]  /*9af0*/  STSM.16.M88.4 [R103], R32 ;  /* 0x0000002067007844 */ /* 0x000fe20000000200 */
[----:B------:R-:W-:Y:S02]  /*9b00*/  F2FP.BF16.F32.PACK_AB R6, R85, R84 ;  /* 0x000000545506723e */ /* 0x000fe400000010ff */
[----:B------:R-:W-:Y:S02]  /*9b10*/  F2FP.BF16.F32.PACK_AB R7, R87, R86 ;  /* 0x000000565707723e */ /* 0x000fe400000010ff */
[----:B-1----:R-:W-:Y:S02]  /*9b20*/  F2FP.BF16.F32.PACK_AB R8, R89, R88 ;  /* 0x000000585908723e */ /* 0x002fe400000010ff */
[----:B------:R-:W-:Y:S01]  /*9b30*/  F2FP.BF16.F32.PACK_AB R9, R91, R90 ;  /* 0x0000005a5b09723e */ /* 0x000fe200000010ff */
[----:B------:R0:W-:Y:S01]  /*9b40*/  STSM.16.M88.4 [R102], R4 ;  /* 0x0000000466007844 */ /* 0x0001e20000000200 */
[----:B------:R-:W-:-:S02]  /*9b50*/  F2FP.BF16.F32.PACK_AB R10, R93, R92 ;  /* 0x0000005c5d0a723e */ /* 0x000fc400000010ff */
[----:B------:R-:W-:-:S05]  /*9b60*/  F2FP.BF16.F32.PACK_AB R11, R95, R94 ;  /* 0x0000005e5f0b723e */ /* 0x000fca00000010ff */
[----:B------:R1:W-:Y:S04]  /*9b70*/  STSM.16.M88.4 [R47], R8 ;  /* 0x000000082f007844 */ /* 0x0003e80000000200 */
[----:B------:R3:W-:Y:S04]  /*9b80*/  STSM.16.M88.4 [R38], R96 ;  /* 0x0000006026007844 */ /* 0x0007e80000000200 */
[----:B------:R3:W-:Y:S01]  /*9b90*/  STSM.16.M88.4 [R37], R104 ;  /* 0x0000006825007844 */ /* 0x0007e20000000200 */
[----:B0-----:R-:W-:Y:S02]  /*9ba0*/  IMAD.U32 R4, RZ, RZ, UR4 ;  /* 0x00000004ff047e24 */ /* 0x001fe4000f8e00ff */
[----:B------:R-:W-:Y:S01]  /*9bb0*/  IMAD.U32 R5, RZ, RZ, UR7 ;  /* 0x00000007ff057e24 */ /* 0x000fe2000f8e00ff */
[----:B------:R3:W-:Y:S01]  /*9bc0*/  STSM.16.M88.4 [R36], R112 ;  /* 0x0000007024007844 */ /* 0x0007e20000000200 */
[----:B------:R-:W-:Y:S06]  /*9bd0*/  BAR.SYNC.DEFER_BLOCKING 0x1, 0x100 ;  /* 0x0044000000007b1d */ /* 0x000fec0000010000 */
[----:B------:R-:W4:Y:S01]  /*9be0*/  @P0 LDG.E R3, desc[UR36][R4.64] ;  /* 0x0000002404030981 */ /* 0x000f22000c1e1900 */
[----:B------:R-:W-:Y:S01]  /*9bf0*/  UISETP.NE.AND.EX UP1, UPT, UR9, URZ, UPT, UP1 ;  /* 0x0000003f0900728c */ /* 0x000fe2000bf25310 */
[----:B--2---:R-:W-:Y:S01]  /*9c00*/  ISETP.NE.AND P1, PT, R68, 0x1, PT ;  /* 0x000000014400780c */ /* 0x004fe20003f25270 */
[----:B------:R-:W-:Y:S01]  /*9c10*/  ULDC UR7, c[0x0][0xa88] ;  /* 0x0002a20000077ab9 */ /* 0x000fe20000000800 */
[----:B------:R-:W-:-:S03]  /*9c20*/  UMOV UR4, URZ ;  /* 0x0000003f00047c82 */ /* 0x000fc60008000000 */
[----:B------:R-:W-:-:S05]  /*9c30*/  PLOP3.LUT P2, PT, PT, PT, UP1, 0x80, 0x0 ;  /* 0x000000000000781c */ /* 0x000fca0003f4f018 */
[----:B------:R-:W-:-:S03]  /*9c40*/  @UP1 UIADD3 UR8, UP2, UR10, UR8, URZ ;  /* 0x000000080a081290 */ /* 0x000fc6000ff5e03f */
[----:B------:R-:W0:Y:S01]  /*9c50*/  @P1 LDC R6, c[0x0][0xbec] ;  /* 0x0002fb00ff061b82 */ /* 0x000e220000000800 */
[----:B------:R-:W-:Y:S02]  /*9c60*/  @UP1 UIADD3.X UR9, UR11, UR9, URZ, UP2, !UPT ;  /* 0x000000090b091290 */ /* 0x000fe400097fe43f */
[----:B-1----:R-:W-:-:S04]  /*9c70*/  IMAD.U32 R10, RZ, RZ, UR8 ;  /* 0x00000008ff0a7e24 */ /* 0x002fc8000f8e00ff */
[----:B------:R-:W-:Y:S01]  /*9c80*/  IMAD.U32 R11, RZ, RZ, UR9 ;  /* 0x00000009ff0b7e24 */ /* 0x000fe2000f8e00ff */
[----:B------:R-:W1:Y:S01]  /*9c90*/  @P1 LDC R8, c[0x0][0xbf0] ;  /* 0x0002fc00ff081b82 */ /* 0x000e620000000800 */
[----:B----4-:R-:W-:Y:S02]  /*9ca0*/  @P0 R2UR UR4, R3 ;  /* 0x00000000030402ca */ /* 0x010fe400000e0000 */
[----:B------:R-:W-:-:S06]  /*9cb0*/  MOV R3, UR7 ;  /* 0x0000000700037c02 */ /* 0x000fcc0008000f00 */
[----:B------:R3:W5:Y:S01]  /*9cc0*/  @P2 LDG.E R3, desc[UR36][R10.64] ;  /* 0x000000240a032981 */ /* 0x000762000c1e1900 */
[----:B01----:R-:W-:Y:S06]  /*9cd0*/  @P2 BRA `(.L_x_2460) ;  /* 0x0000000000102947 */ /* 0x003fec0003800000 */
[----:B------:R-:W-:Y:S05]  /*9ce0*/  @!P0 BRA `(.L_x_2460) ;  /* 0x00000000000c8947 */ /* 0x000fea0003800000 */
[----:B---3--:R-:W2:Y:S04]  /*9cf0*/  LDG.E R10, desc[UR36][R4.64] ;  /* 0x00000024040a7981 */ /* 0x008ea8000c1e1900 */
[----:B-----5:R-:W2:Y:S02]  /*9d00*/  LDG.E R3, desc[UR36][R4.64+0x4] ;  /* 0x0000042404037981 */ /* 0x020ea4000c1e1900 */
[----:B--2---:R-:W-:-:S07]  /*9d10*/  IMAD.IADD R3, R3, 0x1, -R10 ;  /* 0x0000000103037824 */ /* 0x004fce00078e0a0a */
.L_x_2460:
[----:B------:R-:W-:Y:S01]  /*9d20*/  R2UR UR17, R193 ;  /* 0x00000000c11172ca */ /* 0x000fe200000e0000 */
[----:B------:R-:W-:Y:S01]  /*9d30*/  ULDC.64 UR12, c[0x0][0xb90] ;  /* 0x0002e400000c7ab9 */ /* 0x000fe20000000a00 */
[----:B------:R-:W-:Y:S01]  /*9d40*/  R2UR UR16, R195 ;  /* 0x00000000c31072ca */ /* 0x000fe200000e0000 */
[----:B------:R-:W-:Y:S01]  /*9d50*/  VIADD R9, R18, UR42 ;  /* 0x0000002a12097c36 */ /* 0x000fe20008000000 */
[----:B------:R-:W-:Y:S01]  /*9d60*/  R2UR UR15, R192 ;  /* 0x00000000c00f72ca */ /* 0x000fe200000e0000 */
[----:B------:R-:W-:Y:S01]  /*9d70*/  USHF.R.S32.HI UR11, URZ, 0x1f, UR4 ;  /* 0x0000001f3f0b7899 */ /* 0x000fe20008011404 */
[----:B------:R-:W-:Y:S01]  /*9d80*/  VIADD R26, R199, UR42 ;  /* 0x0000002ac71a7c36 */ /* 0x000fe20008000000 */
[----:B------:R-:W-:Y:S01]  /*9d90*/  UMOV UR10, UR4 ;  /* 0x00000004000a7c82 */ /* 0x000fe20008000000 */
[----:B------:R-:W-:-:S04]  /*9da0*/  @P1 IMAD.HI.U32 R5, R9, R6, RZ ;  /* 0x0000000609051227 */ /* 0x000fc800078e00ff */
[----:B------:R-:W-:Y:S01]  /*9db0*/  IMAD.MOV.U32 R4, RZ, RZ, R9 ;  /* 0x000000ffff047224 */ /* 0x000fe200078e0009 */
[----:B------:R-:W-:Y:S01]  /*9dc0*/  USHF.R.S32.HI UR14, URZ, 0x1f, UR17 ;  /* 0x0000001f3f0e7899 */ /* 0x000fe20008011411 */
[----:B------:R-:W-:Y:S01]  /*9dd0*/  @P1 SHF.R.U32.HI R4, RZ, R8, R5 ;  /* 0x00000008ff041219 */ /* 0x000fe20000011605 */
[----:B------:R-:W-:Y:S01]  /*9de0*/  UIMAD.WIDE.U32 UR8, UR17, UR12, UR10 ;  /* 0x0000000c110872a5 */ /* 0x000fe2000f8e000a */
[----:B------:R-:W-:Y:S01]  /*9df0*/  IMAD R5, R194, 0x40, R16 ;  /* 0x00000040c2057824 */ /* 0x000fe200078e0210 */
[----:B------:R-:W-:Y:S01]  /*9e00*/  UIMAD UR7, UR14, UR12, URZ ;  /* 0x0000000c0e0772a4 */ /* 0x000fe2000f8e023f */
[----:B-----5:R-:W-:Y:S01]  /*9e10*/  IMAD R43, R3, R68, RZ ;  /* 0x00000044032b7224 */ /* 0x020fe200078e02ff */
[----:B------:R-:W-:Y:S01]  /*9e20*/  USEL UR16, UR16, URZ, !UP0 ;  /* 0x0000003f10107287 */ /* 0x000fe2000c000000 */
[----:B------:R-:W-:Y:S01]  /*9e30*/  IMAD.MOV R7, RZ, RZ, -R4 ;  /* 0x000000ffff077224 */ /* 0x000fe200078e0a04 */
[----:B------:R-:W-:Y:S01]  /*9e40*/  UIMAD UR7, UR17, UR13, UR7 ;  /* 0x0000000d110772a4 */ /* 0x000fe2000f8e0207 */
[----:B------:R-:W-:Y:S01]  /*9e50*/  IMAD.WIDE R20, R5, 0x2, R20 ;  /* 0x0000000205147825 */ /* 0x000fe200078e0214 */
[----:B------:R-:W-:Y:S01]  /*9e60*/  USEL UR15, UR15, URZ, !UP0 ;  /* 0x0000003f0f0f7287 */ /* 0x000fe2000c000000 */
[----:B------:R-:W-:Y:S01]  /*9e70*/  SHF.R.S32.HI R5, RZ, 0x1f, R4 ;  /* 0x0000001fff057819 */ /* 0x000fe20000011404 */
[----:B------:R-:W-:Y:S01]  /*9e80*/  ULDC.64 UR12, c[0x0][0xb98] ;  /* 0x0002e600000c7ab9 */ /* 0x000fe20000000a00 */
[----:B------:R-:W-:Y:S01]  /*9e90*/  UIADD3 UR9, UR9, UR7, URZ ;  /* 0x0000000709097290 */ /* 0x000fe2000fffe03f */
[----:B------:R-:W-:Y:S01]  /*9ea0*/  IMAD R7, R68, R7, R9 ;  /* 0x0000000744077224 */ /* 0x000fe200078e0209 */
[----:B------:R-:W-:Y:S01]  /*9eb0*/  UIMAD UR7, UR16, UR12, URZ ;  /* 0x0000000c100772a4 */ /* 0x000fe2000f8e023f */
[C---:B------:R-:W-:Y:S01]  /*9ec0*/  IADD3 R13, P2, R20.reuse, 0x1000, RZ ;  /* 0x00001000140d7810 */ /* 0x040fe20007f5e0ff */
[----:B------:R-:W-:Y:S01]  /*9ed0*/  UIMAD.WIDE.U32 UR8, UR15, UR12, UR8 ;  /* 0x0000000c0f0872a5 */ /* 0x000fe2000f8e0008 */
[----:B------:R-:W-:Y:S01]  /*9ee0*/  IADD3 R33, P3, R20, 0x6000, RZ ;  /* 0x0000600014217810 */ /* 0x000fe20007f7e0ff */
[----:B------:R-:W-:Y:S01]  /*9ef0*/  UIMAD UR7, UR15, UR13, UR7 ;  /* 0x0000000d0f0772a4 */ /* 0x000fe2000f8e0207 */
[----:B------:R-:W-:-:S02]  /*9f00*/  SHF.R.S32.HI R6, RZ, 0x1f, R7 ;  /* 0x0000001fff067819 */ /* 0x000fc40000011407 */
[----:B------:R-:W-:Y:S01]  /*9f10*/  LOP3.LUT R12, R13, 0x380, RZ, 0xc0, !PT ;  /* 0x000003800d0c7812 */ /* 0x000fe200078ec0ff */
[----:B------:R-:W-:Y:S01]  /*9f20*/  ULDC.64 UR12, c[0x0][0xaa0] ;  /* 0x0002a800000c7ab9 */ /* 0x000fe20000000a00 */
[----:B------:R-:W-:Y:S01]  /*9f30*/  IADD3 R4, P0, R4, UR8, RZ ;  /* 0x0000000804047c10 */ /* 0x000fe2000ff1e0ff */
[----:B------:R-:W-:Y:S01]  /*9f40*/  IMAD.U32 R8, RZ, RZ, UR7 ;  /* 0x00000007ff087e24 */ /* 0x000fe2000f8e00ff */
[----:B------:R-:W-:Y:S02]  /*9f50*/  SHF.R.U64 R12, R12, 0x3, RZ ;  /* 0x000000030c0c7819 */ /* 0x000fe400000012ff */
[----:B------:R-:W-:Y:S02]  /*9f60*/  LOP3.LUT R32, R33, 0x380, RZ, 0xc0, !PT ;  /* 0x0000038021207812 */ /* 0x000fe400078ec0ff */
[----:B------:R-:W-:Y:S01]  /*9f70*/  IADD3.X R5, R5, UR9, R8, P0, !PT ;  /* 0x0000000905057c10 */ /* 0x000fe200087fe408 */
[----:B------:R-:W-:Y:S01]  /*9f80*/  ULDC.64 UR8, c[0x0][0xb88] ;  /* 0x0002e20000087ab9 */ /* 0x000fe20000000a00 */
[----:B------:R-:W-:Y:S01]  /*9f90*/  LOP3.LUT R12, R12, R13, RZ, 0x3c, !PT ;  /* 0x0000000d0c0c7212 */ /* 0x000fe200078e3cff */
[----:B------:R-:W-:Y:S01]  /*9fa0*/  IMAD R6, R6, UR8, RZ ;  /* 0x0000000806067c24 */ /* 0x000fe2000f8e02ff */
[----:B------:R-:W-:Y:S01]  /*9fb0*/  IADD3.X R13, RZ, R21, RZ, P2, !PT ;  /* 0x00000015ff0d7210 */ /* 0x000fe200017fe4ff */
[----:B------:R-:W-:Y:S01]  /*9fc0*/  IMAD.WIDE.U32 R4, R7, UR8, R4 ;  /* 0x0000000807047c25 */ /* 0x000fe2000f8e0004 */
[----:B------:R-:W-:-:S02]  /*9fd0*/  IADD3 R25, P2, R20, 0x7000, RZ ;  /* 0x0000700014197810 */ /* 0x000fc40007f5e0ff */
[----:B------:R-:W-:Y:S01]  /*9fe0*/  SHF.R.U64 R32, R32, 0x3, RZ ;  /* 0x0000000320207819 */ /* 0x000fe200000012ff */
[----:B---3--:R-:W-:Y:S01]  /*9ff0*/  IMAD R11, R7, UR9, R6 ;  /* 0x00000009070b7c24 */ /* 0x008fe2000f8e0206 */
[----:B------:R-:W-:Y:S01]  /*a000*/  ULDC.64 UR8, c[0x0][0xb50] ;  /* 0x0002d40000087ab9 */ /* 0x000fe20000000a00 */
[----:B------:R-:W-:Y:S01]  /*a010*/  LOP3.LUT R24, R25, 0x380, RZ, 0xc0, !PT ;  /* 0x0000038019187812 */ /* 0x000fe200078ec0ff */
[----:B------:R-:W-:Y:S01]  /*a020*/  VIADD R6, R26, 0x8 ;  /* 0x000000081a067836 */ /* 0x000fe20000000000 */
[----:B------:R-:W-:Y:S01]  /*a030*/  LOP3.LUT R32, R32, R33, RZ, 0x3c, !PT ;  /* 0x0000002120207212 */ /* 0x000fe200078e3cff */
[----:B------:R-:W-:Y:S01]  /*a040*/  IMAD.IADD R5, R5, 0x1, R11 ;  /* 0x0000000105057824 */ /* 0x000fe200078e020b */
[----:B------:R-:W-:Y:S01]  /*a050*/  LEA R11, P0, R4, UR8, 0x2 ;  /* 0x00000008040b7c11 */ /* 0x000fe2000f8010ff */
[----:B------:R-:W-:Y:S01]  /*a060*/  IMAD.X R33, RZ, RZ, R21, P3 ;  /* 0x000000ffff217224 */ /* 0x000fe200018e0615 */
[----:B------:R-:W-:Y:S02]  /*a070*/  SHF.R.U64 R24, R24, 0x3, RZ ;  /* 0x0000000318187819 */ /* 0x000fe400000012ff */
[----:B------:R-:W-:Y:S01]  /*a080*/  LEA.HI.X R14, R4, UR9, R5, 0x2, P0 ;  /* 0x00000009040e7c11 */ /* 0x000fe200080f1405 */
[----:B------:R-:W-:Y:S01]  /*a090*/  SHFL.IDX PT, R36, R11, RZ, 0x1c1f ;  /* 0x001c1fff0b247589 */ /* 0x000fe200000e0000 */
[----:B------:R-:W-:-:S02]  /*a0a0*/  IADD3 R45, P0, R20, 0x5000, RZ ;  /* 0x00005000142d7810 */ /* 0x000fc40007f1e0ff */
[----:B------:R-:W-:Y:S01]  /*a0b0*/  IADD3 R10, P3, R20, 0xb000, RZ ;  /* 0x0000b000140a7810 */ /* 0x000fe20007f7e0ff */
[----:B------:R-:W0:Y:S01]  /*a0c0*/  SHFL.IDX PT, R37, R14, RZ, 0x1c1f ;  /* 0x001c1fff0e257589 */ /* 0x000e2200000e0000 */
[----:B------:R-:W-:Y:S02]  /*a0d0*/  LOP3.LUT R44, R45, 0x380, RZ, 0xc0, !PT ;  /* 0x000003802d2c7812 */ /* 0x000fe400078ec0ff */
[----:B------:R-:W-:Y:S01]  /*a0e0*/  LOP3.LUT R24, R24, R25, RZ, 0x3c, !PT ;  /* 0x0000001918187212 */ /* 0x000fe200078e3cff */
[--C-:B------:R-:W-:Y:S01]  /*a0f0*/  IMAD.X R25, RZ, RZ, R21.reuse, P2 ;  /* 0x000000ffff197224 */ /* 0x100fe200010e0615 */
[----:B------:R-:W-:Y:S01]  /*a100*/  SHF.R.U64 R44, R44, 0x3, RZ ;  /* 0x000000032c2c7819 */ /* 0x000fe200000012ff */
[----:B------:R-:W-:Y:S01]  /*a110*/  SHFL.IDX PT, R40, R11, 0x1, 0x1c1f ;  /* 0x003c1f000b287f89 */ /* 0x000fe200000e0000 */
[----:B------:R-:W-:Y:S02]  /*a120*/  LOP3.LUT R3, R10, 0x380, RZ, 0xc0, !PT ;  /* 0x000003800a037812 */ /* 0x000fe400078ec0ff */
[----:B------:R-:W-:Y:S01]  /*a130*/  IADD3 R9, P6, R20, 0x2000, RZ ;  /* 0x0000200014097810 */ /* 0x000fe20007fde0ff */
[----:B------:R-:W1:Y:S01]  /*a140*/  SHFL.IDX PT, R41, R14, 0x1, 0x1c1f ;  /* 0x003c1f000e297f89 */ /* 0x000e6200000e0000 */
[----:B------:R-:W-:Y:S01]  /*a150*/  LOP3.LUT R44, R44, R45, RZ, 0x3c, !PT ;  /* 0x0000002d2c2c7212 */ /* 0x000fe200078e3cff */
[----:B------:R-:W-:Y:S01]  /*a160*/  IMAD.X R45, RZ, RZ, R21, P0 ;  /* 0x000000ffff2d7224 */ /* 0x000fe200000e0615 */
[----:B------:R-:W-:-:S02]  /*a170*/  LOP3.LUT P0, RZ, R197, 0x3, RZ, 0xc0, !PT ;  /* 0x00000003c5ff7812 */ /* 0x000fc4000780c0ff */
[C---:B------:R-:W-:Y:S02]  /*a180*/  IADD3 R53, P4, R20.reuse, 0x4000, RZ ;  /* 0x0000400014357810 */ /* 0x040fe40007f9e0ff */
[----:B------:R-:W-:Y:S01]  /*a190*/  LOP3.LUT R7, R20, 0x380, RZ, 0xc0, !PT ;  /* 0x0000038014077812 */ /* 0x000fe200078ec0ff */
[----:B------:R-:W-:Y:S01]  /*a1a0*/  UIMAD UR7, UR11, UR12, URZ ;  /* 0x0000000c0b0772a4 */ /* 0x000fe2000f8e023f */
[----:B------:R-:W-:Y:S01]  /*a1b0*/  ISETP.GE.OR P2, PT, R26, R43, P0 ;  /* 0x0000002b1a00720c */ /* 0x000fe20000746670 */
[----:B------:R-:W-:Y:S01]  /*a1c0*/  UIMAD.WIDE.U32 UR8, UR4, UR12, URZ ;  /* 0x0000000c040872a5 */ /* 0x000fe2000f8e003f */
[----:B------:R-:W-:Y:S01]  /*a1d0*/  SHF.R.U64 R3, R3, 0x3, RZ ;  /* 0x0000000303037819 */ /* 0x000fe200000012ff */
[----:B------:R-:W-:Y:S01]  /*a1e0*/  ULDC.64 UR10, c[0x0][0xae8] ;  /* 0x0002ba00000a7ab9 */ /* 0x000fe20000000a00 */
[----:B------:R-:W-:Y:S01]  /*a1f0*/  IADD3 R5, P5, R20, 0x3000, RZ ;  /* 0x0000300014057810 */ /* 0x000fe20007fbe0ff */
[----:B------:R-:W-:Y:S01]  /*a200*/  IMAD.X R49, RZ, RZ, R21, P3 ;  /* 0x000000ffff317224 */ /* 0x000fe200018e0615 */
[----:B------:R-:W-:-:S02]  /*a210*/  LOP3.LUT R48, R3, R10, RZ, 0x3c, !PT ;  /* 0x0000000a03307212 */ /* 0x000fc400078e3cff */
[----:B------:R-:W2:Y:S01]  /*a220*/  @P1 LDC R3, c[0x0][0xbec] ;  /* 0x0002fb00ff031b82 */ /* 0x000ea20000000800 */
[----:B------:R-:W-:Y:S02]  /*a230*/  LOP3.LUT R8, R9, 0x380, RZ, 0xc0, !PT ;  /* 0x0000038009087812 */ /* 0x000fe400078ec0ff */
[----:B------:R-:W-:Y:S02]  /*a240*/  LOP3.LUT R4, R5, 0x380, RZ, 0xc0, !PT ;  /* 0x0000038005047812 */ /* 0x000fe400078ec0ff */
[----:B------:R-:W-:Y:S01]  /*a250*/  LOP3.LUT R52, R53, 0x380, RZ, 0xc0, !PT ;  /* 0x0000038035347812 */ /* 0x000fe200078ec0ff */
[----:B0-----:R0:W-:Y:S01]  /*a260*/  @!P2 ST.E desc[UR36][R36.64], R0 ;  /* 0x000000002400a985 */ /* 0x0011e2000c101924 */
[----:B------:R-:W-:Y:S02]  /*a270*/  ISETP.GE.OR P0, PT, R6, R43, P0 ;  /* 0x0000002b0600720c */ /* 0x000fe40000706670 */
[----:B------:R-:W-:Y:S02]  /*a280*/  SHF.R.U64 R8, R8, 0x3, RZ ;  /* 0x0000000308087819 */ /* 0x000fe400000012ff */
[----:B------:R-:W-:-:S02]  /*a290*/  SHF.R.U64 R4, R4, 0x3, RZ ;  /* 0x0000000304047819 */ /* 0x000fc400000012ff */
[----:B------:R-:W-:Y:S02]  /*a2a0*/  SHF.R.U64 R52, R52, 0x3, RZ ;  /* 0x0000000334347819 */ /* 0x000fe400000012ff */
[----:B------:R-:W-:Y:S02]  /*a2b0*/  SHF.R.U64 R7, R7, 0x3, RZ ;  /* 0x0000000307077819 */ /* 0x000fe400000012ff */
[----:B------:R-:W-:Y:S01]  /*a2c0*/  LOP3.LUT R8, R8, R9, RZ, 0x3c, !PT ;  /* 0x0000000908087212 */ /* 0x000fe200078e3cff */
[----:B0-----:R-:W0:Y:S01]  /*a2d0*/  @P1 LDC R37, c[0x0][0xbf0] ;  /* 0x0002fc00ff251b82 */ /* 0x001e220000000800 */
[----:B------:R-:W-:Y:S01]  /*a2e0*/  LOP3.LUT R4, R4, R5, RZ, 0x3c, !PT ;  /* 0x0000000504047212 */ /* 0x000fe200078e3cff */
[--C-:B------:R-:W-:Y:S01]  /*a2f0*/  IMAD.X R9, RZ, RZ, R21.reuse, P6 ;  /* 0x000000ffff097224 */ /* 0x100fe200030e0615 */
[----:B------:R-:W-:Y:S01]  /*a300*/  LOP3.LUT R52, R52, R53, RZ, 0x3c, !PT ;  /* 0x0000003534347212 */ /* 0x000fe200078e3cff */
[--C-:B------:R-:W-:Y:S01]  /*a310*/  IMAD.X R5, RZ, RZ, R21.reuse, P5 ;  /* 0x000000ffff057224 */ /* 0x100fe200028e0615 */
[C---:B------:R-:W-:Y:S01]  /*a320*/  IADD3 R65, P6, R20.reuse, 0x8000, RZ ;  /* 0x0000800014417810 */ /* 0x040fe20007fde0ff */
[----:B------:R-:W-:Y:S01]  /*a330*/  IMAD.X R53, RZ, RZ, R21, P4 ;  /* 0x000000ffff357224 */ /* 0x000fe200020e0615 */
[C---:B------:R-:W-:Y:S01]  /*a340*/  IADD3 R61, P5, R20.reuse, 0x9000, RZ ;  /* 0x00009000143d7810 */ /* 0x040fe20007fbe0ff */
[----:B------:R-:W-:Y:S01]  /*a350*/  UIMAD UR7, UR4, UR13, UR7 ;  /* 0x0000000d040772a4 */ /* 0x000fe2000f8e0207 */
[----:B------:R-:W-:Y:S01]  /*a360*/  IADD3 R57, P4, R20, 0xa000, RZ ;  /* 0x0000a00014397810 */ /* 0x000fe20007f9e0ff */
[----:B------:R-:W-:Y:S01]  /*a370*/  IMAD R0, R23, 0x20, R194 ;  /* 0x0000002017007824 */ /* 0x000fe200078e02c2 */
[----:B------:R-:W-:Y:S01]  /*a380*/  LOP3.LUT R20, R7, R20, RZ, 0x3c, !PT ;  /* 0x0000001407147212 */ /* 0x000fe200078e3cff */
[----:B------:R-:W-:Y:S01]  /*a390*/  UIADD3 UR9, UR9, UR7, URZ ;  /* 0x0000000709097290 */ /* 0x000fe2000fffe03f */
[----:B------:R-:W-:Y:S01]  /*a3a0*/  LOP3.LUT R64, R65, 0x380, RZ, 0xc0, !PT ;  /* 0x0000038041407812 */ /* 0x000fe200078ec0ff */
[----:B------:R-:W-:Y:S01]  /*a3b0*/  UIMAD UR4, UR14, UR10, URZ ;  /* 0x0000000a0e0472a4 */ /* 0x000fe2000f8e023f */
[----:B------:R-:W-:Y:S01]  /*a3c0*/  LOP3.LUT R60, R61, 0x380, RZ, 0xc0, !PT ;  /* 0x000003803d3c7812 */ /* 0x000fe200078ec0ff */
[----:B-1----:R1:W-:Y:S01]  /*a3d0*/  @!P0 ST.E desc[UR36][R40.64], R2 ;  /* 0x0000000228008985 */ /* 0x0023e2000c101924 */
[----:B------:R-:W-:Y:S01]  /*a3e0*/  LOP3.LUT R56, R57, 0x380, RZ, 0xc0, !PT ;  /* 0x0000038039387812 */ /* 0x000fe200078ec0ff */
[----:B------:R-:W-:Y:S01]  /*a3f0*/  UIMAD UR4, UR17, UR11, UR4 ;  /* 0x0000000b110472a4 */ /* 0x000fe2000f8e0204 */
[----:B------:R-:W-:Y:S01]  /*a400*/  SHF.R.U64 R64, R64, 0x3, RZ ;  /* 0x0000000340407819 */ /* 0x000fe200000012ff */
[----:B------:R3:W5:Y:S01]  /*a410*/  LD.E.128 R28, desc[UR36][R20.64] ;  /* 0x00000024141c7980 */ /* 0x000762000c101d00 */
[----:B------:R-:W-:Y:S01]  /*a420*/  UIMAD.WIDE.U32 UR8, UR17, UR10, UR8 ;  /* 0x0000000a110872a5 */ /* 0x000fe2000f8e0008 */
[----:B------:R-:W-:-:S02]  /*a430*/  SHF.R.U64 R60, R60, 0x3, RZ ;  /* 0x000000033c3c7819 */ /* 0x000fc400000012ff */
[----:B------:R-:W-:Y:S01]  /*a440*/  SHF.R.U64 R56, R56, 0x3, RZ ;  /* 0x0000000338387819 */ /* 0x000fe200000012ff */
[----:B------:R-:W-:Y:S01]  /*a450*/  ULDC.64 UR10, c[0x0][0xaf0] ;  /* 0x0002bc00000a7ab9 */ /* 0x000fe20000000a00 */
[----:B------:R-:W-:Y:S01]  /*a460*/  LOP3.LUT R64, R64, R65, RZ, 0x3c, !PT ;  /* 0x0000004140407212 */ /* 0x000fe200078e3cff */
[----:B------:R-:W5:Y:S01]  /*a470*/  LD.E.128 R12, desc[UR36][R12.64] ;  /* 0x000000240c0c7980 */ /* 0x000f62000c101d00 */
[----:B---3--:R-:W-:Y:S01]  /*a480*/  VIADD R20, R0, UR42 ;  /* 0x0000002a00147c36 */ /* 0x008fe20008000000 */
[----:B------:R-:W-:Y:S01]  /*a490*/  UIADD3 UR9, UR9, UR4, URZ ;  /* 0x0000000409097290 */ /* 0x000fe2000fffe03f */
[----:B------:R-:W-:Y:S01]  /*a4a0*/  LOP3.LUT R60, R60, R61, RZ, 0x3c, !PT ;  /* 0x0000003d3c3c7212 */ /* 0x000fe200078e3cff */
[--C-:B------:R-:W-:Y:S01]  /*a4b0*/  IMAD.X R65, RZ, RZ, R21.reuse, P6 ;  /* 0x000000ffff417224 */ /* 0x100fe200030e0615 */
[----:B------:R-:W-:Y:S01]  /*a4c0*/  LOP3.LUT R56, R56, R57, RZ, 0x3c, !PT ;  /* 0x0000003938387212 */ /* 0x000fe200078e3cff */
[----:B--2---:R-:W-:Y:S01]  /*a4d0*/  @P1 IMAD.HI.U32 R0, R20, R3, RZ ;  /* 0x0000000314001227 */ /* 0x004fe200078e00ff */
[----:B------:R-:W-:Y:S01]  /*a4e0*/  UIMAD UR4, UR16, UR10, URZ ;  /* 0x0000000a100472a4 */ /* 0x000fe2000f8e023f */
[----:B------:R-:W-:Y:S01]  /*a4f0*/  IADD3.X R61, RZ, R21, RZ, P5, !PT ;  /* 0x00000015ff3d7210 */ /* 0x000fe20002ffe4ff */
[----:B------:R-:W5:Y:S01]  /*a500*/  LD.E.128 R8, desc[UR36][R8.64] ;  /* 0x0000002408087980 */ /* 0x000f62000c101d00 */
[----:B------:R-:W-:-:S02]  /*a510*/  IMAD.X R57, RZ, RZ, R21, P4 ;  /* 0x000000ffff397224 */ /* 0x000fc400020e0615 */
[----:B------:R-:W-:Y:S01]  /*a520*/  IMAD.MOV.U32 R21, RZ, RZ, R20 ;  /* 0x000000ffff157224 */ /* 0x000fe200078e0014 */
[----:B0-----:R-:W-:Y:S01]  /*a530*/  @P1 SHF.R.U32.HI R21, RZ, R37, R0 ;  /* 0x00000025ff151219 */ /* 0x001fe20000011600 */
[----:B------:R-:W-:Y:S01]  /*a540*/  UIMAD UR4, UR15, UR11, UR4 ;  /* 0x0000000b0f0472a4 */ /* 0x000fe2000f8e0204 */
[----:B------:R-:W5:Y:S01]  /*a550*/  LD.E.128 R4, desc[UR36][R4.64] ;  /* 0x0000002404047980 */ /* 0x000f62000c101d00 */
[----:B------:R-:W-:Y:S01]  /*a560*/  UIMAD.WIDE.U32 UR8, UR15, UR10, UR8 ;  /* 0x0000000a0f0872a5 */ /* 0x000fe2000f8e0008 */
[--C-:B------:R-:W-:Y:S01]  /*a570*/  SHF.R.S32.HI R0, RZ, 0x1f, R21.reuse ;  /* 0x0000001fff007819 */ /* 0x100fe20000011415 */
[----:B------:R-:W-:Y:S01]  /*a580*/  IMAD.MOV R37, RZ, RZ, -R21 ;  /* 0x000000ffff257224 */ /* 0x000fe200078e0a15 */
[----:B------:R-:W-:Y:S01]  /*a590*/  ULDC.64 UR10, c[0x0][0xae0] ;  /* 0x0002b800000a7ab9 */ /* 0x000fe20000000a00 */
[----:B------:R-:W-:Y:S01]  /*a5a0*/  UIADD3 UR4, UR9, UR4, URZ ;  /* 0x0000000409047290 */ /* 0x000fe2000fffe03f */
[----:B------:R-:W5:Y:S01]  /*a5b0*/  LD.E.128 R52, desc[UR36][R52.64] ;  /* 0x0000002434347980 */ /* 0x000f62000c101d00 */
[----:B------:R-:W-:-:S02]  /*a5c0*/  IMAD R0, R0, UR10, RZ ;  /* 0x0000000a00007c24 */ /* 0x000fc4000f8e02ff */
[----:B------:R-:W-:Y:S01]  /*a5d0*/  IMAD R37, R68, R37, R20 ;  /* 0x0000002544257224 */ /* 0x000fe200078e0214 */
[----:B------:R-:W5:Y:S01]  /*a5e0*/  LD.E.128 R44, desc[UR36][R44.64] ;  /* 0x000000242c2c7980 */ /* 0x000f62000c101d00 */
[----:B------:R-:W-:Y:S02]  /*a5f0*/  IMAD.U32 R3, RZ, RZ, UR9 ;  /* 0x00000009ff037e24 */ /* 0x000fe4000f8e00ff */
[----:B-1----:R-:W-:Y:S01]  /*a600*/  IMAD.U32 R2, RZ, RZ, UR8 ;  /* 0x00000008ff027e24 */ /* 0x002fe2000f8e00ff */
[----:B------:R-:W5:Y:S01]  /*a610*/  LD.E.128 R32, desc[UR36][R32.64] ;  /* 0x0000002420207980 */ /* 0x000f62000c101d00 */
[----:B------:R-:W-:Y:S01]  /*a620*/  IMAD.U32 R3, RZ, RZ, UR4 ;  /* 0x00000004ff037e24 */ /* 0x000fe2000f8e00ff */
[----:B------:R-:W-:Y:S01]  /*a630*/  ULDC.64 UR8, c[0x0][0xad8] ;  /* 0x0002b60000087ab9 */ /* 0x000fe20000000a00 */
[----:B------:R-:W-:Y:S01]  /*a640*/  IMAD R41, R21, UR11, R0 ;  /* 0x0000000b15297c24 */ /* 0x000fe2000f8e0200 */
[----:B------:R-:W5:Y:S01]  /*a650*/  LD.E.128 R24, desc[UR36][R24.64] ;  /* 0x0000002418187980 */ /* 0x000f62000c101d00 */
[----:B------:R-:W-:-:S03]  /*a660*/  SHF.R.S32.HI R0, RZ, 0x1f, R37 ;  /* 0x0000001fff007819 */ /* 0x000fc60000011425 */
[----:B------:R-:W5:Y:S01]  /*a670*/  LD.E.128 R64, desc[UR36][R64.64] ;  /* 0x0000002440407980 */ /* 0x000f62000c101d00 */
[----:B------:R-:W-:-:S03]  /*a680*/  IMAD.WIDE.U32 R2, R21, UR10, R2 ;  /* 0x0000000a15027c25 */ /* 0x000fc6000f8e0002 */
        /* <DEDUP_REMOVED lines=9> */
[----:B------:R-:W-:-:S02]  /*a720*/  IMAD.IADD R3, R3, 0x1, R41 ;  /* 0x0000000103037824 */ /* 0x000fc400078e0229 */
[----:B------:R-:W-:Y:S01]  /*a730*/  IMAD R20, R0, UR8, RZ ;  /* 0x0000000800147c24 */ /* 0x000fe2000f8e02ff */
[----:B------:R-:W-:Y:S01]  /*a740*/  IADD3 R68, R194, UR42, RZ ;  /* 0x0000002ac2447c10 */ /* 0x000fe2000fffe0ff */
[----:B------:R-:W-:-:S04]  /*a750*/  IMAD.WIDE.U32 R2, R37, UR8, R2 ;  /* 0x0000000825027c25 */ /* 0x000fc8000f8e0002 */
[----:B------:R-:W-:Y:S01]  /*a760*/  IMAD R21, R37, UR9, R20 ;  /* 0x0000000925157c24 */ /* 0x000fe2000f8e0214 */
[----:B------:R-:W-:Y:S01]  /*a770*/  ISETP.GE.AND P2, PT, R68, R43, PT ;  /* 0x0000002b4400720c */ /* 0x000fe20003f46270 */
[----:B------:R-:W-:Y:S01]  /*a780*/  ULDC.64 UR8, c[0x0][0xa80] ;  /* 0x0002a00000087ab9 */ /* 0x000fe20000000a00 */
[----:B------:R-:W-:Y:S01]  /*a790*/  VIADD R42, R42, 0x30820 ;  /* 0x000308202a2a7836 */ /* 0x000fe20000000000 */
[----:B------:R-:W-:Y:S01]  /*a7a0*/  LEA R38, P3, R2, UR8, 0x1 ;  /* 0x0000000802267c11 */ /* 0x000fe2000f8608ff */
[----:B------:R-:W-:Y:S02]  /*a7b0*/  IMAD.IADD R3, R3, 0x1, R21 ;  /* 0x0000000103037824 */ /* 0x000fe400078e0215 */
[----:B------:R-:W-:Y:S01]  /*a7c0*/  VIADD R0, R68, 0x20 ;  /* 0x0000002044007836 */ /* 0x000fe20000000000 */
[----:B------:R-:W-:Y:S02]  /*a7d0*/  PRMT R42, RZ, 0x654, R42 ;  /* 0x00000654ff2a7816 */ /* 0x000fe4000000002a */
[----:B------:R-:W-:-:S02]  /*a7e0*/  LEA.HI.X R40, R2, UR9, R3, 0x1, P3 ;  /* 0x0000000902287c11 */ /* 0x000fc400098f0c03 */
[-C--:B------:R-:W-:Y:S01]  /*a7f0*/  ISETP.GE.AND P1, PT, R0, R43.reuse, PT ;  /* 0x0000002b0000720c */ /* 0x080fe20003f26270 */
[----:B------:R-:W-:Y:S01]  /*a800*/  VIADD R0, R68, 0x40 ;  /* 0x0000004044007836 */ /* 0x000fe20000000000 */
[----:B0-----:R0:W1:Y:S01]  /*a810*/  SHFL.IDX PT, R21, R38, RZ, 0x181f ;  /* 0x00181fff26157589 */ /* 0x00106200000e0000 */
[----:B------:R0:W-:Y:S01]  /*a820*/  SYNCS.ARRIVE.TRANS64.RED.A1T0 RZ, [R42+URZ], RZ ;  /* 0x000000ff2aff79a7 */ /* 0x0001e2000810043f */
[----:B------:R-:W-:Y:S02]  /*a830*/  BSSY B1, `(.L_x_2461) ;  /* 0x0000011000017945 */ /* 0x000fe40003800000 */
[----:B------:R0:W2:Y:S01]  /*a840*/  SHFL.IDX PT, R37, R40, RZ, 0x181f ;  /* 0x00181fff28257589 */ /* 0x0000a200000e0000 */
        /* <DEDUP_REMOVED lines=15> */
.L_x_2462:
[----:B------:R-:W-:Y:S05]  /*a940*/  BSYNC B1 ;  /* 0x0000000000017941 */ /* 0x000fea0003800000 */
.L_x_2461:
        /* <DEDUP_REMOVED lines=11> */
[-C--:B----4-:R-:W-:Y:S02]  /*aa00*/  @!P4 LEA.HI.X R3, R16, R29.reuse, R204, 0x1, P1 ;  /* 0x0000001d1003c211 */ /* 0x090fe400008f0ccc */
[-C--:B-1----:R-:W-:Y:S02]  /*aa10*/  @!P5 LEA.HI.X R21, R19, R29.reuse, R203, 0x1, P2 ;  /* 0x0000001d1315d211 */ /* 0x082fe400010f0ccb */
[----:B------:R-:W-:Y:S01]  /*aa20*/  @!P6 LEA.HI.X R29, R22, R29, R202, 0x1, P3 ;  /* 0x0000001d161de211 */ /* 0x000fe200018f0cca */
[----:B------:R0:W-:Y:S04]  /*aa30*/  @!P4 ST.E.128 desc[UR36][R2.64], R12 ;  /* 0x0000000c0200c985 */ /* 0x0001e8000c101d24 */
[----:B------:R0:W-:Y:S04]  /*aa40*/  @!P5 ST.E.128 desc[UR36][R20.64], R44 ;  /* 0x0000002c1400d985 */ /* 0x0001e8000c101d24 */
[----:B------:R0:W-:Y:S02]  /*aa50*/  @!P6 ST.E.128 desc[UR36][R28.64], R60 ;  /* 0x0000003c1c00e985 */ /* 0x0001e4000c101d24 */
.L_x_2464:
[----:B------:R-:W-:Y:S05]  /*aa60*/  BSYNC B1 ;  /* 0x0000000000017941 */ /* 0x000fea0003800000 */
.L_x_2463:
[----:B0-----:R0:W0:Y:S01]  /*aa70*/  SHFL.IDX PT, R15, R40, 0x2, 0x181f ;  /* 0x00581f00280f7f89 */ /* 0x00102200000e0000 */
        /* <DEDUP_REMOVED lines=16> */
.L_x_2466:
[----:B------:R-:W-:Y:S05]  /*ab80*/  BSYNC B1 ;  /* 0x0000000000017941 */ /* 0x000fea0003800000 */
.L_x_2465:
        /* <DEDUP_REMOVED lines=8> */
[CC--:B0-----:R-:W-:Y:S02]  /*ac10*/  @!P2 LEA R2, P0, R16.reuse, R13.reuse, 0x1 ;  /* 0x0000000d1002a211 */ /* 0x0c1fe400078008ff */
        /* <DEDUP_REMOVED lines=11> */
.L_x_2459:
[----:B------:R-:W-:Y:S01]  /*acd0*/  R2UR UR4, R192 ;  /* 0x00000000c00472ca */ /* 0x000fe200000e0000 */
[----:B------:R-:W-:Y:S01]  /*ace0*/  ULDC.64 UR8, c[0x0][0xc00] ;  /* 0x0003000000087ab9 */ /* 0x000fe20000000a00 */
[----:B------:R-:W0:Y:S01]  /*acf0*/  LDC R11, c[0x0][0xbe8] ;  /* 0x0002fa00ff0b7b82 */ /* 0x000e220000000800 */
[----:B------:R-:W-:Y:S01]  /*ad00*/  UISETP.NE.U32.AND UP0, UPT, UR8, URZ, UPT ;  /* 0x0000003f0800728c */ /* 0x000fe2000bf05070 */
[----:B------:R-:W-:-:S03]  /*ad10*/  R2UR UR7, R193 ;  /* 0x00000000c10772ca */ /* 0x000fc600000e0000 */
[----:B------:R-:W-:-:S03]  /*ad20*/  UISETP.NE.AND.EX UP0, UPT, UR9, URZ, UPT, UP0 ;  /* 0x0000003f0900728c */ /* 0x000fc6000bf05300 */
[----:B------:R-:W-:-:S03]  /*ad30*/  ULDC.64 UR8, c[0x0][0xc00] ;  /* 0x0003000000087ab9 */ /* 0x000fc60000000a00 */
[----:B------:R-:W-:Y:S01]  /*ad40*/  UIMAD.WIDE UR8, UR4, 0x4, UR8 ;  /* 0x00000004040878a5 */ /* 0x000fe2000f8e0208 */
[----:B------:R-:W-:-:S05]  /*ad50*/  PLOP3.LUT P2, PT, PT, PT, UP0, 0x80, 0x0 ;  /* 0x000000000000781c */ /* 0x000fca0003f4f008 */
[----:B------:R-:W-:Y:S02]  /*ad60*/  IMAD.U32 R2, RZ, RZ, UR8 ;  /* 0x00000008ff027e24 */ /* 0x000fe4000f8e00ff */
[----:B------:R-:W-:Y:S01]  /*ad70*/  IMAD.U32 R3, RZ, RZ, UR9 ;  /* 0x00000009ff037e24 */ /* 0x000fe2000f8e00ff */
[----:B------:R-:W-:Y:S02]  /*ad80*/  ULDC.64 UR8, c[0x0][0xc08] ;  /* 0x0003020000087ab9 */ /* 0x000fe40000000a00 */
[----:B------:R-:W-:-:S03]  /*ad90*/  UISETP.NE.U32.AND UP1, UPT, UR8, URZ, UPT ;  /* 0x0000003f0800728c */ /* 0x000fc6000bf25070 */
[----:B------:R-:W2:Y:S01]  /*ada0*/  @P2 LDG.E R6, desc[UR36][R2.64] ;  /* 0x0000002402062981 */ /* 0x000ea2000c1e1900 */
[----:B------:R-:W-:-:S06]  /*adb0*/  UISETP.NE.AND.EX UP1, UPT, UR9, URZ, UPT, UP1 ;  /* 0x0000003f0900728c */ /* 0x000fcc000bf25310 */
[----:B------:R-:W-:-:S05]  /*adc0*/  PLOP3.LUT P3, PT, PT, PT, UP1, 0x80, 0x0 ;  /* 0x000000000000781c */ /* 0x000fca0003f6f018 */
[----:B------:R-:W-:Y:S02]  /*add0*/  @UP1 ULDC.64 UR8, c[0x0][0xc08] ;  /* 0x0003020000081ab9 */ /* 0x000fe40000000a00 */
[----:B------:R-:W-:-:S03]  /*ade0*/  @UP1 UIMAD.WIDE UR8, UR4, 0x4, UR8 ;  /* 0x00000004040818a5 */ /* 0x000fc6000f8e0208 */
[----:B------:R-:W-:Y:S02]  /*adf0*/  ULDC UR4, c[0x0][0xa88] ;  /* 0x0002a20000047ab9 */ /* 0x000fe40000000800 */
[----:B------:R-:W-:Y:S01]  /*ae00*/  IMAD.U32 R0, RZ, RZ, UR4 ;  /* 0x00000004ff007e24 */ /* 0x000fe2000f8e00ff */
        /* <DEDUP_REMOVED lines=15> */
.L_x_2468:
[----:B------:R-:W-:Y:S01]  /*af00*/  R2UR UR8, R192 ;  /* 0x00000000c00872ca */ /* 0x000fe200000e0000 */
[----:B------:R-:W-:Y:S01]  /*af10*/  BSSY B1, `(.L_x_2469) ;  /* 0x000002f000017945 */ /* 0x000fe20003800000 */
[----:B------:R-:W-:-:S11]  /*af20*/  R2UR UR7, R195 ;  /* 0x00000000c30772ca */ /* 0x000fd600000e0000 */
[----:B------:R-:W-:Y:S02]  /*af30*/  USEL UR12, UR8, URZ, !UP0 ;  /* 0x0000003f080c7287 */ /* 0x000fe4000c000000 */
[----:B------:R-:W-:Y:S01]  /*af40*/  USEL UR13, UR7, URZ, !UP0 ;  /* 0x0000003f070d7287 */ /* 0x000fe2000c000000 */
[----:B------:R-:W-:Y:S11]  /*af50*/  @P1 BRA `(.L_x_2470) ;  /* 0x0000000000a81947 */ /* 0x000ff60003800000 */
[----:B------:R-:W0:Y:S01]  /*af60*/  S2R R3, SR_TID.X ;  /* 0x0000000000037919 */ /* 0x000e220000002100 */
[----:B------:R-:W1:Y:S01]  /*af70*/  LDC R7, c[0x0][0xbe8] ;  /* 0x0002fa00ff077b82 */ /* 0x000e620000000800 */
[----:B------:R-:W-:Y:S02]  /*af80*/  IMAD.U32 R4, RZ, RZ, UR42 ;  /* 0x0000002aff047e24 */ /* 0x000fe4000f8e00ff */
[----:B-1---5:R-:W-:-:S03]  /*af90*/  IMAD R2, R0, R7, RZ ;  /* 0x0000000700027224 */ /* 0x022fc600078e02ff */
[----:B0-----:R-:W-:-:S04]  /*afa0*/  IADD3 R4, R4, -0x80, R3 ;  /* 0xffffff8004047810 */ /* 0x001fc80007ffe003 */
[----:B------:R-:W-:-:S13]  /*afb0*/  ISETP.GE.AND P1, PT, R4, R2, PT ;  /* 0x000000020400720c */ /* 0x000fda0003f26270 */
[----:B------:R-:W-:Y:S05]  /*afc0*/  @P1 BRA `(.L_x_2470) ;  /* 0x00000000008c1947 */ /* 0x000fea0003800000 */
[----:B------:R-:W-:Y:S01]  /*afd0*/  ISETP.NE.AND P1, PT, R7, 0x1, PT ;  /* 0x000000010700780c */ /* 0x000fe20003f25270 */
[----:B------:R-:W-:Y:S01]  /*afe0*/  ULDC.64 UR14, c[0x0][0xb90] ;  /* 0x0002e400000e7ab9 */ /* 0x000fe20000000a00 */
[----:B------:R-:W-:Y:S01]  /*aff0*/  R2UR UR16, R193 ;  /* 0x00000000c11072ca */ /* 0x000fe200000e0000 */
[----:B------:R-:W-:Y:S01]  /*b000*/  UIMAD UR7, UR11, UR14, URZ ;  /* 0x0000000e0b0772a4 */ /* 0x000fe2000f8e023f */
[----:B------:R-:W-:Y:S01]  /*b010*/  IMAD.MOV.U32 R2, RZ, RZ, R4 ;  /* 0x000000ffff027224 */ /* 0x000fe200078e0004 */
[----:B------:R-:W-:Y:S01]  /*b020*/  UMOV UR8, UR4 ;  /* 0x0000000400087c82 */ /* 0x000fe20008000000 */
[----:B------:R-:W-:-:S07]  /*b030*/  UMOV UR9, UR10 ;  /* 0x0000000a00097c82 */ /* 0x000fce0008000000 */
[----:B------:R-:W0:Y:S02]  /*b040*/  @P1 LDC R3, c[0x0][0xbec] ;  /* 0x0002fb00ff031b82 */ /* 0x000e240000000800 */
[----:B------:R-:W-:Y:S02]  /*b050*/  UIMAD.WIDE.U32 UR8, UR16, UR14, UR8 ;  /* 0x0000000e100872a5 */ /* 0x000fe4000f8e0008 */
[----:B------:R-:W-:-:S03]  /*b060*/  UIMAD UR7, UR16, UR15, UR7 ;  /* 0x0000000f100772a4 */ /* 0x000fc6000f8e0207 */
[----:B------:R-:W-:Y:S01]  /*b070*/  ULDC.64 UR14, c[0x0][0xb98] ;  /* 0x0002e600000e7ab9 */ /* 0x000fe20000000a00 */
[----:B------:R-:W1:Y:S01]  /*b080*/  @P1 LDC R6, c[0x0][0xbf0] ;  /* 0x0002fc00ff061b82 */ /* 0x000e620000000800 */
[----:B------:R-:W-:Y:S02]  /*b090*/  UIADD3 UR9, UR9, UR7, URZ ;  /* 0x0000000709097290 */ /* 0x000fe4000fffe03f */
[----:B------:R-:W-:Y:S02]  /*b0a0*/  UIMAD UR7, UR13, UR14, URZ ;  /* 0x0000000e0d0772a4 */ /* 0x000fe4000f8e023f */
[----:B------:R-:W-:Y:S02]  /*b0b0*/  UIMAD.WIDE.U32 UR8, UR12, UR14, UR8 ;  /* 0x0000000e0c0872a5 */ /* 0x000fe4000f8e0008 */
[----:B------:R-:W-:-:S03]  /*b0c0*/  UIMAD UR7, UR12, UR15, UR7 ;  /* 0x0000000f0c0772a4 */ /* 0x000fc6000f8e0207 */
        /* <DEDUP_REMOVED lines=19> */
.L_x_2470:
[----:B------:R-:W-:Y:S05]  /*b200*/  BSYNC B1 ;  /* 0x0000000000017941 */ /* 0x000fea0003800000 */
.L_x_2469:
[----:B0-----:R-:W0:Y:S01]  /*b210*/  @P0 LDC R3, c[0x0][0xbf0] ;  /* 0x0002fc00ff030b82 */ /* 0x001e220000000800 */
[----:B------:R-:W-:Y:S01]  /*b220*/  ULDC.64 UR14, c[0x0][0xaa0] ;  /* 0x0002a800000e7ab9 */ /* 0x000fe20000000a00 */
[----:B------:R-:W-:Y:S01]  /*b230*/  R2UR UR16, R193 ;  /* 0x00000000c11072ca */ /* 0x000fe200000e0000 */
[----:B------:R-:W-:Y:S01]  /*b240*/  UIMAD UR7, UR10, UR14, URZ ;  /* 0x0000000e0a0772a4 */ /* 0x000fe2000f8e023f */
[----:B------:R-:W-:Y:S01]  /*b250*/  IMAD R2, R23, 0x20, R194 ;  /* 0x0000002017027824 */ /* 0x000fe200078e02c2 */
[----:B------:R-:W-:Y:S01]  /*b260*/  UIMAD.WIDE.U32 UR8, UR4, UR14, URZ ;  /* 0x0000000e040872a5 */ /* 0x000fe2000f8e003f */
[----:B------:R-:W-:Y:S01]  /*b270*/  BSSY B1, `(.L_x_2471) ;  /* 0x000003c000017945 */ /* 0x000fe20003800000 */
[----:B------:R-:W-:Y:S02]  /*b280*/  UIMAD UR7, UR4, UR15, UR7 ;  /* 0x0000000f040772a4 */ /* 0x000fe4000f8e0207 */
[----:B------:R-:W-:Y:S01]  /*b290*/  IADD3 R6, R2, UR42, RZ ;  /* 0x0000002a02067c10 */ /* 0x000fe2000fffe0ff */
[----:B------:R-:W-:Y:S01]  /*b2a0*/  ULDC.64 UR14, c[0x0][0xae8] ;  /* 0x0002ba00000e7ab9 */ /* 0x000fe20000000a00 */
[----:B------:R-:W-:-:S02]  /*b2b0*/  UIADD3 UR9, UR9, UR7, URZ ;  /* 0x0000000709097290 */ /* 0x000fc4000fffe03f */
[----:B------:R-:W-:Y:S01]  /*b2c0*/  UIMAD UR4, UR11, UR14, URZ ;  /* 0x0000000e0b0472a4 */ /* 0x000fe2000f8e023f */
[----:B------:R-:W-:Y:S01]  /*b2d0*/  @P0 IMAD.HI.U32 R2, R6, R9, RZ ;  /* 0x0000000906020227 */ /* 0x000fe200078e00ff */
[----:B------:R-:W-:Y:S02]  /*b2e0*/  UIMAD.WIDE.U32 UR8, UR16, UR14, UR8 ;  /* 0x0000000e100872a5 */ /* 0x000fe4000f8e0008 */
[----:B------:R-:W-:Y:S01]  /*b2f0*/  UIMAD UR4, UR16, UR15, UR4 ;  /* 0x0000000f100472a4 */ /* 0x000fe2000f8e0204 */
[----:B------:R-:W-:Y:S01]  /*b300*/  IMAD.MOV.U32 R5, RZ, RZ, R6 ;  /* 0x000000ffff057224 */ /* 0x000fe200078e0006 */
[----:B------:R-:W-:Y:S02]  /*b310*/  ULDC.64 UR10, c[0x0][0xaf0] ;  /* 0x0002bc00000a7ab9 */ /* 0x000fe40000000a00 */
[----:B------:R-:W-:Y:S02]  /*b320*/  UIADD3 UR9, UR9, UR4, URZ ;  /* 0x0000000409097290 */ /* 0x000fe4000fffe03f */
[----:B------:R-:W-:Y:S01]  /*b330*/  UIMAD UR4, UR13, UR10, URZ ;  /* 0x0000000a0d0472a4 */ /* 0x000fe2000f8e023f */
[----:B0-----:R-:W-:Y:S01]  /*b340*/  @P0 SHF.R.U32.HI R5, RZ, R3, R2 ;  /* 0x00000003ff050219 */ /* 0x001fe20000011602 */
[----:B------:R-:W-:-:S02]  /*b350*/  UIMAD.WIDE.U32 UR8, UR12, UR10, UR8 ;  /* 0x0000000a0c0872a5 */ /* 0x000fc4000f8e0008 */
[----:B------:R-:W-:Y:S01]  /*b360*/  UIMAD UR4, UR12, UR11, UR4 ;  /* 0x0000000b0c0472a4 */ /* 0x000fe2000f8e0204 */
[--C-:B------:R-:W-:Y:S01]  /*b370*/  SHF.R.S32.HI R2, RZ, 0x1f, R5.reuse ;  /* 0x0000001fff027819 */ /* 0x100fe20000011405 */
[----:B------:R-:W-:Y:S01]  /*b380*/  IMAD.MOV R7, RZ, RZ, -R5 ;  /* 0x000000ffff077224 */ /* 0x000fe200078e0a05 */
[----:B------:R-:W-:Y:S01]  /*b390*/  ULDC.64 UR10, c[0x0][0xae0] ;  /* 0x0002b800000a7ab9 */ /* 0x000fe20000000a00 */
[----:B------:R-:W-:Y:S02]  /*b3a0*/  UIADD3 UR4, UR9, UR4, URZ ;  /* 0x0000000409047290 */ /* 0x000fe4000fffe03f */
[----:B------:R-:W-:Y:S02]  /*b3b0*/  IMAD.U32 R3, RZ, RZ, UR9 ;  /* 0x00000009ff037e24 */ /* 0x000fe4000f8e00ff */
[----:B------:R-:W-:Y:S02]  /*b3c0*/  IMAD R4, R2, UR10, RZ ;  /* 0x0000000a02047c24 */ /* 0x000fe4000f8e02ff */
[----:B------:R-:W-:-:S02]  /*b3d0*/  IMAD R7, R11, R7, R6 ;  /* 0x000000070b077224 */ /* 0x000fc400078e0206 */
[----:B------:R-:W-:Y:S01]  /*b3e0*/  IMAD.U32 R2, RZ, RZ, UR8 ;  /* 0x00000008ff027e24 */ /* 0x000fe2000f8e00ff */
[----:B------:R-:W-:Y:S01]  /*b3f0*/  ULDC.64 UR8, c[0x0][0xad8] ;  /* 0x0002b60000087ab9 */ /* 0x000fe20000000a00 */
[----:B------:R-:W-:Y:S02]  /*b400*/  IMAD.U32 R3, RZ, RZ, UR4 ;  /* 0x00000004ff037e24 */ /* 0x000fe4000f8e00ff */
[C---:B------:R-:W-:Y:S01]  /*b410*/  IMAD R9, R5.reuse, UR11, R4 ;  /* 0x0000000b05097c24 */ /* 0x040fe2000f8e0204 */
[----:B------:R-:W-:Y:S01]  /*b420*/  SHF.R.S32.HI R4, RZ, 0x1f, R7 ;  /* 0x0000001fff047819 */ /* 0x000fe20000011407 */
[----:B------:R-:W-:-:S04]  /*b430*/  IMAD.WIDE.U32 R2, R5, UR10, R2 ;  /* 0x0000000a05027c25 */ /* 0x000fc8000f8e0002 */
[----:B------:R-:W-:Y:S02]  /*b440*/  IMAD.IADD R3, R3, 0x1, R9 ;  /* 0x0000000103037824 */ /* 0x000fe400078e0209 */
[----:B------:R-:W-:Y:S02]  /*b450*/  IMAD R4, R4, UR8, RZ ;  /* 0x0000000804047c24 */ /* 0x000fe4000f8e02ff */
[----:B------:R-:W-:Y:S02]  /*b460*/  VIADD R6, R194, UR42 ;  /* 0x0000002ac2067c36 */ /* 0x000fe40008000000 */
[----:B-----5:R-:W-:Y:S02]  /*b470*/  IMAD R11, R0, R11, RZ ;  /* 0x0000000b000b7224 */ /* 0x020fe400078e02ff */
[C---:B------:R-:W-:Y:S02]  /*b480*/  IMAD R5, R7.reuse, UR9, R4 ;  /* 0x0000000907057c24 */ /* 0x040fe4000f8e0204 */
[----:B------:R-:W-:Y:S01]  /*b490*/  IMAD.WIDE.U32 R2, R7, UR8, R2 ;  /* 0x0000000807027c25 */ /* 0x000fe2000f8e0002 */
[----:B------:R-:W-:Y:S01]  /*b4a0*/  ISETP.GE.AND P2, PT, R6, R11, PT ;  /* 0x0000000b0600720c */ /* 0x000fe20003f46270 */
[----:B------:R-:W-:-:S02]  /*b4b0*/  ULDC.64 UR8, c[0x0][0xa80] ;  /* 0x0002a00000087ab9 */ /* 0x000fc40000000a00 */
[----:B------:R-:W-:Y:S01]  /*b4c0*/  VIADD R0, R6, 0x20 ;  /* 0x0000002006007836 */ /* 0x000fe20000000000 */
[----:B------:R-:W-:Y:S02]  /*b4d0*/  IADD3 R3, R3, R5, RZ ;  /* 0x0000000503037210 */ /* 0x000fe40007ffe0ff */
[----:B------:R-:W-:Y:S02]  /*b4e0*/  LEA R4, P3, R2, UR8, 0x1 ;  /* 0x0000000802047c11 */ /* 0x000fe4000f8608ff */
[-C--:B------:R-:W-:Y:S01]  /*b4f0*/  ISETP.GE.AND P1, PT, R0, R11.reuse, PT ;  /* 0x0000000b0000720c */ /* 0x080fe20003f26270 */
[----:B------:R-:W-:Y:S01]  /*b500*/  VIADD R0, R6, 0x40 ;  /* 0x0000004006007836 */ /* 0x000fe20000000000 */
[----:B------:R-:W-:Y:S01]  /*b510*/  LEA.HI.X R5, R2, UR9, R3, 0x1, P3 ;  /* 0x0000000902057c11 */ /* 0x000fe200098f0c03 */
[----:B------:R0:W1:Y:S03]  /*b520*/  SHFL.IDX PT, R7, R4, RZ, 0x181f ;  /* 0x00181fff04077589 */ /* 0x00006600000e0000 */
[----:B------:R-:W-:Y:S01]  /*b530*/  ISETP.GE.AND P0, PT, R0, R11, PT ;  /* 0x0000000b0000720c */ /* 0x000fe20003f06270 */
[----:B------:R0:W2:Y:S01]  /*b540*/  SHFL.IDX PT, R3, R5, RZ, 0x181f ;  /* 0x00181fff05037589 */ /* 0x0000a200000e0000 */
[----:B------:R-:W-:Y:S11]  /*b550*/  @P2 BRA `(.L_x_2472) ;  /* 0x0000000000342947 */ /* 0x000ff60003800000 */
        /* <DEDUP_REMOVED lines=13> */
.L_x_2472:
[----:B------:R-:W-:Y:S05]  /*b630*/  BSYNC B1 ;  /* 0x0000000000017941 */ /* 0x000fea0003800000 */
.L_x_2471:
        /* <DEDUP_REMOVED lines=17> */
.L_x_2474:
[----:B------:R-:W-:Y:S05]  /*b750*/  BSYNC B1 ;  /* 0x0000000000017941 */ /* 0x000fea0003800000 */
.L_x_2473:
        /* <DEDUP_REMOVED lines=17> */
.L_x_2476:
[----:B------:R-:W-:Y:S05]  /*b870*/  BSYNC B1 ;  /* 0x0000000000017941 */ /* 0x000fea0003800000 */
.L_x_2475:
        /* <DEDUP_REMOVED lines=18> */
.L_x_2467:
[----:B------:R-:W-:Y:S05]  /*b9a0*/  BSYNC B0 ;  /* 0x0000000000007941 */ /* 0x000fea0003800000 */
.L_x_2458:
[----:B------:R-:W-:Y:S02]  /*b9b0*/  ULDC UR4, c[0x0][0xc3c] ;  /* 0x00030f0000047ab9 */ /* 0x000fe40000000800 */
[----:B------:R-:W-:-:S13]  /*b9c0*/  ISETP.GE.AND P0, PT, R39, UR4, PT ;  /* 0x0000000427007c0c */ /* 0x000fda000bf06270 */
[----:B------:R-:W-:Y:S05]  /*b9d0*/  @!P0 BRA `(.L_x_2477) ;  /* 0xffffff5000e88947 */ /* 0x000fea000383ffff */
[----:B------:R-:W-:Y:S05]  /*b9e0*/  EXIT ;  /* 0x000000000000794d */ /* 0x000fea0003800000 */
.L_x_2416:
        /* <DEDUP_REMOVED lines=16> */
.L_x_2478:
        /* <DEDUP_REMOVED lines=37> */
[----:B------:R-:W-:Y:S01]  /*bd40*/  MOV R4, R3 ;  /* 0x0000000300047202 */ /* 0x000fe20000000f00 */
[----:B------:R-:W-:Y:S01]  /*bd50*/  UMOV UR4, URZ ;  /* 0x0000003f00047c82 */ /* 0x000fe20008000000 */
[----:B------:R-:W-:-:S05]  /*bd60*/  ULDC UR5, c[0x0][0xc38] ;  /* 0x00030e0000057ab9 */ /* 0x000fca0000000800 */
.L_x_2484:
        /* <DEDUP_REMOVED lines=12> */
.L_x_2483:
[----:B------:R-:W-:Y:S05]  /*be30*/  BSYNC B0 ;  /* 0x0000000000007941 */ /* 0x000fea0003800000 */
.L_x_2482:
        /* <DEDUP_REMOVED lines=20> */
.L_x_2480:
[----:B------:R-:W-:-:S04]  /*bf80*/  IMAD.IADD R11, R4, 0x1, -R3 ;  /* 0x00000001040b7824 */ /* 0x000fc800078e0a03 */
[----:B------:R-:W-:-:S05]  /*bf90*/  IMAD R2, R6, UR5, R11 ;  /* 0x0000000506027c24 */ /* 0x000fca000f8e020b */
[----:B------:R-:W-:Y:S02]  /*bfa0*/  ISETP.GT.AND P0, PT, R2, UR6, PT ;  /* 0x0000000602007c0c */ /* 0x000fe4000bf04270 */
[----:B------:R-:W0:Y:S11]  /*bfb0*/  LDC.64 R2, c[0x0][0xc90] ;  /* 0x00032400ff027b82 */ /* 0x000e360000000a00 */
[----:B------:R-:W-:-:S04]  /*bfc0*/  VOTE.ANY R8, PT, !P0 ;  /* 0x0000000000087806 */ /* 0x000fc800040e0100 */
[----:B------:R-:W1:Y:S02]  /*bfd0*/  POPC R13, R8 ;  /* 0x00000008000d7309 */ /* 0x000e640000000000 */
[----:B-1----:R-:W-:-:S05]  /*bfe0*/  IADD3 R19, R13, UR4, RZ ;  /* 0x000000040d137c10 */ /* 0x002fca000fffe0ff */
        /* <DEDUP_REMOVED lines=13> */
.L_x_2485:
[----:B-1----:R-:W-:Y:S02]  /*c0c0*/  IMAD.MOV R2, RZ, RZ, -R3 ;  /* 0x000000ffff027224 */ /* 0x002fe400078e0a03 */
[----:B---3--:R-:W-:Y:S02]  /*c0d0*/  IMAD R16, R16, UR5, R11 ;  /* 0x0000000510107c24 */ /* 0x008fe4000f8e020b */
[----:B------:R-:W-:Y:S01]  /*c0e0*/  IMAD.MOV.U32 R11, RZ, RZ, R2 ;  /* 0x000000ffff0b7224 */ /* 0x000fe200078e0002 */
[----:B------:R-:W-:Y:S02]  /*c0f0*/  IABS R2, R4 ;  /* 0x0000000400027213 */ /* 0x000fe40000000000 */
[----:B--2---:R-:W-:Y:S01]  /*c100*/  IADD3 R9, -R16, UR6, RZ ;  /* 0x0000000610097c10 */ /* 0x004fe2000fffe1ff */
[----:B------:R-:W-:Y:S02]  /*c110*/  IMAD R11, R11, R12, RZ ;  /* 0x0000000c0b0b7224 */ /* 0x000fe400078e02ff */
[----:B------:R-:W-:Y:S01]  /*c120*/  IMAD.MOV R8, RZ, RZ, -R2 ;  /* 0x000000ffff087224 */ /* 0x000fe200078e0a02 */
        /* <DEDUP_REMOVED lines=8> */
[----:B------:R-:W-:Y:S01]  /*c1b0*/  @!P1 IMAD.IADD R3, R3, 0x1, -R12 ;  /* 0x0000000103039824 */ /* 0x000fe200078e0a0c */
[----:B------:R-:W-:Y:S02]  /*c1c0*/  @!P1 IADD3 R2, R2, 0x1, RZ ;  /* 0x0000000102029810 */ /* 0x000fe40007ffe0ff */
        /* <DEDUP_REMOVED lines=14> */
[-C--:B------:R-:W-:Y:S01]  /*c2b0*/  IABS R8, R13.reuse ;  /* 0x0000000d00087213 */ /* 0x080fe20000000000 */
[----:B------:R-:W-:Y:S01]  /*c2c0*/  IMAD.MOV R18, RZ, RZ, -R13 ;  /* 0x000000ffff127224 */ /* 0x000fe200078e0a0d */
[----:B0-----:R-:W-:Y:S02]  /*c2d0*/  IABS R10, R13 ;  /* 0x0000000d000a7213 */ /* 0x001fe40000000000 */
[----:B------:R-:W0:Y:S08]  /*c2e0*/  I2F.RP R6, R8 ;  /* 0x0000000800067306 */ /* 0x000e300000209400 */
[----:B0-----:R-:W0:Y:S02]  /*c2f0*/  MUFU.RCP R6, R6 ;  /* 0x0000000600067308 */ /* 0x001e240000001000 */
[----:B0-----:R-:W-:-:S06]  /*c300*/  VIADD R3, R6, 0xffffffe ;  /* 0x0ffffffe06037836 */ /* 0x001fcc0000000000 */
[----:B------:R-:W0:Y:S02]  /*c310*/  F2I.FTZ.U32.TRUNC.NTZ R3, R3 ;  /* 0x0000000300037305 */ /* 0x000e24000021f000 */
[----:B0-----:R-:W-:-:S04]  /*c320*/  IMAD.MOV R7, RZ, RZ, -R3 ;  /* 0x000000ffff077224 */ /* 0x001fc800078e0a03 */
[----:B------:R-:W-:-:S04]  /*c330*/  IMAD R7, R7, R8, RZ ;  /* 0x0000000807077224 */ /* 0x000fc800078e02ff */
[----:B------:R-:W-:-:S04]  /*c340*/  IMAD.HI.U32 R2, R3, R7, R2 ;  /* 0x0000000703027227 */ /* 0x000fc800078e0002 */
[----:B------:R-:W-:Y:S02]  /*c350*/  IMAD.MOV R3, RZ, RZ, -R10 ;  /* 0x000000ffff037224 */ /* 0x000fe400078e0a0a */
        /* <DEDUP_REMOVED lines=17> */
.L_x_2481:
[----:B------:R-:W-:Y:S01]  /*c470*/  ULDC UR4, c[0x0][0xc3c] ;  /* 0x00030f0000047ab9 */ /* 0x000fe20000000800 */
[----:B------:R-:W-:Y:S02]  /*c480*/  IMAD.MOV.U32 R17, RZ, RZ, RZ ;  /* 0x000000ffff117224 */ /* 0x000fe400078e00ff */
[----:B------:R-:W-:Y:S02]  /*c490*/  IMAD.U32 R16, RZ, RZ, UR6 ;  /* 0x00000006ff107e24 */ /* 0x000fe4000f8e00ff */
[----:B------:R-:W-:Y:S02]  /*c4a0*/  IMAD.MOV.U32 R18, RZ, RZ, RZ ;  /* 0x000000ffff127224 */ /* 0x000fe400078e00ff */
[----:B------:R-:W-:-:S07]  /*c4b0*/  IMAD.U32 R19, RZ, RZ, UR4 ;  /* 0x00000004ff137e24 */ /* 0x000fce000f8e00ff */
.L_x_2486:
[----:B------:R-:W-:-:S13]  /*c4c0*/  ISETP.NE.AND P0, PT, R5, RZ, PT ;  /* 0x000000ff0500720c */ /* 0x000fda0003f05270 */
[----:B------:R-:W0:Y:S01]  /*c4d0*/  @!P0 S2R R3, SR_CgaCtaId ;  /* 0x0000000000038919 */ /* 0x000e220000008800 */
[----:B------:R-:W-:-:S04]  /*c4e0*/  @!P0 MOV R0, 0x400 ;  /* 0x0000040000008802 */ /* 0x000fc80000000f00 */
[----:B0-----:R-:W-:-:S05]  /*c4f0*/  @!P0 LEA R0, R3, R0, 0x18 ;  /* 0x0000000003008211 */ /* 0x001fca00078ec0ff */
[----:B------:R1:W-:Y:S01]  /*c500*/  @!P0 STS.128 [R0+0x308d0], R16 ;  /* 0x0308d01000008388 */ /* 0x0003e20000000c00 */
[----:B------:R-:W-:Y:S06]  /*c510*/  BAR.ARV 0x5, 0x180 ;  /* 0x0146000000007b1d */ /* 0x000fec0000002000 */
.L_x_2479:
[----:B------:R2:W-:Y:S01]  /*c520*/  STL [R1+0x20], RZ ;  /* 0x000020ff01007387 */ /* 0x0005e20000100800 */
[----:B------:R-:W-:Y:S01]  /*c530*/  ULDC UR4, c[0x0][0xc3c] ;  /* 0x00030f0000047ab9 */ /* 0x000fe20000000800 */
[----:B------:R-:W-:Y:S01]  /*c540*/  MOV R28, 0x1 ;  /* 0x00000001001c7802 */ /* 0x000fe20000000f00 */
[----:B------:R-:W-:Y:S01]  /*c550*/  IMAD.MOV.U32 R27, RZ, RZ, RZ ;  /* 0x000000ffff1b7224 */ /* 0x000fe200078e00ff */
[----:B0-----:R-:W-:-:S13]  /*c560*/  ISETP.GE.AND P0, PT, R19, UR4, PT ;  /* 0x0000000413007c0c */ /* 0x001fda000bf06270 */
[----:B--2---:R-:W-:Y:S05]  /*c570*/  @P0 BRA `(.L_x_2487) ;  /* 0x0000004800900947 */ /* 0x004fea0003800000 */
[----:B-1----:R-:W2:Y:S01]  /*c580*/  LDL R0, [R1+0x28] ;  /* 0x0000280001007983 */ /* 0x002ea20000100800 */
        /* <DEDUP_REMOVED lines=12> */
[----:B------:R-:W-:Y:S01]  /*c650*/  LOP3.LUT R3, R0, 0x38, R4, 0x78, !PT ;  /* 0x0000003800037812 */ /* 0x000fe200078e7804 */
[----:B------:R-:W-:-:S03]  /*c660*/  IMAD.SHL.U32 R0, R4, 0x10, RZ ;  /* 0x0000001004007824 */ /* 0x000fc600078e00ff */
        /* <DEDUP_REMOVED lines=10> */
.L_x_2550:
[----:B0-----:R-:W0:Y:S02]  /*c710*/  LDC.64 R2, c[0x0][0xc88] ;  /* 0x00032200ff027b82 */ /* 0x001e240000000a00 */
[----:B0-----:R-:W-:-:S05]  /*c720*/  IMAD.WIDE R2, R19, 0x4, R2 ;  /* 0x0000000413027825 */ /* 0x001fca00078e0202 */
[----:B--2---:R-:W2:Y:S01]  /*c730*/  LDG.E R29, desc[UR36][R2.64] ;  /* 0x00000024021d7981 */ /* 0x004ea2000c1e1900 */
[----:B------:R-:W-:Y:S05]  /*c740*/  YIELD ;  /* 0x0000000000007946 */ /* 0x000fea0003800000 */
[----:B------:R-:W-:Y:S01]  /*c750*/  ULDC.64 UR4, c[0x0][0xa28] ;  /* 0x00028a0000047ab9 */ /* 0x000fe20000000a00 */
[----:B------:R-:W-:Y:S01]  /*c760*/  IMAD.MOV.U32 R30, RZ, RZ, RZ ;  /* 0x000000ffff1e7224 */ /* 0x000fe200078e00ff */
[----:B------:R-:W-:Y:S01]  /*c770*/  ISETP.NE.U32.AND P0, PT, RZ, UR4, PT ;  /* 0x00000004ff007c0c */ /* 0x000fe2000bf05070 */
[----:B------:R-:W-:-:S03]  /*c780*/  ULDC.64 UR6, c[0x0][0xa18] ;  /* 0x0002860000067ab9 */ /* 0x000fc60000000a00 */
[----:B------:R-:W-:Y:S02]  /*c790*/  ISETP.NE.AND.EX P0, PT, RZ, UR5, PT, P0 ;  /* 0x00000005ff007c0c */ /* 0x000fe4000bf05300 */
[----:B------:R-:W-:Y:S02]  /*c7a0*/  MOV R35, RZ ;  /* 0x000000ff00237202 */ /* 0x000fe40000000f00 */
[----:B--2---:R-:W-:-:S09]  /*c7b0*/  SHF.R.S32.HI R0, RZ, 0x1f, R29 ;  /* 0x0000001fff007819 */ /* 0x004fd2000001141d */
[C---:B------:R-:W-:Y:S01]  /*c7c0*/  @P0 LEA R2, P1, R29.reuse, UR4, 0x2 ;  /* 0x000000041d020c11 */ /* 0x040fe2000f8210ff */
[C---:B------:R-:W-:Y:S01]  /*c7d0*/  IMAD.SHL.U32 R24, R29.reuse, 0x4, RZ ;  /* 0x000000041d187824 */ /* 0x040fe200078e00ff */
[C-C-:B------:R-:W-:Y:S01]  /*c7e0*/  SHF.L.U64.HI R25, R29.reuse, 0x2, R0.reuse ;  /* 0x000000021d197819 */ /* 0x140fe20000010200 */
[----:B------:R0:W-:Y:S01]  /*c7f0*/  STL [R1+0x18], R0 ;  /* 0x0000180001007387 */ /* 0x0001e20000100800 */
[----:B------:R-:W-:Y:S01]  /*c800*/  @P0 LEA.HI.X R3, R29, UR5, R0, 0x2, P1 ;  /* 0x000000051d030c11 */ /* 0x000fe200088f1400 */
[----:B------:R-:W-:-:S04]  /*c810*/  ULDC.64 UR4, c[0x0][0xa00] ;  /* 0x0002800000047ab9 */ /* 0x000fc80000000a00 */
[----:B------:R1:W2:Y:S01]  /*c820*/  @P0 LDG.E R30, desc[UR36][R2.64] ;  /* 0x00000024021e0981 */ /* 0x0002a2000c1e1900 */
[----:B------:R-:W-:Y:S02]  /*c830*/  ISETP.NE.U32.AND P0, PT, RZ, UR4, PT ;  /* 0x00000004ff007c0c */ /* 0x000fe4000bf05070 */
[----:B------:R-:W-:Y:S02]  /*c840*/  LOP3.LUT R23, R23, 0xffffffbf, RZ, 0xc0, !PT ;  /* 0xffffffbf17177812 */ /* 0x000fe400078ec0ff */
[----:B------:R-:W-:Y:S02]  /*c850*/  ISETP.NE.AND.EX P2, PT, RZ, UR5, PT, P0 ;  /* 0x00000005ff007c0c */ /* 0x000fe4000bf45300 */
[----:B------:R-:W-:Y:S02]  /*c860*/  ISETP.NE.U32.AND P0, PT, RZ, UR6, PT ;  /* 0x00000006ff007c0c */ /* 0x000fe4000bf05070 */
[----:B-1----:R-:W-:Y:S02]  /*c870*/  IADD3 R2, P1, R24, UR4, RZ ;  /* 0x0000000418027c10 */ /* 0x002fe4000ff3e0ff */
[----:B------:R-:W-:-:S02]  /*c880*/  ISETP.NE.AND.EX P0, PT, RZ, UR7, PT, P0 ;  /* 0x00000007ff007c0c */ /* 0x000fc4000bf05300 */
[----:B------:R-:W-:Y:S01]  /*c890*/  IADD3.X R3, R25, UR5, RZ, P1, !PT ;  /* 0x0000000519037c10 */ /* 0x000fe20008ffe4ff */
[----:B------:R-:W-:-:S04]  /*c8a0*/  ULDC.64 UR4, c[0x0][0x418] ;  /* 0x0001060000047ab9 */ /* 0x000fc80000000a00 */
[----:B------:R-:W-:Y:S01]  /*c8b0*/  @P2 LOP3.LUT R23, R23, 0x40, RZ, 0xfc, !PT ;  /* 0x0000004017172812 */ /* 0x000fe200078efcff */
[----:B------:R1:W5:Y:S05]  /*c8c0*/  @P2 LDG.E R35, desc[UR36][R2.64] ;  /* 0x0000002402232981 */ /* 0x00036a000c1e1900 */
[----:B------:R-:W-:-:S04]  /*c8d0*/  @P0 IADD3 R4, P1, R24, UR6, RZ ;  /* 0x0000000618040c10 */ /* 0x000fc8000ff3e0ff */
[----:B------:R-:W-:-:S05]  /*c8e0*/  @P0 IADD3.X R5, R25, UR7, RZ, P1, !PT ;  /* 0x0000000719050c10 */ /* 0x000fca0008ffe4ff */
[----:B------:R-:W3:Y:S01]  /*c8f0*/  @P0 LDG.E R4, desc[UR36][R4.64] ;  /* 0x0000002404040981 */ /* 0x000ee2000c1e1900 */
        /* <DEDUP_REMOVED lines=18> */
.L_x_2488:
        /* <DEDUP_REMOVED lines=9> */
.L_x_2489:
        /* <DEDUP_REMOVED lines=8> */
[----:B--2---:R-:W-:-:S07]  /*cb30*/  IMAD.IADD R0, R5, 0x1, -R0 ;  /* 0x0000000105007824 */ /* 0x004fce00078e0a00 */
.L_x_2490:
[----:B------:R-:W3:Y:S01]  /*cb40*/  LDL R5, [R1+0xc] ;  /* 0x00000c0001057983 */ /* 0x000ee20000100800 */
[----:B-12---:R-:W1:Y:S01]  /*cb50*/  LDC R2, c[0x0][0x448] ;  /* 0x00011200ff027b82 */ /* 0x006e620000000800 */
[----:B-----5:R-:W-:Y:S01]  /*cb60*/  IMAD.IADD R0, R0, 0x1, -R30 ;  /* 0x0000000100007824 */ /* 0x020fe200078e0a1e */
[----:B------:R-:W-:Y:S01]  /*cb70*/  LOP3.LUT R23, R23, 0xffffff7f, RZ, 0xc0, !PT ;  /* 0xffffff7f17177812 */ /* 0x000fe200078ec0ff */
[----:B------:R-:W-:Y:S03]  /*cb80*/  BSSY B7, `(.L_x_2491) ;  /* 0x0000381000077945 */ /* 0x000fe60003800000 */
[----:B------:R2:W-:Y:S01]  /*cb90*/  STL [R1], R0 ;  /* 0x0000000001007387 */ /* 0x0005e20000100800 */
[----:B-1----:R-:W-:Y:S01]  /*cba0*/  ISETP.NE.AND P0, PT, R2, 0x1, PT ;  /* 0x000000010200780c */ /* 0x002fe20003f05270 */
[----:B------:R-:W-:-:S04]  /*cbb0*/  IMAD.SHL.U32 R2, R17, 0x80, RZ ;  /* 0x0000008011027824 */ /* 0x000fc800078e00ff */
[----:B------:R-:W-:-:S08]  /*cbc0*/  VIADD R2, R2, 0x7f ;  /* 0x0000007f02027836 */ /* 0x000fd00000000000 */
[----:B------:R-:W1:Y:S01]  /*cbd0*/  @P0 LDC R3, c[0x0][0x44c] ;  /* 0x00011300ff030b82 */ /* 0x000e620000000800 */
[----:B------:R-:W-:-:S07]  /*cbe0*/  @P0 LOP3.LUT R23, R23, 0x80, RZ, 0xfc, !PT ;  /* 0x0000008017170812 */ /* 0x000fce00078efcff */
[----:B0-----:R-:W0:Y:S01]  /*cbf0*/  @P0 LDC R4, c[0x0][0x450] ;  /* 0x00011400ff040b82 */ /* 0x001e220000000800 */
[----:B-1----:R-:W-:-:S05]  /*cc00*/  @P0 IMAD.HI.U32 R3, R2, R3, RZ ;  /* 0x0000000302030227 */ /* 0x002fca00078e00ff */
[----:B0-----:R-:W-:Y:S02]  /*cc10*/  @P0 SHF.R.U32.HI R2, RZ, R4, R3 ;  /* 0x00000004ff020219 */ /* 0x001fe40000011603 */
[C---:B---3--:R-:W-:Y:S01]  /*cc20*/  IADD3 R3, R0.reuse, 0x60, -R5 ;  /* 0x0000006000037810 */ /* 0x048fe20007ffe805 */
[----:B--2---:R-:W-:-:S03]  /*cc30*/  VIADD R0, R0, 0x5f ;  /* 0x0000005f00007836 */ /* 0x004fc60000000000 */
[----:B------:R-:W-:Y:S01]  /*cc40*/  IADD3 R2, R3, R2, RZ ;  /* 0x0000000203027210 */ /* 0x000fe20007ffe0ff */
[----:B------:R-:W-:-:S04]  /*cc50*/  IMAD.HI R0, R0, 0x2aaaaaab, RZ ;  /* 0x2aaaaaab00007827 */ /* 0x000fc800078e02ff */
[----:B------:R-:W-:Y:S01]  /*cc60*/  IMAD.HI R2, R2, 0x2aaaaaab, RZ ;  /* 0x2aaaaaab02027827 */ /* 0x000fe200078e02ff */
[----:B------:R-:W-:-:S04]  /*cc70*/  SHF.R.U32.HI R3, RZ, 0x1f, R0 ;  /* 0x0000001fff037819 */ /* 0x000fc80000011600 */
[----:B------:R-:W-:Y:S02]  /*cc80*/  SHF.R.U32.HI R5, RZ, 0x1f, R2 ;  /* 0x0000001fff057819 */ /* 0x000fe40000011602 */
[----:B------:R-:W-:Y:S02]  /*cc90*/  LEA.HI.SX32 R3, R0, R3, 0x1c ;  /* 0x0000000300037211 */ /* 0x000fe400078fe2ff */
[----:B------:R-:W-:-:S04]  /*cca0*/  LEA.HI.SX32 R2, R2, R5, 0x1c ;  /* 0x0000000502027211 */ /* 0x000fc800078fe2ff */
[----:B------:R-:W-:-:S04]  /*ccb0*/  VIMNMX R4, R3, R2, PT ;  /* 0x0000000203047248 */ /* 0x000fc80003fe0100 */
[----:B------:R-:W-:Y:S01]  /*ccc0*/  ISETP.GT.AND P0, PT, R4, RZ, PT ;  /* 0x000000ff0400720c */ /* 0x000fe20003f04270 */
[----:B------:R0:W-:-:S12]  /*ccd0*/  STL [R1+0x10], R4 ;  /* 0x0000100401007387 */ /* 0x0001d80000100800 */
        /* <DEDUP_REMOVED lines=18> */
.L_x_2492:
        /* <DEDUP_REMOVED lines=10> */
[----:B------:R-:W0:Y:S01]  /*cea0*/  LDC.64 R2, c[0x4][R2] ;  /* 0x0100000002027b82 */ /* 0x000e220000000a00 */
[----:B------:R-:W-:Y:S02]  /*ceb0*/  IMAD.U32 R5, RZ, RZ, UR7 ;  /* 0x00000007ff057e24 */ /* 0x000fe4000f8e00ff */
[----:B------:R-:W-:Y:S02]  /*cec0*/  IMAD.U32 R6, RZ, RZ, UR8 ;  /* 0x00000008ff067e24 */ /* 0x000fe4000f8e00ff */
[----:B------:R-:W-:-:S02]  /*ced0*/  IMAD.U32 R7, RZ, RZ, UR9 ;  /* 0x00000009ff077e24 */ /* 0x000fc4000f8e00ff */
[----:B------:R-:W-:Y:S02]  /*cee0*/  IMAD.U32 R10, RZ, RZ, UR4 ;  /* 0x00000004ff0a7e24 */ /* 0x000fe4000f8e00ff */
[----:B------:R-:W-:Y:S02]  /*cef0*/  IMAD.U32 R11, RZ, RZ, UR5 ;  /* 0x00000005ff0b7e24 */ /* 0x000fe4000f8e00ff */
[----:B------:R-:W-:Y:S02]  /*cf00*/  IMAD.MOV.U32 R8, RZ, RZ, 0x70 ;  /* 0x00000070ff087424 */ /* 0x000fe400078e00ff */
[----:B------:R-:W-:-:S07]  /*cf10*/  IMAD.MOV.U32 R12, RZ, RZ, 0x1 ;  /* 0x00000001ff0c7424 */ /* 0x000fce00078e00ff */
[----:B------:R-:W-:-:S07]  /*cf20*/  LEPC R20, `(.L_x_2495) ;  /* 0x000000001014794e */ /* 0x000fce0000000000 */
[----:B0-----:R-:W-:Y:S05]  /*cf30*/  CALL.ABS.NOINC R2 ;  /* 0x0000000002007343 */ /* 0x001fea0003c00000 */
.L_x_2495:
[----:B------:R-:W-:Y:S05]  /*cf40*/  BSYNC B6 ;  /* 0x0000000000067941 */ /* 0x000fea0003800000 */
.L_x_2494:
        /* <DEDUP_REMOVED lines=8> */
[----:B------:R0:W1:Y:S01]  /*cfd0*/  LDC.64 R2, c[0x4][R26] ;  /* 0x010000001a027b82 */ /* 0x0000620000000a00 */
[----:B------:R-:W-:Y:S01]  /*cfe0*/  IMAD.U32 R4, RZ, RZ, UR6 ;  /* 0x00000006ff047e24 */ /* 0x000fe2000f8e00ff */
[----:B------:R-:W-:Y:S01]  /*cff0*/  MOV R13, RZ ;  /* 0x000000ff000d7202 */ /* 0x000fe20000000f00 */
[----:B------:R-:W-:Y:S02]  /*d000*/  IMAD.U32 R5, RZ, RZ, UR7 ;  /* 0x00000007ff057e24 */ /* 0x000fe4000f8e00ff */
[----:B------:R-:W-:Y:S02]  /*d010*/  IMAD.U32 R6, RZ, RZ, UR8 ;  /* 0x00000008ff067e24 */ /* 0x000fe4000f8e00ff */
[----:B------:R-:W-:-:S02]  /*d020*/  IMAD.U32 R7, RZ, RZ, UR9 ;  /* 0x00000009ff077e24 */ /* 0x000fc4000f8e00ff */
[----:B------:R-:W-:Y:S02]  /*d030*/  IMAD.U32 R10, RZ, RZ, UR4 ;  /* 0x00000004ff0a7e24 */ /* 0x000fe4000f8e00ff */
[----:B------:R-:W-:Y:S02]  /*d040*/  IMAD.U32 R11, RZ, RZ, UR5 ;  /* 0x00000005ff0b7e24 */ /* 0x000fe4000f8e00ff */
[----:B------:R-:W-:Y:S02]  /*d050*/  IMAD.MOV.U32 R8, RZ, RZ, 0x70 ;  /* 0x00000070ff087424 */ /* 0x000fe400078e00ff */
[----:B0-----:R-:W-:-:S07]  /*d060*/  IMAD.MOV.U32 R12, RZ, RZ, 0x1 ;  /* 0x00000001ff0c7424 */ /* 0x001fce00078e00ff */
[----:B------:R-:W-:-:S07]  /*d070*/  LEPC R20, `(.L_x_2498) ;  /* 0x000000001014794e */ /* 0x000fce0000000000 */
[----:B-1----:R-:W-:Y:S05]  /*d080*/  CALL.ABS.NOINC R2 ;  /* 0x0000000002007343 */ /* 0x002fea0003c00000 */
.L_x_2498:
        /* <DEDUP_REMOVED lines=15> */
.L_x_2497:
[----:B------:R-:W-:Y:S05]  /*d180*/  BSYNC B6 ;  /* 0x0000000000067941 */ /* 0x000fea0003800000 */
.L_x_2496:
[----:B------:R-:W2:Y:S01]  /*d190*/  LDL R26, [R1+0x10] ;  /* 0x00001000011a7983 */ /* 0x000ea20000100800 */
[----:B------:R-:W-:Y:S01]  /*d1a0*/  ULDC.64 UR4, c[0x0][0x9f8] ;  /* 0x00027e0000047ab9 */ /* 0x000fe20000000a00 */
[----:B------:R-:W0:Y:S02]  /*d1b0*/  LDC R6, c[0x0][0x430] ;  /* 0x00010c00ff067b82 */ /* 0x000e240000000800 */
[----:B------:R-:W3:Y:S01]  /*d1c0*/  LDL R2, [R1] ;  /* 0x0000000001027983 */ /* 0x000ee20000100800 */
[----:B------:R-:W-:Y:S01]  /*d1d0*/  ISETP.NE.U32.AND P0, PT, RZ, UR4, PT ;  /* 0x00000004ff007c0c */ /* 0x000fe2000bf05070 */
[----:B------:R-:W1:Y:S03]  /*d1e0*/  S2R R20, SR_TID.X ;  /* 0x0000000000147919 */ /* 0x000e660000002100 */
[----:B------:R-:W-:-:S13]  /*d1f0*/  ISETP.NE.AND.EX P0, PT, RZ, UR5, PT, P0 ;  /* 0x00000005ff007c0c */ /* 0x000fda000bf05300 */
[----:B------:R-:W-:Y:S01]  /*d200*/  @P0 IADD3 R24, P1, R24, UR4, RZ ;  /* 0x0000000418180c10 */ /* 0x000fe2000ff3e0ff */
[----:B------:R-:W4:Y:S01]  /*d210*/  S2R R21, SR_TID.X ;  /* 0x0000000000157919 */ /* 0x000f220000002100 */
[----:B------:R-:W-:Y:S01]  /*d220*/  LOP3.LUT R23, R23, 0xffffffdf, RZ, 0xc0, !PT ;  /* 0xffffffdf17177812 */ /* 0x000fe200078ec0ff */
[----:B------:R-:W-:Y:S01]  /*d230*/  ULDC UR4, c[0x0][0x2f4] ;  /* 0x0000bd0000047ab9 */ /* 0x000fe20000000800 */
[----:B------:R-:W-:-:S05]  /*d240*/  @P0 IADD3.X R25, R25, UR5, RZ, P1, !PT ;  /* 0x0000000519190c10 */ /* 0x000fca0008ffe4ff */
[----:B------:R-:W3:Y:S01]  /*d250*/  @P0 LDG.E R31, desc[UR36][R24.64] ;  /* 0x00000024181f0981 */ /* 0x000ee2000c1e1900 */
[----:B0-----:R-:W-:Y:S02]  /*d260*/  ISETP.NE.AND P2, PT, R6, 0x1, PT ;  /* 0x000000010600780c */ /* 0x001fe40003f45270 */
[----:B-1----:R-:W-:-:S04]  /*d270*/  LOP3.LUT R20, R20, 0x7f, RZ, 0xc0, !PT ;  /* 0x0000007f14147812 */ /* 0x002fc800078ec0ff */
[----:B------:R-:W-:-:S07]  /*d280*/  SHF.R.U32.HI R0, RZ, 0x3, R20 ;  /* 0x00000003ff007819 */ /* 0x000fce0000011614 */
[----:B------:R-:W0:Y:S01]  /*d290*/  @P2 LDC R4, c[0x0][0x434] ;  /* 0x00010d00ff042b82 */ /* 0x000e220000000800 */
[----:B----4-:R-:W-:-:S04]  /*d2a0*/  SHF.L.U32 R20, R21, 0x4, RZ ;  /* 0x0000000415147819 */ /* 0x010fc800000006ff */
[----:B------:R-:W-:-:S03]  /*d2b0*/  LOP3.LUT R20, R0, 0x70, R20, 0xf8, !PT ;  /* 0x0000007000147812 */ /* 0x000fc600078ef814 */
[----:B------:R-:W1:Y:S01]  /*d2c0*/  @P2 LDC R0, c[0x0][0x438] ;  /* 0x00010e00ff002b82 */ /* 0x000e620000000800 */
        /* <DEDUP_REMOVED lines=8> */
[----:B0-----:R-:W-:-:S08]  /*d350*/  @P2 IMAD.HI.U32 R7, R5, R4, RZ ;  /* 0x0000000405072227 */ /* 0x001fd000078e00ff */
[----:B------:R-:W0:Y:S01]  /*d360*/  @!P0 LDC.64 R2, c[0x0][0x428] ;  /* 0x00010a00ff028b82 */ /* 0x000e220000000a00 */
[----:B------:R-:W-:Y:S01]  /*d370*/  IMAD.MOV.U32 R4, RZ, RZ, R5 ;  /* 0x000000ffff047224 */ /* 0x000fe200078e0005 */
[----:B-1----:R-:W-:-:S05]  /*d380*/  @P2 SHF.R.U32.HI R4, RZ, R0, R7 ;  /* 0x00000000ff042219 */ /* 0x002fca0000011607 */
[----:B------:R-:W-:-:S04]  /*d390*/  IMAD.MOV R0, RZ, RZ, -R4 ;  /* 0x000000ffff007224 */ /* 0x000fc800078e0a04 */
[----:B------:R-:W-:Y:S01]  /*d3a0*/  IMAD R0, R6, R0, R5 ;  /* 0x0000000006007224 */ /* 0x000fe200078e0205 */
[----:B------:R-:W-:Y:S02]  /*d3b0*/  SHF.R.S32.HI R6, RZ, 0x1f, R31 ;  /* 0x0000001fff067819 */ /* 0x000fe4000001141f */
[----:B------:R-:W-:-:S03]  /*d3c0*/  @!P0 SHF.R.S32.HI R5, RZ, 0x1f, R4 ;  /* 0x0000001fff058819 */ /* 0x000fc60000011404 */
[----:B------:R0:W-:Y:S02]  /*d3d0*/  STL [R1+0x8], R6 ;  /* 0x0000080601007387 */ /* 0x0001e40000100800 */
[-C--:B0-----:R-:W-:Y:S02]  /*d3e0*/  @!P0 IMAD R6, R6, R2.reuse, RZ ;  /* 0x0000000206068224 */ /* 0x081fe400078e02ff */
[----:B------:R-:W-:-:S04]  /*d3f0*/  @!P0 IMAD.WIDE.U32 R4, R31, R2, R4 ;  /* 0x000000021f048225 */ /* 0x000fc800078e0004 */
[----:B------:R-:W-:Y:S02]  /*d400*/  @!P0 IMAD R6, R31, R3, R6 ;  /* 0x000000031f068224 */ /* 0x000fe400078e0206 */
[----:B------:R-:W0:Y:S01]  /*d410*/  @!P0 LDC.64 R2, c[0x0][0x418] ;  /* 0x00010600ff028b82 */ /* 0x000e220000000a00 */
[----:B------:R-:W-:Y:S01]  /*d420*/  ISETP.GE.AND P2, PT, R32, UR4, PT ;  /* 0x0000000420007c0c */ /* 0x000fe2000bf46270 */
[----:B------:R-:W-:-:S12]  /*d430*/  @!P0 IMAD.IADD R6, R5, 0x1, R6 ;  /* 0x0000000105068824 */ /* 0x000fd800078e0206 */
[----:B------:R-:W-:Y:S02]  /*d440*/  @P2 LOP3.LUT R23, R23, 0x4, RZ, 0xfc, !PT ;  /* 0x0000000417172812 */ /* 0x000fe400078efcff */
[----:B0-----:R-:W-:-:S04]  /*d450*/  @!P0 LEA R2, P1, R4, R2, 0x2 ;  /* 0x0000000204028211 */ /* 0x001fc800078210ff */
[----:B------:R-:W-:Y:S01]  /*d460*/  @!P0 LEA.HI.X R3, R4, R3, R6, 0x2, P1 ;  /* 0x0000000304038211 */ /* 0x000fe200008f1406 */
[----:B------:R-:W-:Y:S01]  /*d470*/  IMAD.MOV.U32 R4, RZ, RZ, RZ ;  /* 0x000000ffff047224 */ /* 0x000fe200078e00ff */
[----:B------:R-:W-:Y:S02]  /*d480*/  ISETP.GE.AND P1, PT, R34, UR4, PT ;  /* 0x0000000422007c0c */ /* 0x000fe4000bf26270 */
[----:B------:R-:W-:-:S03]  /*d490*/  LOP3.LUT R23, R23, 0xfffffffd, RZ, 0xc0, !PT ;  /* 0xfffffffd17177812 */ /* 0x000fc600078ec0ff */
[----:B------:R0:W5:Y:S01]  /*d4a0*/  @!P0 LDG.E R4, desc[UR36][R2.64] ;  /* 0x0000002402048981 */ /* 0x000162000c1e1900 */
[----:B------:R-:W-:-:S07]  /*d4b0*/  ISETP.GE.AND P0, PT, R33, UR4, PT ;  /* 0x0000000421007c0c */ /* 0x000fce000bf06270 */
[----:B------:R-:W-:-:S04]  /*d4c0*/  @P1 LOP3.LUT R23, R23, 0x2, RZ, 0xfc, !PT ;  /* 0x0000000217171812 */ /* 0x000fc800078efcff */
[----:B------:R-:W-:Y:S01]  /*d4d0*/  LOP3.LUT R23, R23, 0xfffffffe, RZ, 0xc0, !PT ;  /* 0xfffffffe17177812 */ /* 0x000fe200078ec0ff */
[----:B0-----:R-:W-:-:S03]  /*d4e0*/  IMAD.U32 R2, RZ, RZ, UR38 ;  /* 0x00000026ff027e24 */ /* 0x001fc6000f8e00ff */
[----:B------:R-:W-:Y:S01]  /*d4f0*/  @P0 LOP3.LUT R23, R23, 0x1, RZ, 0xfc, !PT ;  /* 0x0000000117170812 */ /* 0x000fe200078efcff */
[----:B------:R-:W-:Y:S06]  /*d500*/  BRA.DIV UR5, `(.L_x_2499) ;  /* 0x0000004205407947 */ /* 0x000fec000b800000 */
.L_x_2567:
[----:B------:R-:W-:Y:S02]  /*d510*/  ISETP.NE.AND P0, PT, R2, 0x3, PT ;  /* 0x000000030200780c */ /* 0x000fe40003f05270 */
[----:B------:R-:W-:Y:S02]  /*d520*/  ISETP.GT.U32.AND P1, PT, R20, 0x5f, PT ;  /* 0x0000005f1400780c */ /* 0x000fe40003f24070 */
[----:B------:R-:W-:Y:S02]  /*d530*/  LOP3.LUT R23, R23, 0xffffffef, RZ, 0xc0, !PT ;  /* 0xffffffef17177812 */ /* 0x000fe400078ec0ff */
[----:B------:R-:W-:-:S07]  /*d540*/  SHF.R.S32.HI R30, RZ, 0x1f, R18 ;  /* 0x0000001fff1e7819 */ /* 0x000fce0000011412 */
[----:B------:R-:W-:-:S04]  /*d550*/  @P0 LOP3.LUT R23, R23, 0x10, RZ, 0xfc, !PT ;  /* 0x0000001017170812 */ /* 0x000fc800078efcff */
[----:B------:R-:W-:-:S04]  /*d560*/  LOP3.LUT R23, R23, 0xfffffff7, RZ, 0xc0, !PT ;  /* 0xfffffff717177812 */ /* 0x000fc800078ec0ff */
[----:B------:R-:W-:Y:S01]  /*d570*/  @P1 LOP3.LUT R23, R23, 0x8, RZ, 0xfc, !PT ;  /* 0x0000000817171812 */ /* 0x000fe200078efcff */
[----:B------:R-:W-:Y:S06]  /*d580*/  @!P0 BRA `(.L_x_2500) ;  /* 0x0000000000048947 */ /* 0x000fec0003800000 */
[----:B------:R-:W-:Y:S01]  /*d590*/  BPT.TRAP 0x1 ;  /* 0x000000040000795c */ /* 0x000fe20000300000 */
.L_x_2500:
        /* <DEDUP_REMOVED lines=25> */
.L_x_2568:
[----:B------:R-:W-:Y:S05]  /*d730*/  BSYNC B0 ;  /* 0x0000000000007941 */ /* 0x000fea0003800000 */
.L_x_2501:
        /* <DEDUP_REMOVED lines=93> */
.L_x_2582:
        /* <DEDUP_REMOVED lines=12> */
.L_x_2504:
        /* <DEDUP_REMOVED lines=10> */
.L_x_2505:
        /* <DEDUP_REMOVED lines=14> */
[----:B------:R-:W-:Y:S02]  /*df50*/  IMAD R0, R35, UR5, R0 ;  /* 0x0000000523007c24 */ /* 0x000fe4000f8e0200 */
[----:B0-----:R-:W-:Y:S02]  /*df60*/  VIADD R2, R22, 0x12400 ;  /* 0x0001240016027836 */ /* 0x001fe40000000000 */
[----:B------:R-:W-:-:S03]  /*df70*/  IMAD.IADD R35, R5, 0x1, R0 ;  /* 0x0000000105237824 */ /* 0x000fc600078e0200 */
[----:B------:R-:W-:-:S13]  /*df80*/  LOP3.LUT P0, RZ, R2, 0x3ff, RZ, 0xc0, !PT ;  /* 0x000003ff02ff7812 */ /* 0x000fda000780c0ff */
[----:B-1----:R-:W-:Y:S05]  /*df90*/  @!P0 BRA `(.L_x_2507) ;  /* 0x0000000000408947 */ /* 0x002fea0003800000 */
[----:B------:R-:W-:Y:S01]  /*dfa0*/  MOV R2, 0x0 ;  /* 0x0000000000027802 */ /* 0x000fe20000000f00 */
[----:B------:R-:W-:Y:S01]  /*dfb0*/  ULDC.64 UR6, c[0x4][0x88] ;  /* 0x0100220000067ab9 */ /* 0x000fe20000000a00 */
[----:B------:R-:W-:Y:S01]  /*dfc0*/  ULDC.64 UR8, c[0x4][0x90] ;  /* 0x0100240000087ab9 */ /* 0x000fe20000000a00 */
[----:B------:R-:W-:Y:S01]  /*dfd0*/  ULDC.64 UR4, c[0x4][0x20] ;  /* 0x0100080000047ab9 */ /* 0x000fe20000000a00 */
[----:B------:R-:W-:Y:S01]  /*dfe0*/  MOV R4, UR6 ;  /* 0x0000000600047c02 */ /* 0x000fe20008000f00 */
[----:B------:R-:W-:Y:S01]  /*dff0*/  IMAD.U32 R5, RZ, RZ, UR7 ;  /* 0x00000007ff057e24 */ /* 0x000fe2000f8e00ff */
[----:B------:R-:W0:Y:S01]  /*e000*/  LDC.64 R2, c[0x4][R2] ;  /* 0x0100000002027b82 */ /* 0x000e220000000a00 */
[----:B------:R-:W-:Y:S02]  /*e010*/  IMAD.U32 R6, RZ, RZ, UR8 ;  /* 0x00000008ff067e24 */ /* 0x000fe4000f8e00ff */
[----:B--2---:R-:W-:Y:S02]  /*e020*/  IMAD.U32 R7, RZ, RZ, UR9 ;  /* 0x00000009ff077e24 */ /* 0x004fe4000f8e00ff */
[----:B------:R-:W-:-:S02]  /*e030*/  IMAD.U32 R10, RZ, RZ, UR4 ;  /* 0x00000004ff0a7e24 */ /* 0x000fc4000f8e00ff */
[----:B------:R-:W-:Y:S02]  /*e040*/  IMAD.U32 R11, RZ, RZ, UR5 ;  /* 0x00000005ff0b7e24 */ /* 0x000fe4000f8e00ff */
[----:B------:R-:W-:Y:S02]  /*e050*/  IMAD.MOV.U32 R8, RZ, RZ, 0x70 ;  /* 0x00000070ff087424 */ /* 0x000fe400078e00ff */
[----:B------:R-:W-:Y:S02]  /*e060*/  IMAD.MOV.U32 R12, RZ, RZ, 0x1 ;  /* 0x00000001ff0c7424 */ /* 0x000fe400078e00ff */
[----:B------:R-:W-:-:S07]  /*e070*/  IMAD.MOV.U32 R13, RZ, RZ, RZ ;  /* 0x000000ffff0d7224 */ /* 0x000fce00078e00ff */
[----:B------:R-:W-:-:S07]  /*e080*/  LEPC R20, `(.L_x_2507) ;  /* 0x000000001014794e */ /* 0x000fce0000000000 */
[----:B0-----:R-:W-:Y:S05]  /*e090*/  CALL.ABS.NOINC R2 ;  /* 0x0000000002007343 */ /* 0x001fea0003c00000 */
.L_x_2507:
[----:B------:R-:W-:Y:S05]  /*e0a0*/  BSYNC B6 ;  /* 0x0000000000067941 */ /* 0x000fea0003800000 */
.L_x_2506:
[----:B------:R-:W3:Y:S01]  /*e0b0*/  LDL.LU.64 R2, [R1+0x18] ;  /* 0x0000180001027983 */ /* 0x000ee20000300a00 */
[----:B------:R-:W0:Y:S01]  /*e0c0*/  LDC R21, c[0x0][0x448] ;  /* 0x00011200ff157b82 */ /* 0x000e220000000800 */
[----:B------:R-:W-:Y:S02]  /*e0d0*/  ULDC.64 UR4, c[0x0][0x2d8] ;  /* 0x0000b60000047ab9 */ /* 0x000fe40000000a00 */
[----:B------:R-:W4:Y:S01]  /*e0e0*/  LDL.LU R20, [R1+0x24] ;  /* 0x0000240001147983 */ /* 0x000f220000300800 */
[----:B------:R-:W-:-:S03]  /*e0f0*/  IMAD R0, R30, UR4, RZ ;  /* 0x000000041e007c24 */ /* 0x000fc6000f8e02ff */
[----:B------:R1:W5:Y:S01]  /*e100*/  LDL R9, [R1+0xc] ;  /* 0x00000c0001097983 */ /* 0x0003620000100800 */
[----:B------:R-:W-:Y:S01]  /*e110*/  IMAD R5, R18, UR5, R0 ;  /* 0x0000000512057c24 */ /* 0x000fe2000f8e0200 */
[----:B------:R-:W2:Y:S01]  /*e120*/  S2R R4, SR_TID.X ;  /* 0x0000000000047919 */ /* 0x000ea20000002100 */
[----:B0-----:R-:W-:Y:S02]  /*e130*/  ISETP.NE.AND P6, PT, R21, 0x1, PT ;  /* 0x000000011500780c */ /* 0x001fe40003fc5270 */
[----:B------:R-:W0:Y:S11]  /*e140*/  S2R R21, SR_TID.X ;  /* 0x0000000000157919 */ /* 0x000e360000002100 */
[----:B------:R-:W1:Y:S01]  /*e150*/  @P6 LDC R6, c[0x0][0x44c] ;  /* 0x00011300ff066b82 */ /* 0x000e620000000800 */
[----:B--2---:R-:W-:-:S04]  /*e160*/  LOP3.LUT R4, R4, 0x7f, RZ, 0xc0, !PT ;  /* 0x0000007f04047812 */ /* 0x004fc800078ec0ff */
[----:B------:R-:W-:Y:S01]  /*e170*/  SHF.R.U32.HI R4, RZ, 0x3, R4 ;  /* 0x00000003ff047819 */ /* 0x000fe20000011604 */
[----:B0-----:R-:W-:-:S05]  /*e180*/  IMAD.SHL.U32 R21, R21, 0x10, RZ ;  /* 0x0000001015157824 */ /* 0x001fca00078e00ff */
[----:B------:R-:W-:-:S05]  /*e190*/  LOP3.LUT R21, R4, 0x70, R21, 0xf8, !PT ;  /* 0x0000007004157812 */ /* 0x000fca00078ef815 */
[----:B------:R-:W-:-:S04]  /*e1a0*/  IMAD R0, R17, 0x80, R21 ;  /* 0x0000008011007824 */ /* 0x000fc800078e0215 */
[----:B-1----:R-:W-:-:S04]  /*e1b0*/  @P6 IMAD.HI.U32 R6, R0, R6, RZ ;  /* 0x0000000600066227 */ /* 0x002fc800078e00ff */
[----:B------:R-:W-:Y:S02]  /*e1c0*/  IMAD.MOV.U32 R4, RZ, RZ, R0 ;  /* 0x000000ffff047224 */ /* 0x000fe400078e0000 */
[----:B---3--:R-:W-:Y:S02]  /*e1d0*/  IMAD.MOV.U32 R3, RZ, RZ, R35 ;  /* 0x000000ffff037224 */ /* 0x008fe400078e0023 */
[----:B------:R-:W-:Y:S01]  /*e1e0*/  IMAD.WIDE.U32 R2, R18, UR4, R2 ;  /* 0x0000000412027c25 */ /* 0x000fe2000f8e0002 */
[----:B------:R-:W-:-:S04]  /*e1f0*/  ULDC.64 UR4, c[0x0][0x2e0] ;  /* 0x0000b80000047ab9 */ /* 0x000fc80000000a00 */
[----:B------:R-:W-:Y:S02]  /*e200*/  IADD3 R3, R3, R5, RZ ;  /* 0x0000000503037210 */ /* 0x000fe40007ffe0ff */
[----:B------:R-:W0:Y:S01]  /*e210*/  @P6 LDC R5, c[0x0][0x450] ;  /* 0x00011400ff056b82 */ /* 0x000e220000000800 */
[----:B------:R-:W-:Y:S01]  /*e220*/  IMAD.WIDE.U32 R2, R29, UR4, R2 ;  /* 0x000000041d027c25 */ /* 0x000fe2000f8e0002 */
[----:B0-----:R-:W-:-:S03]  /*e230*/  @P6 SHF.R.U32.HI R4, RZ, R5, R6 ;  /* 0x00000005ff046219 */ /* 0x001fc60000011606 */
[----:B----4-:R-:W-:-:S04]  /*e240*/  IMAD R5, R20, UR4, RZ ;  /* 0x0000000414057c24 */ /* 0x010fc8000f8e02ff */
[----:B------:R-:W-:Y:S02]  /*e250*/  IMAD R5, R29, UR5, R5 ;  /* 0x000000051d057c24 */ /* 0x000fe4000f8e0205 */
[----:B------:R-:W-:Y:S01]  /*e260*/  IMAD.MOV R6, RZ, RZ, -R4 ;  /* 0x000000ffff067224 */ /* 0x000fe200078e0a04 */
[----:B------:R-:W0:Y:S01]  /*e270*/  S2R R20, SR_TID.X ;  /* 0x0000000000147919 */ /* 0x000e220000002100 */
[----:B------:R-:W-:Y:S01]  /*e280*/  IMAD.IADD R3, R3, 0x1, R5 ;  /* 0x0000000103037824 */ /* 0x000fe200078e0205 */
[----:B------:R-:W-:Y:S01]  /*e290*/  ULDC.64 UR4, c[0x0][0x2d0] ;  /* 0x0000b40000047ab9 */ /* 0x000fe20000000a00 */
[----:B------:R-:W1:Y:S01]  /*e2a0*/  LDC R5, c[0x0][0x448] ;  /* 0x00011200ff057b82 */ /* 0x000e620000000800 */
[----:B------:R-:W-:-:S04]  /*e2b0*/  IMAD.WIDE.U32 R2, R4, UR4, R2 ;  /* 0x0000000404027c25 */ /* 0x000fc8000f8e0002 */
[----:B-1----:R-:W-:Y:S01]  /*e2c0*/  IMAD R0, R5, R6, R0 ;  /* 0x0000000605007224 */ /* 0x002fe200078e0200 */
[----:B------:R-:W-:-:S05]  /*e2d0*/  SHF.R.S32.HI R6, RZ, 0x1f, R4 ;  /* 0x0000001fff067819 */ /* 0x000fca0000011404 */
        /* <DEDUP_REMOVED lines=19> */
[----:B------:R-:W-:Y:S10]  /*e410*/  BRA.DIV UR5, `(.L_x_2508) ;  /* 0x0000003a05e87947 */ /* 0x000ff4000b800000 */
[----:B------:R-:W0:Y:S01]  /*e420*/  SHFL.IDX PT, R14, R0, RZ, 0x181f ;  /* 0x00181fff000e7589 */ /* 0x000e2200000e0000 */
[----:B-----5:R-:W-:Y:S02]  /*e430*/  IMAD R5, R9, R5, RZ ;  /* 0x0000000509057224 */ /* 0x020fe400078e02ff */
[----:B------:R-:W-:Y:S01]  /*e440*/  IMAD R17, R17, 0x80, R8 ;  /* 0x0000008011117824 */ /* 0x000fe200078e0208 */
[----:B------:R-:W1:Y:S03]  /*e450*/  SHFL.IDX PT, R2, R4, RZ, 0x181f ;  /* 0x00181fff04027589 */ /* 0x000e6600000e0000 */
[C---:B------:R-:W-:Y:S01]  /*e460*/  VIADD R6, R17.reuse, 0x10 ;  /* 0x0000001011067836 */ /* 0x040fe20000000000 */
[----:B------:R-:W-:-:S13]  /*e470*/  ISETP.GE.AND P1, PT, R17, R5, PT ;  /* 0x000000051100720c */ /* 0x000fda0003f26270 */
[----:B0-----:R-:W-:-:S05]  /*e480*/  @!P1 LEA R14, P4, R32, R14, 0x1 ;  /* 0x0000000e200e9211 */ /* 0x001fca00078808ff */
[----:B-1----:R-:W-:Y:S01]  /*e490*/  @!P1 IMAD.X R3, RZ, RZ, R2, P4 ;  /* 0x000000ffff039224 */ /* 0x002fe200020e0602 */
[----:B------:R-:W-:Y:S02]  /*e4a0*/  @!P1 MOV R2, R14 ;  /* 0x0000000e00029202 */ /* 0x000fe40000000f00 */
[----:B------:R-:W0:Y:S04]  /*e4b0*/  SHFL.IDX PT, R14, R0, 0x1, 0x181f ;  /* 0x00381f00000e7f89 */ /* 0x000e2800000e0000 */
[----:B------:R-:W-:Y:S04]  /*e4c0*/  @!P1 LDGSTS.E.BYPASS.LTC128B.128 [R37+0x12400], desc[UR36][R2.64], !P3 ;  /* 0x1240000002259fae */ /* 0x000fe8000d901d64 */
[----:B------:R-:W-:Y:S04]  /*e4d0*/  @!P1 LDGSTS.E.BYPASS.LTC128B.128 [R37+0x16400], desc[UR36][R2.64+0x80], !P2 ;  /* 0x1640008002259fae */ /* 0x000fe8000d101d64 */
[----:B------:R1:W-:Y:S01]  /*e4e0*/  @!P1 LDGSTS.E.BYPASS.LTC128B.128 [R37+0x1a400], desc[UR36][R2.64+0x100], !P0 ;  /* 0x1a40010002259fae */ /* 0x0003e2000c101d64 */
[----:B------:R-:W-:Y:S01]  /*e4f0*/  ISETP.GE.AND P1, PT, R6, R5, PT ;  /* 0x000000050600720c */ /* 0x000fe20003f26270 */
[----:B------:R-:W-:-:S02]  /*e500*/  VIADD R6, R17, 0x20 ;  /* 0x0000002011067836 */ /* 0x000fc40000000000 */
[----:B-1----:R-:W1:Y:S10]  /*e510*/  SHFL.IDX PT, R2, R4, 0x1, 0x181f ;  /* 0x00381f0004027f89 */ /* 0x002e7400000e0000 */
[----:B0-----:R-:W-:-:S05]  /*e520*/  @!P1 LEA R14, P4, R32, R14, 0x1 ;  /* 0x0000000e200e9211 */ /* 0x001fca00078808ff */
[----:B-1----:R-:W-:Y:S02]  /*e530*/  @!P1 IMAD.X R7, RZ, RZ, R2, P4 ;  /* 0x000000ffff079224 */ /* 0x002fe400020e0602 */
[----:B------:R-:W-:Y:S02]  /*e540*/  @!P1 IMAD.MOV.U32 R2, RZ, RZ, R14 ;  /* 0x000000ffff029224 */ /* 0x000fe400078e000e */
[----:B------:R-:W-:Y:S01]  /*e550*/  @!P1 IMAD.MOV.U32 R3, RZ, RZ, R7 ;  /* 0x000000ffff039224 */ /* 0x000fe200078e0007 */
        /* <DEDUP_REMOVED lines=18> */
[----:B0-----:R-:W-:-:S04]  /*e680*/  @!P1 LEA R14, P4, R32, R14, 0x1 ;  /* 0x0000000e200e9211 */ /* 0x001fc800078808ff */
[----:B-1----:R-:W-:Y:S01]  /*e690*/  @!P1 IADD3.X R7, RZ, R2, RZ, P4, !PT ;  /* 0x00000002ff079210 */ /* 0x002fe200027fe4ff */
[----:B------:R-:W-:Y:S02]  /*e6a0*/  @!P1 IMAD.MOV.U32 R2, RZ, RZ, R14 ;  /* 0x000000ffff029224 */ /* 0x000fe400078e000e */
[----:B------:R-:W0:Y:S02]  /*e6b0*/  SHFL.IDX PT, R14, R0, 0x4, 0x181f ;  /* 0x00981f00000e7f89 */ /* 0x000e2400000e0000 */
[----:B------:R-:W-:-:S05]  /*e6c0*/  @!P1 IMAD.MOV.U32 R3, RZ, RZ, R7 ;  /* 0x000000ffff039224 */ /* 0x000fca00078e0007 */
        /* <DEDUP_REMOVED lines=20> */
[----:B------:R-:W0:Y:S01]  /*e810*/  SHFL.IDX PT, R14, R0, 0x6, 0x181f ;  /* 0x00d81f00000e7f89 */ /* 0x000e2200000e0000 */
[----:B------:R-:W-:-:S05]  /*e820*/  @!P1 MOV R3, R7 ;  /* 0x0000000700039202 */ /* 0x000fca0000000f00 */
        /* <DEDUP_REMOVED lines=14> */
.L_x_2599:
        /* <DEDUP_REMOVED lines=12> */
.L_x_2510:
[----:B------:R-:W-:Y:S05]  /*e9d0*/  BSYNC B0 ;  /* 0x0000000000007941 */ /* 0x000fea0003800000 */
.L_x_2509:
[----:B------:R-:W-:Y:S01]  /*e9e0*/  NOP ;  /* 0x0000000000007918 */ /* 0x000fe20000000000 */
[----:B------:R-:W-:-:S13]  /*e9f0*/  PLOP3.LUT P0, PT, PT, PT, PT, 0x80, 0x0 ;  /* 0x000000000000781c */ /* 0x000fda0003f0f070 */
.L_x_2511:
        /* <DEDUP_REMOVED lines=18> */
.L_x_2600:
[----:B------:R-:W-:Y:S05]  /*eb20*/  BSYNC B0 ;  /* 0x0000000000007941 */ /* 0x000fea0003800000 */
.L_x_2512:
[----:B------:R-:W3:Y:S01]  /*eb30*/  LDL R0, [R1+0x10] ;  /* 0x0000100001007983 */ /* 0x000ee20000100800 */
[----:B------:R-:W-:Y:S01]  /*eb40*/  BSSY B0, `(.L_x_2514) ;  /* 0x0000109000007945 */ /* 0x000fe20003800000 */
[----:B---3--:R-:W-:-:S13]  /*eb50*/  ISETP.GE.AND P0, PT, R0, 0x2, PT ;  /* 0x000000020000780c */ /* 0x008fda0003f06270 */
[----:B------:R-:W-:Y:S05]  /*eb60*/  @!P0 BRA `(.L_x_2515) ;  /* 0x0000001000188947 */ /* 0x000fea0003800000 */
[----:B------:R-:W-:Y:S01]  /*eb70*/  ULDC UR4, c[0x0][0x2f4] ;  /* 0x0000bd0000047ab9 */ /* 0x000fe20000000800 */
[----:B------:R-:W-:Y:S01]  /*eb80*/  VIADD R8, R0, 0xfffffffe ;  /* 0xfffffffe00087836 */ /* 0x000fe20000000000 */
[----:B------:R-:W-:Y:S01]  /*eb90*/  MOV R17, R28 ;  /* 0x0000001c00117202 */ /* 0x000fe20000000f00 */
[----:B------:R-:W-:Y:S01]  /*eba0*/  IMAD.MOV.U32 R10, RZ, RZ, R27 ;  /* 0x000000ffff0a7224 */ /* 0x000fe200078e001b */
[----:B------:R-:W-:Y:S01]  /*ebb0*/  ISETP.GE.AND P3, PT, R32, UR4, PT ;  /* 0x0000000420007c0c */ /* 0x000fe2000bf66270 */
[----:B------:R-:W-:Y:S01]  /*ebc0*/  IMAD.MOV.U32 R29, RZ, RZ, R26 ;  /* 0x000000ffff1d7224 */ /* 0x000fe200078e001a */
[----:B------:R-:W-:Y:S02]  /*ebd0*/  ISETP.GE.AND P2, PT, R34, UR4, PT ;  /* 0x0000000422007c0c */ /* 0x000fe4000bf46270 */
[----:B------:R-:W-:-:S13]  /*ebe0*/  ISETP.GE.AND P1, PT, R33, UR4, PT ;  /* 0x0000000421007c0c */ /* 0x000fda000bf26270 */
.L_x_2528:
        /* <DEDUP_REMOVED lines=24> */
[----:B------:R-:W-:-:S04]  /*ed70*/  @!P5 IMAD.WIDE.U32 R2, R31, R6, R2 ;  /* 0x000000061f02d225 */ /* 0x000fc800078e0002 */
[----:B------:R-:W-:Y:S01]  /*ed80*/  @!P5 IMAD.IADD R7, R7, 0x1, R3 ;  /* 0x000000010707d824 */ /* 0x000fe200078e0203 */
[----:B--2---:R-:W-:Y:S01]  /*ed90*/  @!P5 LEA R4, P0, R2, R4, 0x2 ;  /* 0x000000040204d211 */ /* 0x004fe200078010ff */
[----:B------:R-:W-:-:S03]  /*eda0*/  IMAD.MOV.U32 R0, RZ, RZ, RZ ;  /* 0x000000ffff007224 */ /* 0x000fc600078e00ff */
[----:B------:R-:W-:-:S05]  /*edb0*/  @!P5 LEA.HI.X R5, R2, R5, R7, 0x2, P0 ;  /* 0x000000050205d211 */ /* 0x000fca00000f1407 */
[----:B------:R0:W5:Y:S01]  /*edc0*/  @!P5 LDG.E R0, desc[UR36][R4.64] ;  /* 0x000000240400d981 */ /* 0x000162000c1e1900 */
[----:B------:R-:W-:Y:S01]  /*edd0*/  LOP3.LUT P4, RZ, R23, 0x10, RZ, 0xc0, !PT ;  /* 0x0000001017ff7812 */ /* 0x000fe2000788c0ff */
[----:B------:R-:W-:Y:S01]  /*ede0*/  VIADD R27, R10, 0x1 ;  /* 0x000000010a1b7836 */ /* 0x000fe20000000000 */
[----:B------:R-:W-:Y:S01]  /*edf0*/  IADD3 R2, -R11, RZ, RZ ;  /* 0x000000ff0b027210 */ /* 0x000fe20007ffe1ff */
[----:B------:R-:W-:Y:S05]  /*ee00*/  YIELD ;  /* 0x0000000000007946 */ /* 0x000fea0003800000 */
[----:B------:R-:W-:Y:S01]  /*ee10*/  ISETP.NE.AND P0, PT, R27, 0x2, PT ;  /* 0x000000021b00780c */ /* 0x000fe20003f05270 */
[----:B------:R-:W-:-:S02]  /*ee20*/  ULDC UR4, c[0x0][0x430] ;  /* 0x00010c0000047ab9 */ /* 0x000fc40000000800 */
[----:B------:R-:W-:Y:S01]  /*ee30*/  IMAD R9, R2, UR4, R9 ;  /* 0x0000000402097c24 */ /* 0x000fe2000f8e0209 */
[----:B------:R-:W-:Y:S01]  /*ee40*/  SEL R28, RZ, 0x1, P0 ;  /* 0x00000001ff1c7807 */ /* 0x000fe20000000000 */
[----:B------:R-:W-:Y:S01]  /*ee50*/  IMAD.MOV.U32 R26, RZ, RZ, R8 ;  /* 0x000000ffff1a7224 */ /* 0x000fe200078e0008 */
[----:B------:R-:W-:Y:S02]  /*ee60*/  SEL R27, R27, RZ, P0 ;  /* 0x000000ff1b1b7207 */ /* 0x000fe40000000000 */
[----:B------:R-:W-:Y:S01]  /*ee70*/  LOP3.LUT R28, R17, R28, RZ, 0x3c, !PT ;  /* 0x0000001c111c7212 */ /* 0x000fe200078e3cff */
[----:B0-----:R-:W-:Y:S06]  /*ee80*/  @!P4 BRA `(.L_x_2516) ;  /* 0x000000000004c947 */ /* 0x001fec0003800000 */
[----:B------:R-:W-:Y:S01]  /*ee90*/  BPT.TRAP 0x1 ;  /* 0x000000040000795c */ /* 0x000fe20000300000 */
.L_x_2516:
[----:B------:R-:W-:Y:S01]  /*eea0*/  IMAD R7, R27, 0x8, R22 ;  /* 0x000000081b077824 */ /* 0x000fe200078e0216 */
[----:B------:R-:W-:Y:S01]  /*eeb0*/  SHF.L.U32 R2, R28, 0x1f, RZ ;  /* 0x0000001f1c027819 */ /* 0x000fe200000006ff */
[----:B------:R-:W-:Y:S03]  /*eec0*/  BSSY B1, `(.L_x_2517) ;  /* 0x0000003000017945 */ /* 0x000fe60003800000 */
[----:B------:R-:W0:Y:S02]  /*eed0*/  SYNCS.PHASECHK.TRANS64.TRYWAIT P0, [R7+URZ+0x30840], R2 ;  /* 0x03084002070075a7 */ /* 0x000e24000800017f */
[----:B0-----:R-:W-:Y:S05]  /*eee0*/  @!P0 BRA `(.L_x_2518) ;  /* 0x0000003800e48947 */ /* 0x001fea0003800000 */
.L_x_2601:
[----:B------:R-:W-:Y:S05]  /*eef0*/  BSYNC B1 ;  /* 0x0000000000017941 */ /* 0x000fea0003800000 */
.L_x_2517:
        /* <DEDUP_REMOVED lines=65> */
.L_x_2615:
        /* <DEDUP_REMOVED lines=11> */
.L_x_2520:
        /* <DEDUP_REMOVED lines=10> */
.L_x_2521:
[----:B------:R2:W-:Y:S01]  /*f460*/  SYNCS.ARRIVE.TRANS64.A1T0 RZ, [R7+URZ+0x30830], RZ ;  /* 0x030830ff07ff79a7 */ /* 0x0005e2000810003f */
[----:B------:R-:W-:Y:S05]  /*f470*/  @!P5 BRA `(.L_x_2522) ;  /* 0x000000000004d947 */ /* 0x000fea0003800000 */
[----:B------:R-:W-:Y:S01]  /*f480*/  BPT.TRAP 0x1 ;  /* 0x000000040000795c */ /* 0x000fe20000300000 */
.L_x_2522:
[----:B-1----:R-:W2:Y:S01]  /*f490*/  LDL R3, [R1] ;  /* 0x0000000001037983 */ /* 0x002ea20000100800 */
[----:B------:R-:W-:Y:S01]  /*f4a0*/  SHF.L.U32 R2, R17, 0x1f, RZ ;  /* 0x0000001f11027819 */ /* 0x000fe200000006ff */
[----:B0-----:R-:W-:Y:S01]  /*f4b0*/  IMAD R6, R10, 0x8, R22 ;  /* 0x000000080a067824 */ /* 0x001fe200078e0216 */
[----:B------:R-:W-:Y:S03]  /*f4c0*/  BSSY B1, `(.L_x_2523) ;  /* 0x0000004000017945 */ /* 0x000fe60003800000 */
[----:B------:R-:W0:Y:S01]  /*f4d0*/  SYNCS.PHASECHK.TRANS64.TRYWAIT P0, [R6+URZ+0x30860], R2 ;  /* 0x03086002060075a7 */ /* 0x000e22000800017f */
[----:B--2---:R-:W-:Y:S01]  /*f4e0*/  IMAD R7, R29, -0x60, R3 ;  /* 0xffffffa01d077824 */ /* 0x004fe200078e0203 */
[----:B0-----:R-:W-:Y:S06]  /*f4f0*/  @!P0 BRA `(.L_x_2524) ;  /* 0x0000003c00548947 */ /* 0x001fec0003800000 */
.L_x_2616:
[----:B------:R-:W-:Y:S05]  /*f500*/  BSYNC B1 ;  /* 0x0000000000017941 */ /* 0x000fea0003800000 */
.L_x_2523:
[----:B------:R-:W1:Y:S01]  /*f510*/  S2R R3, SR_TID.X ;  /* 0x0000000000037919 */ /* 0x000e620000002100 */
[----:B------:R-:W-:Y:S01]  /*f520*/  UMOV UR4, 0xffffffff ;  /* 0xffffffff00047882 */ /* 0x000fe20000000000 */
[----:B------:R-:W-:Y:S01]  /*f530*/  IMAD R5, R10, 0x4800, R36 ;  /* 0x000048000a057824 */ /* 0x000fe200078e0224 */
[----:B-1----:R-:W-:-:S04]  /*f540*/  LOP3.LUT R3, R3, 0x7f, RZ, 0xc0, !PT ;  /* 0x0000007f03037812 */ /* 0x002fc800078ec0ff */
[----:B------:R-:W-:-:S05]  /*f550*/  SHF.R.U32.HI R3, RZ, 0x3, R3 ;  /* 0x00000003ff037819 */ /* 0x000fca0000011603 */
        /* <DEDUP_REMOVED lines=36> */
[----:B0-----:R-:W-:-:S04]  /*f7a0*/  IADD3 R2, P0, R2, R4, RZ ;  /* 0x0000000402027210 */ /* 0x001fc80007f1e0ff */
[----:B-1----:R-:W-:Y:S02]  /*f7b0*/  IADD3.X R3, RZ, R3, RZ, P0, !PT ;  /* 0x00000003ff037210 */ /* 0x002fe400007fe4ff */
        /* <DEDUP_REMOVED lines=17> */
.L_x_2630:
        /* <DEDUP_REMOVED lines=31> */
.L_x_2526:
        /* <DEDUP_REMOVED lines=10> */
.L_x_2527:
[C---:B------:R-:W-:Y:S01]  /*fb60*/  ISETP.GT.AND P0, PT, R26.reuse, RZ, PT ;  /* 0x000000ff1a00720c */ /* 0x040fe20003f04270 */
[----:B------:R1:W-:Y:S01]  /*fb70*/  SYNCS.ARRIVE.TRANS64.A1T0 RZ, [R6+URZ+0x30850], RZ ;  /* 0x030850ff06ff79a7 */ /* 0x0003e2000810003f */
[----:B------:R-:W-:Y:S02]  /*fb80*/  VIADD R8, R26, 0xffffffff ;  /* 0xffffffff1a087836 */ /* 0x000fe40000000000 */
[----:B------:R-:W-:Y:S02]  /*fb90*/  IMAD.MOV.U32 R17, RZ, RZ, R28 ;  /* 0x000000ffff117224 */ /* 0x000fe400078e001c */
[----:B------:R-:W-:Y:S02]  /*fba0*/  IMAD.MOV.U32 R10, RZ, RZ, R27 ;  /* 0x000000ffff0a7224 */ /* 0x000fe400078e001b */
[----:B------:R-:W-:-:S05]  /*fbb0*/  IMAD.MOV.U32 R29, RZ, RZ, R26 ;  /* 0x000000ffff1d7224 */ /* 0x000fca00078e001a */
[----:B-1----:R-:W-:Y:S05]  /*fbc0*/  @P0 BRA `(.L_x_2528) ;  /* 0xfffffff000080947 */ /* 0x002fea000383ffff */
.L_x_2515:
[----:B------:R-:W-:Y:S05]  /*fbd0*/  BSYNC B0 ;  /* 0x0000000000007941 */ /* 0x000fea0003800000 */
.L_x_2514:
        /* <DEDUP_REMOVED lines=17> */
.L_x_2530:
[----:B------:R-:W-:Y:S05]  /*fcf0*/  BSYNC B0 ;  /* 0x0000000000007941 */ /* 0x000fea0003800000 */
.L_x_2529:
[----:B------:R-:W-:-:S13]  /*fd00*/  LOP3.LUT P0, RZ, R23, 0x10, RZ, 0xc0, !PT ;  /* 0x0000001017ff7812 */ /* 0x000fda000780c0ff */
[----:B------:R-:W-:Y:S05]  /*fd10*/  @!P0 BRA `(.L_x_2531) ;  /* 0x0000000000048947 */ /* 0x000fea0003800000 */
[----:B------:R-:W-:Y:S01]  /*fd20*/  BPT.TRAP 0x1 ;  /* 0x000000040000795c */ /* 0x000fe20000300000 */
.L_x_2531:
[----:B------:R-:W3:Y:S01]  /*fd30*/  LDL.LU R2, [R1] ;  /* 0x0000000001027983 */ /* 0x000ee20000300800 */
[----:B------:R-:W-:Y:S01]  /*fd40*/  LEA R0, R27, R22, 0x3 ;  /* 0x000000161b007211 */ /* 0x000fe200078e18ff */
[----:B------:R-:W-:Y:S01]  /*fd50*/  BSSY B0, `(.L_x_2532) ;  /* 0x0000005000007945 */ /* 0x000fe20003800000 */
[----:B0-----:R-:W-:-:S04]  /*fd60*/  SHF.L.U32 R3, R28, 0x1f, RZ ;  /* 0x0000001f1c037819 */ /* 0x001fc800000006ff */
[----:B------:R-:W0:Y:S01]  /*fd70*/  SYNCS.PHASECHK.TRANS64.TRYWAIT P0, [R0+URZ+0x30860], R3 ;  /* 0x03086003000075a7 */ /* 0x000e22000800017f */
[----:B---3--:R-:W-:Y:S01]  /*fd80*/  IMAD R6, R26, -0x60, R2 ;  /* 0xffffffa01a067824 */ /* 0x008fe200078e0202 */
[----:B0-----:R-:W-:Y:S06]  /*fd90*/  @!P0 BRA `(.L_x_2533) ;  /* 0x0000003c00508947 */ /* 0x001fec0003800000 */
.L_x_2631:
[----:B------:R-:W-:Y:S05]  /*fda0*/  BSYNC B0 ;  /* 0x0000000000007941 */ /* 0x000fea0003800000 */
.L_x_2532:
        /* <DEDUP_REMOVED lines=65> */
.L_x_2645:
        /* <DEDUP_REMOVED lines=13> */
.L_x_2535:
        /* <DEDUP_REMOVED lines=10> */
.L_x_2536:
[----:B------:R1:W-:Y:S01]  /*10330*/  SYNCS.ARRIVE.TRANS64.A1T0 RZ, [R0+URZ+0x30850], RZ ;  /* 0x030850ff00ff79a7 */ /* 0x0003e2000810003f */
[----:B------:R-:W-:-:S04]  /*10340*/  IADD3 R27, R27, 0x1, RZ ;  /* 0x000000011b1b7810 */ /* 0x000fc80007ffe0ff */
[----:B------:R-:W-:-:S04]  /*10350*/  ISETP.NE.AND P0, PT, R27, 0x2, PT ;  /* 0x000000021b00780c */ /* 0x000fc80003f05270 */
[----:B0-----:R-:W-:Y:S02]  /*10360*/  SEL R3, RZ, 0x1, P0 ;  /* 0x00000001ff037807 */ /* 0x001fe40000000000 */
[----:B------:R-:W-:Y:S02]  /*10370*/  SEL R27, R27, RZ, P0 ;  /* 0x000000ff1b1b7207 */ /* 0x000fe40000000000 */
[----:B-1----:R-:W-:-:S07]  /*10380*/  LOP3.LUT R28, R28, R3, RZ, 0x3c, !PT ;  /* 0x000000031c1c7212 */ /* 0x002fce00078e3cff */
.L_x_2493:
[----:B------:R-:W-:Y:S05]  /*10390*/  BSYNC B7 ;  /* 0x0000000000077941 */ /* 0x000fea0003800000 */
.L_x_2491:
        /* <DEDUP_REMOVED lines=8> */
[----:B------:R0:W1:Y:S01]  /*10420*/  LDS.128 R16, [R22+0x308d0] ;  /* 0x0308d00016107984 */ /* 0x0000620000000c00 */
[----:B------:R-:W-:Y:S06]  /*10430*/  BAR.ARV 0x4, 0x180 ;  /* 0x0106000000007b1d */ /* 0x000fec0000002000 */
[----:B------:R-:W-:Y:S05]  /*10440*/  BRA `(.L_x_2538) ;  /* 0x0000000800cc7947 */ /* 0x000fea0003800000 */
.L_x_2537:
[----:B------:R-:W0:Y:S01]  /*10450*/  S2R R0, SR_TID.X ;  /* 0x0000000000007919 */ /* 0x000e220000002100 */
[----:B------:R-:W-:Y:S01]  /*10460*/  UMOV UR4, 0xffffffff ;  /* 0xffffffff00047882 */ /* 0x000fe20000000000 */
[----:B0-----:R-:W-:-:S04]  /*10470*/  LOP3.LUT R8, R0, 0x1f, RZ, 0xc0, !PT ;  /* 0x0000001f00087812 */ /* 0x001fc800078ec0ff */
[----:B------:R-:W-:Y:S01]  /*10480*/  ISETP.NE.AND P0, PT, R8, 0x1f, PT ;  /* 0x0000001f0800780c */ /* 0x000fe20003f05270 */
[----:B------:R-:W-:-:S12]  /*10490*/  BRA.DIV UR4, `(.L_x_2539) ;  /* 0x0000003e04a87947 */ /* 0x000fd8000b800000 */
[----:B------:R-:W-:Y:S01]  /*104a0*/  IMAD.IADD R5, R19, 0x1, R8 ;  /* 0x0000000113057824 */ /* 0x000fe200078e0208 */
        /* <DEDUP_REMOVED lines=30> */
.L_x_2655:
[----:B------:R-:W-:Y:S02]  /*10690*/  ULDC UR4, c[0x0][0xc38] ;  /* 0x00030e0000047ab9 */ /* 0x000fe40000000800 */
[----:B------:R-:W-:-:S05]  /*106a0*/  MOV R7, UR4 ;  /* 0x0000000400077c02 */ /* 0x000fca0008000f00 */
[----:B-1----:R-:W-:-:S04]  /*106b0*/  IMAD R14, R14, R7, RZ ;  /* 0x000000070e0e7224 */ /* 0x002fc800078e02ff */
[----:B------:R-:W-:-:S05]  /*106c0*/  IMAD.IADD R9, R4, 0x1, R14 ;  /* 0x0000000104097824 */ /* 0x000fca00078e020e */
[----:B------:R-:W-:-:S13]  /*106d0*/  ISETP.GT.AND P6, PT, R9, R0, PT ;  /* 0x000000000900720c */ /* 0x000fda0003fc4270 */
[----:B------:R-:W-:Y:S05]  /*106e0*/  @P6 BRA `(.L_x_2540) ;  /* 0x00000000009c6947 */ /* 0x000fea0003800000 */
.L_x_2545:
        /* <DEDUP_REMOVED lines=14> */
.L_x_2543:
[----:B------:R-:W-:Y:S05]  /*107d0*/  BSYNC B0 ;  /* 0x0000000000007941 */ /* 0x000fea0003800000 */
.L_x_2542:
[----:B------:R-:W-:-:S03]  /*107e0*/  UMOV UR4, 0xffffffff ;  /* 0xffffffff00047882 */ /* 0x000fc60000000000 */
[----:B------:R-:W-:Y:S05]  /*107f0*/  BRA.DIV UR4, `(.L_x_2544) ;  /* 0x0000003e04f47947 */ /* 0x000fea000b800000 */
[----:B-----5:R-:W2:Y:S02]  /*10800*/  SHFL.UP PT, R14, R5, 0x1, RZ ;  /* 0x04200000050e7989 */ /* 0x020ea400000e00ff */
        /* <DEDUP_REMOVED lines=13> */
[----:B0-----:R-:W-:-:S05]  /*108e0*/  IMAD.IADD R6, R4, 0x1, R7 ;  /* 0x0000000104067824 */ /* 0x001fca00078e0207 */
[----:B------:R0:W1:Y:S02]  /*108f0*/  SHFL.IDX PT, R14, R6, 0x1f, 0x1f ;  /* 0x03e01f00060e7f89 */ /* 0x00006400000e0000 */
.L_x_2663:
[----:B------:R-:W-:Y:S02]  /*10900*/  ULDC UR4, c[0x0][0xc38] ;  /* 0x00030e0000047ab9 */ /* 0x000fe40000000800 */
[----:B------:R-:W-:-:S05]  /*10910*/  MOV R7, UR4 ;  /* 0x0000000400077c02 */ /* 0x000fca0008000f00 */
[----:B-1----:R-:W-:-:S04]  /*10920*/  IMAD R14, R14, R7, RZ ;  /* 0x000000070e0e7224 */ /* 0x002fc800078e02ff */
[----:B------:R-:W-:-:S05]  /*10930*/  IMAD.IADD R9, R14, 0x1, R9 ;  /* 0x000000010e097824 */ /* 0x000fca00078e0209 */
[----:B------:R-:W-:-:S13]  /*10940*/  ISETP.GT.AND P6, PT, R9, R0, PT ;  /* 0x000000000900720c */ /* 0x000fda0003fc4270 */
[----:B------:R-:W-:Y:S05]  /*10950*/  @!P6 BRA `(.L_x_2545) ;  /* 0xfffffffc0064e947 */ /* 0x000fea000383ffff */
.L_x_2540:
        /* <DEDUP_REMOVED lines=8> */
.L_x_2667:
[----:B------:R-:W-:Y:S01]  /*109e0*/  ISETP.NE.AND P0, PT, R2, RZ, PT ;  /* 0x000000ff0200720c */ /* 0x000fe20003f05270 */
[----:B------:R-:W-:-:S12]  /*109f0*/  IMAD.MOV.U32 R14, RZ, RZ, RZ ;  /* 0x000000ffff0e7224 */ /* 0x000fd800078e00ff */
[----:B------:R-:W-:Y:S05]  /*10a00*/  @!P0 BRA `(.L_x_2547) ;  /* 0x0000000000108947 */ /* 0x000fea0003800000 */
[----:B------:R-:W-:Y:S01]  /*10a10*/  UMOV UR4, 0xffffffff ;  /* 0xffffffff00047882 */ /* 0x000fe20000000000 */
[----:B------:R-:W-:Y:S02]  /*10a20*/  VIADD R12, R4, 0xffffffff ;  /* 0xffffffff040c7836 */ /* 0x000fe40000000000 */
[----:B------:R-:W-:Y:S05]  /*10a30*/  BRA.DIV UR4, `(.L_x_2548) ;  /* 0x0000004204687947 */ /* 0x000fea000b800000 */
[----:B------:R3:W4:Y:S02]  /*10a40*/  SHFL.IDX PT, R14, R6, R12, 0x1f ;  /* 0x00001f0c060e7589 */ /* 0x00072400000e0000 */
.L_x_2547:
[----:B------:R-:W5:Y:S01]  /*10a50*/  LDC.64 R2, c[0x0][0xc90] ;  /* 0x00032400ff027b82 */ /* 0x000f620000000a00 */
[----:B------:R-:W-:-:S04]  /*10a60*/  IMAD.IADD R19, R4, 0x1, R19 ;  /* 0x0000000104137824 */ /* 0x000fc800078e0213 */
[----:B-----5:R-:W-:-:S05]  /*10a70*/  IMAD.WIDE R2, R19, 0x4, R2 ;  /* 0x0000000413027825 */ /* 0x020fca00078e0202 */
[----:B0--3--:R0:W1:Y:S01]  /*10a80*/  LDG.E R6, desc[UR36][R2.64] ;  /* 0x0000002402067981 */ /* 0x009062000c1e1900 */
[----:B----4-:R-:W-:Y:S02]  /*10a90*/  IMAD R16, R14, R7, R16 ;  /* 0x000000070e107224 */ /* 0x010fe400078e0210 */
[----:B0-----:R-:W-:Y:S02]  /*10aa0*/  IMAD.MOV.U32 R2, RZ, RZ, RZ ;  /* 0x000000ffff027224 */ /* 0x001fe400078e00ff */
[----:B-12---:R-:W-:-:S05]  /*10ab0*/  IMAD R4, R5, R6, RZ ;  /* 0x0000000605047224 */ /* 0x006fca00078e02ff */
        /* <DEDUP_REMOVED lines=31> */
[----:B------:R-:W0:Y:S02]  /*10cb0*/  I2F.RP R8, R7 ;  /* 0x0000000700087306 */ /* 0x000e240000209400 */
[----:B------:R-:W-:-:S06]  /*10cc0*/  IADD3 R4, RZ, -R4, RZ ;  /* 0x80000004ff047210 */ /* 0x000fcc0007ffe0ff */
        /* <DEDUP_REMOVED lines=26> */
.L_x_2541:
[----:B------:R-:W-:Y:S01]  /*10e70*/  UMOV UR4, URZ ;  /* 0x0000003f00047c82 */ /* 0x000fe20008000000 */
[----:B------:R-:W-:Y:S01]  /*10e80*/  UMOV UR5, URZ ;  /* 0x0000003f00057c82 */ /* 0x000fe20008000000 */
[----:B------:R-:W-:Y:S01]  /*10e90*/  ULDC UR6, c[0x0][0xc3c] ;  /* 0x00030f0000067ab9 */ /* 0x000fe20000000800 */
[----:B------:R-:W-:Y:S01]  /*10ea0*/  IMAD.MOV.U32 R16, RZ, RZ, R0 ;  /* 0x000000ffff107224 */ /* 0x000fe200078e0000 */
[----:B------:R-:W-:Y:S01]  /*10eb0*/  MOV R18, UR5 ;  /* 0x0000000500127c02 */ /* 0x000fe20008000f00 */
[----:B------:R-:W-:Y:S02]  /*10ec0*/  IMAD.U32 R17, RZ, RZ, UR4 ;  /* 0x00000004ff117e24 */ /* 0x000fe4000f8e00ff */
[----:B------:R-:W-:-:S07]  /*10ed0*/  IMAD.U32 R19, RZ, RZ, UR6 ;  /* 0x00000006ff137e24 */ /* 0x000fce000f8e00ff */
.L_x_2549:
[----:B------:R-:W1:Y:S01]  /*10ee0*/  S2R R0, SR_TID.X ;  /* 0x0000000000007919 */ /* 0x000e620000002100 */
        /* <DEDUP_REMOVED lines=9> */
.L_x_2538:
[----:B------:R-:W-:Y:S02]  /*10f80*/  ULDC UR4, c[0x0][0xc3c] ;  /* 0x00030f0000047ab9 */ /* 0x000fe40000000800 */
[----:B-1----:R-:W-:-:S13]  /*10f90*/  ISETP.GE.AND P0, PT, R19, UR4, PT ;  /* 0x0000000413007c0c */ /* 0x002fda000bf06270 */
[----:B------:R-:W-:Y:S05]  /*10fa0*/  @!P0 BRA `(.L_x_2550) ;  /* 0xffffffb400d88947 */ /* 0x000fea000383ffff */
[----:B------:R-:W-:Y:S05]  /*10fb0*/  BSYNC B8 ;  /* 0x0000000000087941 */ /* 0x000fea0003800000 */
.L_x_2487:
[----:B-1----:R-:W3:Y:S01]  /*10fc0*/  LDL.LU R0, [R1+0x20] ;  /* 0x0000200001007983 */ /* 0x002ee20000300800 */
[----:B------:R-:W-:Y:S01]  /*10fd0*/  BSSY B0, `(.L_x_2551) ;  /* 0x000000b000007945 */ /* 0x000fe20003800000 */
[----:B------:R-:W1:Y:S01]  /*10fe0*/  S2R R5, SR_CgaCtaId ;  /* 0x0000000000057919 */ /* 0x000e620000008800 */
[----:B---3--:R-:W-:-:S05]  /*10ff0*/  VIADD R0, R0, 0x1 ;  /* 0x0000000100007836 */ /* 0x008fca0000000000 */
        /* <DEDUP_REMOVED lines=8> */
.L_x_2670:
[----:B------:R-:W-:Y:S05]  /*11080*/  BSYNC B0 ;  /* 0x0000000000007941 */ /* 0x000fea0003800000 */
.L_x_2551:
[----:B------:R-:W-:-:S03]  /*11090*/  UMOV UR4, 0xffffffff ;  /* 0xffffffff00047882 */ /* 0x000fc60000000000 */
[----:B------:R-:W-:Y:S05]  /*110a0*/  BRA.DIV UR4, `(.L_x_2553) ;  /* 0x0000003e04047947 */ /* 0x000fea000b800000 */
[----:B-1----:R-:W1:Y:S02]  /*110b0*/  S2R R0, SR_TID.X ;  /* 0x0000000000007919 */ /* 0x002e640000002100 */
[----:B-1----:R-:W-:-:S04]  /*110c0*/  SHF.R.U32.HI R0, RZ, 0x5, R0 ;  /* 0x00000005ff007819 */ /* 0x002fc80000011600 */
[----:B------:R-:W-:-:S05]  /*110d0*/  LOP3.LUT R0, R0, 0x3, RZ, 0xc0, !PT ;  /* 0x0000000300007812 */ /* 0x000fca00078ec0ff */
[----:B------:R1:W3:Y:S02]  /*110e0*/  SHFL.IDX PT, R14, R0, RZ, 0x1f ;  /* 0x00001fff000e7589 */ /* 0x0002e400000e0000 */
.L_x_2673:
[----:B---3--:R-:W-:Y:S01]  /*110f0*/  ISETP.NE.AND P0, PT, R14, RZ, PT ;  /* 0x000000ff0e00720c */ /* 0x008fe20003f05270 */
[----:B------:R-:W-:-:S12]  /*11100*/  BSSY B0, `(.L_x_2554) ;  /* 0x0000026000007945 */ /* 0x000fd80003800000 */
[----:B------:R-:W-:Y:S05]  /*11110*/  @P0 BRA `(.L_x_2555) ;  /* 0x0000000000900947 */ /* 0x000fea0003800000 */
[----:B------:R-:W-:-:S03]  /*11120*/  UMOV UR4, 0xffffffff ;  /* 0xffffffff00047882 */ /* 0x000fc60000000000 */
[----:B------:R-:W-:Y:S05]  /*11130*/  BRA.DIV UR4, `(.L_x_2556) ;  /* 0x0000003e04147947 */ /* 0x000fea000b800000 */
[----:B------:R-:W-:-:S13]  /*11140*/  ELECT P6, URZ, PT ;  /* 0x00000000003f782f */ /* 0x000fda00038c0000 */
.L_x_2676:
[----:B------:R-:W-:Y:S05]  /*11150*/  @!P6 BRA `(.L_x_2555) ;  /* 0x000000000080e947 */ /* 0x000fea0003800000 */
[----:B-1----:R-:W3:Y:S02]  /*11160*/  LDL R0, [R1+0x28] ;  /* 0x0000280001007983 */ /* 0x002ee40000100800 */
[----:B---3--:R-:W-:-:S13]  /*11170*/  R2UR UR4, R0 ;  /* 0x00000000000472ca */ /* 0x008fda00000e0000 */
[----:B------:R-:W-:-:S06]  /*11180*/  ULOP3.LUT UR4, UR4, 0x2, URZ, 0xfc, !UPT ;  /* 0x0000000204047892 */ /* 0x000fcc000f8efc3f */
[----:B------:R-:W-:-:S05]  /*11190*/  IMAD.U32 R0, RZ, RZ, UR4 ;  /* 0x00000004ff007e24 */ /* 0x000fca000f8e00ff */
[----:B------:R-:W-:-:S13]  /*111a0*/  ISETP.NE.AND P0, PT, R0, 0x3, PT ;  /* 0x000000030000780c */ /* 0x000fda0003f05270 */
[----:B------:R-:W-:Y:S05]  /*111b0*/  @!P0 BRA `(.L_x_2557) ;  /* 0x0000000000048947 */ /* 0x000fea0003800000 */
[----:B------:R-:W-:Y:S01]  /*111c0*/  BPT.TRAP 0x1 ;  /* 0x000000040000795c */ /* 0x000fe20000300000 */
.L_x_2557:
[C---:B------:R-:W-:Y:S01]  /*111d0*/  IMAD R5, R27.reuse, 0x8, R4 ;  /* 0x000000081b057824 */ /* 0x040fe200078e0204 */
[----:B------:R-:W-:Y:S01]  /*111e0*/  SHF.L.U32 R0, R28, 0x1f, RZ ;  /* 0x0000001f1c007819 */ /* 0x000fe200000006ff */
[----:B------:R-:W-:-:S03]  /*111f0*/  VIADD R27, R27, 0x1 ;  /* 0x000000011b1b7836 */ /* 0x000fc60000000000 */
[----:B------:R-:W1:Y:S02]  /*11200*/  SYNCS.PHASECHK.TRANS64.TRYWAIT P1, [R5+URZ+0x30840], R0 ;  /* 0x03084000050075a7 */ /* 0x000e64000802017f */
[----:B------:R-:W-:-:S04]  /*11210*/  ISETP.NE.AND P2, PT, R27, 0x2, PT ;  /* 0x000000021b00780c */ /* 0x000fc80003f45270 */
[----:B------:R-:W-:Y:S01]  /*11220*/  SEL R3, RZ, 0x1, P2 ;  /* 0x00000001ff037807 */ /* 0x000fe20001000000 */
[----:B-1----:R-:W-:Y:S08]  /*11230*/  @!P1 BRA `(.L_x_2558) ;  /* 0x0000003800f49947 */ /* 0x002ff00003800000 */
.L_x_2677:
[----:B------:R-:W-:Y:S02]  /*11240*/  SEL R27, R27, RZ, P2 ;  /* 0x000000ff1b1b7207 */ /* 0x000fe40001000000 */
[----:B------:R-:W-:Y:S01]  /*11250*/  LOP3.LUT R2, R28, R3, RZ, 0x3c, !PT ;  /* 0x000000031c027212 */ /* 0x000fe200078e3cff */
[----:B------:R-:W-:Y:S06]  /*11260*/  @!P0 BRA `(.L_x_2559) ;  /* 0x0000000000048947 */ /* 0x000fec0003800000 */
[----:B------:R-:W-:Y:S01]  /*11270*/  BPT.TRAP 0x1 ;  /* 0x000000040000795c */ /* 0x000fe20000300000 */
.L_x_2559:
[----:B------:R-:W-:Y:S01]  /*11280*/  IMAD R27, R27, 0x8, R4 ;  /* 0x000000081b1b7824 */ /* 0x000fe200078e0204 */
[----:B------:R-:W-:-:S04]  /*11290*/  SHF.L.U32 R2, R2, 0x1f, RZ ;  /* 0x0000001f02027819 */ /* 0x000fc800000006ff */
[----:B------:R-:W3:Y:S02]  /*112a0*/  SYNCS.PHASECHK.TRANS64.TRYWAIT P1, [R27+URZ+0x30840], R2 ;  /* 0x030840021b0075a7 */ /* 0x000ee4000802017f */
[----:B---3--:R-:W-:Y:S05]  /*112b0*/  @!P1 BRA `(.L_x_2560) ;  /* 0x0000003800e89947 */ /* 0x008fea0003800000 */
.L_x_2678:
[----:B------:R-:W-:Y:S05]  /*112c0*/  @!P0 BRA `(.L_x_2561) ;  /* 0x0000000000048947 */ /* 0x000fea0003800000 */
[----:B------:R-:W-:Y:S01]  /*112d0*/  BPT.TRAP 0x1 ;  /* 0x000000040000795c */ /* 0x000fe20000300000 */
.L_x_2561:
[----:B------:R-:W4:Y:S02]  /*112e0*/  SYNCS.PHASECHK.TRANS64.TRYWAIT P1, [R5+URZ+0x30860], R0 ;  /* 0x03086000050075a7 */ /* 0x000f24000802017f */
[----:B----4-:R-:W-:Y:S05]  /*112f0*/  @!P1 BRA `(.L_x_2562) ;  /* 0x0000003800ec9947 */ /* 0x010fea0003800000 */
.L_x_2679:
[----:B------:R-:W-:Y:S05]  /*11300*/  @!P0 BRA `(.L_x_2563) ;  /* 0x0000000000048947 */ /* 0x000fea0003800000 */
[----:B------:R-:W-:Y:S01]  /*11310*/  BPT.TRAP 0x1 ;  /* 0x000000040000795c */ /* 0x000fe20000300000 */
.L_x_2563:
[----:B------:R0:W0:Y:S02]  /*11320*/  SYNCS.PHASECHK.TRANS64.TRYWAIT P0, [R27+URZ+0x30860], R2 ;  /* 0x030860021b0075a7 */ /* 0x000024000800017f */
[----:B0-----:R-:W-:Y:S05]  /*11330*/  @!P0 NANOSLEEP.SYNCS 0x989680 ;  /* 0x009896800000895d */ /* 0x001fea0003900000 */
[----:B------:R-:W0:Y:S02]  /*11340*/  @!P0 SYNCS.PHASECHK.TRANS64 P0, [R27+URZ+0x30860], R2 ;  /* 0x030860021b0085a7 */ /* 0x000e24000800007f */
[----:B0-----:R-:W-:Y:S05]  /*11350*/  @!P0 BRA `(.L_x_2563) ;  /* 0xfffffffc00f08947 */ /* 0x001fea000383ffff */
.L_x_2555:
[----:B------:R-:W-:Y:S05]  /*11360*/  BSYNC B0 ;  /* 0x0000000000007941 */ /* 0x000fea0003800000 */
.L_x_2554:
[----:B------:R-:W-:Y:S05]  /*11370*/  EXIT ;  /* 0x000000000000794d */ /* 0x000fea0003800000 */
.L_x_2423:
[----:B0-----:R-:W-:-:S04]  /*11380*/  IMAD.U32 R3, RZ, RZ, UR40 ;  /* 0x00000028ff037e24 */ /* 0x001fc8000f8e00ff */
[----:B------:R0:W1:Y:S03]  /*11390*/  SYNCS.PHASECHK.TRANS64.TRYWAIT P1, [R3+URZ+0x30800], R0 ;  /* 0x03080000030075a7 */ /* 0x000066000802017f */
[----:B-1----:R-:W-:Y:S05]  /*113a0*/  @!P1 NANOSLEEP.SYNCS 0x989680 ;  /* 0x009896800000995d */ /* 0x002fea0003900000 */
[----:B------:R-:W1:Y:S02]  /*113b0*/  @!P1 SYNCS.PHASECHK.TRANS64 P1, [R3+URZ+0x30800], R0 ;  /* 0x03080000030095a7 */ /* 0x000e64000802007f */
[----:B-1----:R-:W-:Y:S05]  /*113c0*/  @!P1 BRA `(.L_x_2423) ;  /* 0xfffffffc00ec9947 */ /* 0x002fea000383ffff */
[----:B------:R-:W-:Y:S05]  /*113d0*/  BRA `(.L_x_2564) ;  /* 0xffffff0400807947 */ /* 0x000fea000383ffff */
.L_x_2427:
[----:B-1----:R1:W2:Y:S02]  /*113e0*/  SYNCS.PHASECHK.TRANS64.TRYWAIT P1, [R0+URZ+0x30830], R3 ;  /* 0x03083003000075a7 */ /* 0x0022a4000802017f */
[----:B--2---:R-:W-:Y:S05]  /*113f0*/  @!P1 NANOSLEEP.SYNCS 0x989680 ;  /* 0x009896800000995d */ /* 0x004fea0003900000 */
[----:B------:R-:W2:Y:S02]  /*11400*/  @!P1 SYNCS.PHASECHK.TRANS64 P1, [R0+URZ+0x30830], R3 ;  /* 0x03083003000095a7 */ /* 0x000ea4000802007f */
[----:B--2---:R-:W-:Y:S05]  /*11410*/  @!P1 BRA `(.L_x_2427) ;  /* 0xfffffffc00f09947 */ /* 0x004fea000383ffff */
[----:B------:R-:W-:Y:S05]  /*11420*/  BRA `(.L_x_2426) ;  /* 0xffffff04009c7947 */ /* 0x000fea000383ffff */
.L_x_2433:
[----:B-1----:R-:W-:-:S04]  /*11430*/  IMAD.U32 R4, RZ, RZ, UR7 ;  /* 0x00000007ff047e24 */ /* 0x002fc8000f8e00ff */
[----:B------:R1:W2:Y:S03]  /*11440*/  SYNCS.PHASECHK.TRANS64.TRYWAIT P1, [R4+URZ+0x30830], R3 ;  /* 0x03083003040075a7 */ /* 0x0002a6000802017f */
[----:B--2---:R-:W-:Y:S05]  /*11450*/  @!P1 NANOSLEEP.SYNCS 0x989680 ;  /* 0x009896800000995d */ /* 0x004fea0003900000 */
[----:B------:R-:W2:Y:S02]  /*11460*/  @!P1 SYNCS.PHASECHK.TRANS64 P1, [R4+URZ+0x30830], R3 ;  /* 0x03083003040095a7 */ /* 0x000ea4000802007f */
[----:B--2---:R-:W-:Y:S05]  /*11470*/  @!P1 BRA `(.L_x_2433) ;  /* 0xfffffffc00ec9947 */ /* 0x004fea000383ffff */
[----:B------:R-:W-:Y:S05]  /*11480*/  BRA `(.L_x_2432) ;  /* 0xffffff2400f07947 */ /* 0x000fea000383ffff */
.L_x_2437:
[----:B01----:R-:W-:-:S04]  /*11490*/  MOV R3, UR10 ;  /* 0x0000000a00037c02 */ /* 0x003fc80008000f00 */
[----:B------:R0:W1:Y:S03]  /*114a0*/  SYNCS.PHASECHK.TRANS64.TRYWAIT P1, [R3+URZ+0x30850], R0 ;  /* 0x03085000030075a7 */ /* 0x000066000802017f */
[----:B-1----:R-:W-:Y:S05]  /*114b0*/  @!P1 NANOSLEEP.SYNCS 0x989680 ;  /* 0x009896800000995d */ /* 0x002fea0003900000 */
[----:B------:R-:W1:Y:S02]  /*114c0*/  @!P1 SYNCS.PHASECHK.TRANS64 P1, [R3+URZ+0x30850], R0 ;  /* 0x03085000030095a7 */ /* 0x000e64000802007f */
[----:B-1----:R-:W-:Y:S05]  /*114d0*/  @!P1 BRA `(.L_x_2437) ;  /* 0xfffffffc00ec9947 */ /* 0x002fea000383ffff */
[----:B------:R-:W-:Y:S05]  /*114e0*/  BRA `(.L_x_2436) ;  /* 0xffffff3000b87947 */ /* 0x000fea000383ffff */
.L_x_2445:
[----:B-1----:R-:W-:-:S04]  /*114f0*/  IMAD.U32 R4, RZ, RZ, UR7 ;  /* 0x00000007ff047e24 */ /* 0x002fc8000f8e00ff */
[----:B------:R1:W2:Y:S03]  /*11500*/  SYNCS.PHASECHK.TRANS64.TRYWAIT P1, [R4+URZ+0x30830], R3 ;  /* 0x03083003040075a7 */ /* 0x0002a6000802017f */
[----:B--2---:R-:W-:Y:S05]  /*11510*/  @!P1 NANOSLEEP.SYNCS 0x989680 ;  /* 0x009896800000995d */ /* 0x004fea0003900000 */
[----:B------:R-:W2:Y:S02]  /*11520*/  @!P1 SYNCS.PHASECHK.TRANS64 P1, [R4+URZ+0x30830], R3 ;  /* 0x03083003040095a7 */ /* 0x000ea4000802007f */
[----:B--2---:R-:W-:Y:S05]  /*11530*/  @!P1 BRA `(.L_x_2445) ;  /* 0xfffffffc00ec9947 */ /* 0x004fea000383ffff */
[----:B------:R-:W-:Y:S05]  /*11540*/  BRA `(.L_x_2444) ;  /* 0xffffff4c005c7947 */ /* 0x000fea000383ffff */
.L_x_2449:
[----:B01----:R-:W-:-:S04]  /*11550*/  IMAD.U32 R3, RZ, RZ, UR14 ;  /* 0x0000000eff037e24 */ /* 0x003fc8000f8e00ff */
[----:B------:R0:W1:Y:S03]  /*11560*/  SYNCS.PHASECHK.TRANS64.TRYWAIT P1, [R3+URZ+0x30850], R0 ;  /* 0x03085000030075a7 */ /* 0x000066000802017f */
[----:B-1----:R-:W-:Y:S05]  /*11570*/  @!P1 NANOSLEEP.SYNCS 0x989680 ;  /* 0x009896800000995d */ /* 0x002fea0003900000 */
[----:B------:R-:W1:Y:S02]  /*11580*/  @!P1 SYNCS.PHASECHK.TRANS64 P1, [R3+URZ+0x30850], R0 ;  /* 0x03085000030095a7 */ /* 0x000e64000802007f */
[----:B-1----:R-:W-:Y:S05]  /*11590*/  @!P1 BRA `(.L_x_2449) ;  /* 0xfffffffc00ec9947 */ /* 0x002fea000383ffff */
[----:B------:R-:W-:Y:S05]  /*115a0*/  BRA `(.L_x_2448) ;  /* 0xffffff5800247947 */ /* 0x000fea000383ffff */
.L_x_2456:
[----:B-1----:R-:W-:-:S04]  /*115b0*/  IMAD.U32 R7, RZ, RZ, UR5 ;  /* 0x00000005ff077e24 */ /* 0x002fc8000f8e00ff */
[----:B------:R1:W2:Y:S03]  /*115c0*/  SYNCS.PHASECHK.TRANS64.TRYWAIT P1, [R7+URZ+0x30850], R0 ;  /* 0x03085000070075a7 */ /* 0x0002a6000802017f */
[----:B--2---:R-:W-:Y:S05]  /*115d0*/  @!P1 NANOSLEEP.SYNCS 0x989680 ;  /* 0x009896800000995d */ /* 0x004fea0003900000 */
[----:B------:R-:W2:Y:S02]  /*115e0*/  @!P1 SYNCS.PHASECHK.TRANS64 P1, [R7+URZ+0x30850], R0 ;  /* 0x03085000070095a7 */ /* 0x000ea4000802007f */
[----:B--2---:R-:W-:Y:S05]  /*115f0*/  @!P1 BRA `(.L_x_2456) ;  /* 0xfffffffc00ec9947 */ /* 0x004fea000383ffff */
[----:B------:R-:W-:Y:S05]  /*11600*/  BRA `(.L_x_2455) ;  /* 0xffffff70003c7947 */ /* 0x000fea000383ffff */
.L_x_2499:
[----:B------:R-:W-:Y:S01]  /*11610*/  SHF.R.U32.HI R8, RZ, 0x5, R21 ;  /* 0x00000005ff087819 */ /* 0x000fe20000011615 */
[----:B------:R-:W-:Y:S01]  /*11620*/  BSSY B0, `(.L_x_2565) ;  /* 0x0000009000007945 */ /* 0x000fe20003800000 */
[----:B------:R-:W-:Y:S02]  /*11630*/  IMAD.MOV.U32 R12, RZ, RZ, RZ ;  /* 0x000000ffff0c7224 */ /* 0x000fe400078e00ff */
[----:B------:R-:W-:Y:S01]  /*11640*/  LOP3.LUT R8, R8, 0x3, RZ, 0xc0, !PT ;  /* 0x0000000308087812 */ /* 0x000fe200078ec0ff */
[----:B------:R-:W-:Y:S02]  /*11650*/  IMAD.MOV.U32 R11, RZ, RZ, 0x1f ;  /* 0x0000001fff0b7424 */ /* 0x000fe400078e00ff */
[----:B------:R-:W-:Y:S02]  /*11660*/  IMAD.MOV.U32 R15, RZ, RZ, -0x1 ;  /* 0xffffffffff0f7424 */ /* 0x000fe400078e00ff */
[----:B------:R-:W-:-:S07]  /*11670*/  IMAD.MOV.U32 R13, RZ, RZ, R8 ;  /* 0x000000ffff0d7224 */ /* 0x000fce00078e0008 */
[----:B-----5:R-:W-:Y:S05]  /*11680*/  WARPSYNC.COLLECTIVE R15, `(.L_x_2566) ;  /* 0x000000000f087348 */ /* 0x020fea0003c00000 */
[----:B------:R0:W1:Y:S02]  /*11690*/  SHFL.IDX P6, R14, R13, R12, R11 ;  /* 0x0000000c0d0e7389 */ /* 0x00006400000c000b */
[----:B01---5:R-:W-:Y:S01]  /*116a0*/  ENDCOLLECTIVE ;  /* 0x000000000000791b */ /* 0x023fe20003800000 */
.L_x_2566:
[----:B------:R-:W-:Y:S05]  /*116b0*/  BSYNC B0 ;  /* 0x0000000000007941 */ /* 0x000fea0003800000 */
.L_x_2565:
[----:B------:R-:W-:Y:S05]  /*116c0*/  BRA `(.L_x_2567) ;  /* 0xffffffbc00907947 */ /* 0x000fea000383ffff */
.L_x_2502:
[----:B0-----:R0:W1:Y:S02]  /*116d0*/  SYNCS.PHASECHK.TRANS64.TRYWAIT P0, [R7+URZ+0x30840], R2 ;  /* 0x03084002070075a7 */ /* 0x001064000800017f */
[----:B-1----:R-:W-:Y:S05]  /*116e0*/  @!P0 NANOSLEEP.SYNCS 0x989680 ;  /* 0x009896800000895d */ /* 0x002fea0003900000 */
[----:B------:R-:W1:Y:S02]  /*116f0*/  @!P0 SYNCS.PHASECHK.TRANS64 P0, [R7+URZ+0x30840], R2 ;  /* 0x03084002070085a7 */ /* 0x000e64000800007f */
[----:B-1----:R-:W-:Y:S05]  /*11700*/  @!P0 BRA `(.L_x_2502) ;  /* 0xfffffffc00f08947 */ /* 0x002fea000383ffff */
[----:B------:R-:W-:Y:S05]  /*11710*/  BRA `(.L_x_2568) ;  /* 0xffffffc000047947 */ /* 0x000fea000383ffff */
.L_x_2503:
        /* <DEDUP_REMOVED lines=8> */
.L_x_2570:
[----:B------:R-:W-:Y:S05]  /*117a0*/  BSYNC B0 ;  /* 0x0000000000007941 */ /* 0x000fea0003800000 */
.L_x_2569:
        /* <DEDUP_REMOVED lines=9> */
.L_x_2571:
[----:B------:R-:W-:Y:S01]  /*11840*/  MOV R13, R0 ;  /* 0x00000000000d7202 */ /* 0x000fe20000000f00 */
[----:B------:R-:W-:Y:S02]  /*11850*/  IMAD.MOV.U32 R12, RZ, RZ, 0x1 ;  /* 0x00000001ff0c7424 */ /* 0x000fe400078e00ff */
[----:B------:R-:W-:-:S07]  /*11860*/  IMAD.MOV.U32 R3, RZ, RZ, R14 ;  /* 0x000000ffff037224 */ /* 0x000fce00078e000e */
[----:B------:R-:W-:Y:S05]  /*11870*/  WARPSYNC.COLLECTIVE R15, `(.L_x_2572) ;  /* 0x000000000f087348 */ /* 0x000fea0003c00000 */
[----:B------:R0:W1:Y:S02]  /*11880*/  SHFL.IDX P6, R14, R13, R12, R11 ;  /* 0x0000000c0d0e7389 */ /* 0x00006400000c000b */
[----:B01----:R-:W-:Y:S01]  /*11890*/  ENDCOLLECTIVE ;  /* 0x000000000000791b */ /* 0x003fe20003800000 */
.L_x_2572:
        /* <DEDUP_REMOVED lines=17> */
.L_x_2573:
[----:B------:R-:W-:Y:S02]  /*119b0*/  @P1 IMAD R8, R5, 0x2, R22 ;  /* 0x0000000205081824 */ /* 0x000fe400078e0216 */
[----:B------:R-:W-:Y:S02]  /*119c0*/  IMAD.MOV.U32 R13, RZ, RZ, R0 ;  /* 0x000000ffff0d7224 */ /* 0x000fe400078e0000 */
[----:B------:R-:W-:Y:S02]  /*119d0*/  IMAD.MOV.U32 R12, RZ, RZ, 0x2 ;  /* 0x00000002ff0c7424 */ /* 0x000fe400078e00ff */
[----:B------:R-:W-:-:S07]  /*119e0*/  IMAD.MOV.U32 R3, RZ, RZ, R14 ;  /* 0x000000ffff037224 */ /* 0x000fce00078e000e */
[----:B------:R-:W-:Y:S05]  /*119f0*/  WARPSYNC.COLLECTIVE R15, `(.L_x_2574) ;  /* 0x000000000f087348 */ /* 0x000fea0003c00000 */
[----:B------:R0:W1:Y:S02]  /*11a00*/  SHFL.IDX P6, R14, R13, R12, R11 ;  /* 0x0000000c0d0e7389 */ /* 0x00006400000c000b */
[----:B01----:R-:W-:Y:S01]  /*11a10*/  ENDCOLLECTIVE ;  /* 0x000000000000791b */ /* 0x003fe20003800000 */
.L_x_2574:
        /* <DEDUP_REMOVED lines=17> */
.L_x_2575:
[----:B------:R-:W-:Y:S02]  /*11b30*/  @P1 IMAD R8, R5, 0x2, R22 ;  /* 0x0000000205081824 */ /* 0x000fe400078e0216 */
[----:B------:R-:W-:Y:S02]  /*11b40*/  IMAD.MOV.U32 R13, RZ, RZ, R0 ;  /* 0x000000ffff0d7224 */ /* 0x000fe400078e0000 */
[----:B------:R-:W-:Y:S02]  /*11b50*/  IMAD.MOV.U32 R12, RZ, RZ, 0x3 ;  /* 0x00000003ff0c7424 */ /* 0x000fe400078e00ff */
[----:B------:R-:W-:-:S07]  /*11b60*/  IMAD.MOV.U32 R3, RZ, RZ, R14 ;  /* 0x000000ffff037224 */ /* 0x000fce00078e000e */
[----:B------:R-:W-:Y:S05]  /*11b70*/  WARPSYNC.COLLECTIVE R15, `(.L_x_2576) ;  /* 0x000000000f087348 */ /* 0x000fea0003c00000 */
[----:B------:R0:W1:Y:S02]  /*11b80*/  SHFL.IDX P6, R14, R13, R12, R11 ;  /* 0x0000000c0d0e7389 */ /* 0x00006400000c000b */
[----:B01----:R-:W-:Y:S01]  /*11b90*/  ENDCOLLECTIVE ;  /* 0x000000000000791b */ /* 0x003fe20003800000 */
.L_x_2576:
        /* <DEDUP_REMOVED lines=17> */
.L_x_2577:
[----:B------:R-:W-:Y:S01]  /*11cb0*/  @P1 LEA R8, R5, R22, 0x1 ;  /* 0x0000001605081211 */ /* 0x000fe200078e08ff */
[----:B------:R-:W-:Y:S02]  /*11cc0*/  IMAD.MOV.U32 R13, RZ, RZ, R0 ;  /* 0x000000ffff0d7224 */ /* 0x000fe400078e0000 */
[----:B------:R-:W-:Y:S02]  /*11cd0*/  IMAD.MOV.U32 R12, RZ, RZ, 0x4 ;  /* 0x00000004ff0c7424 */ /* 0x000fe400078e00ff */
[----:B------:R-:W-:-:S07]  /*11ce0*/  IMAD.MOV.U32 R3, RZ, RZ, R14 ;  /* 0x000000ffff037224 */ /* 0x000fce00078e000e */
[----:B------:R-:W-:Y:S05]  /*11cf0*/  WARPSYNC.COLLECTIVE R15, `(.L_x_2578) ;  /* 0x000000000f087348 */ /* 0x000fea0003c00000 */
[----:B------:R0:W1:Y:S02]  /*11d00*/  SHFL.IDX P6, R14, R13, R12, R11 ;  /* 0x0000000c0d0e7389 */ /* 0x00006400000c000b */
[----:B01----:R-:W-:Y:S01]  /*11d10*/  ENDCOLLECTIVE ;  /* 0x000000000000791b */ /* 0x003fe20003800000 */
.L_x_2578:
        /* <DEDUP_REMOVED lines=17> */
.L_x_2579:
[----:B------:R-:W-:Y:S02]  /*11e30*/  @P1 IMAD R8, R5, 0x2, R22 ;  /* 0x0000000205081824 */ /* 0x000fe400078e0216 */
[----:B------:R-:W-:Y:S02]  /*11e40*/  IMAD.MOV.U32 R13, RZ, RZ, R0 ;  /* 0x000000ffff0d7224 */ /* 0x000fe400078e0000 */
[----:B------:R-:W-:Y:S02]  /*11e50*/  IMAD.MOV.U32 R12, RZ, RZ, 0x5 ;  /* 0x00000005ff0c7424 */ /* 0x000fe400078e00ff */
[----:B------:R-:W-:-:S07]  /*11e60*/  IMAD.MOV.U32 R3, RZ, RZ, R14 ;  /* 0x000000ffff037224 */ /* 0x000fce00078e000e */
[----:B------:R-:W-:Y:S05]  /*11e70*/  WARPSYNC.COLLECTIVE R15, `(.L_x_2580) ;  /* 0x000000000f087348 */ /* 0x000fea0003c00000 */
[----:B------:R0:W1:Y:S02]  /*11e80*/  SHFL.IDX P6, R14, R13, R12, R11 ;  /* 0x0000000c0d0e7389 */ /* 0x00006400000c000b */
[----:B01----:R-:W-:Y:S01]  /*11e90*/  ENDCOLLECTIVE ;  /* 0x000000000000791b */ /* 0x003fe20003800000 */
.L_x_2580:
[----:B------:R-:W-:-:S05]  /*11ea0*/  @P1 LEA R3, P0, R32, R3, 0x1 ;  /* 0x0000000320031211 */ /* 0x000fca00078008ff */
[----:B------:R-:W-:-:S05]  /*11eb0*/  @P1 IMAD.X R2, RZ, RZ, R2, P0 ;  /* 0x000000ffff021224 */ /* 0x000fca00000e0602 */
[----:B------:R-:W-:Y:S01]  /*11ec0*/  @P1 LOP3.LUT R3, R3, R2, RZ, 0x3c, !PT ;  /* 0x0000000203031212 */ /* 0x000fe200078e3cff */
[----:B------:R-:W-:-:S03]  /*11ed0*/  IMAD.MOV.U32 R13, RZ, RZ, R4 ;  /* 0x000000ffff0d7224 */ /* 0x000fc600078e0004 */
[----:B------:R-:W-:-:S04]  /*11ee0*/  @P1 LOP3.LUT R2, R3, R2, RZ, 0x3c, !PT ;  /* 0x0000000203021212 */ /* 0x000fc800078e3cff */
[----:B------:R-:W-:Y:S02]  /*11ef0*/  @P1 LOP3.LUT R3, R3, R2, RZ, 0x3c, !PT ;  /* 0x0000000203031212 */ /* 0x000fe400078e3cff */
[----:B------:R-:W-:-:S07]  /*11f00*/  MOV R0, R14 ;  /* 0x0000000e00007202 */ /* 0x000fce0000000f00 */
[----:B------:R-:W-:Y:S05]  /*11f10*/  WARPSYNC.COLLECTIVE R15, `(.L_x_2581) ;  /* 0x000000000f087348 */ /* 0x000fea0003c00000 */
[----:B------:R0:W1:Y:S02]  /*11f20*/  SHFL.IDX P6, R14, R13, R12, R11 ;  /* 0x0000000c0d0e7389 */ /* 0x00006400000c000b */
[----:B01----:R-:W-:Y:S01]  /*11f30*/  ENDCOLLECTIVE ;  /* 0x000000000000791b */ /* 0x003fe20003800000 */
.L_x_2581:
        /* <DEDUP_REMOVED lines=8> */
.L_x_2508:
[----:B------:R-:W-:Y:S02]  /*11fc0*/  IMAD.MOV.U32 R13, RZ, RZ, R4 ;  /* 0x000000ffff0d7224 */ /* 0x000fe400078e0004 */
[----:B------:R-:W-:Y:S02]  /*11fd0*/  IMAD.MOV.U32 R12, RZ, RZ, RZ ;  /* 0x000000ffff0c7224 */ /* 0x000fe400078e00ff */
[----:B------:R-:W-:Y:S02]  /*11fe0*/  IMAD.MOV.U32 R11, RZ, RZ, 0x181f ;  /* 0x0000181fff0b7424 */ /* 0x000fe400078e00ff */
[----:B------:R-:W-:Y:S02]  /*11ff0*/  IMAD.MOV.U32 R15, RZ, RZ, -0x1 ;  /* 0xffffffffff0f7424 */ /* 0x000fe400078e00ff */
[----:B-----5:R-:W-:Y:S02]  /*12000*/  IMAD R5, R9, R5, RZ ;  /* 0x0000000509057224 */ /* 0x020fe400078e02ff */
[----:B------:R-:W-:-:S07]  /*12010*/  IMAD R17, R17, 0x80, R8 ;  /* 0x0000008011117824 */ /* 0x000fce00078e0208 */
[----:B------:R-:W-:Y:S05]  /*12020*/  WARPSYNC.COLLECTIVE R15, `(.L_x_2583) ;  /* 0x000000000f087348 */ /* 0x000fea0003c00000 */
[----:B------:R0:W1:Y:S02]  /*12030*/  SHFL.IDX P6, R14, R13, R12, R11 ;  /* 0x0000000c0d0e7389 */ /* 0x00006400000c000b */
[----:B01----:R-:W-:Y:S01]  /*12040*/  ENDCOLLECTIVE ;  /* 0x000000000000791b */ /* 0x003fe20003800000 */
.L_x_2583:
[C---:B------:R-:W-:Y:S01]  /*12050*/  VIADD R6, R17.reuse, 0x10 ;  /* 0x0000001011067836 */ /* 0x040fe20000000000 */
[----:B------:R-:W-:Y:S01]  /*12060*/  ISETP.GE.AND P1, PT, R17, R5, PT ;  /* 0x000000051100720c */ /* 0x000fe20003f26270 */
[----:B------:R-:W-:Y:S02]  /*12070*/  IMAD.MOV.U32 R13, RZ, RZ, R0 ;  /* 0x000000ffff0d7224 */ /* 0x000fe400078e0000 */
[----:B------:R-:W-:-:S10]  /*12080*/  IMAD.MOV.U32 R2, RZ, RZ, R14 ;  /* 0x000000ffff027224 */ /* 0x000fd400078e000e */
[----:B------:R-:W-:Y:S05]  /*12090*/  WARPSYNC.COLLECTIVE R15, `(.L_x_2584) ;  /* 0x000000000f087348 */ /* 0x000fea0003c00000 */
[----:B------:R0:W1:Y:S02]  /*120a0*/  SHFL.IDX P6, R14, R13, R12, R11 ;  /* 0x0000000c0d0e7389 */ /* 0x00006400000c000b */
[----:B01----:R-:W-:Y:S01]  /*120b0*/  ENDCOLLECTIVE ;  /* 0x000000000000791b */ /* 0x003fe20003800000 */
.L_x_2584:
        /* <DEDUP_REMOVED lines=8> */
.L_x_2585:
[----:B------:R-:W-:Y:S01]  /*12140*/  @!PT LDS RZ, [RZ] ;  /* 0x00000000fffff984 */ /* 0x000fe20000000800 */
[----:B------:R-:W-:Y:S01]  /*12150*/  @!PT LDS RZ, [RZ] ;  /* 0x00000000fffff984 */ /* 0x000fe20000000800 */
[----:B------:R-:W-:Y:S01]  /*12160*/  @!PT LDS RZ, [RZ] ;  /* 0x00000000fffff984 */ /* 0x000fe20000000800 */
[----:B------:R-:W-:Y:S04]  /*12170*/  @!P1 LDGSTS.E.BYPASS.LTC128B.128 [R37+0x12400], desc[UR36][R2.64], !P3 ;  /* 0x1240000002259fae */ /* 0x000fe8000d901d64 */
[----:B------:R-:W-:Y:S04]  /*12180*/  @!P1 LDGSTS.E.BYPASS.LTC128B.128 [R37+0x16400], desc[UR36][R2.64+0x80], !P2 ;  /* 0x1640008002259fae */ /* 0x000fe8000d101d64 */
[----:B------:R0:W-:Y:S01]  /*12190*/  @!P1 LDGSTS.E.BYPASS.LTC128B.128 [R37+0x1a400], desc[UR36][R2.64+0x100], !P0 ;  /* 0x1a40010002259fae */ /* 0x0001e2000c101d64 */
[----:B------:R-:W-:Y:S01]  /*121a0*/  ISETP.GE.AND P1, PT, R6, R5, PT ;  /* 0x000000050600720c */ /* 0x000fe20003f26270 */
[----:B------:R-:W-:Y:S01]  /*121b0*/  IMAD.MOV.U32 R13, RZ, RZ, R0 ;  /* 0x000000ffff0d7224 */ /* 0x000fe200078e0000 */
[----:B------:R-:W-:Y:S01]  /*121c0*/  IADD3 R6, R17, 0x20, RZ ;  /* 0x0000002011067810 */ /* 0x000fe20007ffe0ff */
[----:B0-----:R-:W-:-:S10]  /*121d0*/  IMAD.MOV.U32 R2, RZ, RZ, R14 ;  /* 0x000000ffff027224 */ /* 0x001fd400078e000e */
[----:B------:R-:W-:Y:S05]  /*121e0*/  WARPSYNC.COLLECTIVE R15, `(.L_x_2586) ;  /* 0x000000000f087348 */ /* 0x000fea0003c00000 */
[----:B------:R0:W1:Y:S02]  /*121f0*/  SHFL.IDX P6, R14, R13, R12, R11 ;  /* 0x0000000c0d0e7389 */ /* 0x00006400000c000b */
[----:B01----:R-:W-:Y:S01]  /*12200*/  ENDCOLLECTIVE ;  /* 0x000000000000791b */ /* 0x003fe20003800000 */
.L_x_2586:
        /* <DEDUP_REMOVED lines=8> */
.L_x_2587:
[----:B------:R-:W-:-:S05]  /*12290*/  @!P1 IMAD.MOV.U32 R3, RZ, RZ, R7 ;  /* 0x000000ffff039224 */ /* 0x000fca00078e0007 */
        /* <DEDUP_REMOVED lines=8> */
[----:B------:R-:W-:Y:S02]  /*12320*/  VIADD R6, R17, 0x30 ;  /* 0x0000003011067836 */ /* 0x000fe40000000000 */
[----:B0-----:R-:W-:-:S10]  /*12330*/  IMAD.MOV.U32 R2, RZ, RZ, R14 ;  /* 0x000000ffff027224 */ /* 0x001fd400078e000e */
[----:B------:R-:W-:Y:S05]  /*12340*/  WARPSYNC.COLLECTIVE R15, `(.L_x_2588) ;  /* 0x000000000f087348 */ /* 0x000fea0003c00000 */
[----:B------:R0:W1:Y:S02]  /*12350*/  SHFL.IDX P6, R14, R13, R12, R11 ;  /* 0x0000000c0d0e7389 */ /* 0x00006400000c000b */
[----:B01----:R-:W-:Y:S01]  /*12360*/  ENDCOLLECTIVE ;  /* 0x000000000000791b */ /* 0x003fe20003800000 */
.L_x_2588:
        /* <DEDUP_REMOVED lines=8> */
.L_x_2589:
        /* <DEDUP_REMOVED lines=14> */
.L_x_2590:
        /* <DEDUP_REMOVED lines=8> */
.L_x_2591:
[----:B------:R-:W-:-:S05]  /*12550*/  @!P1 IMAD.MOV.U32 R3, RZ, RZ, R7 ;  /* 0x000000ffff039224 */ /* 0x000fca00078e0007 */
        /* <DEDUP_REMOVED lines=8> */
[----:B------:R-:W-:Y:S02]  /*125e0*/  VIADD R6, R17, 0x50 ;  /* 0x0000005011067836 */ /* 0x000fe40000000000 */
[----:B0-----:R-:W-:-:S10]  /*125f0*/  IMAD.MOV.U32 R2, RZ, RZ, R14 ;  /* 0x000000ffff027224 */ /* 0x001fd400078e000e */
[----:B------:R-:W-:Y:S05]  /*12600*/  WARPSYNC.COLLECTIVE R15, `(.L_x_2592) ;  /* 0x000000000f087348 */ /* 0x000fea0003c00000 */
[----:B------:R0:W1:Y:S02]  /*12610*/  SHFL.IDX P6, R14, R13, R12, R11 ;  /* 0x0000000c0d0e7389 */ /* 0x00006400000c000b */
[----:B01----:R-:W-:Y:S01]  /*12620*/  ENDCOLLECTIVE ;  /* 0x000000000000791b */ /* 0x003fe20003800000 */
.L_x_2592:
        /* <DEDUP_REMOVED lines=8> */
.L_x_2593:
        /* <DEDUP_REMOVED lines=14> */
.L_x_2594:
        /* <DEDUP_REMOVED lines=8> */
.L_x_2595:
        /* <DEDUP_REMOVED lines=13> */
.L_x_2596:
        /* <DEDUP_REMOVED lines=8> */
.L_x_2597:
        /* <DEDUP_REMOVED lines=12> */
.L_x_2598:
[----:B------:R-:W-:Y:S05]  /*12a20*/  BRA `(.L_x_2599) ;  /* 0xffffffbc00b87947 */ /* 0x000fea000383ffff */
.L_x_2513:
[----:B0-----:R0:W1:Y:S02]  /*12a30*/  SYNCS.PHASECHK.TRANS64.TRYWAIT P0, [R22+URZ+0x30820], R3 ;  /* 0x03082003160075a7 */ /* 0x001064000800017f */
[----:B-1----:R-:W-:Y:S05]  /*12a40*/  @!P0 NANOSLEEP.SYNCS 0x989680 ;  /* 0x009896800000895d */ /* 0x002fea0003900000 */
[----:B------:R-:W1:Y:S02]  /*12a50*/  @!P0 SYNCS.PHASECHK.TRANS64 P0, [R22+URZ+0x30820], R3 ;  /* 0x03082003160085a7 */ /* 0x000e64000800007f */
[----:B-1----:R-:W-:Y:S05]  /*12a60*/  @!P0 BRA `(.L_x_2513) ;  /* 0xfffffffc00f08947 */ /* 0x002fea000383ffff */
[----:B------:R-:W-:Y:S05]  /*12a70*/  BRA `(.L_x_2600) ;  /* 0xffffffc000287947 */ /* 0x000fea000383ffff */
.L_x_2518:
[----:B0-----:R0:W1:Y:S02]  /*12a80*/  SYNCS.PHASECHK.TRANS64.TRYWAIT P0, [R7+URZ+0x30840], R2 ;  /* 0x03084002070075a7 */ /* 0x001064000800017f */
[----:B-1----:R-:W-:Y:S05]  /*12a90*/  @!P0 NANOSLEEP.SYNCS 0x989680 ;  /* 0x009896800000895d */ /* 0x002fea0003900000 */
[----:B------:R-:W1:Y:S02]  /*12aa0*/  @!P0 SYNCS.PHASECHK.TRANS64 P0, [R7+URZ+0x30840], R2 ;  /* 0x03084002070085a7 */ /* 0x000e64000800007f */
[----:B-1----:R-:W-:Y:S05]  /*12ab0*/  @!P0 BRA `(.L_x_2518) ;  /* 0xfffffffc00f08947 */ /* 0x002fea000383ffff */
[----:B------:R-:W-:Y:S05]  /*12ac0*/  BRA `(.L_x_2601) ;  /* 0xffffffc400087947 */ /* 0x000fea000383ffff */
.L_x_2519:
        /* <DEDUP_REMOVED lines=8> */
.L_x_2603:
[----:B------:R-:W-:Y:S05]  /*12b50*/  BSYNC B1 ;  /* 0x0000000000017941 */ /* 0x000fea0003800000 */
.L_x_2602:
[----:B------:R-:W-:Y:S01]  /*12b60*/  IMAD.MOV.U32 R13, RZ, RZ, R8 ;  /* 0x000000ffff0d7224 */ /* 0x000fe200078e0008 */
[----:B------:R-:W-:Y:S01]  /*12b70*/  MOV R12, RZ ;  /* 0x000000ff000c7202 */ /* 0x000fe20000000f00 */
[----:B------:R-:W-:Y:S01]  /*12b80*/  IMAD.MOV.U32 R11, RZ, RZ, 0x181f ;  /* 0x0000181fff0b7424 */ /* 0x000fe200078e00ff */
[----:B------:R-:W-:Y:S01]  /*12b90*/  LOP3.LUT R23, R23, 0xfffffdff, RZ, 0xc0, !PT ;  /* 0xfffffdff17177812 */ /* 0x000fe200078ec0ff */
[----:B------:R-:W-:Y:S02]  /*12ba0*/  IMAD.MOV.U32 R15, RZ, RZ, -0x1 ;  /* 0xffffffffff0f7424 */ /* 0x000fe400078e00ff */
[----:B------:R-:W-:Y:S01]  /*12bb0*/  IMAD.MOV.U32 R3, RZ, RZ, R14 ;  /* 0x000000ffff037224 */ /* 0x000fe200078e000e */
[----:B------:R-:W-:Y:S01]  /*12bc0*/  @P1 LOP3.LUT R23, R23, 0x200, RZ, 0xfc, !PT ;  /* 0x0000020017171812 */ /* 0x000fe200078efcff */
[----:B------:R-:W-:-:S07]  /*12bd0*/  IMAD.SHL.U32 R4, R32, 0x2, RZ ;  /* 0x0000000220047824 */ /* 0x000fce00078e00ff */
[----:B------:R-:W-:Y:S05]  /*12be0*/  WARPSYNC.COLLECTIVE R15, `(.L_x_2604) ;  /* 0x000000000f087348 */ /* 0x000fea0003c00000 */
[----:B------:R0:W1:Y:S02]  /*12bf0*/  SHFL.IDX P6, R14, R13, R12, R11 ;  /* 0x0000000c0d0e7389 */ /* 0x00006400000c000b */
[----:B01----:R-:W-:Y:S01]  /*12c00*/  ENDCOLLECTIVE ;  /* 0x000000000000791b */ /* 0x003fe20003800000 */
.L_x_2604:
[----:B------:R-:W-:Y:S01]  /*12c10*/  IMAD R5, R5, 0x2, R22 ;  /* 0x0000000205057824 */ /* 0x000fe200078e0216 */
[----:B------:R-:W-:Y:S01]  /*12c20*/  LOP3.LUT P1, RZ, R23, 0x4, RZ, 0xc0, !PT ;  /* 0x0000000417ff7812 */ /* 0x000fe2000782c0ff */
[----:B------:R-:W-:Y:S02]  /*12c30*/  IMAD.MOV.U32 R13, RZ, RZ, R6 ;  /* 0x000000ffff0d7224 */ /* 0x000fe400078e0006 */
[----:B------:R-:W-:Y:S02]  /*12c40*/  IMAD.MOV.U32 R12, RZ, RZ, 0x1 ;  /* 0x00000001ff0c7424 */ /* 0x000fe400078e00ff */
[----:B------:R-:W-:-:S08]  /*12c50*/  IMAD.MOV.U32 R2, RZ, RZ, R14 ;  /* 0x000000ffff027224 */ /* 0x000fd000078e000e */
[----:B------:R-:W-:Y:S05]  /*12c60*/  WARPSYNC.COLLECTIVE R15, `(.L_x_2605) ;  /* 0x000000000f087348 */ /* 0x000fea0003c00000 */
[----:B------:R0:W1:Y:S02]  /*12c70*/  SHFL.IDX P6, R14, R13, R12, R11 ;  /* 0x0000000c0d0e7389 */ /* 0x00006400000c000b */
[----:B01----:R-:W-:Y:S01]  /*12c80*/  ENDCOLLECTIVE ;  /* 0x000000000000791b */ /* 0x003fe20003800000 */
.L_x_2605:
[----:B------:R-:W-:-:S05]  /*12c90*/  IADD3 R2, P0, R2, R4, RZ ;  /* 0x0000000402027210 */ /* 0x000fca0007f1e0ff */
[----:B------:R-:W-:-:S05]  /*12ca0*/  IMAD.X R3, RZ, RZ, R3, P0 ;  /* 0x000000ffff037224 */ /* 0x000fca00000e0603 */
[----:B------:R-:W-:Y:S01]  /*12cb0*/  @!PT LDS RZ, [RZ] ;  /* 0x00000000fffff984 */ /* 0x000fe20000000800 */
[----:B------:R-:W-:Y:S01]  /*12cc0*/  @!PT LDS RZ, [RZ] ;  /* 0x00000000fffff984 */ /* 0x000fe20000000800 */
[----:B------:R-:W-:Y:S01]  /*12cd0*/  @!PT LDS RZ, [RZ] ;  /* 0x00000000fffff984 */ /* 0x000fe20000000800 */
[----:B------:R-:W-:Y:S01]  /*12ce0*/  LDGSTS.E.BYPASS.LTC128B.128 [R5+0x1e400], desc[UR36][R2.64], !P1 ;  /* 0x1e40000002057fae */ /* 0x000fe2000c901d64 */
[----:B------:R-:W-:-:S03]  /*12cf0*/  MOV R13, R8 ;  /* 0x00000008000d7202 */ /* 0x000fc60000000f00 */
[----:B------:R-:W-:Y:S04]  /*12d00*/  LDGSTS.E.BYPASS.LTC128B.128 [R5+0x21400], desc[UR36][R2.64+0x80], !P5 ;  /* 0x2140008002057fae */ /* 0x000fe8000e901d64 */
[----:B------:R0:W-:Y:S02]  /*12d10*/  LDGSTS.E.BYPASS.LTC128B.128 [R5+0x24400], desc[UR36][R2.64+0x100], !P4 ;  /* 0x2440010002057fae */ /* 0x0001e4000e101d64 */
[----:B0-----:R-:W-:-:S07]  /*12d20*/  IMAD.MOV.U32 R3, RZ, RZ, R14 ;  /* 0x000000ffff037224 */ /* 0x001fce00078e000e */
[----:B------:R-:W-:Y:S05]  /*12d30*/  WARPSYNC.COLLECTIVE R15, `(.L_x_2606) ;  /* 0x000000000f087348 */ /* 0x000fea0003c00000 */
[----:B------:R0:W1:Y:S02]  /*12d40*/  SHFL.IDX P6, R14, R13, R12, R11 ;  /* 0x0000000c0d0e7389 */ /* 0x00006400000c000b */
[----:B01----:R-:W-:Y:S01]  /*12d50*/  ENDCOLLECTIVE ;  /* 0x000000000000791b */ /* 0x003fe20003800000 */
.L_x_2606:
[----:B------:R-:W-:Y:S02]  /*12d60*/  IMAD.MOV.U32 R13, RZ, RZ, R6 ;  /* 0x000000ffff0d7224 */ /* 0x000fe400078e0006 */
[----:B------:R-:W-:Y:S02]  /*12d70*/  IMAD.MOV.U32 R12, RZ, RZ, 0x2 ;  /* 0x00000002ff0c7424 */ /* 0x000fe400078e00ff */
[----:B------:R-:W-:-:S07]  /*12d80*/  IMAD.MOV.U32 R2, RZ, RZ, R14 ;  /* 0x000000ffff027224 */ /* 0x000fce00078e000e */
[----:B------:R-:W-:Y:S05]  /*12d90*/  WARPSYNC.COLLECTIVE R15, `(.L_x_2607) ;  /* 0x000000000f087348 */ /* 0x000fea0003c00000 */
[----:B------:R0:W1:Y:S02]  /*12da0*/  SHFL.IDX P6, R14, R13, R12, R11 ;  /* 0x0000000c0d0e7389 */ /* 0x00006400000c000b */
[----:B01----:R-:W-:Y:S01]  /*12db0*/  ENDCOLLECTIVE ;  /* 0x000000000000791b */ /* 0x003fe20003800000 */
.L_x_2607:
        /* <DEDUP_REMOVED lines=13> */
.L_x_2608:
[----:B------:R-:W-:Y:S01]  /*12e90*/  IMAD.MOV.U32 R13, RZ, RZ, R6 ;  /* 0x000000ffff0d7224 */ /* 0x000fe200078e0006 */
[----:B------:R-:W-:Y:S01]  /*12ea0*/  MOV R12, 0x3 ;  /* 0x00000003000c7802 */ /* 0x000fe20000000f00 */
[----:B------:R-:W-:-:S07]  /*12eb0*/  IMAD.MOV.U32 R2, RZ, RZ, R14 ;  /* 0x000000ffff027224 */ /* 0x000fce00078e000e */
[----:B------:R-:W-:Y:S05]  /*12ec0*/  WARPSYNC.COLLECTIVE R15, `(.L_x_2609) ;  /* 0x000000000f087348 */ /* 0x000fea0003c00000 */
[----:B------:R0:W1:Y:S02]  /*12ed0*/  SHFL.IDX P6, R14, R13, R12, R11 ;  /* 0x0000000c0d0e7389 */ /* 0x00006400000c000b */
[----:B01----:R-:W-:Y:S01]  /*12ee0*/  ENDCOLLECTIVE ;  /* 0x000000000000791b */ /* 0x003fe20003800000 */
.L_x_2609:
        /* <DEDUP_REMOVED lines=13> */
.L_x_2610:
[----:B------:R-:W-:Y:S02]  /*12fc0*/  IMAD.MOV.U32 R13, RZ, RZ, R6 ;  /* 0x000000ffff0d7224 */ /* 0x000fe400078e0006 */
[----:B------:R-:W-:Y:S02]  /*12fd0*/  IMAD.MOV.U32 R12, RZ, RZ, 0x4 ;  /* 0x00000004ff0c7424 */ /* 0x000fe400078e00ff */
[----:B------:R-:W-:-:S07]  /*12fe0*/  IMAD.MOV.U32 R2, RZ, RZ, R14 ;  /* 0x000000ffff027224 */ /* 0x000fce00078e000e */
[----:B------:R-:W-:Y:S05]  /*12ff0*/  WARPSYNC.COLLECTIVE R15, `(.L_x_2611) ;  /* 0x000000000f087348 */ /* 0x000fea0003c00000 */
[----:B------:R0:W1:Y:S02]  /*13000*/  SHFL.IDX P6, R14, R13, R12, R11 ;  /* 0x0000000c0d0e7389 */ /* 0x00006400000c000b */
[----:B01----:R-:W-:Y:S01]  /*13010*/  ENDCOLLECTIVE ;  /* 0x000000000000791b */ /* 0x003fe20003800000 */
.L_x_2611:
        /* <DEDUP_REMOVED lines=13> */
.L_x_2612:
[----:B------:R-:W-:Y:S02]  /*130f0*/  IMAD.MOV.U32 R13, RZ, RZ, R6 ;  /* 0x000000ffff0d7224 */ /* 0x000fe400078e0006 */
[----:B------:R-:W-:Y:S02]  /*13100*/  IMAD.MOV.U32 R12, RZ, RZ, 0x5 ;  /* 0x00000005ff0c7424 */ /* 0x000fe400078e00ff */
[----:B------:R-:W-:-:S07]  /*13110*/  IMAD.MOV.U32 R2, RZ, RZ, R14 ;  /* 0x000000ffff027224 */ /* 0x000fce00078e000e */
[----:B------:R-:W-:Y:S05]  /*13120*/  WARPSYNC.COLLECTIVE R15, `(.L_x_2613) ;  /* 0x000000000f087348 */ /* 0x000fea0003c00000 */
[----:B------:R0:W1:Y:S02]  /*13130*/  SHFL.IDX P6, R14, R13, R12, R11 ;  /* 0x0000000c0d0e7389 */ /* 0x00006400000c000b */
[----:B01----:R-:W-:Y:S01]  /*13140*/  ENDCOLLECTIVE ;  /* 0x000000000000791b */ /* 0x003fe20003800000 */
.L_x_2613:
        /* <DEDUP_REMOVED lines=14> */
.L_x_2614:
[----:B------:R-:W-:Y:S01]  /*13230*/  IMAD.MOV.U32 R2, RZ, RZ, R14 ;  /* 0x000000ffff027224 */ /* 0x000fe200078e000e */
[----:B------:R-:W-:Y:S06]  /*13240*/  BRA `(.L_x_2615) ;  /* 0xffffffc000307947 */ /* 0x000fec000383ffff */
.L_x_2524:
[----:B0-----:R0:W1:Y:S02]  /*13250*/  SYNCS.PHASECHK.TRANS64.TRYWAIT P0, [R6+URZ+0x30860], R2 ;  /* 0x03086002060075a7 */ /* 0x001064000800017f */
[----:B-1----:R-:W-:Y:S05]  /*13260*/  @!P0 NANOSLEEP.SYNCS 0x989680 ;  /* 0x009896800000895d */ /* 0x002fea0003900000 */
[----:B------:R-:W1:Y:S02]  /*13270*/  @!P0 SYNCS.PHASECHK.TRANS64 P0, [R6+URZ+0x30860], R2 ;  /* 0x03086002060085a7 */ /* 0x000e64000800007f */
[----:B-1----:R-:W-:Y:S05]  /*13280*/  @!P0 BRA `(.L_x_2524) ;  /* 0xfffffffc00f08947 */ /* 0x002fea000383ffff */
[----:B------:R-:W-:Y:S05]  /*13290*/  BRA `(.L_x_2616) ;  /* 0xffffffc000987947 */ /* 0x000fea000383ffff */
.L_x_2525:
        /* <DEDUP_REMOVED lines=8> */
.L_x_2618:
[----:B------:R-:W-:Y:S05]  /*13320*/  BSYNC B1 ;  /* 0x0000000000017941 */ /* 0x000fea0003800000 */
.L_x_2617:
[----:B------:R-:W-:Y:S01]  /*13330*/  IMAD.MOV.U32 R13, RZ, RZ, R24 ;  /* 0x000000ffff0d7224 */ /* 0x000fe200078e0018 */
[----:B------:R-:W-:Y:S01]  /*13340*/  MOV R3, R14 ;  /* 0x0000000e00037202 */ /* 0x000fe20000000f00 */
[----:B------:R-:W-:Y:S02]  /*13350*/  IMAD.MOV.U32 R12, RZ, RZ, RZ ;  /* 0x000000ffff0c7224 */ /* 0x000fe400078e00ff */
[----:B------:R-:W-:Y:S02]  /*13360*/  IMAD.MOV.U32 R11, RZ, RZ, 0x181f ;  /* 0x0000181fff0b7424 */ /* 0x000fe400078e00ff */
[----:B------:R-:W-:Y:S02]  /*13370*/  IMAD.MOV.U32 R15, RZ, RZ, -0x1 ;  /* 0xffffffffff0f7424 */ /* 0x000fe400078e00ff */
[----:B------:R-:W-:-:S07]  /*13380*/  IMAD R5, R5, 0x2, R22 ;  /* 0x0000000205057824 */ /* 0x000fce00078e0216 */
[----:B------:R-:W-:Y:S05]  /*13390*/  WARPSYNC.COLLECTIVE R15, `(.L_x_2619) ;  /* 0x000000000f087348 */ /* 0x000fea0003c00000 */
[----:B------:R0:W1:Y:S02]  /*133a0*/  SHFL.IDX P6, R14, R13, R12, R11 ;  /* 0x0000000c0d0e7389 */ /* 0x00006400000c000b */
[----:B01----:R-:W-:Y:S01]  /*133b0*/  ENDCOLLECTIVE ;  /* 0x000000000000791b */ /* 0x003fe20003800000 */
.L_x_2619:
[----:B------:R-:W-:Y:S02]  /*133c0*/  IMAD.MOV.U32 R13, RZ, RZ, R25 ;  /* 0x000000ffff0d7224 */ /* 0x000fe400078e0019 */
[----:B------:R-:W-:Y:S02]  /*133d0*/  IMAD.MOV.U32 R12, RZ, RZ, 0x1 ;  /* 0x00000001ff0c7424 */ /* 0x000fe400078e00ff */
[----:B------:R-:W-:-:S07]  /*133e0*/  IMAD.MOV.U32 R2, RZ, RZ, R14 ;  /* 0x000000ffff027224 */ /* 0x000fce00078e000e */
[----:B------:R-:W-:Y:S05]  /*133f0*/  WARPSYNC.COLLECTIVE R15, `(.L_x_2620) ;  /* 0x000000000f087348 */ /* 0x000fea0003c00000 */
[----:B------:R0:W1:Y:S02]  /*13400*/  SHFL.IDX P6, R14, R13, R12, R11 ;  /* 0x0000000c0d0e7389 */ /* 0x00006400000c000b */
[----:B01----:R-:W-:Y:S01]  /*13410*/  ENDCOLLECTIVE ;  /* 0x000000000000791b */ /* 0x003fe20003800000 */
.L_x_2620:
        /* <DEDUP_REMOVED lines=16> */
.L_x_2621:
[----:B------:R-:W-:Y:S02]  /*13520*/  IMAD.MOV.U32 R13, RZ, RZ, R25 ;  /* 0x000000ffff0d7224 */ /* 0x000fe400078e0019 */
[----:B------:R-:W-:Y:S02]  /*13530*/  IMAD.MOV.U32 R12, RZ, RZ, 0x2 ;  /* 0x00000002ff0c7424 */ /* 0x000fe400078e00ff */
[----:B------:R-:W-:-:S07]  /*13540*/  IMAD.MOV.U32 R2, RZ, RZ, R14 ;  /* 0x000000ffff027224 */ /* 0x000fce00078e000e */
[----:B------:R-:W-:Y:S05]  /*13550*/  WARPSYNC.COLLECTIVE R15, `(.L_x_2622) ;  /* 0x000000000f087348 */ /* 0x000fea0003c00000 */
[----:B------:R0:W1:Y:S02]  /*13560*/  SHFL.IDX P6, R14, R13, R12, R11 ;  /* 0x0000000c0d0e7389 */ /* 0x00006400000c000b */
[----:B01----:R-:W-:Y:S01]  /*13570*/  ENDCOLLECTIVE ;  /* 0x000000000000791b */ /* 0x003fe20003800000 */
.L_x_2622:
        /* <DEDUP_REMOVED lines=16> */
.L_x_2623:
[----:B------:R-:W-:Y:S01]  /*13680*/  MOV R13, R25 ;  /* 0x00000019000d7202 */ /* 0x000fe20000000f00 */
[----:B------:R-:W-:Y:S02]  /*13690*/  IMAD.MOV.U32 R12, RZ, RZ, 0x3 ;  /* 0x00000003ff0c7424 */ /* 0x000fe400078e00ff */
[----:B------:R-:W-:-:S07]  /*136a0*/  IMAD.MOV.U32 R2, RZ, RZ, R14 ;  /* 0x000000ffff027224 */ /* 0x000fce00078e000e */
[----:B------:R-:W-:Y:S05]  /*136b0*/  WARPSYNC.COLLECTIVE R15, `(.L_x_2624) ;  /* 0x000000000f087348 */ /* 0x000fea0003c00000 */
[----:B------:R0:W1:Y:S02]  /*136c0*/  SHFL.IDX P6, R14, R13, R12, R11 ;  /* 0x0000000c0d0e7389 */ /* 0x00006400000c000b */
[----:B01----:R-:W-:Y:S01]  /*136d0*/  ENDCOLLECTIVE ;  /* 0x000000000000791b */ /* 0x003fe20003800000 */
.L_x_2624:
        /* <DEDUP_REMOVED lines=16> */
.L_x_2625:
[----:B------:R-:W-:Y:S02]  /*137e0*/  IMAD.MOV.U32 R13, RZ, RZ, R25 ;  /* 0x000000ffff0d7224 */ /* 0x000fe400078e0019 */
[----:B------:R-:W-:Y:S02]  /*137f0*/  IMAD.MOV.U32 R12, RZ, RZ, 0x4 ;  /* 0x00000004ff0c7424 */ /* 0x000fe400078e00ff */
[----:B------:R-:W-:-:S07]  /*13800*/  IMAD.MOV.U32 R2, RZ, RZ, R14 ;  /* 0x000000ffff027224 */ /* 0x000fce00078e000e */
[----:B------:R-:W-:Y:S05]  /*13810*/  WARPSYNC.COLLECTIVE R15, `(.L_x_2626) ;  /* 0x000000000f087348 */ /* 0x000fea0003c00000 */
[----:B------:R0:W1:Y:S02]  /*13820*/  SHFL.IDX P6, R14, R13, R12, R11 ;  /* 0x0000000c0d0e7389 */ /* 0x00006400000c000b */
[----:B01----:R-:W-:Y:S01]  /*13830*/  ENDCOLLECTIVE ;  /* 0x000000000000791b */ /* 0x003fe20003800000 */
.L_x_2626:
        /* <DEDUP_REMOVED lines=16> */
.L_x_2627:
[----:B------:R-:W-:Y:S02]  /*13940*/  IMAD.MOV.U32 R13, RZ, RZ, R25 ;  /* 0x000000ffff0d7224 */ /* 0x000fe400078e0019 */
[----:B------:R-:W-:Y:S01]  /*13950*/  IMAD.MOV.U32 R12, RZ, RZ, 0x5 ;  /* 0x00000005ff0c7424 */ /* 0x000fe200078e00ff */
[----:B------:R-:W-:-:S07]  /*13960*/  MOV R2, R14 ;  /* 0x0000000e00027202 */ /* 0x000fce0000000f00 */
[----:B------:R-:W-:Y:S05]  /*13970*/  WARPSYNC.COLLECTIVE R15, `(.L_x_2628) ;  /* 0x000000000f087348 */ /* 0x000fea0003c00000 */
[----:B------:R0:W1:Y:S02]  /*13980*/  SHFL.IDX P6, R14, R13, R12, R11 ;  /* 0x0000000c0d0e7389 */ /* 0x00006400000c000b */
[----:B01----:R-:W-:Y:S01]  /*13990*/  ENDCOLLECTIVE ;  /* 0x000000000000791b */ /* 0x003fe20003800000 */
.L_x_2628:
        /* <DEDUP_REMOVED lines=13> */
.L_x_2629:
[----:B------:R-:W-:Y:S01]  /*13a70*/  @!PT LDS RZ, [RZ] ;  /* 0x00000000fffff984 */ /* 0x000fe20000000800 */
[----:B------:R-:W-:Y:S01]  /*13a80*/  @!PT LDS RZ, [RZ] ;  /* 0x00000000fffff984 */ /* 0x000fe20000000800 */
[----:B------:R-:W-:Y:S01]  /*13a90*/  @!PT LDS RZ, [RZ] ;  /* 0x00000000fffff984 */ /* 0x000fe20000000800 */
[----:B------:R1:W-:Y:S01]  /*13aa0*/  LDGSTS.E.BYPASS.LTC128B.128 [R5+0x5400], desc[UR36][R2.64+0x80], !P0 ;  /* 0x0540008002057fae */ /* 0x0003e2000c101d64 */
[----:B------:R-:W-:-:S13]  /*13ab0*/  ISETP.LT.OR P0, PT, R7, 0x41, P1 ;  /* 0x000000410700780c */ /* 0x000fda0000f01670 */
[----:B------:R1:W-:Y:S01]  /*13ac0*/  LDGSTS.E.BYPASS.LTC128B.128 [R5+0x8400], desc[UR36][R2.64+0x100], !P0 ;  /* 0x0840010002057fae */ /* 0x0003e2000c101d64 */
[----:B------:R-:W-:Y:S05]  /*13ad0*/  BRA `(.L_x_2630) ;  /* 0xffffffbc007c7947 */ /* 0x000fea000383ffff */
.L_x_2533:
[----:B0-----:R0:W1:Y:S02]  /*13ae0*/  SYNCS.PHASECHK.TRANS64.TRYWAIT P0, [R0+URZ+0x30860], R3 ;  /* 0x03086003000075a7 */ /* 0x001064000800017f */
[----:B-1----:R-:W-:Y:S05]  /*13af0*/  @!P0 NANOSLEEP.SYNCS 0x989680 ;  /* 0x009896800000895d */ /* 0x002fea0003900000 */
[----:B------:R-:W1:Y:S02]  /*13b00*/  @!P0 SYNCS.PHASECHK.TRANS64 P0, [R0+URZ+0x30860], R3 ;  /* 0x03086003000085a7 */ /* 0x000e64000800007f */
[----:B-1----:R-:W-:Y:S05]  /*13b10*/  @!P0 BRA `(.L_x_2533) ;  /* 0xfffffffc00f08947 */ /* 0x002fea000383ffff */
[----:B------:R-:W-:Y:S05]  /*13b20*/  BRA `(.L_x_2631) ;  /* 0xffffffc0009c7947 */ /* 0x000fea000383ffff */
.L_x_2534:
        /* <DEDUP_REMOVED lines=8> */
.L_x_2633:
[----:B------:R-:W-:Y:S05]  /*13bb0*/  BSYNC B0 ;  /* 0x0000000000007941 */ /* 0x000fea0003800000 */
.L_x_2632:
[----:B------:R-:W-:Y:S01]  /*13bc0*/  IMAD.MOV.U32 R13, RZ, RZ, R24 ;  /* 0x000000ffff0d7224 */ /* 0x000fe200078e0018 */
[----:B------:R-:W-:Y:S01]  /*13bd0*/  MOV R3, R14 ;  /* 0x0000000e00037202 */ /* 0x000fe20000000f00 */
[----:B------:R-:W-:Y:S02]  /*13be0*/  IMAD.MOV.U32 R12, RZ, RZ, RZ ;  /* 0x000000ffff0c7224 */ /* 0x000fe400078e00ff */
[----:B------:R-:W-:Y:S02]  /*13bf0*/  IMAD.MOV.U32 R11, RZ, RZ, 0x181f ;  /* 0x0000181fff0b7424 */ /* 0x000fe400078e00ff */
[----:B------:R-:W-:Y:S02]  /*13c00*/  IMAD.MOV.U32 R15, RZ, RZ, -0x1 ;  /* 0xffffffffff0f7424 */ /* 0x000fe400078e00ff */
[----:B------:R-:W-:Y:S02]  /*13c10*/  IMAD.SHL.U32 R5, R32, 0x2, RZ ;  /* 0x0000000220057824 */ /* 0x000fe400078e00ff */
[----:B------:R-:W-:-:S07]  /*13c20*/  IMAD R4, R7, 0x2, R22 ;  /* 0x0000000207047824 */ /* 0x000fce00078e0216 */
[----:B------:R-:W-:Y:S05]  /*13c30*/  WARPSYNC.COLLECTIVE R15, `(.L_x_2634) ;  /* 0x000000000f087348 */ /* 0x000fea0003c00000 */
[----:B------:R0:W1:Y:S02]  /*13c40*/  SHFL.IDX P6, R14, R13, R12, R11 ;  /* 0x0000000c0d0e7389 */ /* 0x00006400000c000b */
[----:B01----:R-:W-:Y:S01]  /*13c50*/  ENDCOLLECTIVE ;  /* 0x000000000000791b */ /* 0x003fe20003800000 */
.L_x_2634:
[----:B------:R-:W-:Y:S02]  /*13c60*/  ULDC UR4, c[0x0][0x2f4] ;  /* 0x0000bd0000047ab9 */ /* 0x000fe40000000800 */
        /* <DEDUP_REMOVED lines=12> */
.L_x_2635:
        /* <DEDUP_REMOVED lines=13> */
.L_x_2636:
[----:B------:R-:W-:Y:S02]  /*13e00*/  IMAD.MOV.U32 R13, RZ, RZ, R25 ;  /* 0x000000ffff0d7224 */ /* 0x000fe400078e0019 */
[----:B------:R-:W-:Y:S01]  /*13e10*/  IMAD.MOV.U32 R12, RZ, RZ, 0x2 ;  /* 0x00000002ff0c7424 */ /* 0x000fe200078e00ff */
[----:B------:R-:W-:-:S13]  /*13e20*/  IADD3 R2, P4, R14, R5, RZ ;  /* 0x000000050e027210 */ /* 0x000fda0007f9e0ff */
[----:B------:R-:W-:Y:S05]  /*13e30*/  WARPSYNC.COLLECTIVE R15, `(.L_x_2637) ;  /* 0x000000000f087348 */ /* 0x000fea0003c00000 */
[----:B------:R0:W1:Y:S02]  /*13e40*/  SHFL.IDX P6, R14, R13, R12, R11 ;  /* 0x0000000c0d0e7389 */ /* 0x00006400000c000b */
[----:B01----:R-:W-:Y:S01]  /*13e50*/  ENDCOLLECTIVE ;  /* 0x000000000000791b */ /* 0x003fe20003800000 */
.L_x_2637:
        /* <DEDUP_REMOVED lines=15> */
.L_x_2638:
[----:B------:R-:W-:Y:S02]  /*13f50*/  IMAD.MOV.U32 R13, RZ, RZ, R25 ;  /* 0x000000ffff0d7224 */ /* 0x000fe400078e0019 */
[----:B------:R-:W-:Y:S01]  /*13f60*/  IMAD.MOV.U32 R12, RZ, RZ, 0x3 ;  /* 0x00000003ff0c7424 */ /* 0x000fe200078e00ff */
[----:B------:R-:W-:-:S13]  /*13f70*/  IADD3 R2, P4, R14, R5, RZ ;  /* 0x000000050e027210 */ /* 0x000fda0007f9e0ff */
[----:B------:R-:W-:Y:S05]  /*13f80*/  WARPSYNC.COLLECTIVE R15, `(.L_x_2639) ;  /* 0x000000000f087348 */ /* 0x000fea0003c00000 */
[----:B------:R0:W1:Y:S02]  /*13f90*/  SHFL.IDX P6, R14, R13, R12, R11 ;  /* 0x0000000c0d0e7389 */ /* 0x00006400000c000b */
[----:B01----:R-:W-:Y:S01]  /*13fa0*/  ENDCOLLECTIVE ;  /* 0x000000000000791b */ /* 0x003fe20003800000 */
.L_x_2639:
        /* <DEDUP_REMOVED lines=15> */
.L_x_2640:
[----:B------:R-:W-:Y:S02]  /*140a0*/  IMAD.MOV.U32 R13, RZ, RZ, R25 ;  /* 0x000000ffff0d7224 */ /* 0x000fe400078e0019 */
[----:B------:R-:W-:Y:S01]  /*140b0*/  IMAD.MOV.U32 R12, RZ, RZ, 0x4 ;  /* 0x00000004ff0c7424 */ /* 0x000fe200078e00ff */
[----:B------:R-:W-:-:S13]  /*140c0*/  IADD3 R2, P4, R14, R5, RZ ;  /* 0x000000050e027210 */ /* 0x000fda0007f9e0ff */
[----:B------:R-:W-:Y:S05]  /*140d0*/  WARPSYNC.COLLECTIVE R15, `(.L_x_2641) ;  /* 0x000000000f087348 */ /* 0x000fea0003c00000 */
[----:B------:R0:W1:Y:S02]  /*140e0*/  SHFL.IDX P6, R14, R13, R12, R11 ;  /* 0x0000000c0d0e7389 */ /* 0x00006400000c000b */
[----:B01----:R-:W-:Y:S01]  /*140f0*/  ENDCOLLECTIVE ;  /* 0x000000000000791b */ /* 0x003fe20003800000 */
.L_x_2641:
        /* <DEDUP_REMOVED lines=15> */
.L_x_2642:
[----:B------:R-:W-:Y:S02]  /*141f0*/  IMAD.MOV.U32 R13, RZ, RZ, R25 ;  /* 0x000000ffff0d7224 */ /* 0x000fe400078e0019 */
[----:B------:R-:W-:Y:S01]  /*14200*/  IMAD.MOV.U32 R12, RZ, RZ, 0x5 ;  /* 0x00000005ff0c7424 */ /* 0x000fe200078e00ff */
[----:B------:R-:W-:-:S13]  /*14210*/  IADD3 R2, P4, R14, R5, RZ ;  /* 0x000000050e027210 */ /* 0x000fda0007f9e0ff */
[----:B------:R-:W-:Y:S05]  /*14220*/  WARPSYNC.COLLECTIVE R15, `(.L_x_2643) ;  /* 0x000000000f087348 */ /* 0x000fea0003c00000 */
[----:B------:R0:W1:Y:S02]  /*14230*/  SHFL.IDX P6, R14, R13, R12, R11 ;  /* 0x0000000c0d0e7389 */ /* 0x00006400000c000b */
[----:B01----:R-:W-:Y:S01]  /*14240*/  ENDCOLLECTIVE ;  /* 0x000000000000791b */ /* 0x003fe20003800000 */
.L_x_2643:
        /* <DEDUP_REMOVED lines=10> */
[----:B------:R-:W-:-:S07]  /*142f0*/  MOV R25, R14 ;  /* 0x0000000e00197202 */ /* 0x000fce0000000f00 */
[----:B0-----:R-:W-:Y:S05]  /*14300*/  WARPSYNC.COLLECTIVE R15, `(.L_x_2644) ;  /* 0x000000000f087348 */ /* 0x001fea0003c00000 */
[----:B------:R1:W2:Y:S02]  /*14310*/  SHFL.IDX P6, R14, R13, R12, R11 ;  /* 0x0000000c0d0e7389 */ /* 0x0002a400000c000b */
[----:B012---:R-:W-:Y:S01]  /*14320*/  ENDCOLLECTIVE ;  /* 0x000000000000791b */ /* 0x007fe20003800000 */
.L_x_2644:
[----:B------:R-:W-:Y:S05]  /*14330*/  BRA `(.L_x_2645) ;  /* 0xffffffbc00a07947 */ /* 0x000fea000383ffff */
.L_x_2539:
        /* <DEDUP_REMOVED lines=8> */
.L_x_2647:
[----:B------:R-:W-:Y:S05]  /*143c0*/  BSYNC B0 ;  /* 0x0000000000007941 */ /* 0x000fea0003800000 */
.L_x_2646:
        /* <DEDUP_REMOVED lines=9> */
.L_x_2648:
        /* <DEDUP_REMOVED lines=18> */
.L_x_2649:
[----:B------:R-:W-:Y:S01]  /*14580*/  IMAD.MOV.U32 R12, RZ, RZ, 0x2 ;  /* 0x00000002ff0c7424 */ /* 0x000fe200078e00ff */
[----:B------:R-:W-:-:S05]  /*14590*/  SEL R6, R14, RZ, P1 ;  /* 0x000000ff0e067207 */ /* 0x000fca0000800000 */
[----:B------:R-:W-:-:S04]  /*145a0*/  IMAD.IADD R6, R5, 0x1, R6 ;  /* 0x0000000105067824 */ /* 0x000fc800078e0206 */
[----:B------:R-:W-:-:S07]  /*145b0*/  IMAD.MOV.U32 R13, RZ, RZ, R6 ;  /* 0x000000ffff0d7224 */ /* 0x000fce00078e0006 */
[----:B------:R-:W-:Y:S05]  /*145c0*/  WARPSYNC.COLLECTIVE R15, `(.L_x_2650) ;  /* 0x000000000f087348 */ /* 0x000fea0003c00000 */
[----:B------:R0:W1:Y:S02]  /*145d0*/  SHFL.UP P6, R14, R13, R12, R11 ;  /* 0x0400000c0d0e7389 */ /* 0x00006400000c000b */
[----:B01----:R-:W-:Y:S01]  /*145e0*/  ENDCOLLECTIVE ;  /* 0x000000000000791b */ /* 0x003fe20003800000 */
.L_x_2650:
[----:B------:R-:W-:Y:S01]  /*145f0*/  IMAD.MOV.U32 R12, RZ, RZ, 0x4 ;  /* 0x00000004ff0c7424 */ /* 0x000fe200078e00ff */
[----:B------:R-:W-:-:S04]  /*14600*/  SEL R7, R14, RZ, P2 ;  /* 0x000000ff0e077207 */ /* 0x000fc80001000000 */
[----:B------:R-:W-:-:S05]  /*14610*/  IADD3 R7, R6, R7, RZ ;  /* 0x0000000706077210 */ /* 0x000fca0007ffe0ff */
[----:B------:R-:W-:-:S07]  /*14620*/  IMAD.MOV.U32 R13, RZ, RZ, R7 ;  /* 0x000000ffff0d7224 */ /* 0x000fce00078e0007 */
[----:B------:R-:W-:Y:S05]  /*14630*/  WARPSYNC.COLLECTIVE R15, `(.L_x_2651) ;  /* 0x000000000f087348 */ /* 0x000fea0003c00000 */
[----:B------:R0:W1:Y:S02]  /*14640*/  SHFL.UP P6, R14, R13, R12, R11 ;  /* 0x0400000c0d0e7389 */ /* 0x00006400000c000b */
[----:B01----:R-:W-:Y:S01]  /*14650*/  ENDCOLLECTIVE ;  /* 0x000000000000791b */ /* 0x003fe20003800000 */
.L_x_2651:
[----:B------:R-:W-:Y:S01]  /*14660*/  IMAD.MOV.U32 R12, RZ, RZ, 0x8 ;  /* 0x00000008ff0c7424 */ /* 0x000fe200078e00ff */
[----:B------:R-:W-:-:S05]  /*14670*/  SEL R2, R14, RZ, P3 ;  /* 0x000000ff0e027207 */ /* 0x000fca0001800000 */
[----:B------:R-:W-:-:S04]  /*14680*/  IMAD.IADD R2, R7, 0x1, R2 ;  /* 0x0000000107027824 */ /* 0x000fc800078e0202 */
[----:B------:R-:W-:-:S07]  /*14690*/  IMAD.MOV.U32 R13, RZ, RZ, R2 ;  /* 0x000000ffff0d7224 */ /* 0x000fce00078e0002 */
[----:B------:R-:W-:Y:S05]  /*146a0*/  WARPSYNC.COLLECTIVE R15, `(.L_x_2652) ;  /* 0x000000000f087348 */ /* 0x000fea0003c00000 */
[----:B------:R0:W1:Y:S02]  /*146b0*/  SHFL.UP P6, R14, R13, R12, R11 ;  /* 0x0400000c0d0e7389 */ /* 0x00006400000c000b */
[----:B01----:R-:W-:Y:S01]  /*146c0*/  ENDCOLLECTIVE ;  /* 0x000000000000791b */ /* 0x003fe20003800000 */
.L_x_2652:
[----:B------:R-:W-:Y:S01]  /*146d0*/  IMAD.MOV.U32 R12, RZ, RZ, 0x10 ;  /* 0x00000010ff0c7424 */ /* 0x000fe200078e00ff */
[----:B------:R-:W-:-:S05]  /*146e0*/  SEL R3, R14, RZ, P4 ;  /* 0x000000ff0e037207 */ /* 0x000fca0002000000 */
[----:B------:R-:W-:-:S04]  /*146f0*/  IMAD.IADD R3, R2, 0x1, R3 ;  /* 0x0000000102037824 */ /* 0x000fc800078e0203 */
[----:B------:R-:W-:-:S07]  /*14700*/  IMAD.MOV.U32 R13, RZ, RZ, R3 ;  /* 0x000000ffff0d7224 */ /* 0x000fce00078e0003 */
[----:B------:R-:W-:Y:S05]  /*14710*/  WARPSYNC.COLLECTIVE R15, `(.L_x_2653) ;  /* 0x000000000f087348 */ /* 0x000fea0003c00000 */
[----:B------:R0:W1:Y:S02]  /*14720*/  SHFL.UP P6, R14, R13, R12, R11 ;  /* 0x0400000c0d0e7389 */ /* 0x00006400000c000b */
[----:B01----:R-:W-:Y:S01]  /*14730*/  ENDCOLLECTIVE ;  /* 0x000000000000791b */ /* 0x003fe20003800000 */
.L_x_2653:
[----:B------:R-:W-:Y:S02]  /*14740*/  IMAD.MOV.U32 R12, RZ, RZ, 0x1f ;  /* 0x0000001fff0c7424 */ /* 0x000fe400078e00ff */
[----:B------:R-:W-:Y:S01]  /*14750*/  IMAD.MOV.U32 R11, RZ, RZ, 0x1f ;  /* 0x0000001fff0b7424 */ /* 0x000fe200078e00ff */
[----:B------:R-:W-:-:S05]  /*14760*/  SEL R6, R14, RZ, P5 ;  /* 0x000000ff0e067207 */ /* 0x000fca0002800000 */
[----:B------:R-:W-:-:S05]  /*14770*/  IMAD.IADD R6, R3, 0x1, R6 ;  /* 0x0000000103067824 */ /* 0x000fca00078e0206 */
[----:B------:R-:W-:-:S07]  /*14780*/  MOV R13, R6 ;  /* 0x00000006000d7202 */ /* 0x000fce0000000f00 */
[----:B------:R-:W-:Y:S05]  /*14790*/  WARPSYNC.COLLECTIVE R15, `(.L_x_2654) ;  /* 0x000000000f087348 */ /* 0x000fea0003c00000 */
[----:B------:R0:W1:Y:S02]  /*147a0*/  SHFL.IDX P6, R14, R13, R12, R11 ;  /* 0x0000000c0d0e7389 */ /* 0x00006400000c000b */
[----:B01----:R-:W-:Y:S01]  /*147b0*/  ENDCOLLECTIVE ;  /* 0x000000000000791b */ /* 0x003fe20003800000 */
.L_x_2654:
[----:B------:R-:W-:Y:S05]  /*147c0*/  BRA `(.L_x_2655) ;  /* 0xffffffbc00b07947 */ /* 0x000fea000383ffff */
.L_x_2544:
        /* <DEDUP_REMOVED lines=8> */
.L_x_2657:
[----:B------:R-:W-:Y:S05]  /*14850*/  BSYNC B0 ;  /* 0x0000000000007941 */ /* 0x000fea0003800000 */
.L_x_2656:
        /* <DEDUP_REMOVED lines=8> */
.L_x_2658:
[----:B------:R-:W-:Y:S01]  /*148e0*/  IMAD.MOV.U32 R12, RZ, RZ, 0x4 ;  /* 0x00000004ff0c7424 */ /* 0x000fe200078e00ff */
[----:B------:R-:W-:-:S05]  /*148f0*/  SEL R2, R14, RZ, P2 ;  /* 0x000000ff0e027207 */ /* 0x000fca0001000000 */
[----:B------:R-:W-:-:S04]  /*14900*/  IMAD.IADD R2, R13, 0x1, R2 ;  /* 0x000000010d027824 */ /* 0x000fc800078e0202 */
[----:B------:R-:W-:-:S07]  /*14910*/  IMAD.MOV.U32 R13, RZ, RZ, R2 ;  /* 0x000000ffff0d7224 */ /* 0x000fce00078e0002 */
[----:B------:R-:W-:Y:S05]  /*14920*/  WARPSYNC.COLLECTIVE R15, `(.L_x_2659) ;  /* 0x000000000f087348 */ /* 0x000fea0003c00000 */
[----:B------:R0:W1:Y:S02]  /*14930*/  SHFL.UP P6, R14, R13, R12, R11 ;  /* 0x0400000c0d0e7389 */ /* 0x00006400000c000b */
[----:B01----:R-:W-:Y:S01]  /*14940*/  ENDCOLLECTIVE ;  /* 0x000000000000791b */ /* 0x003fe20003800000 */
.L_x_2659:
[----:B------:R-:W-:Y:S01]  /*14950*/  IMAD.MOV.U32 R12, RZ, RZ, 0x8 ;  /* 0x00000008ff0c7424 */ /* 0x000fe200078e00ff */
[----:B------:R-:W-:-:S05]  /*14960*/  SEL R3, R14, RZ, P3 ;  /* 0x000000ff0e037207 */ /* 0x000fca0001800000 */
[----:B------:R-:W-:-:S04]  /*14970*/  IMAD.IADD R3, R2, 0x1, R3 ;  /* 0x0000000102037824 */ /* 0x000fc800078e0203 */
[----:B------:R-:W-:-:S07]  /*14980*/  IMAD.MOV.U32 R13, RZ, RZ, R3 ;  /* 0x000000ffff0d7224 */ /* 0x000fce00078e0003 */
[----:B------:R-:W-:Y:S05]  /*14990*/  WARPSYNC.COLLECTIVE R15, `(.L_x_2660) ;  /* 0x000000000f087348 */ /* 0x000fea0003c00000 */
[----:B------:R0:W1:Y:S02]  /*149a0*/  SHFL.UP P6, R14, R13, R12, R11 ;  /* 0x0400000c0d0e7389 */ /* 0x00006400000c000b */
[----:B01----:R-:W-:Y:S01]  /*149b0*/  ENDCOLLECTIVE ;  /* 0x000000000000791b */ /* 0x003fe20003800000 */
.L_x_2660:
[----:B------:R-:W-:Y:S01]  /*149c0*/  IMAD.MOV.U32 R12, RZ, RZ, 0x10 ;  /* 0x00000010ff0c7424 */ /* 0x000fe200078e00ff */
[----:B------:R-:W-:-:S05]  /*149d0*/  SEL R4, R14, RZ, P4 ;  /* 0x000000ff0e047207 */ /* 0x000fca0002000000 */
[----:B------:R-:W-:-:S04]  /*149e0*/  IMAD.IADD R4, R3, 0x1, R4 ;  /* 0x0000000103047824 */ /* 0x000fc800078e0204 */
[----:B------:R-:W-:-:S07]  /*149f0*/  IMAD.MOV.U32 R13, RZ, RZ, R4 ;  /* 0x000000ffff0d7224 */ /* 0x000fce00078e0004 */
[----:B------:R-:W-:Y:S05]  /*14a00*/  WARPSYNC.COLLECTIVE R15, `(.L_x_2661) ;  /* 0x000000000f087348 */ /* 0x000fea0003c00000 */
[----:B------:R0:W1:Y:S02]  /*14a10*/  SHFL.UP P6, R14, R13, R12, R11 ;  /* 0x0400000c0d0e7389 */ /* 0x00006400000c000b */
[----:B01----:R-:W-:Y:S01]  /*14a20*/  ENDCOLLECTIVE ;  /* 0x000000000000791b */ /* 0x003fe20003800000 */
.L_x_2661:
[----:B------:R-:W-:Y:S02]  /*14a30*/  IMAD.MOV.U32 R12, RZ, RZ, 0x1f ;  /* 0x0000001fff0c7424 */ /* 0x000fe400078e00ff */
[----:B------:R-:W-:Y:S01]  /*14a40*/  IMAD.MOV.U32 R11, RZ, RZ, 0x1f ;  /* 0x0000001fff0b7424 */ /* 0x000fe200078e00ff */
[----:B------:R-:W-:-:S04]  /*14a50*/  SEL R3, R14, RZ, P5 ;  /* 0x000000ff0e037207 */ /* 0x000fc80002800000 */
[----:B------:R-:W-:-:S05]  /*14a60*/  IADD3 R6, R4, R3, RZ ;  /* 0x0000000304067210 */ /* 0x000fca0007ffe0ff */
[----:B------:R-:W-:-:S07]  /*14a70*/  IMAD.MOV.U32 R13, RZ, RZ, R6 ;  /* 0x000000ffff0d7224 */ /* 0x000fce00078e0006 */
[----:B------:R-:W-:Y:S05]  /*14a80*/  WARPSYNC.COLLECTIVE R15, `(.L_x_2662) ;  /* 0x000000000f087348 */ /* 0x000fea0003c00000 */
[----:B------:R0:W1:Y:S02]  /*14a90*/  SHFL.IDX P6, R14, R13, R12, R11 ;  /* 0x0000000c0d0e7389 */ /* 0x00006400000c000b */
[----:B01----:R-:W-:Y:S01]  /*14aa0*/  ENDCOLLECTIVE ;  /* 0x000000000000791b */ /* 0x003fe20003800000 */
.L_x_2662:
[----:B------:R-:W-:Y:S05]  /*14ab0*/  BRA `(.L_x_2663) ;  /* 0xffffffbc00907947 */ /* 0x000fea000383ffff */
.L_x_2546:
[----:B------:R-:W-:Y:S01]  /*14ac0*/  BSSY B0, `(.L_x_2664) ;  /* 0x0000006000007945 */ /* 0x000fe20003800000 */
[----:B------:R-:W-:Y:S01]  /*14ad0*/  PLOP3.LUT P6, PT, P6, PT, PT, 0x8, 0x0 ;  /* 0x000000000000781c */ /* 0x000fe200037ce170 */
[----:B------:R-:W-:-:S12]  /*14ae0*/  IMAD.MOV.U32 R15, RZ, RZ, -0x1 ;  /* 0xffffffffff0f7424 */ /* 0x000fd800078e00ff */
[----:B0-----:R-:W-:Y:S05]  /*14af0*/  WARPSYNC.COLLECTIVE R15, `(.L_x_2665) ;  /* 0x000000000f087348 */ /* 0x001fea0003c00000 */
[----:B------:R-:W-:Y:S01]  /*14b00*/  VOTE.ANY R14, PT, P6 ;  /* 0x00000000000e7806 */ /* 0x000fe200030e0100 */
[----:B0-----:R-:W-:Y:S06]  /*14b10*/  ENDCOLLECTIVE ;  /* 0x000000000000791b */ /* 0x001fec0003800000 */
.L_x_2665:
[----:B------:R-:W-:Y:S05]  /*14b20*/  BSYNC B0 ;  /* 0x0000000000007941 */ /* 0x000fea0003800000 */
.L_x_2664:
        /* <DEDUP_REMOVED lines=9> */
.L_x_2666:
[----:B------:R-:W-:Y:S01]  /*14bc0*/  MOV R5, R14 ;  /* 0x0000000e00057202 */ /* 0x000fe20000000f00 */
[----:B------:R-:W-:Y:S06]  /*14bd0*/  BRA `(.L_x_2667) ;  /* 0xffffffbc00807947 */ /* 0x000fec000383ffff */
.L_x_2548:
[----:B------:R-:W-:Y:S01]  /*14be0*/  BSSY B0, `(.L_x_2668) ;  /* 0x0000007000007945 */ /* 0x000fe20003800000 */
[----:B------:R-:W-:Y:S02]  /*14bf0*/  IMAD.MOV.U32 R13, RZ, RZ, R6 ;  /* 0x000000ffff0d7224 */ /* 0x000fe400078e0006 */
[----:B------:R-:W-:Y:S02]  /*14c00*/  IMAD.MOV.U32 R11, RZ, RZ, 0x1f ;  /* 0x0000001fff0b7424 */ /* 0x000fe400078e00ff */
[----:B------:R-:W-:-:S07]  /*14c10*/  IMAD.MOV.U32 R15, RZ, RZ, -0x1 ;  /* 0xffffffffff0f7424 */ /* 0x000fce00078e00ff */
[----:B012---:R-:W-:Y:S05]  /*14c20*/  WARPSYNC.COLLECTIVE R15, `(.L_x_2669) ;  /* 0x000000000f087348 */ /* 0x007fea0003c00000 */
[----:B------:R3:W4:Y:S02]  /*14c30*/  SHFL.IDX P6, R14, R13, R12, R11 ;  /* 0x0000000c0d0e7389 */ /* 0x00072400000c000b */
[----:B01234-:R-:W-:Y:S01]  /*14c40*/  ENDCOLLECTIVE ;  /* 0x000000000000791b */ /* 0x01ffe20003800000 */
.L_x_2669:
[----:B------:R-:W-:Y:S05]  /*14c50*/  BSYNC B0 ;  /* 0x0000000000007941 */ /* 0x000fea0003800000 */
.L_x_2668:
[----:B------:R-:W-:Y:S05]  /*14c60*/  BRA `(.L_x_2547) ;  /* 0xffffffbc00787947 */ /* 0x000fea000383ffff */
.L_x_2552:
[----:B-1----:R1:W3:Y:S02]  /*14c70*/  SYNCS.PHASECHK.TRANS64.TRYWAIT P0, [R4+URZ+0x30820], R0 ;  /* 0x03082000040075a7 */ /* 0x0022e4000800017f */
[----:B---3--:R-:W-:Y:S05]  /*14c80*/  @!P0 NANOSLEEP.SYNCS 0x989680 ;  /* 0x009896800000895d */ /* 0x008fea0003900000 */
[----:B------:R-:W3:Y:S02]  /*14c90*/  @!P0 SYNCS.PHASECHK.TRANS64 P0, [R4+URZ+0x30820], R0 ;  /* 0x03082000040085a7 */ /* 0x000ee4000800007f */
[----:B---3--:R-:W-:Y:S05]  /*14ca0*/  @!P0 BRA `(.L_x_2552) ;  /* 0xfffffffc00f08947 */ /* 0x008fea000383ffff */
[----:B------:R-:W-:Y:S05]  /*14cb0*/  BRA `(.L_x_2670) ;  /* 0xffffffc000f07947 */ /* 0x000fea000383ffff */
.L_x_2553:
[----:B------:R-:W3:Y:S01]  /*14cc0*/  S2R R2, SR_TID.X ;  /* 0x0000000000027919 */ /* 0x000ee20000002100 */
[----:B------:R-:W-:Y:S01]  /*14cd0*/  BSSY B0, `(.L_x_2671) ;  /* 0x000000a000007945 */ /* 0x000fe20003800000 */
[----:B------:R-:W-:Y:S02]  /*14ce0*/  IMAD.MOV.U32 R12, RZ, RZ, RZ ;  /* 0x000000ffff0c7224 */ /* 0x000fe400078e00ff */
[----:B------:R-:W-:Y:S02]  /*14cf0*/  IMAD.MOV.U32 R11, RZ, RZ, 0x1f ;  /* 0x0000001fff0b7424 */ /* 0x000fe400078e00ff */
[----:B------:R-:W-:Y:S01]  /*14d00*/  IMAD.MOV.U32 R15, RZ, RZ, -0x1 ;  /* 0xffffffffff0f7424 */ /* 0x000fe200078e00ff */
[----:B---3--:R-:W-:-:S04]  /*14d10*/  SHF.R.U32.HI R2, RZ, 0x5, R2 ;  /* 0x00000005ff027819 */ /* 0x008fc80000011602 */
[----:B------:R-:W-:-:S05]  /*14d20*/  LOP3.LUT R2, R2, 0x3, RZ, 0xc0, !PT ;  /* 0x0000000302027812 */ /* 0x000fca00078ec0ff */
[----:B------:R-:W-:-:S07]  /*14d30*/  IMAD.MOV.U32 R13, RZ, RZ, R2 ;  /* 0x000000ffff0d7224 */ /* 0x000fce00078e0002 */
[----:B012---:R-:W-:Y:S05]  /*14d40*/  WARPSYNC.COLLECTIVE R15, `(.L_x_2672) ;  /* 0x000000000f087348 */ /* 0x007fea0003c00000 */
[----:B------:R3:W4:Y:S02]  /*14d50*/  SHFL.IDX P6, R14, R13, R12, R11 ;  /* 0x0000000c0d0e7389 */ /* 0x00072400000c000b */
[----:B01234-:R-:W-:Y:S01]  /*14d60*/  ENDCOLLECTIVE ;  /* 0x000000000000791b */ /* 0x01ffe20003800000 */
.L_x_2672:
[----:B------:R-:W-:Y:S05]  /*14d70*/  BSYNC B0 ;  /* 0x0000000000007941 */ /* 0x000fea0003800000 */
.L_x_2671:
[----:B------:R-:W-:Y:S05]  /*14d80*/  BRA `(.L_x_2673) ;  /* 0xffffffc000d87947 */ /* 0x000fea000383ffff */
.L_x_2556:
[----:B------:R-:W-:Y:S01]  /*14d90*/  BSSY B1, `(.L_x_2674) ;  /* 0x0000006000017945 */ /* 0x000fe20003800000 */
[----:B------:R-:W-:-:S07]  /*14da0*/  IMAD.MOV.U32 R15, RZ, RZ, -0x1 ;  /* 0xffffffffff0f7424 */ /* 0x000fce00078e00ff */
[----:B012---:R-:W-:Y:S05]  /*14db0*/  WARPSYNC.COLLECTIVE R15, `(.L_x_2675) ;  /* 0x000000000f0c7348 */ /* 0x007fea0003c00000 */
[----:B------:R-:W-:Y:S02]  /*14dc0*/  ELECT P6, UR62, PT ;  /* 0x00000000003e782f */ /* 0x000fe400038c0000 */
[----:B------:R-:W-:Y:S01]  /*14dd0*/  MOV R14, UR62 ;  /* 0x0000003e000e7c02 */ /* 0x000fe20008000f00 */
[----:B012---:R-:W-:Y:S10]  /*14de0*/  ENDCOLLECTIVE ;  /* 0x000000000000791b */ /* 0x007ff40003800000 */
.L_x_2675:
[----:B------:R-:W-:Y:S05]  /*14df0*/  BSYNC B1 ;  /* 0x0000000000017941 */ /* 0x000fea0003800000 */
.L_x_2674:
[----:B------:R-:W-:Y:S05]  /*14e00*/  BRA `(.L_x_2676) ;  /* 0xffffffc000d07947 */ /* 0x000fea000383ffff */
.L_x_2558:
[----:B-1----:R1:W3:Y:S02]  /*14e10*/  SYNCS.PHASECHK.TRANS64.TRYWAIT P1, [R5+URZ+0x30840], R0 ;  /* 0x03084000050075a7 */ /* 0x0022e4000802017f */
[----:B---3--:R-:W-:Y:S05]  /*14e20*/  @!P1 NANOSLEEP.SYNCS 0x989680 ;  /* 0x009896800000995d */ /* 0x008fea0003900000 */
[----:B------:R-:W3:Y:S02]  /*14e30*/  @!P1 SYNCS.PHASECHK.TRANS64 P1, [R5+URZ+0x30840], R0 ;  /* 0x03084000050095a7 */ /* 0x000ee4000802007f */
[----:B---3--:R-:W-:Y:S05]  /*14e40*/  @!P1 BRA `(.L_x_2558) ;  /* 0xfffffffc00f09947 */ /* 0x008fea000383ffff */
[----:B------:R-:W-:Y:S05]  /*14e50*/  BRA `(.L_x_2677) ;  /* 0xffffffc000f87947 */ /* 0x000fea000383ffff */
.L_x_2560:
[----:B---3--:R3:W4:Y:S02]  /*14e60*/  SYNCS.PHASECHK.TRANS64.TRYWAIT P1, [R27+URZ+0x30840], R2 ;  /* 0x030840021b0075a7 */ /* 0x008724000802017f */
[----:B----4-:R-:W-:Y:S05]  /*14e70*/  @!P1 NANOSLEEP.SYNCS 0x989680 ;  /* 0x009896800000995d */ /* 0x010fea0003900000 */
[----:B------:R-:W4:Y:S02]  /*14e80*/  @!P1 SYNCS.PHASECHK.TRANS64 P1, [R27+URZ+0x30840], R2 ;  /* 0x030840021b0095a7 */ /* 0x000f24000802007f */
[----:B----4-:R-:W-:Y:S05]  /*14e90*/  @!P1 BRA `(.L_x_2560) ;  /* 0xfffffffc00f09947 */ /* 0x010fea000383ffff */
[----:B------:R-:W-:Y:S05]  /*14ea0*/  BRA `(.L_x_2678) ;  /* 0xffffffc400047947 */ /* 0x000fea000383ffff */
.L_x_2562:
[----:B----4-:R4:W0:Y:S02]  /*14eb0*/  SYNCS.PHASECHK.TRANS64.TRYWAIT P1, [R5+URZ+0x30860], R0 ;  /* 0x03086000050075a7 */ /* 0x010824000802017f */
[----:B0-----:R-:W-:Y:S05]  /*14ec0*/  @!P1 NANOSLEEP.SYNCS 0x989680 ;  /* 0x009896800000995d */ /* 0x001fea0003900000 */
[----:B------:R-:W0:Y:S02]  /*14ed0*/  @!P1 SYNCS.PHASECHK.TRANS64 P1, [R5+URZ+0x30860], R0 ;  /* 0x03086000050095a7 */ /* 0x000e24000802007f */
[----:B0-----:R-:W-:Y:S05]  /*14ee0*/  @!P1 BRA `(.L_x_2562) ;  /* 0xfffffffc00f09947 */ /* 0x001fea000383ffff */
[----:B------:R-:W-:Y:S05]  /*14ef0*/  BRA `(.L_x_2679) ;  /* 0xffffffc400007947 */ /* 0x000fea000383ffff */
.L_x_2680:
        /* <DEDUP_REMOVED lines=16> */
.L_x_3239:


//--------------------- .text._ZN7cutlass13device_kernelIN5flash11enable_sm90INS1_16FlashAttnFwdSm90INS1_25CollectiveMainloopFwdSm90ILi2EN4cute5tupleIJNS5_1CILi1EEES8_S8_EEENS6_IJNS7_ILi128EEENS7_ILi96EEENS7_ILi192EEEEEELi192ENS_10bfloat16_tEfNS_4arch4Sm90ELb1ELb0ELb0ELb1ELb1ELb1ELb0ELb1ELb1ELb1ELb0ELb0EEENS1_21CollectiveEpilogueFwdINS6_IJSA_SC_SB_EEES9_SE_SG_Li256ELb1ELb1ELb0ELb0EEENS1_36VarlenDynamicPersistentTileSchedulerILi128ELi96ELi256ELi128ELb0ELb1ELb1ELb1ELb1ELb1EEEEEEEEEvNT_6ParamsE --------------------------
	.section	.text._ZN7cutlass13device_kernelIN5flash11enable_sm90INS1_16FlashAttnFwdSm90INS1_25CollectiveMainloopFwdSm90ILi2EN4cute5tupleIJNS5_1CILi1EEES8_S8_EEENS6_IJNS7_ILi128EEENS7_ILi96EEENS7_ILi192EEEEEELi192ENS_10bfloat16_tEfNS_4arch4Sm90ELb1ELb0ELb0ELb1ELb1ELb1ELb0ELb1ELb1ELb1ELb0ELb0EEENS1_21CollectiveEpilogueFwdINS6_IJSA_SC_SB_EEES9_SE_SG_Li256ELb1ELb1ELb0ELb0EEENS1_36VarlenDynamicPersistentTileSchedulerILi128ELi96ELi256ELi128ELb0ELb1ELb1ELb1ELb1ELb1EEEEEEEEEvNT_6ParamsE,"ax",@progbits
	.align	128
.text._ZN7cutlass13device_kernelIN5flash11enable_sm90INS1_16FlashAttnFwdSm90INS1_25CollectiveMainloopFwdSm90ILi2EN4cute5tupleIJNS5_1CILi1EEES8_S8_EEENS6_IJNS7_ILi128EEENS7_ILi96EEENS7_ILi192EEEEEELi192ENS_10bfloat16_tEfNS_4arch4Sm90ELb1ELb0ELb0ELb1ELb1ELb1ELb0ELb1ELb1ELb1ELb0ELb0EEENS1_21CollectiveEpilogueFwdINS6_IJSA_SC_SB_EEES9_SE_SG_Li256ELb1ELb1ELb0ELb0EEENS1_36VarlenDynamicPersistentTileSchedulerILi128ELi96ELi256ELi128ELb0ELb1ELb1ELb1ELb1ELb1EEEEEEEEEvNT_6ParamsE:
        .type           _ZN7cutlass13device_kernelIN5flash11enable_sm90INS1_16FlashAttnFwdSm90INS1_25CollectiveMainloopFwdSm90ILi2EN4cute5tupleIJNS5_1CILi1EEES8_S8_EEENS6_IJNS7_ILi128EEENS7_ILi96EEENS7_ILi192EEEEEELi192ENS_10bfloat16_tEfNS_4arch4Sm90ELb1ELb0ELb0ELb1ELb1ELb1ELb0ELb1ELb1ELb1ELb0ELb0EEENS1_21CollectiveEpilogueFwdINS6_IJSA_SC_SB_EEES9_SE_SG_Li256ELb1ELb1ELb0ELb0EEENS1_36VarlenDynamicPersistentTileSchedulerILi128ELi96ELi256ELi128ELb0ELb1ELb1ELb1ELb1ELb1EEEEEEEEEvNT_6ParamsE,@function
        .size           _ZN7cutlass13device_kernelIN5flash11enable_sm90INS1_16FlashAttnFwdSm90INS1_25CollectiveMainloopFwdSm90ILi2EN4cute5tupleIJNS5_1CILi1EEES8_S8_EEENS6_IJNS7_ILi128EEENS7_ILi96EEENS7_ILi192EEEEEELi192ENS_10bfloat16_tEfNS_4arch4Sm90ELb1ELb0ELb0ELb1ELb1ELb1ELb0ELb1ELb1ELb1ELb0ELb0EEENS1_21CollectiveEpilogueFwdINS6_IJSA_SC_SB_EEES9_SE_SG_Li256ELb1ELb1ELb0ELb0EEENS1_36VarlenDynamicPersistentTileSchedulerILi128ELi96ELi256ELi128ELb0ELb1ELb1ELb1ELb1ELb1EEEEEEEEEvNT_6ParamsE,(.L_x_3240 - _ZN7cutlass13device_kernelIN5flash11enable_sm90INS1_16FlashAttnFwdSm90INS1_25CollectiveMainloopFwdSm90ILi2EN4cute5tupleIJNS5_1CILi1EEES8_S8_EEENS6_IJNS7_ILi128EEENS7_ILi96EEENS7_ILi192EEEEEELi192ENS_10bfloat16_tEfNS_4arch4Sm90ELb1ELb0ELb0ELb1ELb1ELb1ELb0ELb1ELb1ELb1ELb0ELb0EEENS1_21CollectiveEpilogueFwdINS6_IJSA_SC_SB_EEES9_SE_SG_Li256ELb1ELb1ELb0ELb0EEENS1_36VarlenDynamicPersistentTileSchedulerILi128ELi96ELi256ELi128ELb0ELb1ELb1ELb1ELb1ELb1EEEEEEEEEvNT_6ParamsE)
        .other          _ZN7cutlass13device_kernelIN5flash11enable_sm90INS1_16FlashAttnFwdSm90INS1_25CollectiveMainloopFwdSm90ILi2EN4cute5tupleIJNS5_1CILi1EEES8_S8_EEENS6_IJNS7_ILi128EEENS7_ILi96EEENS7_ILi192EEEEEELi192ENS_10bfloat16_tEfNS_4arch4Sm90ELb1ELb0ELb0ELb1ELb1ELb1ELb0ELb1ELb1ELb1ELb0ELb0EEENS1_21CollectiveEpilogueFwdINS6_IJSA_SC_SB_EEES9_SE_SG_Li256ELb1ELb1ELb0ELb0EEENS1_36VarlenDynamicPersistentTileSchedulerILi128ELi96ELi256ELi128ELb0ELb1ELb1ELb1ELb1ELb1EEEEEEEEEvNT_6ParamsE,@"STO_CUDA_ENTRY STV_DEFAULT"
_ZN7cutlass13device_kernelIN5flash11enable_sm90INS1_16FlashAttnFwdSm90INS1_25CollectiveMainloopFwdSm90ILi2EN4cute5tupleIJNS5_1CILi1EEES8_S8_EEENS6_IJNS7_ILi128EEENS7_ILi96EEENS7_ILi192EEEEEELi192ENS_10bfloat16_tEfNS_4arch4Sm90ELb1ELb0ELb0ELb1ELb1ELb1ELb0ELb1ELb1ELb1ELb0ELb0EEENS1_21CollectiveEpilogueFwdINS6_IJSA_SC_SB_EEES9_SE_SG_Li256ELb1ELb1ELb0ELb0EEENS1_36VarlenDynamicPersistentTileSchedulerILi128ELi96ELi256ELi128ELb0ELb1ELb1ELb1ELb1ELb1EEEEEEEEEvNT_6ParamsE:
        /* <DEDUP_REMOVED lines=18> */
.L_x_2682:
[----:B------:R-:W-:Y:S05]  /*0120*/  BSYNC B0 ;  /* 0x0000000000007941 */ /* 0x000fea0003800000 */
.L_x_2681:
        /* <DEDUP_REMOVED lines=41> */
.L_x_2683:
        /* <DEDUP_REMOVED lines=22> */
.L_x_2684:
        /* <DEDUP_REMOVED lines=18> */
.L_x_2685:
        /* <DEDUP_REMOVED lines=22> */
.L_x_2686:
        /* <DEDUP_REMOVED lines=22> */
.L_x_2687:
[----:B------:R-:W-:Y:S01]  /*0900*/  PLOP3.LUT P0, PT, PT, PT, UP0, 0x80, 0x0 ;  /* 0x000000000000781c */ /* 0x000fe20003f0f008 */
[----:B------:R-:W-:Y:S01]  /*0910*/  UMOV UR60, 0x1 ;  /* 0x00000001003c7882 */ /* 0x000fe20000000000 */
[----:B------:R-:W-:Y:S01]  /*0920*/  NOP ;  /* 0x0000000000007918 */ /* 0x000fe20000000000 */
[----:B------:R-:W-:Y:S01]  /*0930*/  USEL UR60, UR60, 0x2, !UP0 ;  /* 0x000000023c3c7887 */ /* 0x000fe2000c000000 */
[----:B------:R-:W-:Y:S01]  /*0940*/  BSSY B9, `(.L_x_2688) ;  /* 0x00023ed000097945 */ /* 0x000fe20003800000 */
[----:B012-4-:R-:W-:Y:S08]  /*0950*/  BAR.SYNC.DEFER_BLOCKING 0x0 ;  /* 0x0000000000007b1d */ /* 0x017ff00000010000 */
[----:B------:R-:W-:Y:S05]  /*0960*/  @!P0 BRA `(.L_x_2689) ;  /* 0x000001cc00148947 */ /* 0x000fea0003800000 */
.L_x_2690:
        /* <DEDUP_REMOVED lines=17> */
[----:B------:R-:W-:Y:S01]  /*0a80*/  ULOP3.LUT UR5, UR60, 0x1, URZ, 0xfc, !UPT ;  /* 0x000000013c057892 */ /* 0x000fe2000f8efc3f */
[----:B------:R-:W-:Y:S02]  /*0a90*/  IMAD.MOV.U32 R19, RZ, RZ, RZ ;  /* 0x000000ffff137224 */ /* 0x000fe400078e00ff */
[----:B------:R-:W-:Y:S01]  /*0aa0*/  SHF.R.S32.HI R3, RZ, 0x1f, R0 ;  /* 0x0000001fff037819 */ /* 0x000fe20000011400 */
[----:B------:R-:W-:Y:S02]  /*0ab0*/  IMAD.MOV.U32 R205, RZ, RZ, RZ ;  /* 0x000000ffffcd7224 */ /* 0x000fe400078e00ff */
[----:B------:R-:W-:Y:S01]  /*0ac0*/  IMAD.MOV.U32 R200, RZ, RZ, RZ ;  /* 0x000000ffffc87224 */ /* 0x000fe200078e00ff */
[CC--:B------:R-:W-:Y:S01]  /*0ad0*/  LEA.HI R2, R3.reuse, R0.reuse, RZ, 0x7 ;  /* 0x0000000003027211 */ /* 0x0c0fe200078f38ff */
[----:B------:R-:W-:Y:S01]  /*0ae0*/  IMAD.MOV.U32 R197, RZ, RZ, RZ ;  /* 0x000000ffffc57224 */ /* 0x000fe200078e00ff */
[----:B------:R-:W-:-:S02]  /*0af0*/  LEA.HI R4, R3, R0, RZ, 0x4 ;  /* 0x0000000003047211 */ /* 0x000fc400078f20ff */
[----:B------:R-:W-:Y:S01]  /*0b00*/  LOP3.LUT R5, R2, 0xffffff80, RZ, 0xc0, !PT ;  /* 0xffffff8002057812 */ /* 0x000fe200078ec0ff */
[----:B------:R-:W-:Y:S01]  /*0b10*/  UIADD3 UR4, UR4, 0x12400, URZ ;  /* 0x0001240004047890 */ /* 0x000fe2000fffe03f */
[----:B------:R-:W-:-:S03]  /*0b20*/  SHF.R.S32.HI R12, RZ, 0x7, R2 ;  /* 0x00000007ff0c7819 */ /* 0x000fc60000011402 */
[----:B------:R-:W-:Y:S01]  /*0b30*/  IMAD.IADD R15, R0, 0x1, -R5 ;  /* 0x00000001000f7824 */ /* 0x000fe200078e0a05 */
[----:B------:R-:W-:Y:S02]  /*0b40*/  SHF.R.S32.HI R5, RZ, 0x4, R4 ;  /* 0x00000004ff057819 */ /* 0x000fe40000011404 */
[----:B------:R-:W-:Y:S02]  /*0b50*/  LEA.HI R2, R2, R12, RZ, 0x1 ;  /* 0x0000000c02027211 */ /* 0x000fe400078f08ff */
[----:B------:R-:W-:Y:S01]  /*0b60*/  SHF.R.S32.HI R7, RZ, 0x1f, R15 ;  /* 0x0000001fff077819 */ /* 0x000fe2000001140f */
[----:B------:R-:W-:Y:S01]  /*0b70*/  STL [R1+0x48], R15 ;  /* 0x0000480f01007387 */ /* 0x000fe20000100800 */
[----:B------:R-:W-:Y:S02]  /*0b80*/  LOP3.LUT R2, R2, 0x3fffffe, RZ, 0xc0, !PT ;  /* 0x03fffffe02027812 */ /* 0x000fe400078ec0ff */
[CC--:B------:R-:W-:Y:S01]  /*0b90*/  LEA.HI R8, R7.reuse, R15.reuse, RZ, 0x2 ;  /* 0x0000000f07087211 */ /* 0x0c0fe200078f10ff */
[----:B------:R0:W-:Y:S01]  /*0ba0*/  STL [R1+0x64], R12 ;  /* 0x0000640c01007387 */ /* 0x0001e20000100800 */
[----:B------:R-:W-:Y:S01]  /*0bb0*/  LEA.HI R7, R7, R15, RZ, 0x5 ;  /* 0x0000000f07077211 */ /* 0x000fe200078f28ff */
[----:B------:R-:W-:Y:S01]  /*0bc0*/  IMAD.IADD R2, R12, 0x1, -R2 ;  /* 0x000000010c027824 */ /* 0x000fe200078e0a02 */
[----:B------:R-:W-:-:S02]  /*0bd0*/  SHF.R.S32.HI R9, RZ, 0x2, R8 ;  /* 0x00000002ff097819 */ /* 0x000fc40000011408 */
[----:B------:R-:W-:Y:S02]  /*0be0*/  SHF.R.S32.HI R6, RZ, 0x1f, R8 ;  /* 0x0000001fff067819 */ /* 0x000fe40000011408 */
[----:B------:R-:W-:Y:S02]  /*0bf0*/  SHF.R.S32.HI R7, RZ, 0x5, R7 ;  /* 0x00000005ff077819 */ /* 0x000fe40000011407 */
[----:B------:R-:W-:Y:S02]  /*0c00*/  LEA.HI R10, R6, R9, RZ, 0x3 ;  /* 0x00000009060a7211 */ /* 0x000fe400078f18ff */
[----:B------:R-:W-:Y:S02]  /*0c10*/  LEA.HI R6, R4, R5, RZ, 0x1 ;  /* 0x0000000504067211 */ /* 0x000fe400078f08ff */
[----:B------:R-:W-:Y:S02]  /*0c20*/  LOP3.LUT R10, R10, 0xfffffff8, RZ, 0xc0, !PT ;  /* 0xfffffff80a0a7812 */ /* 0x000fe400078ec0ff */
[----:B------:R-:W-:-:S02]  /*0c30*/  LOP3.LUT R6, R6, 0x1ffffffe, RZ, 0xc0, !PT ;  /* 0x1ffffffe06067812 */ /* 0x000fc400078ec0ff */
[----:B------:R-:W-:Y:S01]  /*0c40*/  LOP3.LUT R222, R8, 0x7ffffffc, RZ, 0xc0, !PT ;  /* 0x7ffffffc08de7812 */ /* 0x000fe200078ec0ff */
[----:B------:R-:W-:Y:S02]  /*0c50*/  IMAD.IADD R10, R9, 0x1, -R10 ;  /* 0x00000001090a7824 */ /* 0x000fe400078e0a0a */
[----:B------:R-:W-:Y:S01]  /*0c60*/  IMAD.IADD R6, R5, 0x1, -R6 ;  /* 0x0000000105067824 */ /* 0x000fe200078e0a06 */
[-C--:B------:R-:W-:Y:S01]  /*0c70*/  LEA.HI R5, R3, R0.reuse, RZ, 0x5 ;  /* 0x0000000003057211 */ /* 0x080fe200078f28ff */
[----:B------:R-:W-:Y:S01]  /*0c80*/  IMAD R9, R7, 0x10, R10 ;  /* 0x0000001007097824 */ /* 0x000fe200078e020a */
[-C--:B------:R-:W-:Y:S01]  /*0c90*/  LEA.HI R10, R3, R0.reuse, RZ, 0x2 ;  /* 0x00000000030a7211 */ /* 0x080fe200078f10ff */
[----:B------:R-:W-:Y:S01]  /*0ca0*/  IMAD.IADD R222, R15, 0x1, -R222 ;  /* 0x000000010fde7824 */ /* 0x000fe200078e0ade */
[----:B------:R-:W-:Y:S01]  /*0cb0*/  LEA.HI R7, R3, R0, RZ, 0x3 ;  /* 0x0000000003077211 */ /* 0x000fe200078f18ff */
[----:B------:R-:W-:Y:S01]  /*0cc0*/  IMAD R14, R2, 0x40, R9 ;  /* 0x00000040020e7824 */ /* 0x000fe200078e0209 */
[----:B------:R-:W-:-:S02]  /*0cd0*/  SHF.R.S32.HI R204, RZ, 0x2, R10 ;  /* 0x00000002ffcc7819 */ /* 0x000fc4000001140a */
[----:B------:R-:W-:Y:S02]  /*0ce0*/  LOP3.LUT R3, R4, 0x3fffff0, RZ, 0xc0, !PT ;  /* 0x03fffff004037812 */ /* 0x000fe400078ec0ff */
[----:B------:R-:W-:Y:S02]  /*0cf0*/  SHF.R.S32.HI R4, RZ, 0x5, R5 ;  /* 0x00000005ff047819 */ /* 0x000fe40000011405 */
[----:B------:R-:W-:Y:S01]  /*0d00*/  LOP3.LUT R11, R10, 0xfffffffc, RZ, 0xc0, !PT ;  /* 0xfffffffc0a0b7812 */ /* 0x000fe200078ec0ff */
[----:B------:R-:W-:Y:S01]  /*0d10*/  IMAD.IADD R3, R0, 0x1, -R3 ;  /* 0x0000000100037824 */ /* 0x000fe200078e0a03 */
[----:B------:R-:W-:Y:S01]  /*0d20*/  LOP3.LUT R5, R7, 0xfffffff8, RZ, 0xc0, !PT ;  /* 0xfffffff807057812 */ /* 0x000fe200078ec0ff */
[----:B------:R-:W-:Y:S01]  /*0d30*/  IMAD.SHL.U32 R215, R4, 0x200, RZ ;  /* 0x0000020004d77824 */ /* 0x000fe200078e00ff */
[----:B------:R-:W-:Y:S01]  /*0d40*/  SHF.R.S32.HI R13, RZ, 0x1f, R10 ;  /* 0x0000001fff0d7819 */ /* 0x000fe2000001140a */
[----:B------:R-:W-:Y:S02]  /*0d50*/  VIADD R10, R204, 0x40 ;  /* 0x00000040cc0a7836 */ /* 0x000fe40000000000 */
[C---:B------:R-:W-:Y:S01]  /*0d60*/  IMAD.IADD R20, R0.reuse, 0x1, -R11 ;  /* 0x0000000100147824 */ /* 0x040fe200078e0a0b */
[----:B------:R-:W-:Y:S01]  /*0d70*/  LEA.HI R13, R13, R204, RZ, 0x3 ;  /* 0x000000cc0d0d7211 */ /* 0x000fe200078f18ff */
[----:B------:R-:W-:Y:S01]  /*0d80*/  IMAD.IADD R226, R0, 0x1, -R5 ;  /* 0x0000000100e27824 */ /* 0x000fe200078e0a05 */
[----:B------:R-:W-:Y:S01]  /*0d90*/  SHF.R.S32.HI R0, RZ, 0x1f, R10 ;  /* 0x0000001fff007819 */ /* 0x000fe2000001140a */
[----:B------:R-:W-:Y:S01]  /*0da0*/  IMAD.SHL.U32 R194, R20, 0x4, RZ ;  /* 0x0000000414c27824 */ /* 0x000fe200078e00ff */
[----:B------:R-:W-:Y:S01]  /*0db0*/  LOP3.LUT R13, R13, 0xfffffff8, RZ, 0xc0, !PT ;  /* 0xfffffff80d0d7812 */ /* 0x000fe200078ec0ff */
[----:B------:R-:W-:Y:S01]  /*0dc0*/  IMAD R3, R4, 0x10, R3 ;  /* 0x0000001004037824 */ /* 0x000fe200078e0203 */
[----:B------:R-:W-:Y:S01]  /*0dd0*/  LEA.HI R0, R0, R10, RZ, 0x3 ;  /* 0x0000000a00007211 */ /* 0x000fe200078f18ff */
[C---:B------:R-:W-:Y:S01]  /*0de0*/  VIADD R206, R194.reuse, 0x40 ;  /* 0x00000040c2ce7836 */ /* 0x040fe20000000000 */
[----:B------:R-:W-:Y:S01]  /*0df0*/  STL [R1+0x3c], R20 ;  /* 0x00003c1401007387 */ /* 0x000fe20000100800 */
[----:B------:R-:W-:-:S02]  /*0e00*/  VIADD R207, R194, 0x20 ;  /* 0x00000020c2cf7836 */ /* 0x000fc40000000000 */
[----:B------:R-:W-:Y:S01]  /*0e10*/  IMAD.SHL.U32 R0, R0, 0x40, RZ ;  /* 0x0000004000007824 */ /* 0x000fe200078e00ff */
[----:B------:R-:W-:Y:S01]  /*0e20*/  STL [R1+0x68], R14 ;  /* 0x0000680e01007387 */ /* 0x000fe20000100800 */
[----:B------:R-:W-:Y:S02]  /*0e30*/  IMAD.IADD R193, R194, 0x1, R206 ;  /* 0x00000001c2c17824 */ /* 0x000fe400078e02ce */
[----:B------:R-:W-:Y:S01]  /*0e40*/  IMAD.IADD R221, R204, 0x1, -R13 ;  /* 0x00000001ccdd7824 */ /* 0x000fe200078e0a0d */
[----:B------:R-:W-:Y:S01]  /*0e50*/  LOP3.LUT R216, R0, 0xfffffe00, RZ, 0xc0, !PT ;  /* 0xfffffe0000d87812 */ /* 0x000fe200078ec0ff */
[----:B------:R-:W-:Y:S01]  /*0e60*/  IMAD.IADD R196, R194, 0x1, R207 ;  /* 0x00000001c2c47824 */ /* 0x000fe200078e02cf */
[----:B------:R-:W-:Y:S01]  /*0e70*/  SHF.R.S32.HI R0, RZ, 0x1f, R193 ;  /* 0x0000001fff007819 */ /* 0x000fe200000114c1 */
[----:B------:R-:W-:Y:S01]  /*0e80*/  IMAD.SHL.U32 R213, R221, 0x40, RZ ;  /* 0x00000040ddd57824 */ /* 0x000fe200078e00ff */
[----:B------:R-:W-:Y:S01]  /*0e90*/  STL [R1+0x38], RZ ;  /* 0x000038ff01007387 */ /* 0x000fe20000100800 */
[----:B------:R-:W-:Y:S01]  /*0ea0*/  IMAD.SHL.U32 R211, R10, 0x40, RZ ;  /* 0x000000400ad37824 */ /* 0x000fe200078e00ff */
[-C--:B------:R-:W-:Y:S01]  /*0eb0*/  LEA.HI R4, R0, R193.reuse, RZ, 0x6 ;  /* 0x000000c100047211 */ /* 0x080fe200078f30ff */
[----:B0-----:R-:W-:Y:S01]  /*0ec0*/  IMAD R12, R3, 0x8, R6 ;  /* 0x00000008030c7824 */ /* 0x001fe200078e0206 */
[----:B------:R-:W-:Y:S01]  /*0ed0*/  SHF.R.S32.HI R3, RZ, 0x1f, R196 ;  /* 0x0000001fff037819 */ /* 0x000fe200000114c4 */
[----:B------:R-:W-:Y:S01]  /*0ee0*/  IMAD.SHL.U32 R217, R226, 0x8, RZ ;  /* 0x00000008e2d97824 */ /* 0x000fe200078e00ff */
[----:B------:R-:W-:Y:S01]  /*0ef0*/  LOP3.LUT R213, R213, 0x1c0, RZ, 0xc0, !PT ;  /* 0x000001c0d5d57812 */ /* 0x000fe200078ec0ff */
[----:B------:R-:W-:Y:S01]  /*0f00*/  IMAD.SHL.U32 R4, R4, 0x80, RZ ;  /* 0x0000008004047824 */ /* 0x000fe200078e00ff */
[----:B------:R-:W-:Y:S01]  /*0f10*/  LEA.HI R2, R0, R193, RZ, 0x3 ;  /* 0x000000c100027211 */ /* 0x000fe200078f18ff */
[----:B------:R-:W-:Y:S01]  /*0f20*/  IMAD.SHL.U32 R16, R20, 0x8, RZ ;  /* 0x0000000814107824 */ /* 0x000fe200078e00ff */
[----:B------:R-:W-:Y:S01]  /*0f30*/  LOP3.LUT R211, R211, 0x1c0, RZ, 0xc0, !PT ;  /* 0x000001c0d3d37812 */ /* 0x000fe200078ec0ff */
[----:B------:R-:W-:Y:S01]  /*0f40*/  VIADD R225, R217, 0x80 ;  /* 0x00000080d9e17836 */ /* 0x000fe20000000000 */
[-C--:B------:R-:W-:Y:S01]  /*0f50*/  LEA.HI R198, R3, R196.reuse, RZ, 0x3 ;  /* 0x000000c403c67211 */ /* 0x080fe200078f18ff */
[C---:B------:R-:W-:Y:S01]  /*0f60*/  VIADD R23, R16.reuse, 0x60 ;  /* 0x0000006010177836 */ /* 0x040fe20000000000 */
[----:B------:R-:W-:Y:S01]  /*0f70*/  SHF.R.U32.HI R214, RZ, 0x3, R213 ;  /* 0x00000003ffd67819 */ /* 0x000fe200000116d5 */
[C---:B------:R-:W-:Y:S01]  /*0f80*/  VIADD R22, R16.reuse, 0x80 ;  /* 0x0000008010167836 */ /* 0x040fe20000000000 */
[--C-:B------:R-:W-:Y:S01]  /*0f90*/  LOP3.LUT R5, R213, 0x38, R2.reuse, 0xf8, !PT ;  /* 0x00000038d5057812 */ /* 0x100fe200078ef802 */
[----:B------:R-:W-:Y:S01]  /*0fa0*/  VIADD R192, R16, 0xa0 ;  /* 0x000000a010c07836 */ /* 0x000fe20000000000 */
[----:B------:R-:W-:Y:S01]  /*0fb0*/  SHF.R.U32.HI R13, RZ, 0x3, R211 ;  /* 0x00000003ff0d7819 */ /* 0x000fe200000116d3 */
[C---:B------:R-:W-:Y:S01]  /*0fc0*/  VIADD R209, R194.reuse, 0x10 ;  /* 0x00000010c2d17836 */ /* 0x040fe20000000000 */
[----:B------:R-:W-:Y:S01]  /*0fd0*/  LOP3.LUT R10, R211, 0x38, R2, 0xf8, !PT ;  /* 0x00000038d30a7812 */ /* 0x000fe200078ef802 */
[----:B------:R-:W-:Y:S01]  /*0fe0*/  VIADD R224, R217, 0x40 ;  /* 0x00000040d9e07836 */ /* 0x000fe20000000000 */
[----:B------:R-:W-:Y:S01]  /*0ff0*/  LOP3.LUT R6, R211, 0x38, R198, 0xf8, !PT ;  /* 0x00000038d3067812 */ /* 0x000fe200078ef8c6 */
[C---:B------:R-:W-:Y:S01]  /*1000*/  VIADD R208, R194.reuse, 0x30 ;  /* 0x00000030c2d07836 */ /* 0x040fe20000000000 */
[----:B------:R-:W-:Y:S01]  /*1010*/  LEA.HI R3, R3, R196, RZ, 0x6 ;  /* 0x000000c403037211 */ /* 0x000fe200078f30ff */
[----:B------:R-:W-:Y:S01]  /*1020*/  VIADD R210, R194, 0x50 ;  /* 0x00000050c2d27836 */ /* 0x000fe20000000000 */
[----:B------:R-:W-:-:S02]  /*1030*/  LOP3.LUT R4, R4, 0xffffe000, RZ, 0xc0, !PT ;  /* 0xffffe00004047812 */ /* 0x000fc400078ec0ff */
[----:B------:R-:W-:Y:S01]  /*1040*/  LOP3.LUT R5, R5, R214, RZ, 0x3c, !PT ;  /* 0x000000d605057212 */ /* 0x000fe200078e3cff */
[----:B------:R-:W-:Y:S01]  /*1050*/  IMAD.SHL.U32 R0, R3, 0x80, RZ ;  /* 0x0000008003007824 */ /* 0x000fe200078e00ff */
[-C--:B------:R-:W-:Y:S02]  /*1060*/  LOP3.LUT R11, R10, R13.reuse, RZ, 0x3c, !PT ;  /* 0x0000000d0a0b7212 */ /* 0x080fe400078e3cff */
[----:B------:R-:W-:Y:S02]  /*1070*/  LOP3.LUT R9, R6, R13, RZ, 0x3c, !PT ;  /* 0x0000000d06097212 */ /* 0x000fe400078e3cff */
[-C--:B------:R-:W-:Y:S02]  /*1080*/  IADD3 R6, R5, R4.reuse, R215 ;  /* 0x0000000405067210 */ /* 0x080fe40007ffe0d7 */
[----:B------:R-:W-:Y:S01]  /*1090*/  IADD3 R11, R11, R4, R216 ;  /* 0x000000040b0b7210 */ /* 0x000fe20007ffe0d8 */
[----:B------:R-:W-:Y:S01]  /*10a0*/  IMAD.U32 R4, RZ, RZ, UR4 ;  /* 0x00000004ff047e24 */ /* 0x000fe2000f8e00ff */
[----:B------:R-:W-:-:S02]  /*10b0*/  SHF.R.S32.HI R5, RZ, 0x3, R7 ;  /* 0x00000003ff057819 */ /* 0x000fc40000011407 */
[----:B------:R-:W-:Y:S02]  /*10c0*/  LOP3.LUT R3, R213, 0x38, R198, 0xf8, !PT ;  /* 0x00000038d5037812 */ /* 0x000fe400078ef8c6 */
[----:B------:R-:W-:Y:S01]  /*10d0*/  LOP3.LUT R0, R0, 0xffffe000, RZ, 0xc0, !PT ;  /* 0xffffe00000007812 */ /* 0x000fe200078ec0ff */
[----:B------:R0:W-:Y:S01]  /*10e0*/  STL [R1+0x44], R5 ;  /* 0x0000440501007387 */ /* 0x0001e20000100800 */
[----:B------:R-:W-:Y:S02]  /*10f0*/  LOP3.LUT R3, R3, R214, RZ, 0x3c, !PT ;  /* 0x000000d603037212 */ /* 0x000fe400078e3cff */
[----:B------:R-:W-:Y:S01]  /*1100*/  SHF.R.S32.HI R199, RZ, 0x3, R2 ;  /* 0x00000003ffc77819 */ /* 0x000fe20000011402 */
[----:B------:R1:W-:Y:S01]  /*1110*/  STL [R1+0x60], R4 ;  /* 0x0000600401007387 */ /* 0x0003e20000100800 */
[-C--:B------:R-:W-:Y:S02]  /*1120*/  IADD3 R3, R3, R0.reuse, R215 ;  /* 0x0000000003037210 */ /* 0x080fe40007ffe0d7 */
[----:B------:R-:W-:Y:S01]  /*1130*/  IADD3 R9, R9, R0, R216 ;  /* 0x0000000009097210 */ /* 0x000fe20007ffe0d8 */
[----:B------:R-:W-:Y:S01]  /*1140*/  IMAD.U32 R0, RZ, RZ, UR5 ;  /* 0x00000005ff007e24 */ /* 0x000fe2000f8e00ff */
[----:B------:R-:W-:-:S02]  /*1150*/  LEA R2, R3, UR4, 0x1 ;  /* 0x0000000403027c11 */ /* 0x000fc4000f8e08ff */
[--C-:B0-----:R-:W-:Y:S02]  /*1160*/  LOP3.LUT R5, R211, 0x38, R16.reuse, 0xf8, !PT ;  /* 0x00000038d3057812 */ /* 0x101fe400078ef810 */
[----:B------:R-:W-:Y:S02]  /*1170*/  LEA R3, R6, UR4, 0x1 ;  /* 0x0000000406037c11 */ /* 0x000fe4000f8e08ff */
[----:B-1----:R-:W-:Y:S01]  /*1180*/  SHF.R.S32.HI R4, RZ, 0x1f, R225 ;  /* 0x0000001fff047819 */ /* 0x002fe200000114e1 */
[----:B------:R-:W-:Y:S01]  /*1190*/  IMAD.SHL.U32 R4, R12, 0x8, RZ ;  /* 0x000000080c047824 */ /* 0x000fe200078e00ff */
[----:B------:R-:W-:Y:S02]  /*11a0*/  LOP3.LUT R5, R216, R5, R13, 0xf6, !PT ;  /* 0x00000005d8057212 */ /* 0x000fe400078ef60d */
[----:B------:R-:W-:Y:S02]  /*11b0*/  LEA.HI R0, R20, R20, RZ, 0x1 ;  /* 0x0000001414007211 */ /* 0x000fe400078f08ff */
[----:B------:R0:W-:Y:S01]  /*11c0*/  STL [R1+0x6c], R4 ;  /* 0x00006c0401007387 */ /* 0x0001e20000100800 */
[----:B------:R-:W-:-:S02]  /*11d0*/  SHF.R.S32.HI R17, RZ, 0x1f, R16 ;  /* 0x0000001fff117819 */ /* 0x000fc40000011410 */
[----:B------:R-:W-:Y:S01]  /*11e0*/  LOP3.LUT R0, R0, 0x1ffffffe, RZ, 0xc0, !PT ;  /* 0x1ffffffe00007812 */ /* 0x000fe200078ec0ff */
[----:B------:R1:W-:Y:S01]  /*11f0*/  STL [R1+0x5c], R2 ;  /* 0x00005c0201007387 */ /* 0x0003e20000100800 */
[----:B------:R-:W-:Y:S02]  /*1200*/  SHF.R.S32.HI R203, RZ, 0x1f, R23 ;  /* 0x0000001fffcb7819 */ /* 0x000fe40000011417 */
[----:B------:R-:W-:Y:S01]  /*1210*/  SHF.R.S32.HI R202, RZ, 0x1f, R22 ;  /* 0x0000001fffca7819 */ /* 0x000fe20000011416 */
[----:B------:R-:W-:Y:S01]  /*1220*/  IMAD.IADD R0, R20, 0x1, -R0 ;  /* 0x0000000114007824 */ /* 0x000fe200078e0a00 */
[----:B------:R-:W-:Y:S02]  /*1230*/  SHF.R.S32.HI R201, RZ, 0x1f, R192 ;  /* 0x0000001fffc97819 */ /* 0x000fe400000114c0 */
[----:B0-----:R-:W-:Y:S01]  /*1240*/  LEA R4, R5, UR4, 0x1 ;  /* 0x0000000405047c11 */ /* 0x001fe2000f8e08ff */
[----:B------:R-:W-:Y:S01]  /*1250*/  IMAD R223, R0, 0x8, R14 ;  /* 0x0000000800df7824 */ /* 0x000fe200078e020e */
[----:B------:R-:W-:-:S02]  /*1260*/  SHF.R.S32.HI R198, RZ, 0x3, R198 ;  /* 0x00000003ffc67819 */ /* 0x000fc400000114c6 */
[----:B-1----:R-:W-:Y:S01]  /*1270*/  LEA R2, R11, UR4, 0x1 ;  /* 0x000000040b027c11 */ /* 0x002fe2000f8e08ff */
[----:B------:R0:W-:Y:S02]  /*1280*/  STL [R1+0x58], R4 ;  /* 0x0000580401007387 */ /* 0x0001e40000100800 */
[----:B0-----:R-:W-:-:S05]  /*1290*/  LEA R4, R9, UR4, 0x1 ;  /* 0x0000000409047c11 */ /* 0x001fca000f8e08ff */
[----:B------:R0:W-:Y:S04]  /*12a0*/  STL [R1+0x50], R4 ;  /* 0x0000500401007387 */ /* 0x0001e80000100800 */
[----:B------:R0:W-:Y:S04]  /*12b0*/  STL [R1+0x54], R3 ;  /* 0x0000540301007387 */ /* 0x0001e80000100800 */
[----:B------:R0:W-:Y:S02]  /*12c0*/  STL [R1+0x4c], R2 ;  /* 0x00004c0201007387 */ /* 0x0001e40000100800 */
.L_x_2927:
[----:B0---4-:R-:W0:Y:S01]  /*12d0*/  LDC.64 R2, c[0x0][0xc88] ;  /* 0x00032200ff027b82 */ /* 0x011e220000000a00 */
[----:B------:R-:W-:Y:S01]  /*12e0*/  ULDC.64 UR10, c[0x0][0x208] ;  /* 0x00008200000a7ab9 */ /* 0x000fe20000000a00 */
[----:B------:R-:W-:Y:S01]  /*12f0*/  ULDC.64 UR4, c[0x0][0xa28] ;  /* 0x00028a0000047ab9 */ /* 0x000fe20000000a00 */
[----:B------:R-:W-:Y:S01]  /*1300*/  ULDC.64 UR8, c[0x0][0xa18] ;  /* 0x0002860000087ab9 */ /* 0x000fe20000000a00 */
[----:B------:R-:W-:Y:S01]  /*1310*/  ULDC.64 UR6, c[0x0][0xa08] ;  /* 0x0002820000067ab9 */ /* 0x000fe20000000a00 */
[----:B0-----:R-:W-:-:S05]  /*1320*/  IMAD.WIDE R2, R31, 0x4, R2 ;  /* 0x000000041f027825 */ /* 0x001fca00078e0202 */
[----:B--2---:R-:W2:Y:S01]  /*1330*/  LDG.E R8, desc[UR10][R2.64] ;  /* 0x0000000a02087981 */ /* 0x004ea2000c1e1900 */
[----:B------:R-:W-:Y:S01]  /*1340*/  ISETP.NE.U32.AND P2, PT, RZ, UR4, PT ;  /* 0x00000004ff007c0c */ /* 0x000fe2000bf45070 */
[----:B------:R-:W-:Y:S01]  /*1350*/  IMAD.MOV.U32 R26, RZ, RZ, RZ ;  /* 0x000000ffff1a7224 */ /* 0x000fe200078e00ff */
[----:B------:R-:W-:Y:S02]  /*1360*/  ISETP.NE.U32.AND P1, PT, RZ, UR8, PT ;  /* 0x00000008ff007c0c */ /* 0x000fe4000bf25070 */
[----:B------:R-:W-:Y:S02]  /*1370*/  ISETP.NE.AND.EX P2, PT, RZ, UR5, PT, P2 ;  /* 0x00000005ff007c0c */ /* 0x000fe4000bf45320 */
[----:B------:R-:W-:Y:S02]  /*1380*/  ISETP.NE.AND.EX P1, PT, RZ, UR9, PT, P1 ;  /* 0x00000009ff007c0c */ /* 0x000fe4000bf25310 */
[----:B------:R-:W-:-:S04]  /*1390*/  ISETP.NE.U32.AND P0, PT, RZ, UR6, PT ;  /* 0x00000006ff007c0c */ /* 0x000fc8000bf05070 */
[----:B------:R-:W-:Y:S01]  /*13a0*/  ISETP.NE.AND.EX P0, PT, RZ, UR7, PT, P0 ;  /* 0x00000007ff007c0c */ /* 0x000fe2000bf05300 */
[----:B------:R-:W-:Y:S01]  /*13b0*/  IMAD.MOV.U32 R227, RZ, RZ, R30 ;  /* 0x000000ffffe37224 */ /* 0x000fe200078e001e */
[----:B--2---:R-:W-:Y:S01]  /*13c0*/  SHF.R.S32.HI R0, RZ, 0x1f, R8 ;  /* 0x0000001fff007819 */ /* 0x004fe20000011408 */
[----:B------:R-:W-:Y:S02]  /*13d0*/  STL [R1+0x4], R8 ;  /* 0x0000040801007387 */ /* 0x000fe40000100800 */
[C---:B------:R-:W-:Y:S01]  /*13e0*/  @P2 LEA R2, P3, R8.reuse, UR4, 0x2 ;  /* 0x0000000408022c11 */ /* 0x040fe2000f8610ff */
[----:B------:R-:W-:Y:S01]  /*13f0*/  ULDC UR4, c[0x0][0x288] ;  /* 0x0000a20000047ab9 */ /* 0x000fe20000000800 */
[C-C-:B------:R-:W-:Y:S01]  /*1400*/  SHF.L.U64.HI R229, R8.reuse, 0x2, R0.reuse ;  /* 0x0000000208e57819 */ /* 0x140fe20000010200 */
[----:B------:R0:W-:Y:S01]  /*1410*/  STL [R1+0x40], R0 ;  /* 0x0000400001007387 */ /* 0x0001e20000100800 */
[C---:B------:R-:W-:Y:S01]  /*1420*/  @P2 LEA.HI.X R3, R8.reuse, UR5, R0, 0x2, P3 ;  /* 0x0000000508032c11 */ /* 0x040fe200098f1400 */
[----:B------:R-:W-:-:S02]  /*1430*/  IMAD.SHL.U32 R228, R8, 0x4, RZ ;  /* 0x0000000408e47824 */ /* 0x000fc400078e00ff */
[----:B------:R-:W-:Y:S01]  /*1440*/  IMAD.U32 R219, RZ, RZ, UR4 ;  /* 0x00000004ffdb7e24 */ /* 0x000fe2000f8e00ff */
[----:B------:R-:W-:Y:S01]  /*1450*/  ULDC.64 UR4, c[0x0][0x418] ;  /* 0x0001060000047ab9 */ /* 0x000fe20000000a00 */
[----:B0-----:R-:W-:Y:S01]  /*1460*/  IMAD.MOV.U32 R0, RZ, RZ, RZ ;  /* 0x000000ffff007224 */ /* 0x001fe200078e00ff */
[----:B------:R-:W-:Y:S01]  /*1470*/  UISETP.NE.U32.AND UP0, UPT, UR4, URZ, UPT ;  /* 0x0000003f0400728c */ /* 0x000fe2000bf05070 */
[C---:B---3--:R-:W-:Y:S02]  /*1480*/  IADD3 R6, P4, R228.reuse, UR6, RZ ;  /* 0x00000006e4067c10 */ /* 0x048fe4000ff9e0ff */
[----:B------:R-:W-:Y:S02]  /*1490*/  ULDC UR4, c[0x0][0x424] ;  /* 0x0001090000047ab9 */ /* 0x000fe40000000800 */
[----:B------:R0:W5:Y:S01]  /*14a0*/  @P2 LDG.E R0, desc[UR10][R2.64] ;  /* 0x0000000a02002981 */ /* 0x000162000c1e1900 */
[----:B------:R-:W-:Y:S01]  /*14b0*/  @P1 IADD3 R4, P2, R228, UR8, RZ ;  /* 0x00000008e4041c10 */ /* 0x000fe2000ff5e0ff */
[----:B------:R-:W-:Y:S01]  /*14c0*/  UISETP.NE.AND.EX UP0, UPT, UR5, URZ, UPT, UP0 ;  /* 0x0000003f0500728c */ /* 0x000fe2000bf05300 */
[----:B------:R-:W-:-:S02]  /*14d0*/  IADD3.X R7, R229, UR7, RZ, P4, !PT ;  /* 0x00000007e5077c10 */ /* 0x000fc4000a7fe4ff */
[----:B------:R-:W-:Y:S01]  /*14e0*/  @P1 IADD3.X R5, R229, UR9, RZ, P2, !PT ;  /* 0x00000009e5051c10 */ /* 0x000fe200097fe4ff */
[----:B------:R-:W-:Y:S01]  /*14f0*/  ULDC.64 UR8, c[0x0][0xa20] ;  /* 0x0002880000087ab9 */ /* 0x000fe20000000a00 */
[----:B------:R-:W-:Y:S01]  /*1500*/  USEL UR4, UR4, 0x1, UP0 ;  /* 0x0000000104047887 */ /* 0x000fe20008000000 */
[----:B------:R-:W-:Y:S01]  /*1510*/  ISETP.NE.U32.AND P2, PT, RZ, UR8, PT ;  /* 0x00000008ff007c0c */ /* 0x000fe2000bf45070 */
[----:B------:R-:W-:Y:S01]  /*1520*/  ULDC UR5, c[0x0][0x2f0] ;  /* 0x0000bc0000057ab9 */ /* 0x000fe20000000800 */
[----:B------:R0:W5:Y:S01]  /*1530*/  @P0 LDG.E R26, desc[UR10][R6.64] ;  /* 0x0000000a061a0981 */ /* 0x000162000c1e1900 */
[----:B------:R-:W-:Y:S01]  /*1540*/  UIMAD UR4, UR4, UR5, URZ ;  /* 0x00000005040472a4 */ /* 0x000fe2000f8e023f */
[----:B------:R-:W-:Y:S02]  /*1550*/  ISETP.NE.AND.EX P2, PT, RZ, UR9, PT, P2 ;  /* 0x00000009ff007c0c */ /* 0x000fe4000bf45320 */
[----:B------:R0:W5:Y:S01]  /*1560*/  @P1 LDG.E R219, desc[UR10][R4.64] ;  /* 0x0000000a04db1981 */ /* 0x000162000c1e1900 */
[----:B------:R-:W-:Y:S01]  /*1570*/  ULDC UR5, c[0x0][0x348] ;  /* 0x0000d20000057ab9 */ /* 0x000fe20000000800 */
[----:B------:R-:W-:Y:S01]  /*1580*/  IMAD.MOV.U32 R24, RZ, RZ, R8 ;  /* 0x000000ffff187224 */ /* 0x000fe200078e0008 */
[----:B------:R-:W-:Y:S08]  /*1590*/  @P1 BRA `(.L_x_2692) ;  /* 0x0000000000281947 */ /* 0x000ff00003800000 */
[----:B------:R-:W-:Y:S02]  /*15a0*/  ULDC.64 UR6, c[0x0][0xa00] ;  /* 0x0002800000067ab9 */ /* 0x000fe40000000a00 */
[----:B------:R-:W-:-:S04]  /*15b0*/  ISETP.NE.U32.AND P1, PT, RZ, UR6, PT ;  /* 0x00000006ff007c0c */ /* 0x000fc8000bf25070 */
[----:B------:R-:W-:-:S13]  /*15c0*/  ISETP.NE.AND.EX P1, PT, RZ, UR7, PT, P1 ;  /* 0x00000007ff007c0c */ /* 0x000fda000bf25310 */
[----:B------:R-:W-:Y:S05]  /*15d0*/  @!P1 BRA `(.L_x_2692) ;  /* 0x0000000000189947 */ /* 0x000fea0003800000 */
[----:B0-----:R-:W0:Y:S01]  /*15e0*/  LDC.64 R2, c[0x0][0xa00] ;  /* 0x00028000ff027b82 */ /* 0x001e220000000a00 */
[----:B------:R-:W-:Y:S01]  /*15f0*/  ULDC.64 UR6, c[0x0][0x208] ;  /* 0x0000820000067ab9 */ /* 0x000fe20000000a00 */
[----:B0-----:R-:W-:-:S05]  /*1600*/  IMAD.WIDE R2, R24, 0x4, R2 ;  /* 0x0000000418027825 */ /* 0x001fca00078e0202 */
[----:B-----5:R-:W2:Y:S04]  /*1610*/  LDG.E R219, desc[UR6][R2.64] ;  /* 0x0000000602db7981 */ /* 0x020ea8000c1e1900 */
[----:B------:R-:W2:Y:S02]  /*1620*/  LDG.E R4, desc[UR6][R2.64+0x4] ;  /* 0x0000040602047981 */ /* 0x000ea4000c1e1900 */
[----:B--2---:R-:W-:-:S07]  /*1630*/  IMAD.IADD R219, R4, 0x1, -R219 ;  /* 0x0000000104db7824 */ /* 0x004fce00078e0adb */
.L_x_2692:
[----:B0-----:R-:W-:Y:S02]  /*1640*/  IMAD.U32 R2, RZ, RZ, UR5 ;  /* 0x00000005ff027e24 */ /* 0x001fe4000f8e00ff */
[----:B------:R-:W-:Y:S01]  /*1650*/  IMAD.U32 R27, RZ, RZ, UR4 ;  /* 0x00000004ff1b7e24 */ /* 0x000fe2000f8e00ff */
[----:B------:R-:W-:Y:S06]  /*1660*/  @!P2 BRA `(.L_x_2693) ;  /* 0x000000000014a947 */ /* 0x000fec0003800000 */
[----:B------:R-:W-:Y:S01]  /*1670*/  IADD3 R4, P0, R228, UR8, RZ ;  /* 0x00000008e4047c10 */ /* 0x000fe2000ff1e0ff */
[----:B------:R-:W-:-:S03]  /*1680*/  ULDC.64 UR4, c[0x0][0x208] ;  /* 0x0000820000047ab9 */ /* 0x000fc60000000a00 */
[----:B------:R-:W-:-:S05]  /*1690*/  IADD3.X R5, R229, UR9, RZ, P0, !PT ;  /* 0x00000009e5057c10 */ /* 0x000fca00087fe4ff */
[----:B------:R0:W5:Y:S01]  /*16a0*/  LDG.E R27, desc[UR4][R4.64] ;  /* 0x00000004041b7981 */ /* 0x000162000c1e1900 */
[----:B------:R-:W-:Y:S05]  /*16b0*/  BRA `(.L_x_2694) ;  /* 0x0000000000147947 */ /* 0x000fea0003800000 */
.L_x_2693:
[----:B------:R-:W-:Y:S05]  /*16c0*/  @!P0 BRA `(.L_x_2694) ;  /* 0x0000000000108947 */ /* 0x000fea0003800000 */
[----:B------:R-:W-:Y:S02]  /*16d0*/  ULDC.64 UR4, c[0x0][0x208] ;  /* 0x0000820000047ab9 */ /* 0x000fe40000000a00 */
[----:B------:R-:W2:Y:S04]  /*16e0*/  LDG.E R4, desc[UR4][R6.64] ;  /* 0x0000000406047981 */ /* 0x000ea8000c1e1900 */
[----:B------:R-:W2:Y:S02]  /*16f0*/  LDG.E R27, desc[UR4][R6.64+0x4] ;  /* 0x00000404061b7981 */ /* 0x000ea4000c1e1900 */
[----:B--2---:R-:W-:-:S07]  /*1700*/  IMAD.IADD R27, R27, 0x1, -R4 ;  /* 0x000000011b1b7824 */ /* 0x004fce00078e0a04 */
.L_x_2694:
[----:B------:R-:W-:Y:S01]  /*1710*/  ULDC.64 UR4, c[0x0][0xa10] ;  /* 0x0002840000047ab9 */ /* 0x000fe20000000a00 */
[----:B------:R-:W-:Y:S01]  /*1720*/  ULDC.64 UR6, c[0x0][0x208] ;  /* 0x0000820000067ab9 */ /* 0x000fe20000000a00 */
[----:B------:R-:W-:Y:S01]  /*1730*/  ISETP.NE.U32.AND P0, PT, RZ, UR4, PT ;  /* 0x00000004ff007c0c */ /* 0x000fe2000bf05070 */
[----:B------:R-:W1:Y:S03]  /*1740*/  LDC R9, c[0x0][0x448] ;  /* 0x00011200ff097b82 */ /* 0x000e660000000800 */
[----:B------:R-:W-:Y:S01]  /*1750*/  ISETP.NE.AND.EX P0, PT, RZ, UR5, PT, P0 ;  /* 0x00000005ff007c0c */ /* 0x000fe2000bf05300 */
[----:B------:R-:W-:-:S12]  /*1760*/  ULDC.64 UR4, c[0x0][0xa30] ;  /* 0x00028c0000047ab9 */ /* 0x000fd80000000a00 */
[----:B0-----:R-:W0:Y:S02]  /*1770*/  @P0 LDC.64 R4, c[0x0][0xa10] ;  /* 0x00028400ff040b82 */ /* 0x001e240000000a00 */
[----:B0-----:R-:W-:-:S05]  /*1780*/  @P0 IMAD.WIDE R4, R24, 0x4, R4 ;  /* 0x0000000418040825 */ /* 0x001fca00078e0204 */
[----:B------:R-:W2:Y:S04]  /*1790*/  @P0 LDG.E R3, desc[UR6][R4.64] ;  /* 0x0000000604030981 */ /* 0x000ea8000c1e1900 */
[----:B------:R0:W2:Y:S01]  /*17a0*/  @P0 LDG.E R8, desc[UR6][R4.64+0x4] ;  /* 0x0000040604080981 */ /* 0x0000a2000c1e1900 */
[----:B------:R-:W-:Y:S01]  /*17b0*/  ISETP.NE.U32.AND P1, PT, RZ, UR4, PT ;  /* 0x00000004ff007c0c */ /* 0x000fe2000bf25070 */
[----:B-----5:R-:W-:-:S03]  /*17c0*/  IMAD.MOV.U32 R137, RZ, RZ, R27 ;  /* 0x000000ffff897224 */ /* 0x020fc600078e001b */
[----:B------:R-:W-:-:S13]  /*17d0*/  ISETP.NE.AND.EX P1, PT, RZ, UR5, PT, P1 ;  /* 0x00000005ff007c0c */ /* 0x000fda000bf25310 */
[----:B------:R-:W-:-:S04]  /*17e0*/  @P1 IADD3 R6, P2, R228, UR4, RZ ;  /* 0x00000004e4061c10 */ /* 0x000fc8000ff5e0ff */
[----:B------:R-:W-:-:S05]  /*17f0*/  @P1 IADD3.X R7, R229, UR5, RZ, P2, !PT ;  /* 0x00000005e5071c10 */ /* 0x000fca00097fe4ff */
[----:B------:R3:W5:Y:S01]  /*1800*/  @P1 LDG.E R137, desc[UR6][R6.64] ;  /* 0x0000000606891981 */ /* 0x000762000c1e1900 */
[----:B-1----:R-:W-:Y:S01]  /*1810*/  ISETP.NE.AND P1, PT, R9, 0x1, PT ;  /* 0x000000010900780c */ /* 0x002fe20003f25270 */
[----:B------:R-:W-:Y:S01]  /*1820*/  IMAD.SHL.U32 R218, R29, 0x80, RZ ;  /* 0x000000801dda7824 */ /* 0x000fe200078e00ff */
[----:B------:R-:W-:Y:S01]  /*1830*/  PLOP3.LUT P2, PT, PT, PT, PT, 0x80, 0x0 ;  /* 0x000000000000781c */ /* 0x000fe20003f4f070 */
[----:B------:R-:W-:Y:S02]  /*1840*/  IMAD.IADD R11, R27, 0x1, -R0 ;  /* 0x000000011b0b7824 */ /* 0x000fe400078e0a00 */
[----:B0-----:R-:W-:-:S08]  /*1850*/  VIADD R4, R218, 0x7f ;  /* 0x0000007fda047836 */ /* 0x001fd00000000000 */
[----:B------:R-:W0:Y:S08]  /*1860*/  @P1 LDC R9, c[0x0][0x44c] ;  /* 0x00011300ff091b82 */ /* 0x000e300000000800 */
[----:B------:R-:W1:Y:S01]  /*1870*/  @P1 LDC R5, c[0x0][0x450] ;  /* 0x00011400ff051b82 */ /* 0x000e620000000800 */
[----:B0-----:R-:W-:-:S05]  /*1880*/  @P1 IMAD.HI.U32 R0, R4, R9, RZ ;  /* 0x0000000904001227 */ /* 0x001fca00078e00ff */
[----:B-1----:R-:W-:Y:S01]  /*1890*/  @P1 SHF.R.U32.HI R4, RZ, R5, R0 ;  /* 0x00000005ff041219 */ /* 0x002fe20000011600 */
[----:B--2---:R-:W-:-:S04]  /*18a0*/  @P0 IMAD.IADD R2, R8, 0x1, -R3 ;  /* 0x0000000108020824 */ /* 0x004fc800078e0a03 */
[----:B------:R-:W-:-:S04]  /*18b0*/  IMAD.IADD R220, R11, 0x1, R2 ;  /* 0x000000010bdc7824 */ /* 0x000fc800078e0202 */
[C---:B------:R-:W-:Y:S01]  /*18c0*/  VIADD R0, R220.reuse, 0x5f ;  /* 0x0000005fdc007836 */ /* 0x040fe20000000000 */
[----:B------:R-:W-:-:S03]  /*18d0*/  IADD3 R138, R220, 0x60, -R219 ;  /* 0x00000060dc8a7810 */ /* 0x000fc60007ffe8db */
[----:B------:R-:W-:-:S04]  /*18e0*/  IMAD.HI R0, R0, 0x2aaaaaab, RZ ;  /* 0x2aaaaaab00007827 */ /* 0x000fc800078e02ff */
[----:B------:R-:W-:Y:S01]  /*18f0*/  IMAD.IADD R4, R138, 0x1, R4 ;  /* 0x000000018a047824 */ /* 0x000fe200078e0204 */
[----:B------:R-:W-:-:S03]  /*1900*/  SHF.R.U32.HI R139, RZ, 0x1f, R0 ;  /* 0x0000001fff8b7819 */ /* 0x000fc60000011600 */
[----:B------:R-:W-:Y:S01]  /*1910*/  IMAD.HI R4, R4, 0x2aaaaaab, RZ ;  /* 0x2aaaaaab04047827 */ /* 0x000fe200078e02ff */
[----:B------:R-:W-:-:S03]  /*1920*/  LEA.HI.SX32 R139, R0, R139, 0x1c ;  /* 0x0000008b008b7211 */ /* 0x000fc600078fe2ff */
[----:B------:R-:W-:Y:S01]  /*1930*/  IMAD.MOV R0, RZ, RZ, -R11 ;  /* 0x000000ffff007224 */ /* 0x000fe200078e0a0b */
[----:B------:R-:W-:-:S04]  /*1940*/  SHF.R.U32.HI R3, RZ, 0x1f, R4 ;  /* 0x0000001fff037819 */ /* 0x000fc80000011604 */
[----:B------:R-:W-:-:S04]  /*1950*/  LEA.HI.SX32 R4, R4, R3, 0x1c ;  /* 0x0000000304047211 */ /* 0x000fc800078fe2ff */
[----:B------:R-:W-:-:S05]  /*1960*/  VIMNMX R4, R139, R4, PT ;  /* 0x000000048b047248 */ /* 0x000fca0003fe0100 */
[----:B------:R-:W-:Y:S01]  /*1970*/  IMAD R3, R4, 0x60, -R11 ;  /* 0x0000006004037824 */ /* 0x000fe200078e0a0b */
[----:B------:R-:W-:-:S04]  /*1980*/  VIMNMX R4, RZ, R0, !PT ;  /* 0x00000000ff047248 */ /* 0x000fc80007fe0100 */
        /* <DEDUP_REMOVED lines=10> */
[----:B---3--:R-:W-:Y:S05]  /*1a30*/  @!P0 BRA `(.L_x_2695) ;  /* 0x0000009400dc8947 */ /* 0x008fea0003800000 */
        /* <DEDUP_REMOVED lines=20> */
.L_x_2697:
[----:B------:R-:W-:Y:S05]  /*1b80*/  BSYNC B6 ;  /* 0x0000000000067941 */ /* 0x000fea0003800000 */
.L_x_2696:
        /* <DEDUP_REMOVED lines=20> */
.L_x_2699:
[----:B------:R-:W-:Y:S05]  /*1cd0*/  BSYNC B6 ;  /* 0x0000000000067941 */ /* 0x000fea0003800000 */
.L_x_2698:
[----:B------:R-:W-:Y:S01]  /*1ce0*/  ULDC.64 UR4, c[0x0][0x9f8] ;  /* 0x00027e0000047ab9 */ /* 0x000fe20000000a00 */
[----:B------:R-:W2:Y:S01]  /*1cf0*/  LDL R21, [R1+0x3c] ;  /* 0x00003c0001157983 */ /* 0x000ea20000100800 */
[----:B------:R-:W-:Y:S01]  /*1d00*/  ISETP.NE.U32.AND P0, PT, RZ, UR4, PT ;  /* 0x00000004ff007c0c */ /* 0x000fe2000bf05070 */
[----:B------:R-:W-:Y:S01]  /*1d10*/  ULDC.64 UR6, c[0x0][0x208] ;  /* 0x0000820000067ab9 */ /* 0x000fe20000000a00 */
[----:B------:R-:W0:Y:S01]  /*1d20*/  LDC.64 R96, c[0x0][0x3f8] ;  /* 0x0000fe00ff607b82 */ /* 0x000e220000000a00 */
[----:B------:R-:W3:Y:S01]  /*1d30*/  LDL.LU R20, [R1] ;  /* 0x0000000001147983 */ /* 0x000ee20000300800 */
[----:B------:R-:W-:-:S06]  /*1d40*/  ISETP.NE.AND.EX P0, PT, RZ, UR5, PT, P0 ;  /* 0x00000005ff007c0c */ /* 0x000fcc000bf05300 */
[----:B------:R-:W1:Y:S07]  /*1d50*/  LDC R15, c[0x0][0x3f4] ;  /* 0x0000fd00ff0f7b82 */ /* 0x000e6e0000000800 */
[----:B------:R-:W-:Y:S01]  /*1d60*/  @P0 IADD3 R4, P1, R228, UR4, RZ ;  /* 0x00000004e4040c10 */ /* 0x000fe2000ff3e0ff */
[----:B------:R-:W-:Y:S01]  /*1d70*/  ULDC UR4, c[0x0][0x2f4] ;  /* 0x0000bd0000047ab9 */ /* 0x000fe20000000800 */
[----:B------:R-:W4:Y:S02]  /*1d80*/  LDC.64 R90, c[0x0][0x408] ;  /* 0x00010200ff5a7b82 */ /* 0x000f240000000a00 */
[----:B------:R-:W-:-:S05]  /*1d90*/  @P0 IADD3.X R5, R229, UR5, RZ, P1, !PT ;  /* 0x00000005e5050c10 */ /* 0x000fca0008ffe4ff */
[----:B------:R1:W3:Y:S01]  /*1da0*/  @P0 LDG.E R24, desc[UR6][R4.64] ;  /* 0x0000000604180981 */ /* 0x0002e2000c1e1900 */
[----:B------:R-:W-:Y:S01]  /*1db0*/  ISETP.GE.AND P1, PT, R196, UR4, PT ;  /* 0x00000004c4007c0c */ /* 0x000fe2000bf26270 */
[----:B0-----:R-:W-:Y:S01]  /*1dc0*/  IMAD.WIDE.U32 R98, R204, R96, R16 ;  /* 0x00000060cc627225 */ /* 0x001fe200078e0010 */
[----:B------:R-:W-:Y:S01]  /*1dd0*/  ISETP.GE.AND P0, PT, R16, UR4, PT ;  /* 0x0000000410007c0c */ /* 0x000fe2000bf06270 */
[----:B------:R-:W0:Y:S01]  /*1de0*/  S2R R140, SR_TID.X ;  /* 0x00000000008c7919 */ /* 0x000e220000002100 */
[----:B------:R-:W-:Y:S01]  /*1df0*/  SEL R3, RZ, 0xffffffff, P1 ;  /* 0xffffffffff037807 */ /* 0x000fe20000800000 */
[----:B------:R-:W-:Y:S01]  /*1e00*/  IMAD.SHL.U32 R104, R96, 0x40, RZ ;  /* 0x0000004060687824 */ /* 0x000fe200078e00ff */
[----:B------:R-:W-:Y:S01]  /*1e10*/  SEL R0, RZ, 0x1, P0 ;  /* 0x00000001ff007807 */ /* 0x000fe20000000000 */
[----:B------:R-:W-:Y:S01]  /*1e20*/  IMAD.IADD R125, R26, 0x1, R27 ;  /* 0x000000011a7d7824 */ /* 0x000fe200078e021b */
[----:B------:R-:W-:Y:S01]  /*1e30*/  ISETP.GE.AND P0, PT, R193, UR4, PT ;  /* 0x00000004c1007c0c */ /* 0x000fe2000bf06270 */
[----:B------:R-:W-:Y:S01]  /*1e40*/  IMAD.SHL.U32 R3, R3, 0x2, RZ ;  /* 0x0000000203037824 */ /* 0x000fe200078e00ff */
[----:B------:R-:W-:Y:S01]  /*1e50*/  ISETP.GE.AND P1, PT, R23, UR4, PT ;  /* 0x0000000417007c0c */ /* 0x000fe2000bf26270 */
[----:B-1----:R-:W-:Y:S01]  /*1e60*/  IMAD.SHL.U32 R122, R15, 0x2, RZ ;  /* 0x000000020f7a7824 */ /* 0x002fe200078e00ff */
[----:B------:R-:W-:-:S02]  /*1e70*/  SHF.R.S32.HI R5, RZ, 0x1f, R204 ;  /* 0x0000001fff057819 */ /* 0x000fc400000114cc */
[----:B------:R-:W-:Y:S02]  /*1e80*/  LOP3.LUT R0, R3, 0x2, R0, 0xe2, !PT ;  /* 0x0000000203007812 */ /* 0x000fe400078ee200 */
[----:B------:R-:W-:Y:S01]  /*1e90*/  SEL R3, RZ, 0x4, P0 ;  /* 0x00000004ff037807 */ /* 0x000fe20000000000 */
[C---:B------:R-:W-:Y:S01]  /*1ea0*/  IMAD R6, R5.reuse, R96, RZ ;  /* 0x0000006005067224 */ /* 0x040fe200078e02ff */
[----:B------:R-:W-:Y:S01]  /*1eb0*/  SEL R4, RZ, 0x8, P1 ;  /* 0x00000008ff047807 */ /* 0x000fe20000800000 */
[-C--:B----4-:R-:W-:Y:S01]  /*1ec0*/  IMAD R5, R5, R90.reuse, RZ ;  /* 0x0000005a05057224 */ /* 0x090fe200078e02ff */
[----:B------:R-:W-:Y:S01]  /*1ed0*/  SHF.R.S32.HI R195, RZ, 0x1f, R194 ;  /* 0x0000001fffc37819 */ /* 0x000fe200000114c2 */
[----:B------:R-:W-:Y:S01]  /*1ee0*/  IMAD R7, R204, R97, R6 ;  /* 0x00000061cc077224 */ /* 0x000fe200078e0206 */
[----:B------:R-:W-:Y:S01]  /*1ef0*/  ISETP.GE.AND P2, PT, R22, UR4, PT ;  /* 0x0000000416007c0c */ /* 0x000fe2000bf46270 */
[----:B------:R-:W-:Y:S01]  /*1f00*/  IMAD.WIDE.U32 R92, R204, R90, R16 ;  /* 0x0000005acc5c7225 */ /* 0x000fe200078e0010 */
[----:B------:R-:W-:-:S02]  /*1f10*/  LOP3.LUT R0, R4, R0, R3, 0xfe, !PT ;  /* 0x0000000004007212 */ /* 0x000fc400078efe03 */
[----:B------:R-:W-:Y:S01]  /*1f20*/  SEL R3, RZ, 0x10, P2 ;  /* 0x00000010ff037807 */ /* 0x000fe20001000000 */
[----:B------:R-:W-:Y:S01]  /*1f30*/  IMAD.WIDE.U32 R100, R204, R96, R194 ;  /* 0x00000060cc647225 */ /* 0x000fe200078e00c2 */
[-C--:B------:R-:W-:Y:S02]  /*1f40*/  ISETP.GE.AND P0, PT, R16, R15.reuse, PT ;  /* 0x0000000f1000720c */ /* 0x080fe40003f06270 */
[----:B------:R-:W-:Y:S01]  /*1f50*/  ISETP.GE.AND P1, PT, R196, R15, PT ;  /* 0x0000000fc400720c */ /* 0x000fe20003f26270 */
[----:B------:R-:W-:Y:S01]  /*1f60*/  IMAD.IADD R101, R101, 0x1, R7 ;  /* 0x0000000165657824 */ /* 0x000fe200078e0207 */
[----:B------:R-:W-:Y:S01]  /*1f70*/  LOP3.LUT R9, R0, R3, RZ, 0xfc, !PT ;  /* 0x0000000300097212 */ /* 0x000fe200078efcff */
[----:B------:R-:W-:Y:S01]  /*1f80*/  IMAD.IADD R99, R7, 0x1, R99 ;  /* 0x0000000107637824 */ /* 0x000fe200078e0263 */
[----:B------:R-:W-:Y:S01]  /*1f90*/  ISETP.GE.AND P3, PT, R193, R15, PT ;  /* 0x0000000fc100720c */ /* 0x000fe20003f66270 */
[C---:B------:R-:W-:Y:S01]  /*1fa0*/  IMAD R7, R204.reuse, R91, R5 ;  /* 0x0000005bcc077224 */ /* 0x040fe200078e0205 */
[C---:B------:R-:W-:Y:S01]  /*1fb0*/  SEL R3, R15.reuse, RZ, P0 ;  /* 0x000000ff0f037207 */ /* 0x040fe20000000000 */
[----:B------:R-:W-:Y:S01]  /*1fc0*/  IMAD.WIDE.U32 R94, R204, R90, R194 ;  /* 0x0000005acc5e7225 */ /* 0x000fe200078e00c2 */
[----:B------:R-:W-:-:S02]  /*1fd0*/  SEL R5, R15, RZ, P1 ;  /* 0x000000ff0f057207 */ /* 0x000fc40000800000 */
[----:B------:R-:W-:Y:S01]  /*1fe0*/  SEL R0, R15, RZ, P3 ;  /* 0x000000ff0f007207 */ /* 0x000fe20001800000 */
[----:B------:R-:W-:Y:S01]  /*1ff0*/  IMAD.IADD R3, R16, 0x1, R3 ;  /* 0x0000000110037824 */ /* 0x000fe200078e0203 */
[----:B------:R-:W-:Y:S01]  /*2000*/  LOP3.LUT P2, RZ, R221, 0x4, RZ, 0xc0, !PT ;  /* 0x00000004ddff7812 */ /* 0x000fe2000784c0ff */
[----:B------:R-:W-:Y:S01]  /*2010*/  IMAD.IADD R5, R196, 0x1, R5 ;  /* 0x00000001c4057824 */ /* 0x000fe200078e0205 */
[----:B------:R-:W-:Y:S01]  /*2020*/  SHF.R.U32.HI R28, RZ, 0x3, R211 ;  /* 0x00000003ff1c7819 */ /* 0x000fe200000116d3 */
[----:B------:R-:W-:Y:S01]  /*2030*/  IMAD.IADD R11, R193, 0x1, R0 ;  /* 0x00000001c10b7824 */ /* 0x000fe200078e0200 */
[----:B------:R-:W-:Y:S01]  /*2040*/  SHF.R.S32.HI R0, RZ, 0x1f, R3 ;  /* 0x0000001fff007819 */ /* 0x000fe20000011403 */
[----:B------:R-:W-:Y:S01]  /*2050*/  IMAD.IADD R95, R95, 0x1, R7 ;  /* 0x000000015f5f7824 */ /* 0x000fe200078e0207 */
[----:B------:R-:W-:Y:S01]  /*2060*/  SHF.R.S32.HI R4, RZ, 0x1f, R5 ;  /* 0x0000001fff047819 */ /* 0x000fe20000011405 */
[----:B------:R-:W-:Y:S01]  /*2070*/  IMAD.IADD R93, R7, 0x1, R93 ;  /* 0x00000001075d7824 */ /* 0x000fe200078e025d */
[CC--:B------:R-:W-:Y:S01]  /*2080*/  LEA.HI R6, R0.reuse, R3.reuse, RZ, 0x3 ;  /* 0x0000000300067211 */ /* 0x0c0fe200078f18ff */
[----:B-----5:R-:W-:Y:S01]  /*2090*/  IMAD.WIDE.U32 R100, R137, R96, R100 ;  /* 0x0000006089647225 */ /* 0x020fe200078e0064 */
[----:B------:R-:W-:-:S02]  /*20a0*/  LEA.HI R0, R0, R3, RZ, 0x6 ;  /* 0x0000000300007211 */ /* 0x000fc400078f30ff */
[CC--:B------:R-:W-:Y:S01]  /*20b0*/  LEA.HI R3, R4.reuse, R5.reuse, RZ, 0x6 ;  /* 0x0000000504037211 */ /* 0x0c0fe200078f30ff */
[----:B------:R-:W-:Y:S01]  /*20c0*/  IMAD.WIDE.U32 R98, R137, R96, R98 ;  /* 0x0000006089627225 */ /* 0x000fe200078e0062 */
[----:B------:R-:W-:Y:S02]  /*20d0*/  LEA.HI R10, R4, R5, RZ, 0x3 ;  /* 0x00000005040a7211 */ /* 0x000fe400078f18ff */
[----:B------:R-:W-:Y:S01]  /*20e0*/  SHF.R.S32.HI R0, RZ, 0x6, R0 ;  /* 0x00000006ff007819 */ /* 0x000fe20000011400 */
[----:B------:R-:W-:Y:S01]  /*20f0*/  IMAD R127, R91, 0x60, RZ ;  /* 0x000000605b7f7824 */ /* 0x000fe200078e02ff */
[----:B------:R-:W-:Y:S01]  /*2100*/  SHF.R.S32.HI R4, RZ, 0x6, R3 ;  /* 0x00000006ff047819 */ /* 0x000fe20000011403 */
[----:B------:R-:W-:Y:S01]  /*2110*/  IMAD.SHL.U32 R106, R90, 0x40, RZ ;  /* 0x000000405a6a7824 */ /* 0x000fe200078e00ff */
[C---:B------:R-:W-:Y:S01]  /*2120*/  LOP3.LUT R3, R213.reuse, 0x38, R6, 0xf8, !PT ;  /* 0x00000038d5037812 */ /* 0x040fe200078ef806 */
[C---:B------:R-:W-:Y:S01]  /*2130*/  IMAD R135, R0.reuse, 0x1800, R215 ;  /* 0x0000180000877824 */ /* 0x040fe200078e02d7 */
[----:B------:R-:W-:Y:S01]  /*2140*/  SHF.R.S32.HI R12, RZ, 0x1f, R11 ;  /* 0x0000001fff0c7819 */ /* 0x000fe2000001140b */
[----:B------:R-:W-:Y:S01]  /*2150*/  IMAD R133, R0, 0x1800, R216 ;  /* 0x0000180000857824 */ /* 0x000fe200078e02d8 */
[----:B------:R-:W-:Y:S01]  /*2160*/  LOP3.LUT R5, R213, 0x38, R10, 0xf8, !PT ;  /* 0x00000038d5057812 */ /* 0x000fe200078ef80a */
[C---:B------:R-:W-:Y:S01]  /*2170*/  IMAD R134, R4.reuse, 0x1800, R215 ;  /* 0x0000180004867824 */ /* 0x040fe200078e02d7 */
[----:B------:R-:W-:Y:S01]  /*2180*/  LOP3.LUT R0, R3, R214, RZ, 0x3c, !PT ;  /* 0x000000d603007212 */ /* 0x000fe200078e3cff */
[----:B------:R-:W-:Y:S01]  /*2190*/  IMAD R130, R4, 0x1800, R216 ;  /* 0x0000180004827824 */ /* 0x000fe200078e02d8 */
[----:B------:R-:W-:Y:S01]  /*21a0*/  LOP3.LUT R7, R211, 0x38, R6, 0xf8, !PT ;  /* 0x00000038d3077812 */ /* 0x000fe200078ef806 */
[----:B------:R-:W-:Y:S01]  /*21b0*/  IMAD.WIDE.U32 R94, R137, R90, R94 ;  /* 0x0000005a895e7225 */ /* 0x000fe200078e005e */
[----:B------:R-:W-:-:S02]  /*21c0*/  LEA.HI R14, R12, R11, RZ, 0x3 ;  /* 0x0000000b0c0e7211 */ /* 0x000fc400078f18ff */
[----:B------:R-:W-:Y:S01]  /*21d0*/  LOP3.LUT R5, R5, R214, RZ, 0x3c, !PT ;  /* 0x000000d605057212 */ /* 0x000fe200078e3cff */
[----:B------:R-:W-:Y:S01]  /*21e0*/  IMAD.IADD R135, R135, 0x1, R0 ;  /* 0x0000000187877824 */ /* 0x000fe200078e0200 */
[----:B------:R-:W-:Y:S01]  /*21f0*/  LEA.HI R11, R12, R11, RZ, 0x6 ;  /* 0x0000000b0c0b7211 */ /* 0x000fe200078f30ff */
[----:B------:R-:W-:Y:S01]  /*2200*/  IMAD.WIDE.U32 R92, R137, R90, R92 ;  /* 0x0000005a895c7225 */ /* 0x000fe200078e005c */
[----:B------:R-:W-:Y:S02]  /*2210*/  LOP3.LUT R8, R7, R28, RZ, 0x3c, !PT ;  /* 0x0000001c07087212 */ /* 0x000fe400078e3cff */
[----:B------:R-:W-:Y:S01]  /*2220*/  LOP3.LUT R0, R211, 0x38, R10, 0xf8, !PT ;  /* 0x00000038d3007812 */ /* 0x000fe200078ef80a */
[----:B------:R-:W-:Y:S01]  /*2230*/  IMAD.IADD R134, R134, 0x1, R5 ;  /* 0x0000000186867824 */ /* 0x000fe200078e0205 */
[----:B------:R-:W-:Y:S01]  /*2240*/  SHF.R.S32.HI R13, RZ, 0x1f, R137 ;  /* 0x0000001fff0d7819 */ /* 0x000fe20000011489 */
[----:B------:R-:W-:Y:S01]  /*2250*/  IMAD.IADD R133, R133, 0x1, R8 ;  /* 0x0000000185857824 */ /* 0x000fe200078e0208 */
[----:B------:R-:W-:-:S02]  /*2260*/  SHF.R.S32.HI R11, RZ, 0x6, R11 ;  /* 0x00000006ff0b7819 */ /* 0x000fc4000001140b */
[--C-:B------:R-:W-:Y:S01]  /*2270*/  LOP3.LUT R3, R213, 0x38, R14.reuse, 0xf8, !PT ;  /* 0x00000038d5037812 */ /* 0x100fe200078ef80e */
[----:B------:R-:W-:Y:S01]  /*2280*/  IMAD R8, R13, R96, RZ ;  /* 0x000000600d087224 */ /* 0x000fe200078e02ff */
[----:B------:R-:W-:Y:S01]  /*2290*/  LOP3.LUT R5, R0, R28, RZ, 0x3c, !PT ;  /* 0x0000001c00057212 */ /* 0x000fe200078e3cff */
[----:B------:R-:W-:Y:S01]  /*22a0*/  IMAD R131, R11, 0x1800, R215 ;  /* 0x000018000b837824 */ /* 0x000fe200078e02d7 */
[----:B------:R-:W-:Y:S01]  /*22b0*/  LOP3.LUT R7, R211, 0x38, R14, 0xf8, !PT ;  /* 0x00000038d3077812 */ /* 0x000fe200078ef80e */
[----:B------:R-:W-:Y:S01]  /*22c0*/  IMAD R129, R11, 0x1800, R216 ;  /* 0x000018000b817824 */ /* 0x000fe200078e02d8 */
[----:B------:R-:W-:Y:S01]  /*22d0*/  LOP3.LUT R0, R3, R214, RZ, 0x3c, !PT ;  /* 0x000000d603007212 */ /* 0x000fe200078e3cff */
[----:B------:R-:W-:Y:S01]  /*22e0*/  IMAD.IADD R130, R130, 0x1, R5 ;  /* 0x0000000182827824 */ /* 0x000fe200078e0205 */
[----:B------:R-:W-:Y:S01]  /*22f0*/  LOP3.LUT R4, R7, R28, RZ, 0x3c, !PT ;  /* 0x0000001c07047212 */ /* 0x000fe200078e3cff */
[----:B------:R-:W-:Y:S01]  /*2300*/  IMAD R5, R97, 0x60, RZ ;  /* 0x0000006061057824 */ /* 0x000fe200078e02ff */
[----:B------:R-:W-:Y:S01]  /*2310*/  SHF.L.U64.HI R103, R96, 0x6, R97 ;  /* 0x0000000660677819 */ /* 0x000fe20000010261 */
[----:B------:R-:W-:Y:S01]  /*2320*/  IMAD R7, R137, R97, R8 ;  /* 0x0000006189077224 */ /* 0x000fe200078e0208 */
[----:B------:R-:W-:Y:S01]  /*2330*/  LOP3.LUT R3, R213, 0x18, R16, 0xf8, !PT ;  /* 0x00000018d5037812 */ /* 0x000fe200078ef810 */
[----:B------:R-:W-:Y:S01]  /*2340*/  IMAD.IADD R131, R131, 0x1, R0 ;  /* 0x0000000183837824 */ /* 0x000fe200078e0200 */
[----:B------:R-:W-:Y:S01]  /*2350*/  SHF.L.U64.HI R105, R90, 0x6, R91 ;  /* 0x000000065a697819 */ /* 0x000fe2000001025b */
[----:B------:R-:W-:Y:S01]  /*2360*/  IMAD.WIDE.U32 R96, R96, 0x60, RZ ;  /* 0x0000006060607825 */ /* 0x000fe200078e00ff */
[----:B------:R-:W-:-:S02]  /*2370*/  LOP3.LUT R128, R3, R214, RZ, 0x3c, !PT ;  /* 0x000000d603807212 */ /* 0x000fc400078e3cff */
[----:B------:R-:W-:Y:S01]  /*2380*/  SHF.R.S32.HI R113, RZ, 0x3, R6 ;  /* 0x00000003ff717819 */ /* 0x000fe20000011406 */
[----:B------:R-:W-:Y:S01]  /*2390*/  IMAD R0, R13, R90, RZ ;  /* 0x0000005a0d007224 */ /* 0x000fe200078e02ff */
[----:B------:R-:W-:Y:S01]  /*23a0*/  SHF.R.S32.HI R112, RZ, 0x3, R10 ;  /* 0x00000003ff707819 */ /* 0x000fe2000001140a */
[----:B------:R-:W-:Y:S01]  /*23b0*/  IMAD.IADD R126, R97, 0x1, R5 ;  /* 0x00000001617e7824 */ /* 0x000fe200078e0205 */
[----:B------:R-:W-:Y:S01]  /*23c0*/  LOP3.LUT R5, R6, 0xfffffff8, RZ, 0xc0, !PT ;  /* 0xfffffff806057812 */ /* 0x000fe200078ec0ff */
[----:B------:R-:W-:Y:S01]  /*23d0*/  IMAD R11, R137, R91, R0 ;  /* 0x0000005b890b7224 */ /* 0x000fe200078e0200 */
[----:B------:R-:W-:Y:S01]  /*23e0*/  LOP3.LUT R6, R10, 0xfffffff8, RZ, 0xc0, !PT ;  /* 0xfffffff80a067812 */ /* 0x000fe200078ec0ff */
[----:B------:R-:W-:Y:S01]  /*23f0*/  IMAD.IADD R102, R101, 0x1, R7 ;  /* 0x0000000165667824 */ /* 0x000fe200078e0207 */
[----:B------:R-:W-:Y:S01]  /*2400*/  SHF.R.S32.HI R0, RZ, 0x1f, R30 ;  /* 0x0000001fff007819 */ /* 0x000fe2000001141e */
[----:B------:R-:W-:Y:S01]  /*2410*/  IMAD.IADD R3, R7, 0x1, R99 ;  /* 0x0000000107037824 */ /* 0x000fe200078e0263 */
[----:B------:R-:W-:Y:S01]  /*2420*/  LOP3.LUT R7, R14, 0xfffffff8, RZ, 0xc0, !PT ;  /* 0xfffffff80e077812 */ /* 0x000fe200078ec0ff */
[----:B------:R-:W-:Y:S01]  /*2430*/  IMAD.WIDE.U32 R90, R90, 0x60, RZ ;  /* 0x000000605a5a7825 */ /* 0x000fe200078e00ff */
[----:B0-----:R-:W-:-:S02]  /*2440*/  LEA.HI R140, R140, 0x8, RZ, 0x19 ;  /* 0x000000088c8c7811 */ /* 0x001fc400078fc8ff */
[----:B------:R-:W-:Y:S01]  /*2450*/  SHF.R.S32.HI R111, RZ, 0x3, R14 ;  /* 0x00000003ff6f7819 */ /* 0x000fe2000001140e */
[----:B------:R-:W-:Y:S01]  /*2460*/  IMAD.IADD R129, R129, 0x1, R4 ;  /* 0x0000000181817824 */ /* 0x000fe200078e0204 */
[----:B------:R-:W-:Y:S01]  /*2470*/  SHF.R.S32.HI R109, RZ, 0x1f, R5 ;  /* 0x0000001fff6d7819 */ /* 0x000fe20000011405 */
[----:B------:R-:W-:Y:S01]  /*2480*/  IMAD.IADD R128, R215, 0x1, R128 ;  /* 0x00000001d7807824 */ /* 0x000fe200078e0280 */
[----:B------:R-:W-:Y:S01]  /*2490*/  SHF.R.S32.HI R108, RZ, 0x1f, R6 ;  /* 0x0000001fff6c7819 */ /* 0x000fe20000011406 */
[----:B------:R-:W-:Y:S01]  /*24a0*/  IMAD.IADD R127, R91, 0x1, R127 ;  /* 0x000000015b7f7824 */ /* 0x000fe200078e027f */
[----:B------:R-:W-:Y:S01]  /*24b0*/  SHF.R.S32.HI R107, RZ, 0x1f, R7 ;  /* 0x0000001fff6b7819 */ /* 0x000fe20000011407 */
[----:B------:R-:W-:Y:S02]  /*24c0*/  IMAD.IADD R89, R95, 0x1, R11 ;  /* 0x000000015f597824 */ /* 0x000fe400078e020b */
[----:B------:R-:W-:Y:S02]  /*24d0*/  IMAD.IADD R4, R11, 0x1, R93 ;  /* 0x000000010b047824 */ /* 0x000fe400078e025d */
[----:B--2---:R-:W-:Y:S01]  /*24e0*/  IMAD R110, R21, 0x40, R204 ;  /* 0x00000040156e7824 */ /* 0x004fe200078e02cc */
[----:B---3--:R-:W-:-:S04]  /*24f0*/  LOP3.LUT R20, R20, 0xfffffffe, RZ, 0xc0, !PT ;  /* 0xfffffffe14147812 */ /* 0x008fc800078ec0ff */
[----:B------:R-:W-:-:S04]  /*2500*/  @P3 LOP3.LUT R20, R20, 0x1, RZ, 0xfc, !PT ;  /* 0x0000000114143812 */ /* 0x000fc800078efcff */
[----:B------:R-:W-:-:S04]  /*2510*/  LOP3.LUT R20, R20, 0xfffffffb, RZ, 0xc0, !PT ;  /* 0xfffffffb14147812 */ /* 0x000fc800078ec0ff */
[----:B------:R-:W-:Y:S02]  /*2520*/  @P2 LOP3.LUT R20, R20, 0x4, RZ, 0xfc, !PT ;  /* 0x0000000414142812 */ /* 0x000fe400078efcff */
[----:B------:R-:W-:-:S03]  /*2530*/  ISETP.GE.AND P2, PT, R192, UR4, PT ;  /* 0x00000004c0007c0c */ /* 0x000fc6000bf46270 */
[----:B------:R0:W-:Y:S01]  /*2540*/  STL [R1], R20 ;  /* 0x0000001401007387 */ /* 0x0001e20000100800 */
[----:B------:R-:W-:-:S04]  /*2550*/  SEL R8, RZ, 0x20, P2 ;  /* 0x00000020ff087807 */ /* 0x000fc80001000000 */
[C---:B------:R-:W-:Y:S02]  /*2560*/  LOP3.LUT R26, R9.reuse, R8, RZ, 0xfc, !PT ;  /* 0x00000008091a7212 */ /* 0x040fe400078efcff */
[----:B------:R-:W-:Y:S02]  /*2570*/  LOP3.LUT R8, R9, 0x1, RZ, 0xc0, !PT ;  /* 0x0000000109087812 */ /* 0x000fe400078ec0ff */
[C---:B------:R-:W-:Y:S02]  /*2580*/  LOP3.LUT R9, R26.reuse, 0x2, RZ, 0xc0, !PT ;  /* 0x000000021a097812 */ /* 0x040fe400078ec0ff */
[C---:B------:R-:W-:Y:S02]  /*2590*/  LOP3.LUT R10, R26.reuse, 0x4, RZ, 0xc0, !PT ;  /* 0x000000041a0a7812 */ /* 0x040fe400078ec0ff */
[C---:B0-----:R-:W-:Y:S02]  /*25a0*/  LOP3.LUT R20, R26.reuse, 0x8, RZ, 0xc0, !PT ;  /* 0x000000081a147812 */ /* 0x041fe400078ec0ff */
[----:B------:R-:W-:-:S02]  /*25b0*/  LOP3.LUT R21, R26, 0x10, RZ, 0xc0, !PT ;  /* 0x000000101a157812 */ /* 0x000fc400078ec0ff */
[----:B------:R-:W-:Y:S02]  /*25c0*/  SHF.R.S32.HI R124, RZ, 0x1f, R24 ;  /* 0x0000001fff7c7819 */ /* 0x000fe40000011418 */
[----:B------:R-:W-:-:S07]  /*25d0*/  LOP3.LUT R26, R26, 0x20, RZ, 0xc0, !PT ;  /* 0x000000201a1a7812 */ /* 0x000fce00078ec0ff */
.L_x_2805:
[----:B--2---:R-:W2:Y:S01]  /*25e0*/  LDL.LU R33, [R1] ;  /* 0x0000000001217983 */ /* 0x004ea20000300800 */
[----:B------:R-:W0:Y:S01]  /*25f0*/  LDC R32, c[0x0][0x430] ;  /* 0x00010c00ff207b82 */ /* 0x000e220000000800 */
[----:B------:R-:W-:Y:S01]  /*2600*/  IADD3 R25, R25, -0x1, RZ ;  /* 0xffffffff19197810 */ /* 0x000fe20007ffe0ff */
[----:B------:R-:W-:Y:S01]  /*2610*/  IMAD.MOV.U32 R27, RZ, RZ, RZ ;  /* 0x000000ffff1b7224 */ /* 0x000fe200078e00ff */
[----:B------:R-:W-:-:S03]  /*2620*/  ULDC.64 UR4, c[0x0][0x208] ;  /* 0x0000820000047ab9 */ /* 0x000fc60000000a00 */
        /* <DEDUP_REMOVED lines=28> */
[----:B------:R-:W-:-:S04]  /*27f0*/  IMAD R28, R32, R11, R36 ;  /* 0x0000000b201c7224 */ /* 0x000fc800078e0224 */
[C---:B------:R-:W-:Y:S02]  /*2800*/  @P4 VIADD R31, R29.reuse, 0xffffffe0 ;  /* 0xffffffe01d1f4836 */ /* 0x040fe40000000000 */
[--C-:B------:R-:W-:Y:S02]  /*2810*/  IMAD R29, R29, 0x2, R114.reuse ;  /* 0x000000021d1d7824 */ /* 0x100fe400078e0272 */
        /* <DEDUP_REMOVED lines=20> */
[C---:B------:R-:W-:Y:S01]  /*2960*/  IMAD R15, R27.reuse, UR5, R14 ;  /* 0x000000051b0f7c24 */ /* 0x040fe2000f8e020e */
[----:B------:R-:W-:Y:S01]  /*2970*/  VIMNMX R86, R86, 0x60, PT ;  /* 0x0000006056567848 */ /* 0x000fe20003fe0100 */
        /* <DEDUP_REMOVED lines=8> */
[-C--:B------:R-:W-:Y:S01]  /*2a00*/  IMAD R14, R126, R25.reuse, RZ ;  /* 0x000000197e0e7224 */ /* 0x080fe200078e02ff */
[----:B------:R-:W-:Y:S01]  /*2a10*/  LEA R118, P3, R32, UR4, 0x1 ;  /* 0x0000000420767c11 */ /* 0x000fe2000f8608ff */
[----:B------:R-:W-:Y:S02]  /*2a20*/  IMAD.IADD R115, R33, 0x1, R115 ;  /* 0x0000000121737824 */ /* 0x000fe400078e0273 */
[----:B------:R-:W-:Y:S02]  /*2a30*/  IMAD R35, R11, R96, R14 ;  /* 0x000000600b237224 */ /* 0x000fe400078e020e */
[----:B------:R-:W-:Y:S01]  /*2a40*/  IMAD.WIDE.U32 R14, R96, R25, RZ ;  /* 0x00000019600e7225 */ /* 0x000fe200078e00ff */
[----:B------:R-:W-:-:S03]  /*2a50*/  LEA.HI.X R115, R32, UR5, R115, 0x1, P3 ;  /* 0x0000000520737c11 */ /* 0x000fc600098f0c73 */
        /* <DEDUP_REMOVED lines=24> */
[----:B------:R-:W-:Y:S01]  /*2be0*/  ULDC.64 UR6, c[0x0][0x208] ;  /* 0x0000820000067ab9 */ /* 0x000fe20000000a00 */
        /* <DEDUP_REMOVED lines=36> */
.L_x_2704:
[----:B------:R-:W-:Y:S05]  /*2e30*/  BSYNC B1 ;  /* 0x0000000000017941 */ /* 0x000fea0003800000 */
.L_x_2703:
        /* <DEDUP_REMOVED lines=21> */
[----:B------:R-:W-:Y:S01]  /*2f90*/  IADD3.X R13, R102, R11, R103, P2, P5 ;  /* 0x0000000b660d7210 */ /* 0x000fe200017ea467 */
[----:B------:R-:W-:Y:S01]  /*2fa0*/  ULDC.64 UR6, c[0x0][0x208] ;  /* 0x0000820000067ab9 */ /* 0x000fe20000000a00 */
        /* <DEDUP_REMOVED lines=35> */
.L_x_2706:
[----:B------:R-:W-:Y:S05]  /*31e0*/  BSYNC B1 ;  /* 0x0000000000017941 */ /* 0x000fea0003800000 */
.L_x_2705:
[----:B------:R-:W-:Y:S01]  /*31f0*/  IMAD.MOV.U32 R11, RZ, RZ, R60 ;  /* 0x000000ffff0b7224 */ /* 0x000fe200078e003c */
[----:B------:R-:W-:Y:S01]  /*3200*/  ULOP3.LUT UR4, UR60, 0x1, URZ, 0xfc, !UPT ;  /* 0x000000013c047892 */ /* 0x000fe2000f8efc3f */
        /* <DEDUP_REMOVED lines=63> */
[----:B------:R-:W-:Y:S01]  /*3600*/  UISETP.NE.AND UP0, UPT, UR4, 0x3, UPT ;  /* 0x000000030400788c */ /* 0x000fe2000bf05270 */
        /* <DEDUP_REMOVED lines=27> */
[----:B------:R-:W-:Y:S02]  /*37c0*/  PRMT R156, R14, 0x7610, R156 ;  /* 0x000076100e9c7816 */ /* 0x000fe4000000009c */
[----:B------:R-:W-:Y:S02]  /*37d0*/  PRMT R158, R13, 0x7610, R158 ;  /* 0x000076100d9e7816 */ /* 0x000fe4000000009e */
[----:B------:R-:W-:Y:S02]  /*37e0*/  PRMT R163, R12, 0x7610, R163 ;  /* 0x000076100ca37816 */ /* 0x000fe400000000a3 */
[----:B------:R-:W-:Y:S01]  /*37f0*/  PRMT R168, R11, 0x7610, R168 ;  /* 0x000076100ba87816 */ /* 0x000fe200000000a8 */
[----:B------:R-:W-:Y:S06]  /*3800*/  @!P2 BRA `(.L_x_2707) ;  /* 0x000000000004a947 */ /* 0x000fec0003800000 */
[----:B------:R-:W-:Y:S01]  /*3810*/  BPT.TRAP 0x1 ;  /* 0x000000040000795c */ /* 0x000fe20000300000 */
.L_x_2707:
[----:B------:R-:W-:Y:S01]  /*3820*/  IMAD R87, R19, 0x8, R18 ;  /* 0x0000000813577824 */ /* 0x000fe200078e0212 */
[----:B------:R-:W-:Y:S01]  /*3830*/  SHF.L.U32 R88, R205, 0x1f, RZ ;  /* 0x0000001fcd587819 */ /* 0x000fe200000006ff */
[----:B------:R-:W-:Y:S03]  /*3840*/  BSSY B1, `(.L_x_2708) ;  /* 0x0000003000017945 */ /* 0x000fe60003800000 */
[----:B------:R-:W0:Y:S02]  /*3850*/  SYNCS.PHASECHK.TRANS64.TRYWAIT P5, [R87+URZ+0x30890], R88 ;  /* 0x03089058570075a7 */ /* 0x000e2400080a017f */
[----:B0-----:R-:W-:Y:S05]  /*3860*/  @!P5 BRA `(.L_x_2709) ;  /* 0x0000020c00f0d947 */ /* 0x001fea0003800000 */
.L_x_3052:
[----:B------:R-:W-:Y:S05]  /*3870*/  BSYNC B1 ;  /* 0x0000000000017941 */ /* 0x000fea0003800000 */
.L_x_2708:
[----:B------:R-:W-:-:S03]  /*3880*/  UMOV UR4, 0xffffffff ;  /* 0xffffffff00047882 */ /* 0x000fc60000000000 */
[----:B------:R-:W-:Y:S05]  /*3890*/  BRA.DIV UR4, `(.L_x_2710) ;  /* 0x0000020e04f87947 */ /* 0x000fea000b800000 */
[----:B------:R1:W2:Y:S04]  /*38a0*/  SHFL.IDX PT, R82, R115, RZ, 0x1c1f ;  /* 0x001c1fff73527589 */ /* 0x0002a800000e0000 */
[----:B------:R1:W3:Y:S02]  /*38b0*/  SHFL.IDX PT, R11, R118, RZ, 0x1c1f ;  /* 0x001c1fff760b7589 */ /* 0x0002e400000e0000 */
.L_x_3056:
        /* <DEDUP_REMOVED lines=56> */
.L_x_2716:
[----:B------:R-:W-:Y:S05]  /*3c40*/  BSYNC B3 ;  /* 0x0000000000037941 */ /* 0x000fea0003800000 */
.L_x_2715:
[----:B------:R-:W-:Y:S02]  /*3c50*/  ULDC.64 UR4, c[0x0][0x208] ;  /* 0x0000820000047ab9 */ /* 0x000fe40000000a00 */
[----:B0-----:R4:W-:Y:S03]  /*3c60*/  ST.E.128 desc[UR4][R80.64], R12 ;  /* 0x0000000c50007985 */ /* 0x0019e6000c101d04 */
.L_x_2714:
[----:B------:R-:W-:Y:S05]  /*3c70*/  BSYNC B2 ;  /* 0x0000000000027941 */ /* 0x000fea0003800000 */
.L_x_2713:
        /* <DEDUP_REMOVED lines=12> */
[----:B------:R-:W-:Y:S02]  /*3d40*/  SHF.R.U64 R72, R74, 0x10, R75 ;  /* 0x000000104a487819 */ /* 0x000fe4000000124b */
        /* <DEDUP_REMOVED lines=8> */
[CC--:B------:R-:W-:Y:S01]  /*3dd0*/  FMUL.FTZ R152, R78.reuse, R79.reuse ;  /* 0x0000004f4e987220 */ /* 0x0c0fe20000410000 */
[----:B------:R-:W-:Y:S01]  /*3de0*/  SHF.R.U32.HI R73, RZ, 0x10, R73 ;  /* 0x00000010ff497819 */ /* 0x000fe20000011649 */
[-C--:B------:R-:W-:Y:S01]  /*3df0*/  FMUL.FTZ R154, R78, R80.reuse ;  /* 0x000000504e9a7220 */ /* 0x080fe20000410000 */
[----:B------:R-:W-:Y:S01]  /*3e00*/  IMAD.U32 R75, R13, 0x10000, RZ ;  /* 0x000100000d4b7824 */ /* 0x000fe200078e00ff */
[----:B------:R-:W-:Y:S01]  /*3e10*/  PRMT R78, R180, 0x5410, R81 ;  /* 0x00005410b44e7816 */ /* 0x000fe20000000051 */
[----:B------:R-:W-:Y:S01]  /*3e20*/  IMAD.U32 R81, R12, 0x10000, RZ ;  /* 0x000100000c517824 */ /* 0x000fe200078e00ff */
[----:B------:R-:W-:Y:S01]  /*3e30*/  PRMT R73, R177, 0x5410, R73 ;  /* 0x00005410b1497816 */ /* 0x000fe20000000049 */
[C---:B------:R-:W-:Y:S01]  /*3e40*/  FFMA.FTZ R80, R75.reuse, R80, -R152 ;  /* 0x000000504b507223 */ /* 0x040fe20000010898 */
[----:B------:R-:W-:Y:S01]  /*3e50*/  LOP3.LUT R13, R14, 0xffff0000, RZ, 0xc0, !PT ;  /* 0xffff00000e0d7812 */ /* 0x000fe200078ec0ff */
[----:B------:R-:W-:Y:S01]  /*3e60*/  FFMA.FTZ R75, R75, R79, R154 ;  /* 0x0000004f4b4b7223 */ /* 0x000fe2000001009a */
[C---:B------:R-:W-:Y:S01]  /*3e70*/  IMAD.U32 R152, R78.reuse, 0x10000, RZ ;  /* 0x000100004e987824 */ /* 0x040fe200078e00ff */
[----:B------:R-:W-:Y:S01]  /*3e80*/  LOP3.LUT R78, R78, 0xffff0000, RZ, 0xc0, !PT ;  /* 0xffff00004e4e7812 */ /* 0x000fe200078ec0ff */
[C---:B------:R-:W-:Y:S01]  /*3e90*/  IMAD.U32 R154, R73.reuse, 0x10000, RZ ;  /* 0x00010000499a7824 */ /* 0x040fe200078e00ff */
[----:B------:R-:W-:Y:S01]  /*3ea0*/  LOP3.LUT R73, R73, 0xffff0000, RZ, 0xc0, !PT ;  /* 0xffff000049497812 */ /* 0x000fe200078ec0ff */
[----:B------:R-:W-:-:S02]  /*3eb0*/  IMAD.U32 R79, R14, 0x10000, RZ ;  /* 0x000100000e4f7824 */ /* 0x000fc400078e00ff */
[----:B------:R-:W-:Y:S01]  /*3ec0*/  FMUL.FTZ R160, R13, R152 ;  /* 0x000000980da07220 */ /* 0x000fe20000410000 */
[----:B------:R-:W-:Y:S01]  /*3ed0*/  LOP3.LUT R14, R15, 0xffff0000, RZ, 0xc0, !PT ;  /* 0xffff00000f0e7812 */ /* 0x000fe200078ec0ff */
[-C--:B------:R-:W-:Y:S01]  /*3ee0*/  FMUL.FTZ R162, R13, R154.reuse ;  /* 0x0000009a0da27220 */ /* 0x080fe20000410000 */
[----:B------:R-:W-:Y:S01]  /*3ef0*/  LOP3.LUT R12, R12, 0xffff0000, RZ, 0xc0, !PT ;  /* 0xffff00000c0c7812 */ /* 0x000fe200078ec0ff */
[----:B------:R-:W-:Y:S01]  /*3f00*/  FFMA.FTZ R160, R79, R154, -R160 ;  /* 0x0000009a4fa07223 */ /* 0x000fe200000108a0 */
[----:B------:R-:W-:Y:S02]  /*3f10*/  IMAD.U32 R15, R15, 0x10000, RZ ;  /* 0x000100000f0f7824 */ /* 0x000fe400078e00ff */
[----:B------:R-:W-:Y:S01]  /*3f20*/  FFMA.FTZ R79, R79, R152, R162 ;  /* 0x000000984f4f7223 */ /* 0x000fe200000100a2 */
[C---:B------:R-:W-:Y:S01]  /*3f30*/  FMUL.FTZ R152, R14.reuse, R78 ;  /* 0x0000004e0e987220 */ /* 0x040fe20000410000 */
[-C--:B------:R-:W-:Y:S01]  /*3f40*/  FMUL.FTZ R13, R14, R73.reuse ;  /* 0x000000490e0d7220 */ /* 0x080fe20000410000 */
        /* <DEDUP_REMOVED lines=8> */
[----:B------:R-:W-:Y:S01]  /*3fd0*/  F2FP.BF16.F32.PACK_AB R15, R13, R152 ;  /* 0x000000980d0f723e */ /* 0x000fe200000010ff */
[----:B------:R-:W-:Y:S01]  /*3fe0*/  IMAD.MOV.U32 R13, RZ, RZ, R75 ;  /* 0x000000ffff0d7224 */ /* 0x000fe200078e004b */
[----:B------:R-:W-:Y:S01]  /*3ff0*/  F2FP.BF16.F32.PACK_AB R12, R153, R14 ;  /* 0x0000000e990c723e */ /* 0x000fe200000010ff */
[----:B------:R-:W-:-:S07]  /*4000*/  IMAD.MOV.U32 R14, RZ, RZ, R160 ;  /* 0x000000ffff0e7224 */ /* 0x000fce00078e00a0 */
.L_x_2720:
[----:B------:R-:W-:Y:S05]  /*4010*/  BSYNC B3 ;  /* 0x0000000000037941 */ /* 0x000fea0003800000 */
.L_x_2719:
[----:B------:R-:W-:Y:S02]  /*4020*/  ULDC.64 UR4, c[0x0][0x208] ;  /* 0x0000820000047ab9 */ /* 0x000fe40000000a00 */
[----:B0-----:R0:W-:Y:S03]  /*4030*/  ST.E.128 desc[UR4][R76.64], R12 ;  /* 0x0000000c4c007985 */ /* 0x0011e6000c101d04 */
.L_x_2718:
[----:B------:R-:W-:Y:S05]  /*4040*/  BSYNC B2 ;  /* 0x0000000000027941 */ /* 0x000fea0003800000 */
.L_x_2717:
        /* <DEDUP_REMOVED lines=56> */
.L_x_2724:
[----:B------:R-:W-:Y:S05]  /*43d0*/  BSYNC B3 ;  /* 0x0000000000037941 */ /* 0x000fea0003800000 */
.L_x_2723:
[----:B------:R-:W-:Y:S02]  /*43e0*/  ULDC.64 UR4, c[0x0][0x208] ;  /* 0x0000820000047ab9 */ /* 0x000fe40000000a00 */
[----:B----4-:R0:W-:Y:S03]  /*43f0*/  ST.E.128 desc[UR4][R72.64], R12 ;  /* 0x0000000c48007985 */ /* 0x0101e6000c101d04 */
.L_x_2722:
[----:B------:R-:W-:Y:S05]  /*4400*/  BSYNC B2 ;  /* 0x0000000000027941 */ /* 0x000fea0003800000 */
.L_x_2721:
        /* <DEDUP_REMOVED lines=37> */
[----:B------:R-:W-:Y:S01]  /*4660*/  FFMA.FTZ R80, R65, R75, -R80 ;  /* 0x0000004b41507223 */ /* 0x000fe20000010850 */
[----:B------:R-:W-:Y:S01]  /*4670*/  SHF.L.U32 R71, R71, 0x10, RZ ;  /* 0x0000001047477819 */ /* 0x000fe200000006ff */
[----:B------:R-:W-:Y:S01]  /*4680*/  FFMA.FTZ R65, R65, R73, R14 ;  /* 0x0000004941417223 */ /* 0x000fe2000001000e */
[----:B------:R-:W-:Y:S01]  /*4690*/  LOP3.LUT R15, R66, 0xffff0000, RZ, 0xc0, !PT ;  /* 0xffff0000420f7812 */ /* 0x000fe200078ec0ff */
[----:B------:R-:W-:Y:S01]  /*46a0*/  FMUL.FTZ R73, R64, R67 ;  /* 0x0000004340497220 */ /* 0x000fe20000410000 */
[C---:B------:R-:W-:Y:S01]  /*46b0*/  FMUL.FTZ R14, R12.reuse, R70 ;  /* 0x000000460c0e7220 */ /* 0x040fe20000410000 */
[----:B------:R-:W-:Y:S01]  /*46c0*/  FMUL.FTZ R75, R12, R71 ;  /* 0x000000470c4b7220 */ /* 0x000fe20000410000 */
[----:B------:R-:W-:Y:S01]  /*46d0*/  F2FP.BF16.F32.PACK_AB R80, R65, R80 ;  /* 0x000000504150723e */ /* 0x000fe200000010ff */
[----:B------:R-:W-:Y:S01]  /*46e0*/  FMUL.FTZ R64, R64, R15 ;  /* 0x0000000f40407220 */ /* 0x000fe20000410000 */
[C---:B------:R-:W-:Y:S01]  /*46f0*/  FFMA.FTZ R14, R13.reuse, R71, -R14 ;  /* 0x000000470d0e7223 */ /* 0x040fe2000001080e */
[----:B------:R-:W-:Y:S01]  /*4700*/  FFMA.FTZ R75, R13, R70, R75 ;  /* 0x000000460d4b7223 */ /* 0x000fe2000001004b */
[C---:B------:R-:W-:Y:S01]  /*4710*/  FFMA.FTZ R73, R72.reuse, R15, -R73 ;  /* 0x0000000f48497223 */ /* 0x040fe20000010849 */
[----:B------:R-:W-:Y:S01]  /*4720*/  FFMA.FTZ R64, R72, R67, R64 ;  /* 0x0000004348407223 */ /* 0x000fe20000010040 */
[----:B------:R-:W-:-:S02]  /*4730*/  F2FP.BF16.F32.PACK_AB R13, R77, R78 ;  /* 0x0000004e4d0d723e */ /* 0x000fc400000010ff */
[----:B------:R-:W-:Y:S01]  /*4740*/  F2FP.BF16.F32.PACK_AB R12, R75, R14 ;  /* 0x0000000e4b0c723e */ /* 0x000fe200000010ff */
[----:B------:R-:W-:Y:S01]  /*4750*/  IMAD.MOV.U32 R14, RZ, RZ, R80 ;  /* 0x000000ffff0e7224 */ /* 0x000fe200078e0050 */
[----:B------:R-:W-:-:S07]  /*4760*/  F2FP.BF16.F32.PACK_AB R15, R64, R73 ;  /* 0x00000049400f723e */ /* 0x000fce00000010ff */
.L_x_2728:
[----:B------:R-:W-:Y:S05]  /*4770*/  BSYNC B3 ;  /* 0x0000000000037941 */ /* 0x000fea0003800000 */
.L_x_2727:
[----:B------:R-:W-:Y:S02]  /*4780*/  ULDC.64 UR4, c[0x0][0x208] ;  /* 0x0000820000047ab9 */ /* 0x000fe40000000a00 */
[----:B----4-:R0:W-:Y:S03]  /*4790*/  ST.E.128 desc[UR4][R68.64], R12 ;  /* 0x0000000c44007985 */ /* 0x0101e6000c101d04 */
.L_x_2726:
[----:B------:R-:W-:Y:S05]  /*47a0*/  BSYNC B2 ;  /* 0x0000000000027941 */ /* 0x000fea0003800000 */
.L_x_2725:
        /* <DEDUP_REMOVED lines=12> */
[----:B------:R-:W-:Y:S02]  /*4870*/  SHF.R.U32.HI R63, RZ, 0x10, R63 ;  /* 0x00000010ff3f7819 */ /* 0x000fe4000001163f */
[----:B------:R-:W-:Y:S02]  /*4880*/  PRMT R171, R171, 0x5410, R62 ;  /* 0x00005410abab7816 */ /* 0x000fe4000000003e */
[----:B------:R-:W-:Y:S01]  /*4890*/  PRMT R169, R169, 0x5410, R66 ;  /* 0x00005410a9a97816 */ /* 0x000fe20000000042 */
[----:B------:R-:W-:Y:S01]  /*48a0*/  IMAD.U32 R66, R13, 0x10000, RZ ;  /* 0x000100000d427824 */ /* 0x000fe200078e00ff */
[----:B------:R-:W-:-:S02]  /*48b0*/  SHF.R.U32.HI R67, RZ, 0x10, R61 ;  /* 0x00000010ff437819 */ /* 0x000fc4000001163d */
[----:B------:R-:W-:Y:S02]  /*48c0*/  PRMT R172, R172, 0x5410, R63 ;  /* 0x00005410acac7816 */ /* 0x000fe4000000003f */
[----:B------:R-:W-:Y:S01]  /*48d0*/  LOP3.LUT R68, R13, 0xffff0000, RZ, 0xc0, !PT ;  /* 0xffff00000d447812 */ /* 0x000fe200078ec0ff */
[----:B------:R-:W-:Y:S01]  /*48e0*/  IMAD.U32 R13, R12, 0x10000, RZ ;  /* 0x000100000c0d7824 */ /* 0x000fe200078e00ff */
[----:B------:R-:W-:Y:S01]  /*48f0*/  LOP3.LUT R69, R171, 0xffff0000, RZ, 0xc0, !PT ;  /* 0xffff0000ab457812 */ /* 0x000fe200078ec0ff */
[----:B------:R-:W-:Y:S01]  /*4900*/  IMAD.U32 R62, R172, 0x10000, RZ ;  /* 0x00010000ac3e7824 */ /* 0x000fe200078e00ff */
[----:B------:R-:W-:Y:S01]  /*4910*/  LOP3.LUT R63, R169, 0xffff0000, RZ, 0xc0, !PT ;  /* 0xffff0000a93f7812 */ /* 0x000fe200078ec0ff */
[----:B------:R-:W-:Y:S01]  /*4920*/  IMAD.U32 R171, R171, 0x10000, RZ ;  /* 0x00010000abab7824 */ /* 0x000fe200078e00ff */
[----:B------:R-:W-:Y:S01]  /*4930*/  PRMT R170, R170, 0x5410, R67 ;  /* 0x00005410aaaa7816 */ /* 0x000fe20000000043 */
[----:B------:R-:W-:Y:S01]  /*4940*/  FMUL.FTZ R71, R68, R69 ;  /* 0x0000004544477220 */ /* 0x000fe20000410000 */
[----:B------:R-:W-:Y:S01]  /*4950*/  LOP3.LUT R61, R14, 0xffff0000, RZ, 0xc0, !PT ;  /* 0xffff00000e3d7812 */ /* 0x000fe200078ec0ff */
[----:B------:R-:W-:Y:S01]  /*4960*/  FMUL.FTZ R68, R68, R63 ;  /* 0x0000003f44447220 */ /* 0x000fe20000410000 */
[----:B------:R-:W-:Y:S01]  /*4970*/  LOP3.LUT R14, R15, 0xffff0000, RZ, 0xc0, !PT ;  /* 0xffff00000f0e7812 */ /* 0x000fe200078ec0ff */
[----:B------:R-:W-:-:S02]  /*4980*/  IMAD.U32 R67, R170, 0x10000, RZ ;  /* 0x00010000aa437824 */ /* 0x000fc400078e00ff */
[C---:B------:R-:W-:Y:S01]  /*4990*/  FFMA.FTZ R63, R66.reuse, R63, -R71 ;  /* 0x0000003f423f7223 */ /* 0x040fe20000010847 */
[CC--:B------:R-:W-:Y:S01]  /*49a0*/  FMUL.FTZ R73, R61.reuse, R62.reuse ;  /* 0x0000003e3d497220 */ /* 0x0c0fe20000410000 */
[----:B------:R-:W-:Y:S01]  /*49b0*/  FFMA.FTZ R66, R66, R69, R68 ;  /* 0x0000004542427223 */ /* 0x000fe20000010044 */
[-C--:B------:R-:W-:Y:S01]  /*49c0*/  FMUL.FTZ R69, R61, R67.reuse ;  /* 0x000000433d457220 */ /* 0x080fe20000410000 */
[----:B------:R-:W-:Y:S01]  /*49d0*/  LOP3.LUT R172, R172, 0xffff0000, RZ, 0xc0, !PT ;  /* 0xffff0000acac7812 */ /* 0x000fe200078ec0ff */
[----:B------:R-:W-:Y:S01]  /*49e0*/  FFMA.FTZ R61, R60, R67, -R73 ;  /* 0x000000433c3d7223 */ /* 0x000fe20000010849 */
[----:B------:R-:W-:Y:S01]  /*49f0*/  LOP3.LUT R170, R170, 0xffff0000, RZ, 0xc0, !PT ;  /* 0xffff0000aaaa7812 */ /* 0x000fe200078ec0ff */
[----:B------:R-:W-:Y:S01]  /*4a00*/  IMAD.U32 R169, R169, 0x10000, RZ ;  /* 0x00010000a9a97824 */ /* 0x000fe200078e00ff */
[----:B------:R-:W-:Y:S01]  /*4a10*/  LOP3.LUT R12, R12, 0xffff0000, RZ, 0xc0, !PT ;  /* 0xffff00000c0c7812 */ /* 0x000fe200078ec0ff */
[----:B------:R-:W-:Y:S01]  /*4a20*/  FFMA.FTZ R60, R60, R62, R69 ;  /* 0x0000003e3c3c7223 */ /* 0x000fe20000010045 */
[C---:B------:R-:W-:Y:S01]  /*4a30*/  FMUL.FTZ R62, R14.reuse, R172 ;  /* 0x000000ac0e3e7220 */ /* 0x040fe20000410000 */
[----:B------:R-:W-:Y:S01]  /*4a40*/  FMUL.FTZ R67, R14, R170 ;  /* 0x000000aa0e437220 */ /* 0x000fe20000410000 */
[----:B------:R-:W-:-:S02]  /*4a50*/  IMAD.U32 R15, R15, 0x10000, RZ ;  /* 0x000100000f0f7824 */ /* 0x000fc400078e00ff */
[C---:B------:R-:W-:Y:S01]  /*4a60*/  FMUL.FTZ R14, R12.reuse, R171 ;  /* 0x000000ab0c0e7220 */ /* 0x040fe20000410000 */
[----:B------:R-:W-:Y:S01]  /*4a70*/  FMUL.FTZ R12, R12, R169 ;  /* 0x000000a90c0c7220 */ /* 0x000fe20000410000 */
        /* <DEDUP_REMOVED lines=8> */
[----:B------:R-:W-:Y:S01]  /*4b00*/  F2FP.BF16.F32.PACK_AB R15, R67, R62 ;  /* 0x0000003e430f723e */ /* 0x000fe200000010ff */
[----:B------:R-:W-:-:S07]  /*4b10*/  IMAD.MOV.U32 R14, RZ, RZ, R60 ;  /* 0x000000ffff0e7224 */ /* 0x000fce00078e003c */
.L_x_2732:
[----:B------:R-:W-:Y:S05]  /*4b20*/  BSYNC B3 ;  /* 0x0000000000037941 */ /* 0x000fea0003800000 */
.L_x_2731:
[----:B------:R-:W-:Y:S02]  /*4b30*/  ULDC.64 UR4, c[0x0][0x208] ;  /* 0x0000820000047ab9 */ /* 0x000fe40000000a00 */
[----:B----4-:R0:W-:Y:S03]  /*4b40*/  ST.E.128 desc[UR4][R64.64], R12 ;  /* 0x0000000c40007985 */ /* 0x0101e6000c101d04 */
.L_x_2730:
[----:B------:R-:W-:Y:S05]  /*4b50*/  BSYNC B2 ;  /* 0x0000000000027941 */ /* 0x000fea0003800000 */
.L_x_2729:
        /* <DEDUP_REMOVED lines=8> */
[--C-:B------:R-:W-:Y:S02]  /*4be0*/  SHF.R.U64 R63, R58, 0x10, R59.reuse ;  /* 0x000000103a3f7819 */ /* 0x100fe4000000123b */
[----:B------:R-:W-:Y:S02]  /*4bf0*/  SHF.R.U32.HI R58, RZ, 0x10, R59 ;  /* 0x00000010ff3a7819 */ /* 0x000fe4000001163b */
[--C-:B------:R-:W-:Y:S01]  /*4c00*/  SHF.R.U64 R65, R56, 0x10, R57.reuse ;  /* 0x0000001038417819 */ /* 0x100fe20000001239 */
[----:B----4-:R-:W-:Y:S01]  /*4c10*/  IMAD.U32 R56, R14, 0x10000, RZ ;  /* 0x000100000e387824 */ /* 0x010fe200078e00ff */
[----:B------:R-:W-:Y:S02]  /*4c20*/  SHF.R.U32.HI R62, RZ, 0x10, R57 ;  /* 0x00000010ff3e7819 */ /* 0x000fe40000011639 */
[----:B------:R-:W-:Y:S01]  /*4c30*/  PRMT R167, R167, 0x5410, R58 ;  /* 0x00005410a7a77816 */ /* 0x000fe2000000003a */
[----:B------:R-:W-:Y:S01]  /*4c40*/  IMAD.U32 R58, R13, 0x10000, RZ ;  /* 0x000100000d3a7824 */ /* 0x000fe200078e00ff */
[----:B------:R-:W-:-:S02]  /*4c50*/  PRMT R164, R164, 0x5410, R65 ;  /* 0x00005410a4a47816 */ /* 0x000fc40000000041 */
[----:B------:R-:W-:Y:S01]  /*4c60*/  PRMT R165, R165, 0x5410, R62 ;  /* 0x00005410a5a57816 */ /* 0x000fe2000000003e */
[----:B------:R-:W-:Y:S01]  /*4c70*/  IMAD.U32 R64, R167, 0x10000, RZ ;  /* 0x00010000a7407824 */ /* 0x000fe200078e00ff */
[----:B------:R-:W-:Y:S02]  /*4c80*/  PRMT R166, R166, 0x5410, R63 ;  /* 0x00005410a6a67816 */ /* 0x000fe4000000003f */
[----:B------:R-:W-:Y:S01]  /*4c90*/  LOP3.LUT R57, R14, 0xffff0000, RZ, 0xc0, !PT ;  /* 0xffff00000e397812 */ /* 0x000fe200078ec0ff */
[C---:B------:R-:W-:Y:S01]  /*4ca0*/  IMAD.U32 R14, R15.reuse, 0x10000, RZ ;  /* 0x000100000f0e7824 */ /* 0x040fe200078e00ff */
[----:B------:R-:W-:Y:S01]  /*4cb0*/  LOP3.LUT R11, R15, 0xffff0000, RZ, 0xc0, !PT ;  /* 0xffff00000f0b7812 */ /* 0x000fe200078ec0ff */
[----:B------:R-:W-:Y:S01]  /*4cc0*/  IMAD.U32 R62, R165, 0x10000, RZ ;  /* 0x00010000a53e7824 */ /* 0x000fe200078e00ff */
[----:B------:R-:W-:Y:S01]  /*4cd0*/  LOP3.LUT R15, R13, 0xffff0000, RZ, 0xc0, !PT ;  /* 0xffff00000d0f7812 */ /* 0x000fe200078ec0ff */
[C---:B------:R-:W-:Y:S01]  /*4ce0*/  FMUL.FTZ R67, R57.reuse, R64 ;  /* 0x0000004039437220 */ /* 0x040fe20000410000 */
[----:B------:R-:W-:Y:S01]  /*4cf0*/  LOP3.LUT R63, R166, 0xffff0000, RZ, 0xc0, !PT ;  /* 0xffff0000a63f7812 */ /* 0x000fe200078ec0ff */
[----:B------:R-:W-:Y:S01]  /*4d00*/  FMUL.FTZ R57, R57, R62 ;  /* 0x0000003e39397220 */ /* 0x000fe20000410000 */
[----:B------:R-:W-:Y:S01]  /*4d10*/  LOP3.LUT R59, R164, 0xffff0000, RZ, 0xc0, !PT ;  /* 0xffff0000a43b7812 */ /* 0x000fe200078ec0ff */
[C---:B------:R-:W-:Y:S01]  /*4d20*/  IMAD.U32 R13, R12.reuse, 0x10000, RZ ;  /* 0x000100000c0d7824 */ /* 0x040fe200078e00ff */
[----:B------:R-:W-:Y:S01]  /*4d30*/  LOP3.LUT R167, R167, 0xffff0000, RZ, 0xc0, !PT ;  /* 0xffff0000a7a77812 */ /* 0x000fe200078ec0ff */
[----:B------:R-:W-:Y:S01]  /*4d40*/  FMUL.FTZ R65, R15, R63 ;  /* 0x0000003f0f417220 */ /* 0x000fe20000410000 */
[----:B------:R-:W-:Y:S01]  /*4d50*/  LOP3.LUT R165, R165, 0xffff0000, RZ, 0xc0, !PT ;  /* 0xffff0000a5a57812 */ /* 0x000fe200078ec0ff */
[-C--:B------:R-:W-:Y:S01]  /*4d60*/  FMUL.FTZ R66, R15, R59.reuse ;  /* 0x0000003b0f427220 */ /* 0x080fe20000410000 */
[----:B------:R-:W-:Y:S01]  /*4d70*/  LOP3.LUT R15, R12, 0xffff0000, RZ, 0xc0, !PT ;  /* 0xffff00000c0f7812 */ /* 0x000fe200078ec0ff */
[----:B------:R-:W-:Y:S01]  /*4d80*/  FFMA.FTZ R12, R58, R59, -R65 ;  /* 0x0000003b3a0c7223 */ /* 0x000fe20000010841 */
[----:B------:R-:W-:-:S02]  /*4d90*/  IMAD.U32 R166, R166, 0x10000, RZ ;  /* 0x00010000a6a67824 */ /* 0x000fc400078e00ff */
[----:B------:R-:W-:Y:S01]  /*4da0*/  FFMA.FTZ R63, R58, R63, R66 ;  /* 0x0000003f3a3f7223 */ /* 0x000fe20000010042 */
[----:B------:R-:W-:Y:S01]  /*4db0*/  FFMA.FTZ R64, R56, R64, R57 ;  /* 0x0000004038407223 */ /* 0x000fe20000010039 */
[----:B------:R-:W-:Y:S02]  /*4dc0*/  IMAD.U32 R164, R164, 0x10000, RZ ;  /* 0x00010000a4a47824 */ /* 0x000fe400078e00ff */
[C---:B------:R-:W-:Y:S01]  /*4dd0*/  FMUL.FTZ R57, R11.reuse, R167 ;  /* 0x000000a70b397220 */ /* 0x040fe20000410000 */
[-C--:B------:R-:W-:Y:S01]  /*4de0*/  FMUL.FTZ R58, R11, R165.reuse ;  /* 0x000000a50b3a7220 */ /* 0x080fe20000410000 */
[----:B------:R-:W-:Y:S01]  /*4df0*/  FFMA.FTZ R67, R56, R62, -R67 ;  /* 0x0000003e38437223 */ /* 0x000fe20000010843 */
        /* <DEDUP_REMOVED lines=10> */
[----:B------:R-:W-:-:S07]  /*4ea0*/  IMAD.MOV.U32 R15, RZ, RZ, R57 ;  /* 0x000000ffff0f7224 */ /* 0x000fce00078e0039 */
.L_x_2734:
[----:B------:R-:W-:Y:S05]  /*4eb0*/  BSYNC B2 ;  /* 0x0000000000027941 */ /* 0x000fea0003800000 */
.L_x_2733:
[----:B------:R-:W-:Y:S02]  /*4ec0*/  ULDC.64 UR4, c[0x0][0x208] ;  /* 0x0000820000047ab9 */ /* 0x000fe40000000a00 */
[----:B----4-:R0:W-:Y:S03]  /*4ed0*/  ST.E.128 desc[UR4][R60.64], R12 ;  /* 0x0000000c3c007985 */ /* 0x0101e6000c101d04 */
.L_x_2712:
[----:B------:R-:W-:Y:S05]  /*4ee0*/  BSYNC B1 ;  /* 0x0000000000017941 */ /* 0x000fea0003800000 */
.L_x_2711:
[----:B------:R-:W-:-:S03]  /*4ef0*/  UMOV UR4, 0xffffffff ;  /* 0xffffffff00047882 */ /* 0x000fc60000000000 */
[----:B------:R-:W-:Y:S05]  /*4f00*/  BRA.DIV UR4, `(.L_x_2735) ;  /* 0x000001fa04a87947 */ /* 0x000fea000b800000 */
[----:B-1----:R-:W1:Y:S04]  /*4f10*/  SHFL.IDX PT, R115, R115, 0x1, 0x1c1f ;  /* 0x003c1f0073737f89 */ /* 0x002e6800000e0000 */
[----:B------:R-:W0:Y:S02]  /*4f20*/  SHFL.IDX PT, R118, R118, 0x1, 0x1c1f ;  /* 0x003c1f0076767f89 */ /* 0x000e2400000e0000 */
.L_x_3060:
        /* <DEDUP_REMOVED lines=10> */
[----:B------:R-:W-:Y:S02]  /*4fd0*/  SHF.R.U64 R60, R52, 0x10, R53 ;  /* 0x00000010343c7819 */ /* 0x000fe40000001235 */
[--C-:B------:R-:W-:Y:S02]  /*4fe0*/  SHF.R.U64 R52, R54, 0x10, R55.reuse ;  /* 0x0000001036347819 */ /* 0x100fe40000001237 */
[----:B------:R-:W-:Y:S02]  /*4ff0*/  SHF.R.U32.HI R55, RZ, 0x10, R55 ;  /* 0x00000010ff377819 */ /* 0x000fe40000011637 */
[----:B------:R-:W-:Y:S02]  /*5000*/  PRMT R163, R163, 0x5410, R52 ;  /* 0x00005410a3a37816 */ /* 0x000fe40000000034 */
[----:B------:R-:W-:Y:S01]  /*5010*/  SHF.R.U32.HI R58, RZ, 0x10, R53 ;  /* 0x00000010ff3a7819 */ /* 0x000fe20000011635 */
[----:B----4-:R-:W-:Y:S01]  /*5020*/  IMAD.U32 R53, R14, 0x10000, RZ ;  /* 0x000100000e357824 */ /* 0x010fe200078e00ff */
[----:B------:R-:W-:-:S02]  /*5030*/  PRMT R159, R159, 0x5410, R60 ;  /* 0x000054109f9f7816 */ /* 0x000fc4000000003c */
[----:B------:R-:W-:Y:S02]  /*5040*/  PRMT R168, R168, 0x5410, R55 ;  /* 0x00005410a8a87816 */ /* 0x000fe40000000037 */
[----:B------:R-:W-:Y:S02]  /*5050*/  LOP3.LUT R52, R13, 0xffff0000, RZ, 0xc0, !PT ;  /* 0xffff00000d347812 */ /* 0x000fe400078ec0ff */
[----:B------:R-:W-:Y:S01]  /*5060*/  LOP3.LUT R59, R163, 0xffff0000, RZ, 0xc0, !PT ;  /* 0xffff0000a33b7812 */ /* 0x000fe200078ec0ff */
[----:B------:R-:W-:Y:S01]  /*5070*/  IMAD.U32 R60, R168, 0x10000, RZ ;  /* 0x00010000a83c7824 */ /* 0x000fe200078e00ff */
[----:B------:R-:W-:Y:S01]  /*5080*/  PRMT R161, R161, 0x5410, R58 ;  /* 0x00005410a1a17816 */ /* 0x000fe2000000003a */
[----:B------:R-:W-:Y:S01]  /*5090*/  IMAD.U32 R163, R163, 0x10000, RZ ;  /* 0x00010000a3a37824 */ /* 0x000fe200078e00ff */
[----:B------:R-:W-:Y:S01]  /*50a0*/  LOP3.LUT R55, R159, 0xffff0000, RZ, 0xc0, !PT ;  /* 0xffff00009f377812 */ /* 0x000fe200078ec0ff */
[----:B------:R-:W-:Y:S01]  /*50b0*/  FMUL.FTZ R62, R52, R59 ;  /* 0x0000003b343e7220 */ /* 0x000fe20000410000 */
[----:B------:R-:W-:Y:S01]  /*50c0*/  LOP3.LUT R54, R14, 0xffff0000, RZ, 0xc0, !PT ;  /* 0xffff00000e367812 */ /* 0x000fe200078ec0ff */
[C---:B------:R-:W-:Y:S01]  /*50d0*/  IMAD.U32 R14, R15.reuse, 0x10000, RZ ;  /* 0x000100000f0e7824 */ /* 0x040fe200078e00ff */
[----:B---3--:R-:W-:Y:S01]  /*50e0*/  LOP3.LUT R11, R15, 0xffff0000, RZ, 0xc0, !PT ;  /* 0xffff00000f0b7812 */ /* 0x008fe200078ec0ff */
[----:B------:R-:W-:-:S02]  /*50f0*/  IMAD.U32 R15, R13, 0x10000, RZ ;  /* 0x000100000d0f7824 */ /* 0x000fc400078e00ff */
[-C--:B------:R-:W-:Y:S01]  /*5100*/  FMUL.FTZ R52, R52, R55.reuse ;  /* 0x0000003734347220 */ /* 0x080fe20000410000 */
[C---:B------:R-:W-:Y:S01]  /*5110*/  IMAD.U32 R13, R12.reuse, 0x10000, RZ ;  /* 0x000100000c0d7824 */ /* 0x040fe200078e00ff */
[----:B------:R-:W-:Y:S01]  /*5120*/  LOP3.LUT R12, R12, 0xffff0000, RZ, 0xc0, !PT ;  /* 0xffff00000c0c7812 */ /* 0x000fe200078ec0ff */
[----:B------:R-:W-:Y:S01]  /*5130*/  IMAD.U32 R58, R161, 0x10000, RZ ;  /* 0x00010000a13a7824 */ /* 0x000fe200078e00ff */
[----:B------:R-:W-:Y:S01]  /*5140*/  LOP3.LUT R168, R168, 0xffff0000, RZ, 0xc0, !PT ;  /* 0xffff0000a8a87812 */ /* 0x000fe200078ec0ff */
[----:B------:R-:W-:Y:S01]  /*5150*/  IMAD.U32 R159, R159, 0x10000, RZ ;  /* 0x000100009f9f7824 */ /* 0x000fe200078e00ff */
[----:B------:R-:W-:Y:S01]  /*5160*/  LOP3.LUT R161, R161, 0xffff0000, RZ, 0xc0, !PT ;  /* 0xffff0000a1a17812 */ /* 0x000fe200078ec0ff */
[C---:B------:R-:W-:Y:S01]  /*5170*/  FFMA.FTZ R62, R15.reuse, R55, -R62 ;  /* 0x000000370f3e7223 */ /* 0x040fe2000001083e */
[----:B------:R-:W-:Y:S01]  /*5180*/  FFMA.FTZ R15, R15, R59, R52 ;  /* 0x0000003b0f0f7223 */ /* 0x000fe20000010034 */
[C---:B------:R-:W-:Y:S01]  /*5190*/  FMUL.FTZ R55, R11.reuse, R168 ;  /* 0x000000a80b377220 */ /* 0x040fe20000410000 */
[----:B------:R-:W-:Y:S01]  /*51a0*/  FMUL.FTZ R52, R12, R163 ;  /* 0x000000a30c347220 */ /* 0x000fe20000410000 */
[----:B------:R-:W-:Y:S01]  /*51b0*/  FMUL.FTZ R64, R54, R60 ;  /* 0x0000003c36407220 */ /* 0x000fe20000410000 */
[----:B------:R-:W-:Y:S01]  /*51c0*/  FMUL.FTZ R11, R11, R161 ;  /* 0x000000a10b0b7220 */ /* 0x000fe20000410000 */
[----:B------:R-:W-:Y:S01]  /*51d0*/  FMUL.FTZ R12, R12, R159 ;  /* 0x0000009f0c0c7220 */ /* 0x000fe20000410000 */
[-C--:B------:R-:W-:Y:S01]  /*51e0*/  FMUL.FTZ R54, R54, R58.reuse ;  /* 0x0000003a36367220 */ /* 0x080fe20000410000 */
[C---:B------:R-:W-:Y:S01]  /*51f0*/  FFMA.FTZ R55, R14.reuse, R161, -R55 ;  /* 0x000000a10e377223 */ /* 0x040fe20000010837 */
[----:B------:R-:W-:Y:S01]  /*5200*/  FFMA.FTZ R52, R13, R159, -R52 ;  /* 0x0000009f0d347223 */ /* 0x000fe20000010834 */
[----:B------:R-:W-:Y:S01]  /*5210*/  FFMA.FTZ R64, R53, R58, -R64 ;  /* 0x0000003a35407223 */ /* 0x000fe20000010840 */
[----:B------:R-:W-:Y:S01]  /*5220*/  FFMA.FTZ R14, R14, R168, R11 ;  /* 0x000000a80e0e7223 */ /* 0x000fe2000001000b */
[----:B------:R-:W-:Y:S01]  /*5230*/  FFMA.FTZ R13, R13, R163, R12 ;  /* 0x000000a30d0d7223 */ /* 0x000fe2000001000c */
[----:B------:R-:W-:Y:S01]  /*5240*/  FFMA.FTZ R53, R53, R60, R54 ;  /* 0x0000003c35357223 */ /* 0x000fe20000010036 */
[----:B------:R-:W-:-:S02]  /*5250*/  F2FP.BF16.F32.PACK_AB R62, R15, R62 ;  /* 0x0000003e0f3e723e */ /* 0x000fc400000010ff */
[----:B------:R-:W-:Y:S02]  /*5260*/  F2FP.BF16.F32.PACK_AB R15, R14, R55 ;  /* 0x000000370e0f723e */ /* 0x000fe400000010ff */
[----:B------:R-:W-:Y:S01]  /*5270*/  F2FP.BF16.F32.PACK_AB R12, R13, R52 ;  /* 0x000000340d0c723e */ /* 0x000fe200000010ff */
[----:B------:R-:W-:Y:S01]  /*5280*/  IMAD.MOV.U32 R13, RZ, RZ, R62 ;  /* 0x000000ffff0d7224 */ /* 0x000fe200078e003e */
[----:B------:R-:W-:-:S07]  /*5290*/  F2FP.BF16.F32.PACK_AB R14, R53, R64 ;  /* 0x00000040350e723e */ /* 0x000fce00000010ff */
.L_x_2740:
[----:B------:R-:W-:Y:S05]  /*52a0*/  BSYNC B2 ;  /* 0x0000000000027941 */ /* 0x000fea0003800000 */
.L_x_2739:
[----:B------:R-:W-:Y:S02]  /*52b0*/  ULDC.64 UR4, c[0x0][0x208] ;  /* 0x0000820000047ab9 */ /* 0x000fe40000000a00 */
[----:B----4-:R0:W-:Y:S03]  /*52c0*/  ST.E.128 desc[UR4][R56.64], R12 ;  /* 0x0000000c38007985 */ /* 0x0101e6000c101d04 */
.L_x_2738:
[----:B------:R-:W-:Y:S05]  /*52d0*/  BSYNC B1 ;  /* 0x0000000000017941 */ /* 0x000fea0003800000 */
.L_x_2737:
        /* <DEDUP_REMOVED lines=57> */
.L_x_2744:
[----:B------:R-:W-:Y:S05]  /*5670*/  BSYNC B2 ;  /* 0x0000000000027941 */ /* 0x000fea0003800000 */
.L_x_2743:
[----:B------:R-:W-:Y:S02]  /*5680*/  ULDC.64 UR4, c[0x0][0x208] ;  /* 0x0000820000047ab9 */ /* 0x000fe40000000a00 */
[----:B----4-:R0:W-:Y:S03]  /*5690*/  ST.E.128 desc[UR4][R52.64], R12 ;  /* 0x0000000c34007985 */ /* 0x0101e6000c101d04 */
.L_x_2742:
[----:B------:R-:W-:Y:S05]  /*56a0*/  BSYNC B1 ;  /* 0x0000000000017941 */ /* 0x000fea0003800000 */
.L_x_2741:
        /* <DEDUP_REMOVED lines=57> */
.L_x_2748:
[----:B------:R-:W-:Y:S05]  /*5a40*/  BSYNC B2 ;  /* 0x0000000000027941 */ /* 0x000fea0003800000 */
.L_x_2747:
[----:B------:R-:W-:Y:S02]  /*5a50*/  ULDC.64 UR4, c[0x0][0x208] ;  /* 0x0000820000047ab9 */ /* 0x000fe40000000a00 */
[----:B----4-:R0:W-:Y:S03]  /*5a60*/  ST.E.128 desc[UR4][R48.64], R12 ;  /* 0x0000000c30007985 */ /* 0x0101e6000c101d04 */
.L_x_2746:
[----:B------:R-:W-:Y:S05]  /*5a70*/  BSYNC B1 ;  /* 0x0000000000017941 */ /* 0x000fea0003800000 */
.L_x_2745:
        /* <DEDUP_REMOVED lines=11> */
[--C-:B---3--:R-:W-:Y:S02]  /*5b30*/  SHF.R.U64 R11, R42, 0x10, R43.reuse ;  /* 0x000000102a0b7819 */ /* 0x108fe4000000122b */
        /* <DEDUP_REMOVED lines=43> */
.L_x_2752:
[----:B------:R-:W-:Y:S05]  /*5df0*/  BSYNC B2 ;  /* 0x0000000000027941 */ /* 0x000fea0003800000 */
.L_x_2751:
[----:B------:R-:W-:Y:S02]  /*5e00*/  ULDC.64 UR4, c[0x0][0x208] ;  /* 0x0000820000047ab9 */ /* 0x000fe40000000a00 */
[----:B----4-:R0:W-:Y:S03]  /*5e10*/  ST.E.128 desc[UR4][R44.64], R12 ;  /* 0x0000000c2c007985 */ /* 0x0101e6000c101d04 */
.L_x_2750:
[----:B------:R-:W-:Y:S05]  /*5e20*/  BSYNC B1 ;  /* 0x0000000000017941 */ /* 0x000fea0003800000 */
.L_x_2749:
        /* <DEDUP_REMOVED lines=55> */
.L_x_2756:
[----:B------:R-:W-:Y:S05]  /*61a0*/  BSYNC B2 ;  /* 0x0000000000027941 */ /* 0x000fea0003800000 */
.L_x_2755:
[----:B------:R-:W-:Y:S02]  /*61b0*/  ULDC.64 UR4, c[0x0][0x208] ;  /* 0x0000820000047ab9 */ /* 0x000fe40000000a00 */
[----:B----4-:R0:W-:Y:S03]  /*61c0*/  ST.E.128 desc[UR4][R40.64], R12 ;  /* 0x0000000c28007985 */ /* 0x0101e6000c101d04 */
.L_x_2754:
[----:B------:R-:W-:Y:S05]  /*61d0*/  BSYNC B1 ;  /* 0x0000000000017941 */ /* 0x000fea0003800000 */
.L_x_2753:
        /* <DEDUP_REMOVED lines=54> */
.L_x_2758:
[----:B------:R-:W-:Y:S05]  /*6540*/  BSYNC B1 ;  /* 0x0000000000017941 */ /* 0x000fea0003800000 */
.L_x_2757:
[----:B------:R-:W-:Y:S02]  /*6550*/  ULDC.64 UR4, c[0x0][0x208] ;  /* 0x0000820000047ab9 */ /* 0x000fe40000000a00 */
[----:B----4-:R0:W-:Y:S01]  /*6560*/  ST.E.128 desc[UR4][R36.64], R12 ;  /* 0x0000000c24007985 */ /* 0x0101e2000c101d04 */
[----:B------:R-:W-:Y:S05]  /*6570*/  BRA `(.L_x_2736) ;  /* 0x0000004000dc7947 */ /* 0x000fea0003800000 */
.L_x_2702:
        /* <DEDUP_REMOVED lines=22> */
[C---:B------:R-:W-:Y:S02]  /*66e0*/  LEA R56, P2, R32.reuse, UR4, 0x1 ;  /* 0x0000000420387c11 */ /* 0x040fe4000f8408ff */
[----:B------:R-:W-:Y:S01]  /*66f0*/  CS2R R52, SRZ ;  /* 0x0000000000347805 */ /* 0x000fe2000001ff00 */
[----:B------:R-:W-:Y:S01]  /*6700*/  ULDC.64 UR6, c[0x0][0x208] ;  /* 0x0000820000067ab9 */ /* 0x000fe20000000a00 */
        /* <DEDUP_REMOVED lines=23> */
.L_x_2760:
[----:B------:R-:W-:Y:S05]  /*6880*/  BSYNC B1 ;  /* 0x0000000000017941 */ /* 0x000fea0003800000 */
.L_x_2759:
        /* <DEDUP_REMOVED lines=24> */
[----:B------:R-:W-:Y:S01]  /*6a10*/  CS2R R76, SRZ ;  /* 0x00000000004c7805 */ /* 0x000fe2000001ff00 */
[----:B------:R-:W-:Y:S01]  /*6a20*/  ULDC.64 UR6, c[0x0][0x208] ;  /* 0x0000820000067ab9 */ /* 0x000fe20000000a00 */
        /* <DEDUP_REMOVED lines=23> */
.L_x_2762:
[----:B------:R-:W-:Y:S05]  /*6ba0*/  BSYNC B1 ;  /* 0x0000000000017941 */ /* 0x000fea0003800000 */
.L_x_2761:
[----:B------:R-:W-:Y:S01]  /*6bb0*/  IMAD.MOV.U32 R11, RZ, RZ, R32 ;  /* 0x000000ffff0b7224 */ /* 0x000fe200078e0020 */
[----:B------:R-:W-:Y:S01]  /*6bc0*/  ULOP3.LUT UR4, UR60, 0x1, URZ, 0xfc, !UPT ;  /* 0x000000013c047892 */ /* 0x000fe2000f8efc3f */
        /* <DEDUP_REMOVED lines=28> */
[----:B------:R-:W-:Y:S01]  /*6d90*/  MOV R14, R49 ;  /* 0x00000031000e7202 */ /* 0x000fe20000000f00 */
        /* <DEDUP_REMOVED lines=15> */
[----:B------:R-:W-:Y:S01]  /*6e90*/  PLOP3.LUT P2, PT, PT, PT, UP0, 0x80, 0x0 ;  /* 0x000000000000781c */ /* 0x000fe20003f4f008 */
        /* <DEDUP_REMOVED lines=31> */
[----:B------:R-:W-:-:S04]  /*7090*/  PRMT R159, R12, 0x5410, R11 ;  /* 0x000054100c9f7816 */ /* 0x000fc8000000000b */
[----:B------:R-:W-:Y:S01]  /*70a0*/  PRMT R158, R14, 0x5410, R13 ;  /* 0x000054100e9e7816 */ /* 0x000fe2000000000d */
[----:B------:R-:W-:Y:S06]  /*70b0*/  @!P2 BRA `(.L_x_2763) ;  /* 0x000000000004a947 */ /* 0x000fec0003800000 */
[----:B------:R-:W-:Y:S01]  /*70c0*/  BPT.TRAP 0x1 ;  /* 0x000000040000795c */ /* 0x000fe20000300000 */
.L_x_2763:
[----:B------:R-:W-:Y:S01]  /*70d0*/  IMAD R87, R19, 0x8, R18 ;  /* 0x0000000813577824 */ /* 0x000fe200078e0212 */
[----:B------:R-:W-:Y:S01]  /*70e0*/  SHF.L.U32 R88, R205, 0x1f, RZ ;  /* 0x0000001fcd587819 */ /* 0x000fe200000006ff */
[----:B------:R-:W0:Y:S01]  /*70f0*/  LDC R132, c[0x0][0x2f4] ;  /* 0x0000bd00ff847b82 */ /* 0x000e220000000800 */
[----:B------:R-:W-:Y:S02]  /*7100*/  BSSY B1, `(.L_x_2764) ;  /* 0x0000003000017945 */ /* 0x000fe40003800000 */
[----:B------:R-:W1:Y:S02]  /*7110*/  SYNCS.PHASECHK.TRANS64.TRYWAIT P5, [R87+URZ+0x30890], R88 ;  /* 0x03089058570075a7 */ /* 0x000e6400080a017f */
[----:B-1----:R-:W-:Y:S05]  /*7120*/  @!P5 BRA `(.L_x_2765) ;  /* 0x000001d8006cd947 */ /* 0x002fea0003800000 */
.L_x_3061:
[----:B------:R-:W-:Y:S05]  /*7130*/  BSYNC B1 ;  /* 0x0000000000017941 */ /* 0x000fea0003800000 */
.L_x_2764:
[----:B------:R-:W-:Y:S01]  /*7140*/  UMOV UR4, 0xffffffff ;  /* 0xffffffff00047882 */ /* 0x000fe20000000000 */
[----:B0-----:R-:W-:Y:S02]  /*7150*/  IMAD.IADD R136, R132, 0x1, -R122 ;  /* 0x0000000184887824 */ /* 0x001fe400078e0a7a */
[----:B------:R-:W-:Y:S05]  /*7160*/  BRA.DIV UR4, `(.L_x_2766) ;  /* 0x000001da04707947 */ /* 0x000fea000b800000 */
[----:B------:R0:W2:Y:S04]  /*7170*/  SHFL.IDX PT, R117, R115, RZ, 0x1c1f ;  /* 0x001c1fff73757589 */ /* 0x0000a800000e0000 */
[----:B------:R0:W3:Y:S02]  /*7180*/  SHFL.IDX PT, R11, R118, RZ, 0x1c1f ;  /* 0x001c1fff760b7589 */ /* 0x0000e400000e0000 */
.L_x_3065:
        /* <DEDUP_REMOVED lines=26> */
[----:B------:R-:W2:Y:S04]  /*7330*/  LDS.128 R80, [R80+0x1e400] ;  /* 0x01e4000050507984 */ /* 0x000ea80000000c00 */
[----:B------:R-:W3:Y:S01]  /*7340*/  LDS.128 R12, [R12+0x1e400] ;  /* 0x01e400000c0c7984 */ /* 0x000ee20000000c00 */
[----:B------:R-:W-:Y:S05]  /*7350*/  @P3 BRA `(.L_x_2772) ;  /* 0x0000000400743947 */ /* 0x000fea0003800000 */
[--C-:B------:R-:W-:Y:S02]  /*7360*/  SHF.R.U64 R150, R40, 0x10, R41.reuse ;  /* 0x0000001028967819 */ /* 0x100fe40000001229 */
[----:B------:R-:W-:Y:S02]  /*7370*/  SHF.R.U32.HI R149, RZ, 0x10, R41 ;  /* 0x00000010ff957819 */ /* 0x000fe40000011629 */
[----:B------:R-:W-:Y:S02]  /*7380*/  SHF.R.U32.HI R41, RZ, 0x10, R53 ;  /* 0x00000010ff297819 */ /* 0x000fe40000011635 */
[----:B------:R-:W-:Y:S02]  /*7390*/  PRMT R149, R152, 0x5410, R149 ;  /* 0x0000541098957816 */ /* 0x000fe40000000095 */
[----:B------:R-:W-:Y:S01]  /*73a0*/  PRMT R41, R153, 0x5410, R41 ;  /* 0x0000541099297816 */ /* 0x000fe20000000029 */
[----:B--2---:R-:W-:Y:S01]  /*73b0*/  IMAD.U32 R153, R81, 0x10000, RZ ;  /* 0x0001000051997824 */ /* 0x004fe200078e00ff */
[--C-:B------:R-:W-:Y:S01]  /*73c0*/  SHF.R.U64 R40, R42, 0x10, R43.reuse ;  /* 0x000000102a287819 */ /* 0x100fe2000000122b */
[----:B---3--:R-:W-:Y:S01]  /*73d0*/  IMAD.U32 R42, R13, 0x10000, RZ ;  /* 0x000100000d2a7824 */ /* 0x008fe200078e00ff */
[----:B------:R-:W-:Y:S01]  /*73e0*/  SHF.R.U32.HI R151, RZ, 0x10, R43 ;  /* 0x00000010ff977819 */ /* 0x000fe2000001162b */
[----:B------:R-:W-:Y:S01]  /*73f0*/  IMAD.U32 R152, R41, 0x10000, RZ ;  /* 0x0001000029987824 */ /* 0x000fe200078e00ff */
[----:B------:R-:W-:Y:S01]  /*7400*/  LOP3.LUT R81, R81, 0xffff0000, RZ, 0xc0, !PT ;  /* 0xffff000051517812 */ /* 0x000fe200078ec0ff */
[----:B------:R-:W-:Y:S01]  /*7410*/  IMAD.U32 R43, R149, 0x10000, RZ ;  /* 0x00010000952b7824 */ /* 0x000fe200078e00ff */
[----:B------:R-:W-:Y:S01]  /*7420*/  SHF.R.U64 R52, R52, 0x10, R53 ;  /* 0x0000001034347819 */ /* 0x000fe20000001235 */
[CC--:B------:R-:W-:Y:S01]  /*7430*/  FMUL.FTZ R154, R153.reuse, R152.reuse ;  /* 0x00000098999a7220 */ /* 0x0c0fe20000410000 */
[----:B------:R-:W-:Y:S01]  /*7440*/  SHF.R.U32.HI R53, RZ, 0x10, R55 ;  /* 0x00000010ff357819 */ /* 0x000fe20000011637 */
[-C--:B------:R-:W-:Y:S01]  /*7450*/  FMUL.FTZ R153, R153, R43.reuse ;  /* 0x0000002b99997220 */ /* 0x080fe20000410000 */
[----:B------:R-:W-:Y:S01]  /*7460*/  LOP3.LUT R13, R13, 0xffff0000, RZ, 0xc0, !PT ;  /* 0xffff00000d0d7812 */ /* 0x000fe200078ec0ff */
[----:B------:R-:W-:Y:S01]  /*7470*/  FFMA.FTZ R43, R42, R43, -R154 ;  /* 0x0000002b2a2b7223 */ /* 0x000fe2000001089a */
[----:B------:R-:W-:Y:S01]  /*7480*/  PRMT R53, R168, 0x5410, R53 ;  /* 0x00005410a8357816 */ /* 0x000fe20000000035 */
[----:B------:R-:W-:Y:S01]  /*7490*/  FFMA.FTZ R42, R42, R152, R153 ;  /* 0x000000982a2a7223 */ /* 0x000fe20000010099 */
[----:B------:R-:W-:Y:S01]  /*74a0*/  LOP3.LUT R152, R149, 0xffff0000, RZ, 0xc0, !PT ;  /* 0xffff000095987812 */ /* 0x000fe200078ec0ff */
[----:B------:R-:W-:Y:S01]  /*74b0*/  IMAD.U32 R153, R83, 0x10000, RZ ;  /* 0x0001000053997824 */ /* 0x000fe200078e00ff */
[----:B------:R-:W-:-:S02]  /*74c0*/  LOP3.LUT R149, R41, 0xffff0000, RZ, 0xc0, !PT ;  /* 0xffff000029957812 */ /* 0x000fc400078ec0ff */
[----:B------:R-:W-:Y:S02]  /*74d0*/  PRMT R151, R165, 0x5410, R151 ;  /* 0x00005410a5977816 */ /* 0x000fe40000000097 */
[----:B------:R-:W-:Y:S01]  /*74e0*/  LOP3.LUT R83, R83, 0xffff0000, RZ, 0xc0, !PT ;  /* 0xffff000053537812 */ /* 0x000fe200078ec0ff */
[CC--:B------:R-:W-:Y:S01]  /*74f0*/  FMUL.FTZ R41, R81.reuse, R149.reuse ;  /* 0x0000009551297220 */ /* 0x0c0fe20000410000 */
[-C--:B------:R-:W-:Y:S01]  /*7500*/  FMUL.FTZ R81, R81, R152.reuse ;  /* 0x0000009851517220 */ /* 0x080fe20000410000 */
[----:B------:R-:W-:Y:S02]  /*7510*/  PRMT R52, R172, 0x5432, R52 ;  /* 0x00005432ac347816 */ /* 0x000fe40000000034 */
[C---:B------:R-:W-:Y:S01]  /*7520*/  FFMA.FTZ R41, R13.reuse, R152, -R41 ;  /* 0x000000980d297223 */ /* 0x040fe20000010829 */
[----:B------:R-:W-:Y:S01]  /*7530*/  FFMA.FTZ R13, R13, R149, R81 ;  /* 0x000000950d0d7223 */ /* 0x000fe20000010051 */
[----:B------:R-:W-:Y:S01]  /*7540*/  IMAD.U32 R152, R53, 0x10000, RZ ;  /* 0x0001000035987824 */ /* 0x000fe200078e00ff */
[----:B------:R-:W-:Y:S01]  /*7550*/  PRMT R150, R170, 0x5432, R150 ;  /* 0x00005432aa967816 */ /* 0x000fe20000000096 */
[----:B------:R-:W-:Y:S01]  /*7560*/  IMAD.U32 R149, R151, 0x10000, RZ ;  /* 0x0001000097957824 */ /* 0x000fe200078e00ff */
[----:B------:R-:W-:Y:S01]  /*7570*/  SHF.R.U64 R54, R54, 0x10, R55 ;  /* 0x0000001036367819 */ /* 0x000fe20000001237 */
[----:B------:R-:W-:-:S02]  /*7580*/  IMAD.U32 R81, R15, 0x10000, RZ ;  /* 0x000100000f517824 */ /* 0x000fc400078e00ff */
[CC--:B------:R-:W-:Y:S01]  /*7590*/  FMUL.FTZ R154, R153.reuse, R152.reuse ;  /* 0x00000098999a7220 */ /* 0x0c0fe20000410000 */
[-C--:B------:R-:W-:Y:S01]  /*75a0*/  FMUL.FTZ R153, R153, R149.reuse ;  /* 0x0000009599997220 */ /* 0x080fe20000410000 */
[----:B------:R-:W-:Y:S02]  /*75b0*/  LOP3.LUT R15, R15, 0xffff0000, RZ, 0xc0, !PT ;  /* 0xffff00000f0f7812 */ /* 0x000fe400078ec0ff */
[C---:B------:R-:W-:Y:S01]  /*75c0*/  FFMA.FTZ R149, R81.reuse, R149, -R154 ;  /* 0x0000009551957223 */ /* 0x040fe2000001089a */
[----:B------:R-:W-:Y:S01]  /*75d0*/  FFMA.FTZ R81, R81, R152, R153 ;  /* 0x0000009851517223 */ /* 0x000fe20000010099 */
[----:B------:R-:W-:Y:S01]  /*75e0*/  LOP3.LUT R152, R151, 0xffff0000, RZ, 0xc0, !PT ;  /* 0xffff000097987812 */ /* 0x000fe200078ec0ff */
[C---:B------:R-:W-:Y:S01]  /*75f0*/  IMAD.U32 R153, R150.reuse, 0x10000, RZ ;  /* 0x0001000096997824 */ /* 0x040fe200078e00ff */
[----:B------:R-:W-:Y:S02]  /*7600*/  LOP3.LUT R151, R53, 0xffff0000, RZ, 0xc0, !PT ;  /* 0xffff000035977812 */ /* 0x000fe400078ec0ff */
[----:B------:R-:W-:-:S02]  /*7610*/  LOP3.LUT R150, R150, 0xffff0000, RZ, 0xc0, !PT ;  /* 0xffff000096967812 */ /* 0x000fc400078ec0ff */
[----:B------:R-:W-:Y:S01]  /*7620*/  LOP3.LUT R55, R12, 0xffff0000, RZ, 0xc0, !PT ;  /* 0xffff00000c377812 */ /* 0x000fe200078ec0ff */
[CC--:B------:R-:W-:Y:S01]  /*7630*/  FMUL.FTZ R53, R83.reuse, R151.reuse ;  /* 0x0000009753357220 */ /* 0x0c0fe20000410000 */
[-C--:B------:R-:W-:Y:S01]  /*7640*/  FMUL.FTZ R83, R83, R152.reuse ;  /* 0x0000009853537220 */ /* 0x080fe20000410000 */
[----:B------:R-:W-:Y:S02]  /*7650*/  PRMT R54, R171, 0x5432, R54 ;  /* 0x00005432ab367816 */ /* 0x000fe40000000036 */
[C---:B------:R-:W-:Y:S01]  /*7660*/  FFMA.FTZ R53, R15.reuse, R152, -R53 ;  /* 0x000000980f357223 */ /* 0x040fe20000010835 */
[----:B------:R-:W-:Y:S01]  /*7670*/  FFMA.FTZ R15, R15, R151, R83 ;  /* 0x000000970f0f7223 */ /* 0x000fe20000010053 */
[C---:B------:R-:W-:Y:S01]  /*7680*/  IMAD.U32 R152, R80.reuse, 0x10000, RZ ;  /* 0x0001000050987824 */ /* 0x040fe200078e00ff */
[----:B------:R-:W-:Y:S01]  /*7690*/  LOP3.LUT R80, R80, 0xffff0000, RZ, 0xc0, !PT ;  /* 0xffff000050507812 */ /* 0x000fe200078ec0ff */
[C---:B------:R-:W-:Y:S01]  /*76a0*/  IMAD.U32 R151, R52.reuse, 0x10000, RZ ;  /* 0x0001000034977824 */ /* 0x040fe200078e00ff */
[----:B------:R-:W-:Y:S01]  /*76b0*/  LOP3.LUT R52, R52, 0xffff0000, RZ, 0xc0, !PT ;  /* 0xffff000034347812 */ /* 0x000fe200078ec0ff */
[----:B------:R-:W-:Y:S01]  /*76c0*/  IMAD.U32 R83, R12, 0x10000, RZ ;  /* 0x000100000c537824 */ /* 0x000fe200078e00ff */
[----:B------:R-:W-:Y:S01]  /*76d0*/  PRMT R40, R169, 0x5432, R40 ;  /* 0x00005432a9287816 */ /* 0x000fe20000000028 */
[C---:B------:R-:W-:Y:S01]  /*76e0*/  FMUL.FTZ R154, R152.reuse, R151 ;  /* 0x00000097989a7220 */ /* 0x040fe20000410000 */
[-C--:B------:R-:W-:Y:S01]  /*76f0*/  FMUL.FTZ R152, R152, R153.reuse ;  /* 0x0000009998987220 */ /* 0x080fe20000410000 */
[C---:B------:R-:W-:Y:S01]  /*7700*/  FMUL.FTZ R12, R80.reuse, R52 ;  /* 0x00000034500c7220 */ /* 0x040fe20000410000 */
[----:B------:R-:W-:Y:S01]  /*7710*/  FMUL.FTZ R80, R80, R150 ;  /* 0x0000009650507220 */ /* 0x000fe20000410000 */
[C---:B------:R-:W-:Y:S01]  /*7720*/  FFMA.FTZ R154, R83.reuse, R153, -R154 ;  /* 0x00000099539a7223 */ /* 0x040fe2000001089a */
[----:B------:R-:W-:Y:S01]  /*7730*/  FFMA.FTZ R152, R83, R151, R152 ;  /* 0x0000009753987223 */ /* 0x000fe20000010098 */
[----:B------:R-:W-:-:S02]  /*7740*/  IMAD.U32 R151, R82, 0x10000, RZ ;  /* 0x0001000052977824 */ /* 0x000fc400078e00ff */
[C---:B------:R-:W-:Y:S01]  /*7750*/  FFMA.FTZ R52, R55.reuse, R52, R80 ;  /* 0x0000003437347223 */ /* 0x040fe20000010050 */
[----:B------:R-:W-:Y:S02]  /*7760*/  IMAD.U32 R80, R54, 0x10000, RZ ;  /* 0x0001000036507824 */ /* 0x000fe400078e00ff */
[----:B------:R-:W-:Y:S01]  /*7770*/  FFMA.FTZ R12, R55, R150, -R12 ;  /* 0x00000096370c7223 */ /* 0x000fe2000001080c */
[----:B------:R-:W-:Y:S01]  /*7780*/  IMAD.U32 R83, R40, 0x10000, RZ ;  /* 0x0001000028537824 */ /* 0x000fe200078e00ff */
[----:B------:R-:W-:Y:S01]  /*7790*/  LOP3.LUT R82, R82, 0xffff0000, RZ, 0xc0, !PT ;  /* 0xffff000052527812 */ /* 0x000fe200078ec0ff */
[C---:B------:R-:W-:Y:S01]  /*77a0*/  FMUL.FTZ R150, R151.reuse, R80 ;  /* 0x0000005097967220 */ /* 0x040fe20000410000 */
[----:B------:R-:W-:Y:S02]  /*77b0*/  IMAD.U32 R55, R14, 0x10000, RZ ;  /* 0x000100000e377824 */ /* 0x000fe400078e00ff */
[-C--:B------:R-:W-:Y:S01]  /*77c0*/  FMUL.FTZ R151, R151, R83.reuse ;  /* 0x0000005397977220 */ /* 0x080fe20000410000 */
[----:B------:R-:W-:Y:S01]  /*77d0*/  LOP3.LUT R54, R54, 0xffff0000, RZ, 0xc0, !PT ;  /* 0xffff000036367812 */ /* 0x000fe200078ec0ff */
[----:B------:R-:W-:-:S02]  /*77e0*/  FFMA.FTZ R150, R55, R83, -R150 ;  /* 0x0000005337967223 */ /* 0x000fc40000010896 */
[----:B------:R-:W-:Y:S01]  /*77f0*/  FFMA.FTZ R151, R55, R80, R151 ;  /* 0x0000005037977223 */ /* 0x000fe20000010097 */
[----:B------:R-:W-:Y:S01]  /*7800*/  LOP3.LUT R40, R40, 0xffff0000, RZ, 0xc0, !PT ;  /* 0xffff000028287812 */ /* 0x000fe200078ec0ff */
[----:B------:R-:W-:Y:S01]  /*7810*/  FMUL.FTZ R55, R82, R54 ;  /* 0x0000003652377220 */ /* 0x000fe20000410000 */
[----:B------:R-:W-:Y:S02]  /*7820*/  LOP3.LUT R14, R14, 0xffff0000, RZ, 0xc0, !PT ;  /* 0xffff00000e0e7812 */ /* 0x000fe400078ec0ff */
[----:B------:R-:W-:Y:S01]  /*7830*/  F2FP.BF16.F32.PACK_AB R41, R41, R43 ;  /* 0x0000002b2929723e */ /* 0x000fe200000010ff */
[-C--:B------:R-:W-:Y:S01]  /*7840*/  FMUL.FTZ R82, R82, R40.reuse ;  /* 0x0000002852527220 */ /* 0x080fe20000410000 */
[----:B------:R-:W-:Y:S01]  /*7850*/  F2FP.BF16.F32.PACK_AB R53, R53, R149 ;  /* 0x000000953535723e */ /* 0x000fe200000010ff */
[C---:B------:R-:W-:Y:S01]  /*7860*/  FFMA.FTZ R55, R14.reuse, R40, -R55 ;  /* 0x000000280e377223 */ /* 0x040fe20000010837 */
[----:B------:R-:W-:Y:S01]  /*7870*/  F2FP.BF16.F32.PACK_AB R42, R13, R42 ;  /* 0x0000002a0d2a723e */ /* 0x000fe200000010ff */
[----:B------:R-:W-:Y:S01]  /*7880*/  FFMA.FTZ R82, R14, R54, R82 ;  /* 0x000000360e527223 */ /* 0x000fe20000010052 */
[----:B------:R-:W-:Y:S01]  /*7890*/  F2FP.BF16.F32.PACK_AB R52, R52, R152 ;  /* 0x000000983434723e */ /* 0x000fe200000010ff */
[----:B------:R-:W-:Y:S01]  /*78a0*/  IMAD.MOV.U32 R13, RZ, RZ, R41 ;  /* 0x000000ffff0d7224 */ /* 0x000fe200078e0029 */
[----:B------:R-:W-:-:S02]  /*78b0*/  F2FP.BF16.F32.PACK_AB R55, R55, R150 ;  /* 0x000000963737723e */ /* 0x000fc400000010ff */
[----:B------:R-:W-:Y:S01]  /*78c0*/  F2FP.BF16.F32.PACK_AB R83, R15, R81 ;  /* 0x000000510f53723e */ /* 0x000fe200000010ff */
[----:B------:R-:W-:Y:S01]  /*78d0*/  IMAD.MOV.U32 R80, RZ, RZ, R52 ;  /* 0x000000ffff507224 */ /* 0x000fe200078e0034 */
[----:B------:R-:W-:Y:S01]  /*78e0*/  F2FP.BF16.F32.PACK_AB R12, R12, R154 ;  /* 0x0000009a0c0c723e */ /* 0x000fe200000010ff */
[----:B------:R-:W-:Y:S01]  /*78f0*/  IMAD.MOV.U32 R81, RZ, RZ, R42 ;  /* 0x000000ffff517224 */ /* 0x000fe200078e002a */
[----:B------:R-:W-:Y:S01]  /*7900*/  F2FP.BF16.F32.PACK_AB R82, R82, R151 ;  /* 0x000000975252723e */ /* 0x000fe200000010ff */
[----:B------:R-:W-:Y:S02]  /*7910*/  IMAD.MOV.U32 R14, RZ, RZ, R55 ;  /* 0x000000ffff0e7224 */ /* 0x000fe400078e0037 */
[----:B------:R-:W-:-:S07]  /*7920*/  IMAD.MOV.U32 R15, RZ, RZ, R53 ;  /* 0x000000ffff0f7224 */ /* 0x000fce00078e0035 */
.L_x_2772:
[----:B------:R-:W-:Y:S05]  /*7930*/  BSYNC B3 ;  /* 0x0000000000037941 */ /* 0x000fea0003800000 */
.L_x_2771:
[C---:B------:R-:W-:Y:S01]  /*7940*/  ISETP.GE.AND P3, PT, R148.reuse, R132, PT ;  /* 0x000000849400720c */ /* 0x040fe20003f66270 */
[----:B------:R-:W-:Y:S02]  /*7950*/  ULDC.64 UR4, c[0x0][0x208] ;  /* 0x0000820000047ab9 */ /* 0x000fe40000000a00 */
[----:B---3--:R3:W-:Y:S10]  /*7960*/  ST.E.128 desc[UR4][R120.64], R12 ;  /* 0x0000000c78007985 */ /* 0x0087f4000c101d04 */
[----:B------:R-:W-:-:S05]  /*7970*/  @!P3 IMAD.WIDE R40, R148, 0x2, R116 ;  /* 0x000000029428b825 */ /* 0x000fca00078e0274 */
[----:B--2---:R3:W-:Y:S02]  /*7980*/  @!P3 ST.E.128 desc[UR4][R40.64], R80 ;  /* 0x000000502800b985 */ /* 0x0047e4000c101d04 */
.L_x_2770:
[----:B------:R-:W-:Y:S05]  /*7990*/  BSYNC B2 ;  /* 0x0000000000027941 */ /* 0x000fea0003800000 */
.L_x_2769:
        /* <DEDUP_REMOVED lines=37> */
[----:B------:R-:W-:Y:S01]  /*7bf0*/  FMUL.FTZ R121, R120, R83 ;  /* 0x0000005378797220 */ /* 0x000fe20000410000 */
[----:B------:R-:W-:Y:S01]  /*7c00*/  SHF.R.U64 R48, R48, 0x10, R49 ;  /* 0x0000001030307819 */ /* 0x000fe20000001231 */
[-C--:B------:R-:W-:Y:S01]  /*7c10*/  FMUL.FTZ R120, R120, R82.reuse ;  /* 0x0000005278787220 */ /* 0x080fe20000410000 */
[----:B------:R-:W-:Y:S01]  /*7c20*/  PRMT R37, R164, 0x5410, R37 ;  /* 0x00005410a4257816 */ /* 0x000fe20000000025 */
        /* <DEDUP_REMOVED lines=9> */
[----:B------:R-:W-:-:S02]  /*7cc0*/  SHF.R.U64 R38, R38, 0x10, R39 ;  /* 0x0000001026267819 */ /* 0x000fc40000001227 */
[C---:B------:R-:W-:Y:S01]  /*7cd0*/  FFMA.FTZ R55, R13.reuse, R83, -R55 ;  /* 0x000000530d377223 */ /* 0x040fe20000010837 */
[----:B------:R-:W-:Y:S01]  /*7ce0*/  FFMA.FTZ R13, R13, R80, R41 ;  /* 0x000000500d0d7223 */ /* 0x000fe20000010029 */
[----:B------:R-:W-:Y:S01]  /*7cf0*/  SHF.R.U32.HI R41, RZ, 0x10, R51 ;  /* 0x00000010ff297819 */ /* 0x000fe20000011633 */
[----:B------:R-:W-:Y:S01]  /*7d00*/  IMAD.U32 R83, R15, 0x10000, RZ ;  /* 0x000100000f537824 */ /* 0x000fe200078e00ff */
[----:B------:R-:W-:Y:S01]  /*7d10*/  SHF.R.U32.HI R80, RZ, 0x10, R39 ;  /* 0x00000010ff507819 */ /* 0x000fe20000011627 */
[----:B------:R-:W-:Y:S01]  /*7d20*/  IMAD.U32 R39, R14, 0x10000, RZ ;  /* 0x000100000e277824 */ /* 0x000fe200078e00ff */
        /* <DEDUP_REMOVED lines=8> */
[----:B------:R-:W-:Y:S01]  /*7db0*/  PRMT R50, R164, 0x5432, R50 ;  /* 0x00005432a4327816 */ /* 0x000fe20000000032 */
[-C--:B------:R-:W-:Y:S01]  /*7dc0*/  FMUL.FTZ R49, R43, R41.reuse ;  /* 0x000000292b317220 */ /* 0x080fe20000410000 */
[----:B------:R-:W-:Y:S01]  /*7dd0*/  FMUL.FTZ R121, R121, R148 ;  /* 0x0000009479797220 */ /* 0x000fe20000410000 */
[----:B------:R-:W-:Y:S01]  /*7de0*/  FMUL.FTZ R43, R43, R36 ;  /* 0x000000242b2b7220 */ /* 0x000fe20000410000 */
[----:B------:R-:W-:Y:S01]  /*7df0*/  FFMA.FTZ R148, R83, R148, -R149 ;  /* 0x0000009453947223 */ /* 0x000fe20000010895 */
[----:B------:R-:W-:Y:S01]  /*7e00*/  FFMA.FTZ R36, R15, R36, -R49 ;  /* 0x000000240f247223 */ /* 0x000fe20000010831 */
[----:B------:R-:W-:Y:S01]  /*7e10*/  FFMA.FTZ R121, R83, R120, R121 ;  /* 0x0000007853797223 */ /* 0x000fe20000010079 */
[----:B------:R-:W-:Y:S01]  /*7e20*/  FFMA.FTZ R15, R15, R41, R43 ;  /* 0x000000290f0f7223 */ /* 0x000fe2000001002b */
[----:B------:R-:W-:Y:S01]  /*7e30*/  PRMT R41, R166, 0x5432, R48 ;  /* 0x00005432a6297816 */ /* 0x000fe20000000030 */
[C---:B------:R-:W-:Y:S01]  /*7e40*/  IMAD.U32 R83, R40.reuse, 0x10000, RZ ;  /* 0x0001000028537824 */ /* 0x040fe200078e00ff */
[----:B------:R-:W-:Y:S01]  /*7e50*/  LOP3.LUT R40, R40, 0xffff0000, RZ, 0xc0, !PT ;  /* 0xffff000028287812 */ /* 0x000fe200078ec0ff */
[C---:B------:R-:W-:Y:S01]  /*7e60*/  IMAD.U32 R49, R37.reuse, 0x10000, RZ ;  /* 0x0001000025317824 */ /* 0x040fe200078e00ff */
[----:B------:R-:W-:Y:S01]  /*7e70*/  LOP3.LUT R37, R37, 0xffff0000, RZ, 0xc0, !PT ;  /* 0xffff000025257812 */ /* 0x000fe200078ec0ff */
[C---:B------:R-:W-:Y:S01]  /*7e80*/  IMAD.U32 R48, R41.reuse, 0x10000, RZ ;  /* 0x0001000029307824 */ /* 0x040fe200078e00ff */
[----:B------:R-:W-:Y:S01]  /*7e90*/  LOP3.LUT R41, R41, 0xffff0000, RZ, 0xc0, !PT ;  /* 0xffff000029297812 */ /* 0x000fe200078ec0ff */
[C---:B------:R-:W-:Y:S01]  /*7ea0*/  IMAD.U32 R43, R12.reuse, 0x10000, RZ ;  /* 0x000100000c2b7824 */ /* 0x040fe200078e00ff */
[----:B------:R-:W-:Y:S01]  /*7eb0*/  LOP3.LUT R12, R12, 0xffff0000, RZ, 0xc0, !PT ;  /* 0xffff00000c0c7812 */ /* 0x000fe200078ec0ff */
[C---:B------:R-:W-:Y:S01]  /*7ec0*/  FMUL.FTZ R80, R83.reuse, R48 ;  /* 0x0000003053507220 */ /* 0x040fe20000410000 */
[----:B------:R-:W-:Y:S01]  /*7ed0*/  FMUL.FTZ R83, R83, R49 ;  /* 0x0000003153537220 */ /* 0x000fe20000410000 */
[----:B------:R-:W-:-:S02]  /*7ee0*/  PRMT R38, R165, 0x5432, R38 ;  /* 0x00005432a5267816 */ /* 0x000fc40000000026 */
[C---:B------:R-:W-:Y:S01]  /*7ef0*/  FFMA.FTZ R80, R43.reuse, R49, -R80 ;  /* 0x000000312b507223 */ /* 0x040fe20000010850 */
[----:B------:R-:W-:Y:S01]  /*7f00*/  FFMA.FTZ R83, R43, R48, R83 ;  /* 0x000000302b537223 */ /* 0x000fe20000010053 */
[----:B------:R-:W-:Y:S01]  /*7f10*/  FMUL.FTZ R48, R40, R41 ;  /* 0x0000002928307220 */ /* 0x000fe20000410000 */
[----:B------:R-:W-:Y:S01]  /*7f20*/  LOP3.LUT R43, R14, 0xffff0000, RZ, 0xc0, !PT ;  /* 0xffff00000e2b7812 */ /* 0x000fe200078ec0ff */
[-C--:B------:R-:W-:Y:S01]  /*7f30*/  FMUL.FTZ R40, R40, R37.reuse ;  /* 0x0000002528287220 */ /* 0x080fe20000410000 */
        /* <DEDUP_REMOVED lines=8> */
[C---:B------:R-:W-:Y:S01]  /*7fc0*/  FMUL.FTZ R12, R14.reuse, R37 ;  /* 0x000000250e0c7220 */ /* 0x040fe20000410000 */
[-C--:B------:R-:W-:Y:S01]  /*7fd0*/  FMUL.FTZ R41, R14, R49.reuse ;  /* 0x000000310e297220 */ /* 0x080fe20000410000 */
[C---:B------:R-:W-:Y:S01]  /*7fe0*/  FMUL.FTZ R14, R42.reuse, R50 ;  /* 0x000000322a0e7220 */ /* 0x040fe20000410000 */
[----:B------:R-:W-:Y:S01]  /*7ff0*/  F2FP.BF16.F32.PACK_AB R55, R55, R82 ;  /* 0x000000523737723e */ /* 0x000fe200000010ff */
[-C--:B------:R-:W-:Y:S01]  /*8000*/  FMUL.FTZ R42, R42, R38.reuse ;  /* 0x000000262a2a7220 */ /* 0x080fe20000410000 */
[C---:B------:R-:W-:Y:S01]  /*8010*/  FFMA.FTZ R12, R39.reuse, R49, -R12 ;  /* 0x00000031270c7223 */ /* 0x040fe2000001080c */
[----:B------:R-:W-:Y:S01]  /*8020*/  FFMA.FTZ R41, R39, R37, R41 ;  /* 0x0000002527297223 */ /* 0x000fe20000010029 */
[C---:B------:R-:W-:Y:S01]  /*8030*/  FFMA.FTZ R14, R43.reuse, R38, -R14 ;  /* 0x000000262b0e7223 */ /* 0x040fe2000001080e */
[----:B------:R-:W-:Y:S01]  /*8040*/  FFMA.FTZ R42, R43, R50, R42 ;  /* 0x000000322b2a7223 */ /* 0x000fe2000001002a */
[----:B------:R-:W-:-:S02]  /*8050*/  F2FP.BF16.F32.PACK_AB R36, R36, R148 ;  /* 0x000000942424723e */ /* 0x000fc400000010ff */
[----:B------:R-:W-:Y:S01]  /*8060*/  F2FP.BF16.F32.PACK_AB R81, R13, R81 ;  /* 0x000000510d51723e */ /* 0x000fe200000010ff */
[----:B------:R-:W-:Y:S01]  /*8070*/  IMAD.MOV.U32 R13, RZ, RZ, R55 ;  /* 0x000000ffff0d7224 */ /* 0x000fe200078e0037 */
[----:B------:R-:W-:Y:S01]  /*8080*/  F2FP.BF16.F32.PACK_AB R121, R15, R121 ;  /* 0x000000790f79723e */ /* 0x000fe200000010ff */
[----:B------:R-:W-:Y:S01]  /*8090*/  IMAD.MOV.U32 R15, RZ, RZ, R36 ;  /* 0x000000ffff0f7224 */ /* 0x000fe200078e0024 */
[----:B------:R-:W-:Y:S02]  /*80a0*/  F2FP.BF16.F32.PACK_AB R48, R48, R80 ;  /* 0x000000503030723e */ /* 0x000fe400000010ff */
[----:B------:R-:W-:Y:S01]  /*80b0*/  F2FP.BF16.F32.PACK_AB R14, R14, R12 ;  /* 0x0000000c0e0e723e */ /* 0x000fe200000010ff */
[----:B------:R-:W-:Y:S01]  /*80c0*/  IMAD.MOV.U32 R43, RZ, RZ, R121 ;  /* 0x000000ffff2b7224 */ /* 0x000fe200078e0079 */
[----:B------:R-:W-:Y:S01]  /*80d0*/  F2FP.BF16.F32.PACK_AB R42, R42, R41 ;  /* 0x000000292a2a723e */ /* 0x000fe200000010ff */
[----:B------:R-:W-:Y:S01]  /*80e0*/  IMAD.MOV.U32 R12, RZ, RZ, R48 ;  /* 0x000000ffff0c7224 */ /* 0x000fe200078e0030 */
[----:B------:R-:W-:Y:S01]  /*80f0*/  F2FP.BF16.F32.PACK_AB R40, R40, R83 ;  /* 0x000000532828723e */ /* 0x000fe200000010ff */
[----:B------:R-:W-:-:S07]  /*8100*/  IMAD.MOV.U32 R41, RZ, RZ, R81 ;  /* 0x000000ffff297224 */ /* 0x000fce00078e0051 */
.L_x_2776:
[----:B------:R-:W-:Y:S05]  /*8110*/  BSYNC B3 ;  /* 0x0000000000037941 */ /* 0x000fea0003800000 */
.L_x_2775:
[C---:B------:R-:W-:Y:S01]  /*8120*/  ISETP.GE.AND P3, PT, R54.reuse, R132, PT ;  /* 0x000000843600720c */ /* 0x040fe20003f66270 */
[----:B------:R-:W-:Y:S02]  /*8130*/  ULDC.64 UR4, c[0x0][0x208] ;  /* 0x0000820000047ab9 */ /* 0x000fe40000000a00 */
[----:B--2---:R4:W-:Y:S10]  /*8140*/  ST.E.128 desc[UR4][R52.64], R12 ;  /* 0x0000000c34007985 */ /* 0x0049f4000c101d04 */
[----:B------:R-:W-:-:S05]  /*8150*/  @!P3 IMAD.WIDE R36, R54, 0x2, R116 ;  /* 0x000000023624b825 */ /* 0x000fca00078e0274 */
[----:B---3--:R4:W-:Y:S02]  /*8160*/  @!P3 ST.E.128 desc[UR4][R36.64], R40 ;  /* 0x000000282400b985 */ /* 0x0089e4000c101d04 */
.L_x_2774:
[----:B------:R-:W-:Y:S05]  /*8170*/  BSYNC B2 ;  /* 0x0000000000027941 */ /* 0x000fea0003800000 */
.L_x_2773:
        /* <DEDUP_REMOVED lines=31> */
[----:B------:R-:W-:Y:S01]  /*8370*/  SHF.R.U64 R35, R44, 0x10, R45 ;  /* 0x000000102c237819 */ /* 0x000fe2000000122d */
[----:B--2---:R-:W-:Y:S01]  /*8380*/  IMAD.U32 R51, R15, 0x10000, RZ ;  /* 0x000100000f337824 */ /* 0x004fe200078e00ff */
[----:B------:R-:W-:Y:S01]  /*8390*/  SHF.R.U64 R32, R32, 0x10, R33 ;  /* 0x0000001020207819 */ /* 0x000fe20000001221 */
[----:B------:R-:W-:Y:S01]  /*83a0*/  IMAD.U32 R53, R38, 0x10000, RZ ;  /* 0x0001000026357824 */ /* 0x000fe200078e00ff */
[----:B------:R-:W-:Y:S01]  /*83b0*/  SHF.R.U32.HI R44, RZ, 0x10, R45 ;  /* 0x00000010ff2c7819 */ /* 0x000fe2000001162d */
        /* <DEDUP_REMOVED lines=9> */
[C---:B------:R-:W-:Y:S02]  /*8450*/  PRMT R35, R161.reuse, 0x5432, R35 ;  /* 0x00005432a1237816 */ /* 0x040fe40000000023 */
[----:B------:R-:W-:Y:S01]  /*8460*/  PRMT R161, R161, 0x5410, R43 ;  /* 0x00005410a1a17816 */ /* 0x000fe2000000002b */
[CC--:B------:R-:W-:Y:S01]  /*8470*/  FMUL.FTZ R43, R48.reuse, R54.reuse ;  /* 0x00000036302b7220 */ /* 0x0c0fe20000410000 */
[----:B------:R-:W-:Y:S01]  /*8480*/  LOP3.LUT R49, R37, 0xffff0000, RZ, 0xc0, !PT ;  /* 0xffff000025317812 */ /* 0x000fe200078ec0ff */
[-C--:B------:R-:W-:Y:S01]  /*8490*/  FMUL.FTZ R48, R48, R55.reuse ;  /* 0x0000003730307220 */ /* 0x080fe20000410000 */
[----:B------:R-:W-:Y:S01]  /*84a0*/  LOP3.LUT R44, R44, 0xffff0000, RZ, 0xc0, !PT ;  /* 0xffff00002c2c7812 */ /* 0x000fe200078ec0ff */
[C---:B------:R-:W-:Y:S01]  /*84b0*/  FFMA.FTZ R43, R45.reuse, R55, -R43 ;  /* 0x000000372d2b7223 */ /* 0x040fe2000001082b */
[----:B------:R-:W-:Y:S01]  /*84c0*/  PRMT R42, R160, 0x5432, R42 ;  /* 0x00005432a02a7816 */ /* 0x000fe2000000002a */
[----:B------:R-:W-:Y:S01]  /*84d0*/  FFMA.FTZ R48, R45, R54, R48 ;  /* 0x000000362d307223 */ /* 0x000fe20000010030 */
[----:B------:R-:W-:Y:S01]  /*84e0*/  PRMT R46, R162, 0x5410, R46 ;  /* 0x00005410a22e7816 */ /* 0x000fe2000000002e */
[-C--:B------:R-:W-:Y:S01]  /*84f0*/  FMUL.FTZ R80, R49, R44.reuse ;  /* 0x0000002c31507220 */ /* 0x080fe20000410000 */
[----:B------:R-:W-:Y:S01]  /*8500*/  LOP3.LUT R33, R33, 0xffff0000, RZ, 0xc0, !PT ;  /* 0xffff000021217812 */ /* 0x000fe200078ec0ff */
[----:B------:R-:W-:Y:S01]  /*8510*/  IMAD.U32 R45, R42, 0x10000, RZ ;  /* 0x000100002a2d7824 */ /* 0x000fe200078e00ff */
[----:B------:R-:W-:Y:S01]  /*8520*/  LOP3.LUT R47, R13, 0xffff0000, RZ, 0xc0, !PT ;  /* 0xffff00000d2f7812 */ /* 0x000fe200078ec0ff */
[----:B------:R-:W-:Y:S01]  /*8530*/  IMAD.U32 R55, R46, 0x10000, RZ ;  /* 0x000100002e377824 */ /* 0x000fe200078e00ff */
[----:B------:R-:W-:Y:S01]  /*8540*/  PRMT R32, R163, 0x5410, R32 ;  /* 0x00005410a3207816 */ /* 0x000fe20000000020 */
[----:B------:R-:W-:Y:S01]  /*8550*/  FMUL.FTZ R49, R49, R33 ;  /* 0x0000002131317220 */ /* 0x000fe20000410000 */
[----:B------:R-:W-:Y:S01]  /*8560*/  LOP3.LUT R39, R39, 0xffff0000, RZ, 0xc0, !PT ;  /* 0xffff000027277812 */ /* 0x000fe200078ec0ff */
[----:B------:R-:W-:Y:S01]  /*8570*/  IMAD.U32 R37, R36, 0x10000, RZ ;  /* 0x0001000024257824 */ /* 0x000fe200078e00ff */
[----:B------:R-:W-:Y:S01]  /*8580*/  LOP3.LUT R46, R46, 0xffff0000, RZ, 0xc0, !PT ;  /* 0xffff00002e2e7812 */ /* 0x000fe200078ec0ff */
[----:B------:R-:W-:Y:S01]  /*8590*/  FFMA.FTZ R49, R47, R44, R49 ;  /* 0x0000002c2f317223 */ /* 0x000fe20000010031 */
[----:B------:R-:W-:Y:S01]  /*85a0*/  LOP3.LUT R42, R42, 0xffff0000, RZ, 0xc0, !PT ;  /* 0xffff00002a2a7812 */ /* 0x000fe200078ec0ff */
[----:B------:R-:W-:-:S02]  /*85b0*/  IMAD.U32 R54, R35, 0x10000, RZ ;  /* 0x0001000023367824 */ /* 0x000fc400078e00ff */
[----:B------:R-:W-:Y:S01]  /*85c0*/  FFMA.FTZ R80, R47, R33, -R80 ;  /* 0x000000212f507223 */ /* 0x000fe20000010850 */
[----:B------:R-:W-:Y:S02]  /*85d0*/  IMAD.U32 R44, R32, 0x10000, RZ ;  /* 0x00010000202c7824 */ /* 0x000fe400078e00ff */
[C---:B------:R-:W-:Y:S01]  /*85e0*/  FMUL.FTZ R120, R39.reuse, R46 ;  /* 0x0000002e27787220 */ /* 0x040fe20000410000 */
[----:B------:R-:W-:Y:S01]  /*85f0*/  FMUL.FTZ R82, R39, R42 ;  /* 0x0000002a27527220 */ /* 0x000fe20000410000 */
[----:B------:R-:W-:Y:S01]  /*8600*/  LOP3.LUT R36, R36, 0xffff0000, RZ, 0xc0, !PT ;  /* 0xffff000024247812 */ /* 0x000fe200078ec0ff */
[----:B------:R-:W-:Y:S01]  /*8610*/  FMUL.FTZ R33, R52, R55 ;  /* 0x0000003734217220 */ /* 0x000fe20000410000 */
[----:B------:R-:W-:Y:S01]  /*8620*/  LOP3.LUT R35, R35, 0xffff0000, RZ, 0xc0, !PT ;  /* 0xffff000023237812 */ /* 0x000fe200078ec0ff */
[----:B------:R-:W-:Y:S01]  /*8630*/  IMAD.U32 R13, R12, 0x10000, RZ ;  /* 0x000100000c0d7824 */ /* 0x000fe200078e00ff */
[----:B------:R-:W-:Y:S01]  /*8640*/  LOP3.LUT R39, R32, 0xffff0000, RZ, 0xc0, !PT ;  /* 0xffff000020277812 */ /* 0x000fe200078ec0ff */
[C---:B------:R-:W-:Y:S01]  /*8650*/  FMUL.FTZ R32, R37.reuse, R54 ;  /* 0x0000003625207220 */ /* 0x040fe20000410000 */
[-C--:B------:R-:W-:Y:S01]  /*8660*/  FMUL.FTZ R37, R37, R44.reuse ;  /* 0x0000002c25257220 */ /* 0x080fe20000410000 */
[----:B------:R-:W-:Y:S01]  /*8670*/  LOP3.LUT R12, R12, 0xffff0000, RZ, 0xc0, !PT ;  /* 0xffff00000c0c7812 */ /* 0x000fe200078ec0ff */
[-C--:B------:R-:W-:Y:S01]  /*8680*/  FMUL.FTZ R52, R52, R45.reuse ;  /* 0x0000002d34347220 */ /* 0x080fe20000410000 */
[----:B------:R-:W-:Y:S01]  /*8690*/  FFMA.FTZ R33, R51, R45, -R33 ;  /* 0x0000002d33217223 */ /* 0x000fe20000010821 */
[----:B------:R-:W-:Y:S01]  /*86a0*/  FMUL.FTZ R45, R36, R35 ;  /* 0x00000023242d7220 */ /* 0x000fe20000410000 */
[----:B------:R-:W-:Y:S01]  /*86b0*/  PRMT R34, R163, 0x5432, R34 ;  /* 0x00005432a3227816 */ /* 0x000fe20000000022 */
[C---:B------:R-:W-:Y:S01]  /*86c0*/  FFMA.FTZ R32, R13.reuse, R44, -R32 ;  /* 0x0000002c0d207223 */ /* 0x040fe20000010820 */
[----:B------:R-:W-:Y:S01]  /*86d0*/  FFMA.FTZ R37, R13, R54, R37 ;  /* 0x000000360d257223 */ /* 0x000fe20000010025 */
[----:B------:R-:W-:Y:S01]  /*86e0*/  LOP3.LUT R15, R15, 0xffff0000, RZ, 0xc0, !PT ;  /* 0xffff00000f0f7812 */ /* 0x000fe200078ec0ff */
[C---:B------:R-:W-:Y:S01]  /*86f0*/  IMAD.U32 R13, R161.reuse, 0x10000, RZ ;  /* 0x00010000a10d7824 */ /* 0x040fe200078e00ff */
[----:B------:R-:W-:Y:S01]  /*8700*/  LOP3.LUT R38, R38, 0xffff0000, RZ, 0xc0, !PT ;  /* 0xffff000026267812 */ /* 0x000fe200078ec0ff */
[-C--:B------:R-:W-:Y:S01]  /*8710*/  FMUL.FTZ R47, R36, R39.reuse ;  /* 0x00000027242f7220 */ /* 0x080fe20000410000 */
[----:B------:R-:W-:Y:S01]  /*8720*/  LOP3.LUT R161, R161, 0xffff0000, RZ, 0xc0, !PT ;  /* 0xffff0000a1a17812 */ /* 0x000fe200078ec0ff */
[----:B------:R-:W-:Y:S01]  /*8730*/  FFMA.FTZ R45, R12, R39, -R45 ;  /* 0x000000270c2d7223 */ /* 0x000fe2000001082d */
[C---:B------:R-:W-:Y:S01]  /*8740*/  LOP3.LUT R39, R34.reuse, 0xffff0000, RZ, 0xc0, !PT ;  /* 0xffff000022277812 */ /* 0x040fe200078ec0ff */
[----:B------:R-:W-:Y:S01]  /*8750*/  IMAD.U32 R36, R34, 0x10000, RZ ;  /* 0x0001000022247824 */ /* 0x000fe200078e00ff */
[----:B------:R-:W-:Y:S01]  /*8760*/  LOP3.LUT R14, R14, 0xffff0000, RZ, 0xc0, !PT ;  /* 0xffff00000e0e7812 */ /* 0x000fe200078ec0ff */
[----:B------:R-:W-:Y:S01]  /*8770*/  FFMA.FTZ R42, R15, R42, -R120 ;  /* 0x0000002a0f2a7223 */ /* 0x000fe20000010878 */
[----:B------:R-:W-:Y:S01]  /*8780*/  FFMA.FTZ R12, R12, R35, R47 ;  /* 0x000000230c0c7223 */ /* 0x000fe2000001002f */
[----:B------:R-:W-:Y:S01]  /*8790*/  FFMA.FTZ R52, R51, R55, R52 ;  /* 0x0000003733347223 */ /* 0x000fe20000010034 */
[----:B------:R-:W-:Y:S01]  /*87a0*/  FFMA.FTZ R15, R15, R46, R82 ;  /* 0x0000002e0f0f7223 */ /* 0x000fe20000010052 */
[C---:B------:R-:W-:Y:S01]  /*87b0*/  FMUL.FTZ R47, R38.reuse, R161 ;  /* 0x000000a1262f7220 */ /* 0x040fe20000410000 */
[C---:B------:R-:W-:Y:S01]  /*87c0*/  FMUL.FTZ R35, R53.reuse, R13 ;  /* 0x0000000d35237220 */ /* 0x040fe20000410000 */
[-C--:B------:R-:W-:Y:S01]  /*87d0*/  FMUL.FTZ R34, R53, R36.reuse ;  /* 0x0000002435227220 */ /* 0x080fe20000410000 */
[-C--:B------:R-:W-:Y:S01]  /*87e0*/  FMUL.FTZ R38, R38, R39.reuse ;  /* 0x0000002726267220 */ /* 0x080fe20000410000 */
[----:B------:R-:W-:Y:S01]  /*87f0*/  FFMA.FTZ R47, R14, R39, -R47 ;  /* 0x000000270e2f7223 */ /* 0x000fe2000001082f */
[C---:B------:R-:W-:Y:S01]  /*8800*/  FFMA.FTZ R36, R50.reuse, R36, -R35 ;  /* 0x0000002432247223 */ /* 0x040fe20000010823 */
[----:B------:R-:W-:Y:S01]  /*8810*/  F2FP.BF16.F32.PACK_AB R39, R15, R52 ;  /* 0x000000340f27723e */ /* 0x000fe200000010ff */
        /* <DEDUP_REMOVED lines=8> */
[----:B------:R-:W-:Y:S01]  /*88a0*/  IMAD.MOV.U32 R36, RZ, RZ, R15 ;  /* 0x000000ffff247224 */ /* 0x000fe200078e000f */
[----:B------:R-:W-:Y:S01]  /*88b0*/  F2FP.BF16.F32.PACK_AB R38, R38, R13 ;  /* 0x0000000d2626723e */ /* 0x000fe200000010ff */
[----:B------:R-:W-:-:S02]  /*88c0*/  IMAD.MOV.U32 R12, RZ, RZ, R42 ;  /* 0x000000ffff0c7224 */ /* 0x000fc400078e002a */
[----:B------:R-:W-:Y:S02]  /*88d0*/  IMAD.MOV.U32 R13, RZ, RZ, R43 ;  /* 0x000000ffff0d7224 */ /* 0x000fe400078e002b */
[----:B------:R-:W-:Y:S02]  /*88e0*/  IMAD.MOV.U32 R37, RZ, RZ, R48 ;  /* 0x000000ffff257224 */ /* 0x000fe400078e0030 */
[----:B------:R-:W-:-:S07]  /*88f0*/  IMAD.MOV.U32 R15, RZ, RZ, R33 ;  /* 0x000000ffff0f7224 */ /* 0x000fce00078e0021 */
.L_x_2778:
[----:B------:R-:W-:Y:S05]  /*8900*/  BSYNC B2 ;  /* 0x0000000000027941 */ /* 0x000fea0003800000 */
.L_x_2777:
[C---:B------:R-:W-:Y:S01]  /*8910*/  ISETP.GE.AND P3, PT, R11.reuse, R132, PT ;  /* 0x000000840b00720c */ /* 0x040fe20003f66270 */
[----:B------:R-:W-:Y:S02]  /*8920*/  ULDC.64 UR4, c[0x0][0x208] ;  /* 0x0000820000047ab9 */ /* 0x000fe40000000a00 */
[----:B--2---:R2:W-:Y:S10]  /*8930*/  ST.E.128 desc[UR4][R40.64], R12 ;  /* 0x0000000c28007985 */ /* 0x0045f4000c101d04 */
[----:B------:R-:W-:-:S05]  /*8940*/  @!P3 IMAD.WIDE R116, R11, 0x2, R116 ;  /* 0x000000020b74b825 */ /* 0x000fca00078e0274 */
[----:B---3--:R2:W-:Y:S02]  /*8950*/  @!P3 ST.E.128 desc[UR4][R116.64], R36 ;  /* 0x000000247400b985 */ /* 0x0085e4000c101d04 */
.L_x_2768:
[----:B------:R-:W-:Y:S05]  /*8960*/  BSYNC B1 ;  /* 0x0000000000017941 */ /* 0x000fea0003800000 */
.L_x_2767:
[----:B------:R-:W-:-:S03]  /*8970*/  UMOV UR4, 0xffffffff ;  /* 0xffffffff00047882 */ /* 0x000fc60000000000 */
[----:B------:R-:W-:Y:S05]  /*8980*/  BRA.DIV UR4, `(.L_x_2779) ;  /* 0x000001c204b47947 */ /* 0x000fea000b800000 */
[----:B0-----:R-:W0:Y:S04]  /*8990*/  SHFL.IDX PT, R115, R115, 0x1, 0x1c1f ;  /* 0x003c1f0073737f89 */ /* 0x001e2800000e0000 */
[----:B--2-4-:R2:W4:Y:S02]  /*89a0*/  SHFL.IDX PT, R36, R118, 0x1, 0x1c1f ;  /* 0x003c1f0076247f89 */ /* 0x01452400000e0000 */
.L_x_3069:
        /* <DEDUP_REMOVED lines=17> */
[----:B------:R-:W-:-:S02]  /*8ac0*/  ISETP.GE.AND P3, PT, R41, R132, PT ;  /* 0x000000842900720c */ /* 0x000fc40003f66270 */
        /* <DEDUP_REMOVED lines=15> */
[----:B------:R-:W-:Y:S01]  /*8bc0*/  SHF.R.U64 R44, R76, 0x10, R77 ;  /* 0x000000104c2c7819 */ /* 0x000fe2000000124d */
[----:B------:R-:W-:Y:S01]  /*8bd0*/  IMAD.U32 R52, R35, 0x10000, RZ ;  /* 0x0001000023347824 */ /* 0x000fe200078e00ff */
[----:B------:R-:W-:Y:S01]  /*8be0*/  SHF.R.U32.HI R64, RZ, 0x10, R65 ;  /* 0x00000010ff407819 */ /* 0x000fe20000011641 */
[----:B---3--:R-:W-:Y:S01]  /*8bf0*/  IMAD.U32 R50, R15, 0x10000, RZ ;  /* 0x000100000f327824 */ /* 0x008fe200078e00ff */
[----:B------:R-:W-:Y:S01]  /*8c00*/  SHF.R.U32.HI R76, RZ, 0x10, R77 ;  /* 0x00000010ff4c7819 */ /* 0x000fe2000001164d */
[----:B------:R-:W-:Y:S01]  /*8c10*/  IMAD.U32 R45, R13, 0x10000, RZ ;  /* 0x000100000d2d7824 */ /* 0x000fe200078e00ff */
[----:B------:R-:W-:Y:S01]  /*8c20*/  PRMT R64, R157, 0x5432, R64 ;  /* 0x000054329d407816 */ /* 0x000fe20000000040 */
[----:B------:R-:W-:Y:S01]  /*8c30*/  IMAD.U32 R49, R14, 0x10000, RZ ;  /* 0x000100000e317824 */ /* 0x000fe200078e00ff */
[----:B------:R-:W-:-:S02]  /*8c40*/  PRMT R76, R159, 0x5432, R76 ;  /* 0x000054329f4c7816 */ /* 0x000fc4000000004c */
[----:B------:R-:W-:Y:S02]  /*8c50*/  SHF.R.U64 R43, R78, 0x10, R79 ;  /* 0x000000104e2b7819 */ /* 0x000fe4000000124f */
[----:B0-----:R-:W-:Y:S01]  /*8c60*/  SHF.R.U64 R11, R66, 0x10, R67 ;  /* 0x00000010420b7819 */ /* 0x001fe20000001243 */
[----:B------:R-:W-:Y:S01]  /*8c70*/  IMAD.U32 R54, R76, 0x10000, RZ ;  /* 0x000100004c367824 */ /* 0x000fe200078e00ff */
[----:B------:R-:W-:Y:S02]  /*8c80*/  SHF.R.U32.HI R79, RZ, 0x10, R79 ;  /* 0x00000010ff4f7819 */ /* 0x000fe4000001164f */
[----:B------:R-:W-:Y:S01]  /*8c90*/  PRMT R159, R159, 0x5410, R44 ;  /* 0x000054109f9f7816 */ /* 0x000fe2000000002c */
[----:B------:R-:W-:Y:S01]  /*8ca0*/  IMAD.U32 R44, R64, 0x10000, RZ ;  /* 0x00010000402c7824 */ /* 0x000fe200078e00ff */
[----:B------:R-:W-:Y:S01]  /*8cb0*/  SHF.R.U32.HI R67, RZ, 0x10, R67 ;  /* 0x00000010ff437819 */ /* 0x000fe20000011643 */
[----:B------:R-:W-:Y:S01]  /*8cc0*/  FMUL.FTZ R66, R47, R54 ;  /* 0x000000362f427220 */ /* 0x000fe20000410000 */
[----:B------:R-:W-:Y:S01]  /*8cd0*/  LOP3.LUT R48, R33, 0xffff0000, RZ, 0xc0, !PT ;  /* 0xffff000021307812 */ /* 0x000fe200078ec0ff */
[----:B------:R-:W-:Y:S01]  /*8ce0*/  IMAD.U32 R33, R32, 0x10000, RZ ;  /* 0x0001000020217824 */ /* 0x000fe200078e00ff */
[----:B------:R-:W-:Y:S01]  /*8cf0*/  LOP3.LUT R55, R76, 0xffff0000, RZ, 0xc0, !PT ;  /* 0xffff00004c377812 */ /* 0x000fe200078ec0ff */
[-C--:B------:R-:W-:Y:S01]  /*8d00*/  FMUL.FTZ R76, R47, R44.reuse ;  /* 0x0000002c2f4c7220 */ /* 0x080fe20000410000 */
[----:B------:R-:W-:Y:S01]  /*8d10*/  PRMT R79, R158, 0x5432, R79 ;  /* 0x000054329e4f7816 */ /* 0x000fe2000000004f */
[----:B------:R-:W-:Y:S01]  /*8d20*/  FFMA.FTZ R44, R45, R44, -R66 ;  /* 0x0000002c2d2c7223 */ /* 0x000fe20000010842 */
[----:B------:R-:W-:Y:S01]  /*8d30*/  PRMT R67, R156, 0x5432, R67 ;  /* 0x000054329c437816 */ /* 0x000fe20000000043 */
[----:B------:R-:W-:Y:S01]  /*8d40*/  FMUL.FTZ R77, R48, R55 ;  /* 0x00000037304d7220 */ /* 0x000fe20000410000 */
[----:B------:R-:W-:Y:S01]  /*8d50*/  LOP3.LUT R47, R64, 0xffff0000, RZ, 0xc0, !PT ;  /* 0xffff0000402f7812 */ /* 0x000fe200078ec0ff */
[----:B------:R-:W-:Y:S01]  /*8d60*/  IMAD.U32 R65, R79, 0x10000, RZ ;  /* 0x000100004f417824 */ /* 0x000fe200078e00ff */
[----:B------:R-:W-:Y:S01]  /*8d70*/  LOP3.LUT R46, R13, 0xffff0000, RZ, 0xc0, !PT ;  /* 0xffff00000d2e7812 */ /* 0x000fe200078ec0ff */
[----:B------:R-:W-:Y:S01]  /*8d80*/  IMAD.U32 R53, R67, 0x10000, RZ ;  /* 0x0001000043357824 */ /* 0x000fe200078e00ff */
[----:B------:R-:W-:Y:S01]  /*8d90*/  PRMT R42, R157, 0x5410, R42 ;  /* 0x000054109d2a7816 */ /* 0x000fe2000000002a */
[----:B------:R-:W-:Y:S01]  /*8da0*/  FMUL.FTZ R81, R48, R47 ;  /* 0x0000002f30517220 */ /* 0x000fe20000410000 */
[----:B------:R-:W-:-:S02]  /*8db0*/  IMAD.U32 R64, R159, 0x10000, RZ ;  /* 0x000100009f407824 */ /* 0x000fc400078e00ff */
[----:B------:R-:W-:Y:S01]  /*8dc0*/  FFMA.FTZ R47, R46, R47, -R77 ;  /* 0x0000002f2e2f7223 */ /* 0x000fe2000001084d */
[C---:B------:R-:W-:Y:S01]  /*8dd0*/  FMUL.FTZ R77, R52.reuse, R65 ;  /* 0x00000041344d7220 */ /* 0x040fe20000410000 */
[----:B------:R-:W-:Y:S01]  /*8de0*/  FMUL.FTZ R52, R52, R53 ;  /* 0x0000003534347220 */ /* 0x000fe20000410000 */
[----:B------:R-:W-:Y:S01]  /*8df0*/  LOP3.LUT R32, R32, 0xffff0000, RZ, 0xc0, !PT ;  /* 0xffff000020207812 */ /* 0x000fe200078ec0ff */
[----:B------:R-:W-:Y:S01]  /*8e00*/  FFMA.FTZ R46, R46, R55, R81 ;  /* 0x000000372e2e7223 */ /* 0x000fe20000010051 */
[C---:B------:R-:W-:Y:S01]  /*8e10*/  FFMA.FTZ R48, R50.reuse, R53, -R77 ;  /* 0x0000003532307223 */ /* 0x040fe2000001084d */
[----:B------:R-:W-:Y:S01]  /*8e20*/  FFMA.FTZ R50, R50, R65, R52 ;  /* 0x0000004132327223 */ /* 0x000fe20000010034 */
[----:B------:R-:W-:Y:S01]  /*8e30*/  IMAD.U32 R52, R42, 0x10000, RZ ;  /* 0x000100002a347824 */ /* 0x000fe200078e00ff */
[----:B------:R-:W-:Y:S01]  /*8e40*/  LOP3.LUT R159, R159, 0xffff0000, RZ, 0xc0, !PT ;  /* 0xffff00009f9f7812 */ /* 0x000fe200078ec0ff */
[----:B------:R-:W-:Y:S01]  /*8e50*/  IMAD.U32 R13, R12, 0x10000, RZ ;  /* 0x000100000c0d7824 */ /* 0x000fe200078e00ff */
[----:B------:R-:W-:Y:S01]  /*8e60*/  LOP3.LUT R53, R42, 0xffff0000, RZ, 0xc0, !PT ;  /* 0xffff00002a357812 */ /* 0x000fe200078ec0ff */
[----:B------:R-:W-:Y:S01]  /*8e70*/  FFMA.FTZ R45, R45, R54, R76 ;  /* 0x000000362d2d7223 */ /* 0x000fe2000001004c */
[----:B------:R-:W-:Y:S01]  /*8e80*/  PRMT R43, R158, 0x5410, R43 ;  /* 0x000054109e2b7816 */ /* 0x000fe2000000002b */
[----:B------:R-:W-:Y:S01]  /*8e90*/  FMUL.FTZ R42, R33, R64 ;  /* 0x00000040212a7220 */ /* 0x000fe20000410000 */
[----:B------:R-:W-:Y:S01]  /*8ea0*/  LOP3.LUT R35, R35, 0xffff0000, RZ, 0xc0, !PT ;  /* 0xffff000023237812 */ /* 0x000fe200078ec0ff */
[-C--:B------:R-:W-:Y:S01]  /*8eb0*/  FMUL.FTZ R55, R33, R52.reuse ;  /* 0x0000003421377220 */ /* 0x080fe20000410000 */
[----:B------:R-:W-:Y:S01]  /*8ec0*/  PRMT R11, R156, 0x5410, R11 ;  /* 0x000054109c0b7816 */ /* 0x000fe2000000000b */
[C---:B------:R-:W-:Y:S01]  /*8ed0*/  FMUL.FTZ R65, R32.reuse, R159 ;  /* 0x0000009f20417220 */ /* 0x040fe20000410000 */
[----:B------:R-:W-:Y:S01]  /*8ee0*/  LOP3.LUT R66, R79, 0xffff0000, RZ, 0xc0, !PT ;  /* 0xffff00004f427812 */ /* 0x000fe200078ec0ff */
[----:B------:R-:W-:Y:S01]  /*8ef0*/  FFMA.FTZ R33, R13, R52, -R42 ;  /* 0x000000340d217223 */ /* 0x000fe2000001082a */
[----:B------:R-:W-:Y:S01]  /*8f00*/  LOP3.LUT R54, R67, 0xffff0000, RZ, 0xc0, !PT ;  /* 0xffff000043367812 */ /* 0x000fe200078ec0ff */
[-C--:B------:R-:W-:Y:S01]  /*8f10*/  FMUL.FTZ R67, R32, R53.reuse ;  /* 0x0000003520437220 */ /* 0x080fe20000410000 */
[----:B------:R-:W-:Y:S01]  /*8f20*/  LOP3.LUT R12, R12, 0xffff0000, RZ, 0xc0, !PT ;  /* 0xffff00000c0c7812 */ /* 0x000fe200078ec0ff */
[----:B------:R-:W-:Y:S01]  /*8f30*/  FFMA.FTZ R55, R13, R64, R55 ;  /* 0x000000400d377223 */ /* 0x000fe20000010037 */
[----:B------:R-:W-:Y:S01]  /*8f40*/  LOP3.LUT R51, R14, 0xffff0000, RZ, 0xc0, !PT ;  /* 0xffff00000e337812 */ /* 0x000fe200078ec0ff */
[C---:B------:R-:W-:Y:S01]  /*8f50*/  IMAD.U32 R14, R34.reuse, 0x10000, RZ ;  /* 0x00010000220e7824 */ /* 0x040fe200078e00ff */
[----:B------:R-:W-:Y:S01]  /*8f60*/  LOP3.LUT R15, R15, 0xffff0000, RZ, 0xc0, !PT ;  /* 0xffff00000f0f7812 */ /* 0x000fe200078ec0ff */
[----:B------:R-:W-:Y:S01]  /*8f70*/  IMAD.U32 R32, R43, 0x10000, RZ ;  /* 0x000100002b207824 */ /* 0x000fe200078e00ff */
[----:B------:R-:W-:Y:S01]  /*8f80*/  LOP3.LUT R34, R34, 0xffff0000, RZ, 0xc0, !PT ;  /* 0xffff000022227812 */ /* 0x000fe200078ec0ff */
[----:B------:R-:W-:Y:S01]  /*8f90*/  FMUL.FTZ R76, R35, R66 ;  /* 0x00000042234c7220 */ /* 0x000fe20000410000 */
[----:B------:R-:W-:Y:S01]  /*8fa0*/  IMAD.U32 R13, R11, 0x10000, RZ ;  /* 0x000100000b0d7824 */ /* 0x000fe200078e00ff */
[----:B------:R-:W-:Y:S01]  /*8fb0*/  LOP3.LUT R43, R43, 0xffff0000, RZ, 0xc0, !PT ;  /* 0xffff00002b2b7812 */ /* 0x000fe200078ec0ff */
[-C--:B------:R-:W-:Y:S01]  /*8fc0*/  FMUL.FTZ R78, R35, R54.reuse ;  /* 0x00000036234e7220 */ /* 0x080fe20000410000 */
[----:B------:R-:W-:Y:S01]  /*8fd0*/  LOP3.LUT R11, R11, 0xffff0000, RZ, 0xc0, !PT ;  /* 0xffff00000b0b7812 */ /* 0x000fe200078ec0ff */
[----:B------:R-:W-:Y:S01]  /*8fe0*/  FFMA.FTZ R42, R12, R53, -R65 ;  /* 0x000000350c2a7223 */ /* 0x000fe20000010841 */
[C---:B------:R-:W-:Y:S01]  /*8ff0*/  FFMA.FTZ R35, R15.reuse, R54, -R76 ;  /* 0x000000360f237223 */ /* 0x040fe2000001084c */
[C---:B------:R-:W-:Y:S01]  /*9000*/  FMUL.FTZ R52, R14.reuse, R32 ;  /* 0x000000200e347220 */ /* 0x040fe20000410000 */
[----:B------:R-:W-:Y:S01]  /*9010*/  FMUL.FTZ R53, R14, R13 ;  /* 0x0000000d0e357220 */ /* 0x000fe20000410000 */
[----:B------:R-:W-:Y:S01]  /*9020*/  FFMA.FTZ R15, R15, R66, R78 ;  /* 0x000000420f0f7223 */ /* 0x000fe2000001004e */
[C---:B------:R-:W-:Y:S01]  /*9030*/  FMUL.FTZ R14, R34.reuse, R43 ;  /* 0x0000002b220e7220 */ /* 0x040fe20000410000 */
[----:B------:R-:W-:Y:S01]  /*9040*/  FMUL.FTZ R34, R34, R11 ;  /* 0x0000000b22227220 */ /* 0x000fe20000410000 */
[----:B------:R-:W-:Y:S01]  /*9050*/  FFMA.FTZ R12, R12, R159, R67 ;  /* 0x0000009f0c0c7223 */ /* 0x000fe20000010043 */
[----:B------:R-:W-:Y:S01]  /*9060*/  F2FP.BF16.F32.PACK_AB R35, R35, R48 ;  /* 0x000000302323723e */ /* 0x000fe200000010ff */
        /* <DEDUP_REMOVED lines=13> */
[----:B------:R-:W-:Y:S02]  /*9140*/  F2FP.BF16.F32.PACK_AB R14, R11, R52 ;  /* 0x000000340b0e723e */ /* 0x000fe400000010ff */
[----:B------:R-:W-:-:S07]  /*9150*/  F2FP.BF16.F32.PACK_AB R34, R34, R53 ;  /* 0x000000352222723e */ /* 0x000fce00000010ff */
.L_x_2783:
[----:B------:R-:W-:Y:S05]  /*9160*/  BSYNC B2 ;  /* 0x0000000000027941 */ /* 0x000fea0003800000 */
.L_x_2782:
[----:B------:R-:W-:Y:S02]  /*9170*/  ULDC.64 UR4, c[0x0][0x208] ;  /* 0x0000820000047ab9 */ /* 0x000fe40000000a00 */
[----:B---3--:R3:W-:Y:S04]  /*9180*/  ST.E.128 desc[UR4][R38.64], R12 ;  /* 0x0000000c26007985 */ /* 0x0087e8000c101d04 */
[----:B----4-:R3:W-:Y:S02]  /*9190*/  @!P3 ST.E.128 desc[UR4][R40.64], R32 ;  /* 0x000000202800b985 */ /* 0x0107e4000c101d04 */
.L_x_2781:
[----:B------:R-:W-:Y:S05]  /*91a0*/  BSYNC B1 ;  /* 0x0000000000017941 */ /* 0x000fea0003800000 */
.L_x_2780:
        /* <DEDUP_REMOVED lines=31> */
[--C-:B------:R-:W-:Y:S01]  /*93a0*/  SHF.R.U64 R60, R72, 0x10, R73.reuse ;  /* 0x00000010483c7819 */ /* 0x100fe20000001249 */
[----:B------:R-:W-:Y:S01]  /*93b0*/  IMAD.U32 R52, R35, 0x10000, RZ ;  /* 0x0001000023347824 */ /* 0x000fe200078e00ff */
        /* <DEDUP_REMOVED lines=8> */
[----:B------:R-:W-:-:S02]  /*9440*/  PRMT R146, R146, 0x5432, R61 ;  /* 0x0000543292927816 */ /* 0x000fc4000000003d */
[----:B------:R-:W-:Y:S01]  /*9450*/  SHF.R.U64 R54, R74, 0x10, R75 ;  /* 0x000000104a367819 */ /* 0x000fe2000000124b */
[----:B------:R-:W-:Y:S01]  /*9460*/  IMAD.U32 R55, R53, 0x10000, RZ ;  /* 0x0001000035377824 */ /* 0x000fe200078e00ff */
[----:B------:R-:W-:Y:S02]  /*9470*/  SHF.R.U64 R64, R62, 0x10, R63 ;  /* 0x000000103e407819 */ /* 0x000fe4000000123f */
[----:B------:R-:W-:Y:S01]  /*9480*/  SHF.R.U32.HI R74, RZ, 0x10, R75 ;  /* 0x00000010ff4a7819 */ /* 0x000fe2000001164b */
[----:B------:R-:W-:Y:S01]  /*9490*/  FMUL.FTZ R61, R46, R55 ;  /* 0x000000372e3d7220 */ /* 0x000fe20000410000 */
[----:B------:R-:W-:Y:S01]  /*94a0*/  LOP3.LUT R48, R35, 0xffff0000, RZ, 0xc0, !PT ;  /* 0xffff000023307812 */ /* 0x000fe200078ec0ff */
[----:B------:R-:W-:Y:S01]  /*94b0*/  IMAD.U32 R35, R146, 0x10000, RZ ;  /* 0x0001000092237824 */ /* 0x000fe200078e00ff */
[----:B------:R-:W-:Y:S02]  /*94c0*/  SHF.R.U32.HI R62, RZ, 0x10, R63 ;  /* 0x00000010ff3e7819 */ /* 0x000fe4000001163f */
[----:B------:R-:W-:-:S02]  /*94d0*/  LOP3.LUT R51, R33, 0xffff0000, RZ, 0xc0, !PT ;  /* 0xffff000021337812 */ /* 0x000fc400078ec0ff */
        /* <DEDUP_REMOVED lines=11> */
[----:B------:R-:W-:Y:S01]  /*9590*/  PRMT R155, R155, 0x5410, R60 ;  /* 0x000054109b9b7816 */ /* 0x000fe2000000003c */
[C---:B------:R-:W-:Y:S01]  /*95a0*/  FMUL.FTZ R60, R51.reuse, R54 ;  /* 0x00000036333c7220 */ /* 0x040fe20000410000 */
[----:B------:R-:W-:Y:S01]  /*95b0*/  FMUL.FTZ R62, R51, R46 ;  /* 0x0000002e333e7220 */ /* 0x000fe20000410000 */
[C---:B------:R-:W-:Y:S01]  /*95c0*/  FMUL.FTZ R51, R52.reuse, R61 ;  /* 0x0000003d34337220 */ /* 0x040fe20000410000 */
[----:B------:R-:W-:Y:S01]  /*95d0*/  LOP3.LUT R47, R13, 0xffff0000, RZ, 0xc0, !PT ;  /* 0xffff00000d2f7812 */ /* 0x000fe200078ec0ff */
[-C--:B------:R-:W-:Y:S01]  /*95e0*/  FMUL.FTZ R52, R52, R53.reuse ;  /* 0x0000003534347220 */ /* 0x080fe20000410000 */
[----:B------:R-:W-:Y:S01]  /*95f0*/  LOP3.LUT R147, R147, 0xffff0000, RZ, 0xc0, !PT ;  /* 0xffff000093937812 */ /* 0x000fe200078ec0ff */
[C---:B------:R-:W-:Y:S01]  /*9600*/  FFMA.FTZ R53, R50.reuse, R53, -R51 ;  /* 0x0000003532357223 */ /* 0x040fe20000010833 */
[----:B------:R-:W-:Y:S01]  /*9610*/  LOP3.LUT R145, R145, 0xffff0000, RZ, 0xc0, !PT ;  /* 0xffff000091917812 */ /* 0x000fe200078ec0ff */
[----:B------:R-:W-:Y:S01]  /*9620*/  FFMA.FTZ R52, R50, R61, R52 ;  /* 0x0000003d32347223 */ /* 0x000fe20000010034 */
[----:B------:R-:W-:-:S02]  /*9630*/  IMAD.U32 R51, R155, 0x10000, RZ ;  /* 0x000100009b337824 */ /* 0x000fc400078e00ff */
[----:B------:R-:W-:Y:S01]  /*9640*/  FFMA.FTZ R46, R47, R46, -R60 ;  /* 0x0000002e2f2e7223 */ /* 0x000fe2000001083c */
[----:B------:R-:W-:Y:S02]  /*9650*/  IMAD.U32 R50, R49, 0x10000, RZ ;  /* 0x0001000031327824 */ /* 0x000fe400078e00ff */
[----:B------:R-:W-:Y:S01]  /*9660*/  FFMA.FTZ R47, R47, R54, R62 ;  /* 0x000000362f2f7223 */ /* 0x000fe2000001003e */
[C---:B------:R-:W-:Y:S01]  /*9670*/  FMUL.FTZ R54, R48.reuse, R147 ;  /* 0x0000009330367220 */ /* 0x040fe20000410000 */
[----:B------:R-:W-:Y:S01]  /*9680*/  FMUL.FTZ R60, R48, R145 ;  /* 0x00000091303c7220 */ /* 0x000fe20000410000 */
[----:B------:R-:W-:Y:S01]  /*9690*/  LOP3.LUT R43, R15, 0xffff0000, RZ, 0xc0, !PT ;  /* 0xffff00000f2b7812 */ /* 0x000fe200078ec0ff */
[----:B------:R-:W-:Y:S01]  /*96a0*/  FMUL.FTZ R48, R42, R51 ;  /* 0x000000332a307220 */ /* 0x000fe20000410000 */
[----:B------:R-:W-:Y:S01]  /*96b0*/  IMAD.U32 R13, R12, 0x10000, RZ ;  /* 0x000100000c0d7824 */ /* 0x000fe200078e00ff */
[----:B------:R-:W-:Y:S01]  /*96c0*/  LOP3.LUT R32, R32, 0xffff0000, RZ, 0xc0, !PT ;  /* 0xffff000020207812 */ /* 0x000fe200078ec0ff */
[----:B------:R-:W-:Y:S01]  /*96d0*/  FMUL.FTZ R42, R42, R50 ;  /* 0x000000322a2a7220 */ /* 0x000fe20000410000 */
[----:B------:R-:W-:Y:S01]  /*96e0*/  LOP3.LUT R155, R155, 0xffff0000, RZ, 0xc0, !PT ;  /* 0xffff00009b9b7812 */ /* 0x000fe200078ec0ff */
[----:B------:R-:W-:Y:S01]  /*96f0*/  FFMA.FTZ R54, R43, R145, -R54 ;  /* 0x000000912b367223 */ /* 0x000fe20000010836 */
[----:B------:R-:W-:Y:S01]  /*9700*/  LOP3.LUT R49, R49, 0xffff0000, RZ, 0xc0, !PT ;  /* 0xffff000031317812 */ /* 0x000fe200078ec0ff */
[----:B------:R-:W-:Y:S01]  /*9710*/  FFMA.FTZ R147, R43, R147, R60 ;  /* 0x000000932b937223 */ /* 0x000fe2000001003c */
[----:B------:R-:W-:Y:S01]  /*9720*/  FFMA.FTZ R42, R13, R51, R42 ;  /* 0x000000330d2a7223 */ /* 0x000fe2000001002a */
[----:B------:R-:W-:Y:S01]  /*9730*/  LOP3.LUT R12, R12, 0xffff0000, RZ, 0xc0, !PT ;  /* 0xffff00000c0c7812 */ /* 0x000fe200078ec0ff */
[----:B------:R-:W-:Y:S01]  /*9740*/  FMUL.FTZ R43, R32, R155 ;  /* 0x0000009b202b7220 */ /* 0x000fe20000410000 */
[----:B------:R-:W-:Y:S01]  /*9750*/  LOP3.LUT R15, R14, 0xffff0000, RZ, 0xc0, !PT ;  /* 0xffff00000e0f7812 */ /* 0x000fe200078ec0ff */
[----:B------:R-:W-:Y:S01]  /*9760*/  FMUL.FTZ R51, R32, R49 ;  /* 0x0000003120337220 */ /* 0x000fe20000410000 */
[----:B------:R-:W-:-:S02]  /*9770*/  IMAD.U32 R14, R34, 0x10000, RZ ;  /* 0x00010000220e7824 */ /* 0x000fc400078e00ff */
[----:B------:R-:W-:Y:S01]  /*9780*/  FFMA.FTZ R48, R13, R50, -R48 ;  /* 0x000000320d307223 */ /* 0x000fe20000010830 */
[----:B------:R-:W-:Y:S01]  /*9790*/  IMAD.U32 R32, R45, 0x10000, RZ ;  /* 0x000100002d207824 */ /* 0x000fe200078e00ff */
[----:B------:R-:W-:Y:S01]  /*97a0*/  LOP3.LUT R34, R34, 0xffff0000, RZ, 0xc0, !PT ;  /* 0xffff000022227812 */ /* 0x000fe200078ec0ff */
[----:B------:R-:W-:Y:S01]  /*97b0*/  IMAD.U32 R13, R33, 0x10000, RZ ;  /* 0x00010000210d7824 */ /* 0x000fe200078e00ff */
[----:B------:R-:W-:Y:S01]  /*97c0*/  LOP3.LUT R45, R45, 0xffff0000, RZ, 0xc0, !PT ;  /* 0xffff00002d2d7812 */ /* 0x000fe200078ec0ff */
[C---:B------:R-:W-:Y:S01]  /*97d0*/  FFMA.FTZ R43, R12.reuse, R49, -R43 ;  /* 0x000000310c2b7223 */ /* 0x040fe2000001082b */
[----:B------:R-:W-:Y:S01]  /*97e0*/  LOP3.LUT R33, R33, 0xffff0000, RZ, 0xc0, !PT ;  /* 0xffff000021217812 */ /* 0x000fe200078ec0ff */
[----:B------:R-:W-:Y:S01]  /*97f0*/  FFMA.FTZ R51, R12, R155, R51 ;  /* 0x0000009b0c337223 */ /* 0x000fe20000010033 */
[CC--:B------:R-:W-:Y:S01]  /*9800*/  FMUL.FTZ R12, R14.reuse, R32.reuse ;  /* 0x000000200e0c7220 */ /* 0x0c0fe20000410000 */
        /* <DEDUP_REMOVED lines=16> */
[----:B------:R-:W-:-:S07]  /*9910*/  F2FP.BF16.F32.PACK_AB R34, R34, R49 ;  /* 0x000000312222723e */ /* 0x000fce00000010ff */
.L_x_2787:
[----:B------:R-:W-:Y:S05]  /*9920*/  BSYNC B2 ;  /* 0x0000000000027941 */ /* 0x000fea0003800000 */
.L_x_2786:
[----:B------:R-:W-:Y:S02]  /*9930*/  ULDC.64 UR4, c[0x0][0x208] ;  /* 0x0000820000047ab9 */ /* 0x000fe40000000a00 */
[----:B---3--:R3:W-:Y:S04]  /*9940*/  ST.E.128 desc[UR4][R38.64], R12 ;  /* 0x0000000c26007985 */ /* 0x0087e8000c101d04 */
[----:B----4-:R3:W-:Y:S02]  /*9950*/  @!P3 ST.E.128 desc[UR4][R40.64], R32 ;  /* 0x000000202800b985 */ /* 0x0107e4000c101d04 */
.L_x_2785:
[----:B------:R-:W-:Y:S05]  /*9960*/  BSYNC B1 ;  /* 0x0000000000017941 */ /* 0x000fea0003800000 */
.L_x_2784:
        /* <DEDUP_REMOVED lines=28> */
[----:B------:R-:W-:Y:S01]  /*9b30*/  SHF.R.U64 R49, R56, 0x10, R57 ;  /* 0x0000001038317819 */ /* 0x000fe20000001239 */
[----:B---3--:R-:W-:Y:S01]  /*9b40*/  IMAD.U32 R45, R33, 0x10000, RZ ;  /* 0x00010000212d7824 */ /* 0x008fe200078e00ff */
[----:B------:R-:W-:Y:S01]  /*9b50*/  SHF.R.U32.HI R51, RZ, 0x10, R69 ;  /* 0x00000010ff337819 */ /* 0x000fe20000011645 */
[----:B0-----:R-:W-:Y:S01]  /*9b60*/  IMAD.U32 R41, R13, 0x10000, RZ ;  /* 0x000100000d297824 */ /* 0x001fe200078e00ff */
[----:B------:R-:W-:Y:S01]  /*9b70*/  SHF.R.U32.HI R57, RZ, 0x10, R57 ;  /* 0x00000010ff397819 */ /* 0x000fe20000011639 */
[----:B------:R-:W-:Y:S01]  /*9b80*/  IMAD.U32 R47, R35, 0x10000, RZ ;  /* 0x00010000232f7824 */ /* 0x000fe200078e00ff */
[----:B------:R-:W-:Y:S01]  /*9b90*/  PRMT R48, R142, 0x5410, R49 ;  /* 0x000054108e307816 */ /* 0x000fe20000000031 */
[----:B------:R-:W-:Y:S01]  /*9ba0*/  IMAD.U32 R43, R32, 0x10000, RZ ;  /* 0x00010000202b7824 */ /* 0x000fe200078e00ff */
[----:B------:R-:W-:Y:S01]  /*9bb0*/  PRMT R51, R144, 0x5432, R51 ;  /* 0x0000543290337816 */ /* 0x000fe20000000033 */
[----:B------:R-:W-:Y:S01]  /*9bc0*/  IMAD.U32 R40, R12, 0x10000, RZ ;  /* 0x000100000c287824 */ /* 0x000fe200078e00ff */
[----:B------:R-:W-:-:S02]  /*9bd0*/  SHF.R.U64 R50, R58, 0x10, R59 ;  /* 0x000000103a327819 */ /* 0x000fc4000000123b */
[----:B------:R-:W-:Y:S01]  /*9be0*/  PRMT R142, R142, 0x5432, R57 ;  /* 0x000054328e8e7816 */ /* 0x000fe20000000039 */
[----:B------:R-:W-:Y:S01]  /*9bf0*/  IMAD.U32 R52, R51, 0x10000, RZ ;  /* 0x0001000033347824 */ /* 0x000fe200078e00ff */
[----:B------:R-:W-:Y:S02]  /*9c00*/  SHF.R.U64 R53, R68, 0x10, R69 ;  /* 0x0000001044357819 */ /* 0x000fe40000001245 */
[--C-:B------:R-:W-:Y:S02]  /*9c10*/  SHF.R.U64 R54, R70, 0x10, R71.reuse ;  /* 0x0000001046367819 */ /* 0x100fe40000001247 */
[----:B------:R-:W-:Y:S02]  /*9c20*/  SHF.R.U32.HI R70, RZ, 0x10, R71 ;  /* 0x00000010ff467819 */ /* 0x000fe40000011647 */
[----:B------:R-:W-:Y:S01]  /*9c30*/  PRMT R49, R141, 0x5410, R50 ;  /* 0x000054108d317816 */ /* 0x000fe20000000032 */
[----:B------:R-:W-:Y:S01]  /*9c40*/  IMAD.U32 R50, R142, 0x10000, RZ ;  /* 0x000100008e327824 */ /* 0x000fe200078e00ff */
[----:B------:R-:W-:-:S02]  /*9c50*/  PRMT R144, R144, 0x5410, R53 ;  /* 0x0000541090907816 */ /* 0x000fc40000000035 */
[----:B------:R-:W-:Y:S01]  /*9c60*/  SHF.R.U32.HI R58, RZ, 0x10, R59 ;  /* 0x00000010ff3a7819 */ /* 0x000fe2000001163b */
[----:B------:R-:W-:Y:S01]  /*9c70*/  FMUL.FTZ R56, R45, R50 ;  /* 0x000000322d387220 */ /* 0x000fe20000410000 */
[----:B------:R-:W-:Y:S02]  /*9c80*/  LOP3.LUT R46, R33, 0xffff0000, RZ, 0xc0, !PT ;  /* 0xffff0000212e7812 */ /* 0x000fe400078ec0ff */
[----:B------:R-:W-:Y:S01]  /*9c90*/  PRMT R53, R143, 0x5410, R54 ;  /* 0x000054108f357816 */ /* 0x000fe20000000036 */
[-C--:B------:R-:W-:Y:S01]  /*9ca0*/  FMUL.FTZ R54, R45, R52.reuse ;  /* 0x000000342d367220 */ /* 0x080fe20000410000 */
[----:B------:R-:W-:Y:S01]  /*9cb0*/  LOP3.LUT R51, R51, 0xffff0000, RZ, 0xc0, !PT ;  /* 0xffff000033337812 */ /* 0x000fe200078ec0ff */
[----:B------:R-:W-:Y:S01]  /*9cc0*/  FFMA.FTZ R56, R41, R52, R56 ;  /* 0x0000003429387223 */ /* 0x000fe20000010038 */
[----:B------:R-:W-:Y:S01]  /*9cd0*/  PRMT R143, R143, 0x5432, R70 ;  /* 0x000054328f8f7816 */ /* 0x000fe20000000046 */
[----:B------:R-:W-:Y:S01]  /*9ce0*/  FFMA.FTZ R54, R41, R50, -R54 ;  /* 0x0000003229367223 */ /* 0x000fe20000010836 */
[----:B------:R-:W-:Y:S01]  /*9cf0*/  LOP3.LUT R45, R142, 0xffff0000, RZ, 0xc0, !PT ;  /* 0xffff00008e2d7812 */ /* 0x000fe200078ec0ff */
[C---:B------:R-:W-:Y:S01]  /*9d00*/  FMUL.FTZ R55, R46.reuse, R51 ;  /* 0x000000332e377220 */ /* 0x040fe20000410000 */
[----:B------:R-:W-:Y:S01]  /*9d10*/  LOP3.LUT R42, R13, 0xffff0000, RZ, 0xc0, !PT ;  /* 0xffff00000d2a7812 */ /* 0x000fe200078ec0ff */
[----:B------:R-:W-:Y:S01]  /*9d20*/  IMAD.U32 R50, R143, 0x10000, RZ ;  /* 0x000100008f327824 */ /* 0x000fe200078e00ff */
[----:B------:R-:W-:Y:S01]  /*9d30*/  PRMT R141, R141, 0x5432, R58 ;  /* 0x000054328d8d7816 */ /* 0x000fe2000000003a */
[-C--:B------:R-:W-:Y:S01]  /*9d40*/  FMUL.FTZ R57, R46, R45.reuse ;  /* 0x0000002d2e397220 */ /* 0x080fe20000410000 */
[----:B------:R-:W-:Y:S01]  /*9d50*/  LOP3.LUT R44, R32, 0xffff0000, RZ, 0xc0, !PT ;  /* 0xffff0000202c7812 */ /* 0x000fe200078ec0ff */
[----:B------:R-:W-:Y:S01]  /*9d60*/  FFMA.FTZ R55, R42, R45, -R55 ;  /* 0x0000002d2a377223 */ /* 0x000fe20000010837 */
[----:B------:R-:W-:-:S02]  /*9d70*/  IMAD.U32 R32, R15, 0x10000, RZ ;  /* 0x000100000f207824 */ /* 0x000fc400078e00ff */
[-C--:B------:R-:W-:Y:S01]  /*9d80*/  FMUL.FTZ R45, R47, R50.reuse ;  /* 0x000000322f2d7220 */ /* 0x080fe20000410000 */
[----:B------:R-:W-:Y:S02]  /*9d90*/  IMAD.U32 R41, R141, 0x10000, RZ ;  /* 0x000100008d297824 */ /* 0x000fe400078e00ff */
[----:B------:R-:W-:Y:S01]  /*9da0*/  FFMA.FTZ R57, R42, R51, R57 ;  /* 0x000000332a397223 */ /* 0x000fe20000010039 */
[----:B------:R-:W-:Y:S02]  /*9db0*/  LOP3.LUT R35, R35, 0xffff0000, RZ, 0xc0, !PT ;  /* 0xffff000023237812 */ /* 0x000fe400078ec0ff */
[----:B------:R-:W-:Y:S01]  /*9dc0*/  LOP3.LUT R46, R143, 0xffff0000, RZ, 0xc0, !PT ;  /* 0xffff00008f2e7812 */ /* 0x000fe200078ec0ff */
[-C--:B------:R-:W-:Y:S01]  /*9dd0*/  FMUL.FTZ R47, R47, R41.reuse ;  /* 0x000000292f2f7220 */ /* 0x080fe20000410000 */
[----:B------:R-:W-:Y:S01]  /*9de0*/  LOP3.LUT R42, R141, 0xffff0000, RZ, 0xc0, !PT ;  /* 0xffff00008d2a7812 */ /* 0x000fe200078ec0ff */
[----:B------:R-:W-:Y:S01]  /*9df0*/  FFMA.FTZ R45, R32, R41, -R45 ;  /* 0x00000029202d7223 */ /* 0x000fe2000001082d */
[----:B------:R-:W-:Y:S01]  /*9e00*/  IMAD.U32 R41, R144, 0x10000, RZ ;  /* 0x0001000090297824 */ /* 0x000fe200078e00ff */
[----:B------:R-:W-:Y:S01]  /*9e10*/  LOP3.LUT R33, R15, 0xffff0000, RZ, 0xc0, !PT ;  /* 0xffff00000f217812 */ /* 0x000fe200078ec0ff */
[----:B------:R-:W-:Y:S01]  /*9e20*/  FFMA.FTZ R47, R32, R50, R47 ;  /* 0x00000032202f7223 */ /* 0x000fe2000001002f */
[C---:B------:R-:W-:Y:S01]  /*9e30*/  FMUL.FTZ R50, R35.reuse, R46 ;  /* 0x0000002e23327220 */ /* 0x040fe20000410000 */
[----:B------:R-:W-:Y:S01]  /*9e40*/  FMUL.FTZ R52, R35, R42 ;  /* 0x0000002a23347220 */ /* 0x000fe20000410000 */
[----:B------:R-:W-:-:S02]  /*9e50*/  IMAD.U32 R32, R48, 0x10000, RZ ;  /* 0x0001000030207824 */ /* 0x000fc400078e00ff */
[-C--:B------:R-:W-:Y:S01]  /*9e60*/  FMUL.FTZ R35, R43, R41.reuse ;  /* 0x000000292b237220 */ /* 0x080fe20000410000 */
[----:B------:R-:W-:Y:S01]  /*9e70*/  LOP3.LUT R144, R144, 0xffff0000, RZ, 0xc0, !PT ;  /* 0xffff000090907812 */ /* 0x000fe200078ec0ff */
[C---:B------:R-:W-:Y:S01]  /*9e80*/  FFMA.FTZ R50, R33.reuse, R42, -R50 ;  /* 0x0000002a21327223 */ /* 0x040fe20000010832 */
[----:B------:R-:W-:Y:S01]  /*9e90*/  FFMA.FTZ R52, R33, R46, R52 ;  /* 0x0000002e21347223 */ /* 0x000fe20000010034 */
[----:B------:R-:W-:Y:S02]  /*9ea0*/  IMAD.U32 R15, R34, 0x10000, RZ ;  /* 0x00010000220f7824 */ /* 0x000fe400078e00ff */
[-C--:B------:R-:W-:Y:S01]  /*9eb0*/  FMUL.FTZ R42, R43, R32.reuse ;  /* 0x000000202b2a7220 */ /* 0x080fe20000410000 */
[----:B------:R-:W-:Y:S01]  /*9ec0*/  FFMA.FTZ R35, R40, R32, -R35 ;  /* 0x0000002028237223 */ /* 0x000fe20000010823 */
[----:B------:R-:W-:Y:S01]  /*9ed0*/  IMAD.U32 R33, R53, 0x10000, RZ ;  /* 0x0001000035217824 */ /* 0x000fe200078e00ff */
[----:B------:R-:W-:Y:S01]  /*9ee0*/  LOP3.LUT R13, R12, 0xffff0000, RZ, 0xc0, !PT ;  /* 0xffff00000c0d7812 */ /* 0x000fe200078ec0ff */
[----:B------:R-:W-:Y:S01]  /*9ef0*/  IMAD.U32 R32, R49, 0x10000, RZ ;  /* 0x0001000031207824 */ /* 0x000fe200078e00ff */
[----:B------:R-:W-:Y:S01]  /*9f00*/  LOP3.LUT R34, R34, 0xffff0000, RZ, 0xc0, !PT ;  /* 0xffff000022227812 */ /* 0x000fe200078ec0ff */
[----:B------:R-:W-:Y:S01]  /*9f10*/  FMUL.FTZ R46, R44, R144 ;  /* 0x000000902c2e7220 */ /* 0x000fe20000410000 */
[----:B------:R-:W-:Y:S01]  /*9f20*/  LOP3.LUT R48, R48, 0xffff0000, RZ, 0xc0, !PT ;  /* 0xffff000030307812 */ /* 0x000fe200078ec0ff */
[----:B------:R-:W-:Y:S01]  /*9f30*/  IMAD.U32 R12, R14, 0x10000, RZ ;  /* 0x000100000e0c7824 */ /* 0x000fe200078e00ff */
[----:B------:R-:W-:Y:S01]  /*9f40*/  LOP3.LUT R53, R53, 0xffff0000, RZ, 0xc0, !PT ;  /* 0xffff000035357812 */ /* 0x000fe200078ec0ff */
[----:B------:R-:W-:Y:S01]  /*9f50*/  FFMA.FTZ R42, R40, R41, R42 ;  /* 0x00000029282a7223 */ /* 0x000fe2000001002a */
[----:B------:R-:W-:Y:S01]  /*9f60*/  LOP3.LUT R49, R49, 0xffff0000, RZ, 0xc0, !PT ;  /* 0xffff000031317812 */ /* 0x000fe200078ec0ff */
[C---:B------:R-:W-:Y:S01]  /*9f70*/  FMUL.FTZ R41, R15.reuse, R33 ;  /* 0x000000210f297220 */ /* 0x040fe20000410000 */
[----:B------:R-:W-:Y:S01]  /*9f80*/  LOP3.LUT R14, R14, 0xffff0000, RZ, 0xc0, !PT ;  /* 0xffff00000e0e7812 */ /* 0x000fe200078ec0ff */
[----:B------:R-:W-:Y:S01]  /*9f90*/  FMUL.FTZ R40, R15, R32 ;  /* 0x000000200f287220 */ /* 0x000fe20000410000 */
[CC--:B------:R-:W-:Y:S01]  /*9fa0*/  FFMA.FTZ R46, R13.reuse, R48.reuse, -R46 ;  /* 0x000000300d2e7223 */ /* 0x0c0fe2000001082e */
[----:B------:R-:W-:Y:S01]  /*9fb0*/  FMUL.FTZ R15, R34, R53 ;  /* 0x00000035220f7220 */ /* 0x000fe20000410000 */
[----:B------:R-:W-:Y:S01]  /*9fc0*/  FMUL.FTZ R44, R44, R48 ;  /* 0x000000302c2c7220 */ /* 0x000fe20000410000 */
[----:B------:R-:W-:Y:S01]  /*9fd0*/  FMUL.FTZ R34, R34, R49 ;  /* 0x0000003122227220 */ /* 0x000fe20000410000 */
[C---:B------:R-:W-:Y:S01]  /*9fe0*/  FFMA.FTZ R41, R12.reuse, R32, -R41 ;  /* 0x000000200c297223 */ /* 0x040fe20000010829 */
[----:B------:R-:W-:Y:S01]  /*9ff0*/  FFMA.FTZ R40, R12, R33, R40 ;  /* 0x000000210c287223 */ /* 0x000fe20000010028 */
[----:B------:R-:W-:Y:S01]  /*a000*/  FFMA.FTZ R12, R14, R49, -R15 ;  /* 0x000000310e0c7223 */ /* 0x000fe2000001080f */
[----:B------:R-:W-:Y:S01]  /*a010*/  FFMA.FTZ R13, R13, R144, R44 ;  /* 0x000000900d0d7223 */ /* 0x000fe2000001002c */
[----:B------:R-:W-:Y:S01]  /*a020*/  F2FP.BF16.F32.PACK_AB R35, R46, R35 ;  /* 0x000000232e23723e */ /* 0x000fe200000010ff */
        /* <DEDUP_REMOVED lines=11> */
.L_x_2789:
[----:B------:R-:W-:Y:S05]  /*a0e0*/  BSYNC B1 ;  /* 0x0000000000017941 */ /* 0x000fea0003800000 */
.L_x_2788:
[----:B------:R-:W-:Y:S01]  /*a0f0*/  ISETP.GE.AND P3, PT, R11, R132, PT ;  /* 0x000000840b00720c */ /* 0x000fe20003f66270 */
[----:B------:R-:W-:Y:S02]  /*a100*/  ULDC.64 UR4, c[0x0][0x208] ;  /* 0x0000820000047ab9 */ /* 0x000fe40000000a00 */
[----:B0-----:R0:W-:Y:S10]  /*a110*/  ST.E.128 desc[UR4][R38.64], R12 ;  /* 0x0000000c26007985 */ /* 0x0011f4000c101d04 */
[----:B------:R-:W-:Y:S05]  /*a120*/  @P3 BRA `(.L_x_2736) ;  /* 0x0000000400f03947 */ /* 0x000fea0003800000 */
[----:B------:R-:W-:Y:S01]  /*a130*/  IMAD.WIDE R36, R11, 0x2, R36 ;  /* 0x000000020b247825 */ /* 0x000fe200078e0224 */
[----:B------:R-:W-:-:S04]  /*a140*/  ULDC.64 UR4, c[0x0][0x208] ;  /* 0x0000820000047ab9 */ /* 0x000fc80000000a00 */
[----:B---3--:R3:W-:Y:S01]  /*a150*/  ST.E.128 desc[UR4][R36.64], R32 ;  /* 0x0000002024007985 */ /* 0x0087e2000c101d04 */
[----:B------:R-:W-:Y:S05]  /*a160*/  BRA `(.L_x_2736) ;  /* 0x0000000400e07947 */ /* 0x000fea0003800000 */
.L_x_2701:
[----:B------:R-:W-:-:S04]  /*a170*/  ULOP3.LUT UR4, UR60, 0x1, URZ, 0xfc, !UPT ;  /* 0x000000013c047892 */ /* 0x000fc8000f8efc3f */
[----:B------:R-:W-:-:S06]  /*a180*/  UISETP.NE.AND UP0, UPT, UR4, 0x3, UPT ;  /* 0x000000030400788c */ /* 0x000fcc000bf05270 */
[----:B------:R-:W-:-:S13]  /*a190*/  PLOP3.LUT P2, PT, PT, PT, UP0, 0x80, 0x0 ;  /* 0x000000000000781c */ /* 0x000fda0003f4f008 */
[----:B------:R-:W-:Y:S05]  /*a1a0*/  @!P2 BRA `(.L_x_2790) ;  /* 0x000000000004a947 */ /* 0x000fea0003800000 */
[----:B------:R-:W-:Y:S01]  /*a1b0*/  BPT.TRAP 0x1 ;  /* 0x000000040000795c */ /* 0x000fe20000300000 */
.L_x_2790:
[----:B------:R-:W-:Y:S01]  /*a1c0*/  IMAD R87, R19, 0x8, R18 ;  /* 0x0000000813577824 */ /* 0x000fe200078e0212 */
[----:B------:R-:W-:Y:S01]  /*a1d0*/  SHF.L.U32 R88, R205, 0x1f, RZ ;  /* 0x0000001fcd587819 */ /* 0x000fe200000006ff */
[----:B------:R-:W-:Y:S01]  /*a1e0*/  BSSY B1, `(.L_x_2791) ;  /* 0x0000004000017945 */ /* 0x000fe20003800000 */
[----:B------:R-:W-:Y:S02]  /*a1f0*/  SHF.R.S32.HI R84, RZ, 0x1f, R28 ;  /* 0x0000001fff547819 */ /* 0x000fe4000001141c */
[----:B------:R-:W0:Y:S02]  /*a200*/  SYNCS.PHASECHK.TRANS64.TRYWAIT P3, [R87+URZ+0x30890], R88 ;  /* 0x03089058570075a7 */ /* 0x000e24000806017f */
[----:B0-----:R-:W-:Y:S05]  /*a210*/  @!P3 BRA `(.L_x_2792) ;  /* 0x000001a800dcb947 */ /* 0x001fea0003800000 */
.L_x_3070:
[----:B------:R-:W-:Y:S05]  /*a220*/  BSYNC B1 ;  /* 0x0000000000017941 */ /* 0x000fea0003800000 */
.L_x_2791:
        /* <DEDUP_REMOVED lines=19> */
[----:B------:R-:W-:Y:S01]  /*a360*/  LEA R40, P3, R12, UR4, 0x1 ;  /* 0x000000040c287c11 */ /* 0x000fe2000f8608ff */
[----:B------:R-:W-:Y:S01]  /*a370*/  IMAD.IADD R42, R86, 0x1, -R204 ;  /* 0x00000001562a7824 */ /* 0x000fe200078e0acc */
[----:B------:R-:W-:Y:S02]  /*a380*/  UMOV UR4, 0xffffffff ;  /* 0xffffffff00047882 */ /* 0x000fe40000000000 */
[----:B------:R-:W-:Y:S02]  /*a390*/  LEA.HI.X R41, R12, UR5, R15, 0x1, P3 ;  /* 0x000000050c297c11 */ /* 0x000fe400098f0c0f */
[----:B------:R-:W-:Y:S01]  /*a3a0*/  ISETP.GE.AND P3, PT, R42, 0x1, PT ;  /* 0x000000012a00780c */ /* 0x000fe20003f66270 */
[----:B------:R-:W-:-:S12]  /*a3b0*/  BRA.DIV UR4, `(.L_x_2793) ;  /* 0x000001aa04887947 */ /* 0x000fd8000b800000 */
[----:B------:R1:W2:Y:S04]  /*a3c0*/  SHFL.IDX PT, R39, R41, RZ, 0x1c1f ;  /* 0x001c1fff29277589 */ /* 0x0002a800000e0000 */
[----:B------:R1:W3:Y:S02]  /*a3d0*/  SHFL.IDX PT, R38, R40, RZ, 0x1c1f ;  /* 0x001c1fff28267589 */ /* 0x0002e400000e0000 */
.L_x_3074:
[----:B------:R-:W-:Y:S04]  /*a3e0*/  BSSY B1, `(.L_x_2794) ;  /* 0x0000026000017945 */ /* 0x000fe80003800000 */
[----:B------:R-:W-:Y:S05]  /*a3f0*/  @!P3 BRA `(.L_x_2795) ;  /* 0x000000000090b947 */ /* 0x000fea0003800000 */
[----:B------:R-:W-:Y:S01]  /*a400*/  ULDC UR4, c[0x0][0x2f4] ;  /* 0x0000bd0000047ab9 */ /* 0x000fe20000000800 */
[----:B------:R-:W-:Y:S01]  /*a410*/  ULDC.64 UR6, c[0x0][0x208] ;  /* 0x0000820000067ab9 */ /* 0x000fe20000000a00 */
        /* <DEDUP_REMOVED lines=34> */
.L_x_2795:
[----:B------:R-:W-:Y:S05]  /*a640*/  BSYNC B1 ;  /* 0x0000000000017941 */ /* 0x000fea0003800000 */
.L_x_2794:
[----:B------:R-:W-:-:S03]  /*a650*/  UMOV UR4, 0xffffffff ;  /* 0xffffffff00047882 */ /* 0x000fc60000000000 */
[----:B------:R-:W-:Y:S05]  /*a660*/  BRA.DIV UR4, `(.L_x_2796) ;  /* 0x000001aa04287947 */ /* 0x000fea000b800000 */
[----:B--2---:R2:W0:Y:S04]  /*a670*/  SHFL.IDX PT, R39, R41, 0x1, 0x1c1f ;  /* 0x003c1f0029277f89 */ /* 0x00442800000e0000 */
[----:B---3--:R2:W3:Y:S02]  /*a680*/  SHFL.IDX PT, R38, R40, 0x1, 0x1c1f ;  /* 0x003c1f0028267f89 */ /* 0x0084e400000e0000 */
.L_x_3078:
[----:B------:R-:W-:-:S13]  /*a690*/  ISETP.GE.AND P3, PT, R42, 0x41, PT ;  /* 0x000000412a00780c */ /* 0x000fda0003f66270 */
[----:B------:R-:W-:Y:S05]  /*a6a0*/  @!P3 BRA `(.L_x_2736) ;  /* 0x000000000090b947 */ /* 0x000fea0003800000 */
[----:B------:R-:W-:Y:S01]  /*a6b0*/  ULDC UR4, c[0x0][0x2f4] ;  /* 0x0000bd0000047ab9 */ /* 0x000fe20000000800 */
[----:B------:R-:W-:Y:S01]  /*a6c0*/  ULDC.64 UR6, c[0x0][0x208] ;  /* 0x0000820000067ab9 */ /* 0x000fe20000000a00 */
        /* <DEDUP_REMOVED lines=34> */
.L_x_2736:
[----:B------:R-:W-:Y:S05]  /*a8f0*/  BSYNC B0 ;  /* 0x0000000000007941 */ /* 0x000fea0003800000 */
.L_x_2700:
        /* <DEDUP_REMOVED lines=17> */
.L_x_2798:
[----:B------:R-:W-:Y:S05]  /*aa10*/  BSYNC B0 ;  /* 0x0000000000007941 */ /* 0x000fea0003800000 */
.L_x_2797:
[----:B------:R-:W3:Y:S01]  /*aa20*/  SYNCS.PHASECHK.TRANS64.TRYWAIT P2, [R87+URZ+0x308b0], R88 ;  /* 0x0308b058570075a7 */ /* 0x000ee2000804017f */
[----:B------:R-:W-:Y:S01]  /*aa30*/  ULDC UR61, c[0x0][0x2f4] ;  /* 0x0000bd00003d7ab9 */ /* 0x000fe20000000800 */
[----:B------:R-:W-:Y:S04]  /*aa40*/  BSSY B0, `(.L_x_2799) ;  /* 0x0000002000007945 */ /* 0x000fe80003800000 */
[----:B---3--:R-:W-:Y:S05]  /*aa50*/  @!P2 BRA `(.L_x_2800) ;  /* 0x000001a40078a947 */ /* 0x008fea0003800000 */
.L_x_3079:
[----:B------:R-:W-:Y:S05]  /*aa60*/  BSYNC B0 ;  /* 0x0000000000007941 */ /* 0x000fea0003800000 */
.L_x_2799:
[----:B------:R-:W-:Y:S01]  /*aa70*/  ULDC.64 UR4, c[0x0][0x328] ;  /* 0x0000ca0000047ab9 */ /* 0x000fe20000000a00 */
[----:B------:R-:W-:Y:S01]  /*aa80*/  IMAD.IADD R86, R86, 0x1, -R204 ;  /* 0x0000000156567824 */ /* 0x000fe200078e0acc */
[----:B------:R-:W-:Y:S01]  /*aa90*/  BSSY B0, `(.L_x_2801) ;  /* 0x0000037000007945 */ /* 0x000fe20003800000 */
[----:B0-----:R-:W-:Y:S02]  /*aaa0*/  IMAD R11, R84, UR4, RZ ;  /* 0x00000004540b7c24 */ /* 0x001fe4000f8e02ff */
[----:B----4-:R-:W-:-:S04]  /*aab0*/  IMAD.WIDE.U32 R12, R28, UR4, RZ ;  /* 0x000000041c0c7c25 */ /* 0x010fc8000f8e00ff */
[----:B------:R-:W-:Y:S01]  /*aac0*/  IMAD R11, R28, UR5, R11 ;  /* 0x000000051c0b7c24 */ /* 0x000fe2000f8e020b */
[----:B------:R-:W-:Y:S02]  /*aad0*/  ULDC.64 UR4, c[0x0][0x338] ;  /* 0x0000ce0000047ab9 */ /* 0x000fe40000000a00 */
[----:B------:R-:W-:Y:S02]  /*aae0*/  IMAD R14, R85, UR4, RZ ;  /* 0x00000004550e7c24 */ /* 0x000fe4000f8e02ff */
        /* <DEDUP_REMOVED lines=16> */
[----:B------:R-:W-:Y:S01]  /*abf0*/  ISETP.GE.AND P5, PT, R16, UR61, PT ;  /* 0x0000003d10007c0c */ /* 0x000fe2000bfa6270 */
[----:B------:R-:W-:Y:S01]  /*ac00*/  ULDC.64 UR4, c[0x0][0x208] ;  /* 0x0000820000047ab9 */ /* 0x000fe20000000a00 */
        /* <DEDUP_REMOVED lines=12> */
[----:B-12---:R-:W-:-:S04]  /*acd0*/  @!P5 IMAD.SHL.U32 R41, R198, 0x8, RZ ;  /* 0x00000008c629d824 */ /* 0x006fc800078e00ff */
[----:B0-----:R-:W-:-:S05]  /*ace0*/  @!P5 IMAD.WIDE R38, R41, 0x2, R36 ;  /* 0x000000022926d825 */ /* 0x001fca00078e0224 */
[----:B----4-:R0:W-:Y:S01]  /*acf0*/  @!P5 ST.E.128 desc[UR4][R38.64], R12 ;  /* 0x0000000c2600d985 */ /* 0x0101e2000c101d04 */
[----:B------:R-:W-:-:S13]  /*ad00*/  ISETP.GE.AND P5, PT, R193, UR61, PT ;  /* 0x0000003dc1007c0c */ /* 0x000fda000bfa6270 */
[----:B------:R-:W1:Y:S01]  /*ad10*/  @!P5 LDS.128 R12, [R29+0x3000] ;  /* 0x003000001d0cd984 */ /* 0x000e620000000c00 */
[----:B------:R-:W-:Y:S02]  /*ad20*/  @!P5 IMAD.SHL.U32 R41, R199, 0x8, RZ ;  /* 0x00000008c729d824 */ /* 0x000fe400078e00ff */
[----:B0-----:R-:W-:Y:S02]  /*ad30*/  @!P5 IMAD.MOV.U32 R38, RZ, RZ, R36 ;  /* 0x000000ffff26d224 */ /* 0x001fe400078e0024 */
[----:B------:R-:W-:Y:S02]  /*ad40*/  @!P5 IMAD.MOV.U32 R39, RZ, RZ, R37 ;  /* 0x000000ffff27d224 */ /* 0x000fe400078e0025 */
[----:B------:R-:W-:-:S05]  /*ad50*/  @!P5 IMAD.WIDE R38, R41, 0x2, R38 ;  /* 0x000000022926d825 */ /* 0x000fca00078e0226 */
[----:B-1----:R-:W-:Y:S01]  /*ad60*/  @!P5 ST.E.128 desc[UR4][R38.64], R12 ;  /* 0x0000000c2600d985 */ /* 0x002fe2000c101d04 */
        /* <DEDUP_REMOVED lines=9> */
.L_x_2802:
[----:B------:R-:W-:Y:S05]  /*ae00*/  BSYNC B0 ;  /* 0x0000000000007941 */ /* 0x000fea0003800000 */
.L_x_2801:
[----:B------:R-:W-:Y:S01]  /*ae10*/  ISETP.GE.AND P2, PT, R86, 0x41, PT ;  /* 0x000000415600780c */ /* 0x000fe20003f46270 */
[----:B0-----:R0:W0:Y:S01]  /*ae20*/  SHFL.IDX PT, R37, R11, 0x1, 0x1c1f ;  /* 0x003c1f000b257f89 */ /* 0x00102200000e0000 */
[----:B------:R-:W-:Y:S03]  /*ae30*/  BSSY B0, `(.L_x_2803) ;  /* 0x0000024000007945 */ /* 0x000fe60003800000 */
[----:B----4-:R4:W0:Y:S08]  /*ae40*/  SHFL.IDX PT, R36, R27, 0x1, 0x1c1f ;  /* 0x003c1f001b247f89 */ /* 0x01083000000e0000 */
[----:B----4-:R-:W-:Y:S05]  /*ae50*/  @!P2 BRA `(.L_x_2804) ;  /* 0x000000000084a947 */ /* 0x010fea0003800000 */
[----:B------:R-:W-:Y:S01]  /*ae60*/  ISETP.GE.AND P5, PT, R16, UR61, PT ;  /* 0x0000003d10007c0c */ /* 0x000fe2000bfa6270 */
[----:B------:R-:W-:Y:S01]  /*ae70*/  ULDC.64 UR4, c[0x0][0x208] ;  /* 0x0000820000047ab9 */ /* 0x000fe20000000a00 */
        /* <DEDUP_REMOVED lines=31> */
.L_x_2804:
[----:B------:R-:W-:Y:S05]  /*b070*/  BSYNC B0 ;  /* 0x0000000000007941 */ /* 0x000fea0003800000 */
.L_x_2803:
        /* <DEDUP_REMOVED lines=19> */
.L_x_2695:
[----:B------:R-:W0:Y:S01]  /*b1b0*/  LDC R0, c[0x0][0x448] ;  /* 0x00011200ff007b82 */ /* 0x000e220000000800 */
[----:B------:R-:W-:Y:S01]  /*b1c0*/  VIADD R3, R218, 0x7f ;  /* 0x0000007fda037836 */ /* 0x000fe20000000000 */
[----:B------:R-:W-:Y:S01]  /*b1d0*/  BSSY B0, `(.L_x_2806) ;  /* 0x0000044000007945 */ /* 0x000fe20003800000 */
[----:B--2---:R-:W-:Y:S02]  /*b1e0*/  CS2R R118, SRZ ;  /* 0x0000000000767805 */ /* 0x004fe4000001ff00 */
        /* <DEDUP_REMOVED lines=8> */
[----:B------:R-:W-:Y:S01]  /*b270*/  IMAD.MOV.U32 R103, RZ, RZ, RZ ;  /* 0x000000ffff677224 */ /* 0x000fe200078e00ff */
[----:B------:R-:W-:Y:S02]  /*b280*/  CS2R R98, SRZ ;  /* 0x0000000000627805 */ /* 0x000fe4000001ff00 */
[----:B------:R-:W-:Y:S02]  /*b290*/  CS2R R100, SRZ ;  /* 0x0000000000647805 */ /* 0x000fe4000001ff00 */
[----:B------:R-:W-:Y:S02]  /*b2a0*/  CS2R R78, SRZ ;  /* 0x00000000004e7805 */ /* 0x000fe4000001ff00 */
        /* <DEDUP_REMOVED lines=8> */
[----:B0-----:R-:W-:-:S02]  /*b330*/  ISETP.NE.AND P0, PT, R0, 0x1, PT ;  /* 0x000000010000780c */ /* 0x001fc40003f05270 */
[----:B------:R-:W-:Y:S02]  /*b340*/  CS2R R122, SRZ ;  /* 0x00000000007a7805 */ /* 0x000fe4000001ff00 */
[----:B------:R-:W-:Y:S02]  /*b350*/  CS2R R80, SRZ ;  /* 0x0000000000507805 */ /* 0x000fe4000001ff00 */
[----:B------:R-:W-:Y:S02]  /*b360*/  CS2R R124, SRZ ;  /* 0x00000000007c7805 */ /* 0x000fe4000001ff00 */
[----:B------:R-:W-:Y:S02]  /*b370*/  CS2R R76, SRZ ;  /* 0x00000000004c7805 */ /* 0x000fe4000001ff00 */
[----:B------:R-:W-:Y:S02]  /*b380*/  MOV R73, RZ ;  /* 0x000000ff00497202 */ /* 0x000fe40000000f00 */
[----:B------:R-:W-:-:S02]  /*b390*/  CS2R R126, SRZ ;  /* 0x00000000007e7805 */ /* 0x000fc4000001ff00 */
[----:B------:R-:W-:Y:S02]  /*b3a0*/  CS2R R68, SRZ ;  /* 0x0000000000447805 */ /* 0x000fe4000001ff00 */
[----:B------:R-:W-:Y:S02]  /*b3b0*/  CS2R R120, SRZ ;  /* 0x0000000000787805 */ /* 0x000fe4000001ff00 */
[----:B------:R-:W-:Y:S02]  /*b3c0*/  CS2R R64, SRZ ;  /* 0x0000000000407805 */ /* 0x000fe4000001ff00 */
[----:B------:R-:W-:Y:S02]  /*b3d0*/  CS2R R128, SRZ ;  /* 0x0000000000807805 */ /* 0x000fe4000001ff00 */
[----:B------:R-:W-:Y:S02]  /*b3e0*/  CS2R R60, SRZ ;  /* 0x00000000003c7805 */ /* 0x000fe4000001ff00 */
[----:B------:R-:W-:Y:S01]  /*b3f0*/  CS2R R56, SRZ ;  /* 0x0000000000387805 */ /* 0x000fe2000001ff00 */
[----:B------:R-:W0:Y:S01]  /*b400*/  @P0 LDC R0, c[0x0][0x44c] ;  /* 0x00011300ff000b82 */ /* 0x000e220000000800 */
[----:B------:R-:W-:-:S02]  /*b410*/  CS2R R130, SRZ ;  /* 0x0000000000827805 */ /* 0x000fc4000001ff00 */
[----:B------:R-:W-:Y:S02]  /*b420*/  CS2R R50, SRZ ;  /* 0x0000000000327805 */ /* 0x000fe4000001ff00 */
[----:B------:R-:W-:Y:S02]  /*b430*/  CS2R R52, SRZ ;  /* 0x0000000000347805 */ /* 0x000fe4000001ff00 */
[----:B------:R-:W-:Y:S02]  /*b440*/  CS2R R48, SRZ ;  /* 0x0000000000307805 */ /* 0x000fe4000001ff00 */
[----:B------:R-:W-:Y:S02]  /*b450*/  CS2R R132, SRZ ;  /* 0x0000000000847805 */ /* 0x000fe4000001ff00 */
[----:B------:R-:W-:Y:S02]  /*b460*/  CS2R R42, SRZ ;  /* 0x00000000002a7805 */ /* 0x000fe4000001ff00 */
[----:B------:R-:W-:Y:S01]  /*b470*/  CS2R R44, SRZ ;  /* 0x00000000002c7805 */ /* 0x000fe2000001ff00 */
[----:B------:R-:W1:Y:S01]  /*b480*/  @P0 LDC R5, c[0x0][0x450] ;  /* 0x00011400ff050b82 */ /* 0x000e620000000800 */
[----:B------:R-:W-:-:S02]  /*b490*/  CS2R R40, SRZ ;  /* 0x0000000000287805 */ /* 0x000fc4000001ff00 */
[----:B------:R-:W-:Y:S02]  /*b4a0*/  CS2R R134, SRZ ;  /* 0x0000000000867805 */ /* 0x000fe4000001ff00 */
[----:B------:R-:W-:Y:S02]  /*b4b0*/  CS2R R34, SRZ ;  /* 0x0000000000227805 */ /* 0x000fe4000001ff00 */
[----:B------:R-:W-:Y:S02]  /*b4c0*/  CS2R R36, SRZ ;  /* 0x0000000000247805 */ /* 0x000fe4000001ff00 */
[----:B------:R-:W-:Y:S01]  /*b4d0*/  CS2R R32, SRZ ;  /* 0x0000000000207805 */ /* 0x000fe2000001ff00 */
[----:B------:R-:W-:Y:S01]  /*b4e0*/  IMAD.MOV.U32 R8, RZ, RZ, RZ ;  /* 0x000000ffff087224 */ /* 0x000fe200078e00ff */
[----:B------:R-:W-:Y:S01]  /*b4f0*/  CS2R R26, SRZ ;  /* 0x00000000001a7805 */ /* 0x000fe2000001ff00 */
[----:B------:R-:W-:Y:S02]  /*b500*/  IMAD.MOV.U32 R136, RZ, RZ, RZ ;  /* 0x000000ffff887224 */ /* 0x000fe400078e00ff */
[----:B0-----:R-:W-:-:S05]  /*b510*/  @P0 IMAD.HI.U32 R0, R3, R0, RZ ;  /* 0x0000000003000227 */ /* 0x001fca00078e00ff */
[----:B-1----:R-:W-:Y:S02]  /*b520*/  @P0 SHF.R.U32.HI R3, RZ, R5, R0 ;  /* 0x00000005ff030219 */ /* 0x002fe40000011600 */
[----:B------:R-:W-:Y:S02]  /*b530*/  CS2R R4, SRZ ;  /* 0x0000000000047805 */ /* 0x000fe4000001ff00 */
[----:B------:R-:W-:Y:S01]  /*b540*/  PLOP3.LUT P0, PT, PT, PT, PT, 0x80, 0x0 ;  /* 0x000000000000781c */ /* 0x000fe20003f0f070 */
[----:B------:R-:W-:Y:S02]  /*b550*/  IMAD.IADD R3, R138, 0x1, R3 ;  /* 0x000000018a037824 */ /* 0x000fe400078e0203 */
[----:B------:R-:W-:Y:S02]  /*b560*/  IMAD.MOV.U32 R138, RZ, RZ, RZ ;  /* 0x000000ffff8a7224 */ /* 0x000fe400078e00ff */
[----:B------:R-:W-:-:S05]  /*b570*/  IMAD.HI R3, R3, 0x2aaaaaab, RZ ;  /* 0x2aaaaaab03037827 */ /* 0x000fca00078e02ff */
[----:B------:R-:W-:-:S04]  /*b580*/  SHF.R.U32.HI R0, RZ, 0x1f, R3 ;  /* 0x0000001fff007819 */ /* 0x000fc80000011603 */
[----:B------:R-:W-:Y:S02]  /*b590*/  LEA.HI.SX32 R0, R3, R0, 0x1c ;  /* 0x0000000003007211 */ /* 0x000fe400078fe2ff */
[----:B------:R-:W-:Y:S02]  /*b5a0*/  CS2R R2, SRZ ;  /* 0x0000000000027805 */ /* 0x000fe4000001ff00 */
[----:B------:R-:W-:Y:S01]  /*b5b0*/  VIMNMX R72, R139, R0, PT ;  /* 0x000000008b487248 */ /* 0x000fe20003fe0100 */
[----:B------:R-:W-:-:S03]  /*b5c0*/  IMAD.MOV.U32 R0, RZ, RZ, RZ ;  /* 0x000000ffff007224 */ /* 0x000fc600078e00ff */
[----:B------:R-:W-:Y:S01]  /*b5d0*/  ISETP.GE.AND P1, PT, R72, 0x1, PT ;  /* 0x000000014800780c */ /* 0x000fe20003f26270 */
[----:B------:R-:W-:-:S12]  /*b5e0*/  @P2 BRA `(.L_x_2807) ;  /* 0x0000000000082947 */ /* 0x000fd80003800000 */
[----:B------:R-:W0:Y:S02]  /*b5f0*/  FENCE.VIEW.ASYNC.G ;  /* 0x00000000000073c6 */ /* 0x000e240000000100 */
[----:B0-----:R-:W-:Y:S06]  /*b600*/  BAR.ARV 0xc, 0x180 ;  /* 0x0306000000007b1d */ /* 0x001fec0000002000 */
.L_x_2807:
[----:B------:R-:W-:Y:S05]  /*b610*/  BSYNC B0 ;  /* 0x0000000000007941 */ /* 0x000fea0003800000 */
.L_x_2806:
[----:B------:R-:W-:Y:S01]  /*b620*/  CS2R R24, SRZ ;  /* 0x0000000000187805 */ /* 0x000fe2000001ff00 */
[----:B------:R-:W-:Y:S06]  /*b630*/  @!P1 BRA `(.L_x_2808) ;  /* 0x000000f400f09947 */ /* 0x000fec0003800000 */
        /* <DEDUP_REMOVED lines=29> */
.L_x_2809:
        /* <DEDUP_REMOVED lines=13> */
.L_x_2813:
[----:B-1----:R1:W2:Y:S02]  /*b8e0*/  SYNCS.PHASECHK.TRANS64.TRYWAIT P0, [R18+URZ+0x30800], R3 ;  /* 0x03080003120075a7 */ /* 0x0022a4000800017f */
[----:B--2---:R-:W-:Y:S05]  /*b8f0*/  @!P0 NANOSLEEP.SYNCS 0x989680 ;  /* 0x009896800000895d */ /* 0x004fea0003900000 */
[----:B------:R-:W2:Y:S02]  /*b900*/  @!P0 SYNCS.PHASECHK.TRANS64 P0, [R18+URZ+0x30800], R3 ;  /* 0x03080003120085a7 */ /* 0x000ea4000800007f */
[----:B--2---:R-:W-:Y:S05]  /*b910*/  @!P0 BRA `(.L_x_2813) ;  /* 0xfffffffc00f08947 */ /* 0x004fea000383ffff */
.L_x_2812:
[----:B------:R-:W-:Y:S05]  /*b920*/  BSYNC B0 ;  /* 0x0000000000007941 */ /* 0x000fea0003800000 */
.L_x_2811:
[----:B------:R-:W-:Y:S05]  /*b930*/  BRA `(.L_x_2814) ;  /* 0x0000007400787947 */ /* 0x000fea0003800000 */
.L_x_2810:
        /* <DEDUP_REMOVED lines=32> */
.L_x_2815:
[----:B------:R-:W-:Y:S01]  /*bb40*/  ULDC.U8 UR4, c[0x0][0x410] ;  /* 0x0001040000047ab9 */ /* 0x000fe20000000000 */
[----:B------:R-:W-:Y:S01]  /*bb50*/  BSSY B0, `(.L_x_2816) ;  /* 0x0000734000007945 */ /* 0x000fe20003800000 */
[----:B------:R-:W-:Y:S01]  /*bb60*/  ISETP.NE.AND P0, PT, RZ, UR4, PT ;  /* 0x00000004ff007c0c */ /* 0x000fe2000bf05270 */
[----:B------:R-:W-:-:S12]  /*bb70*/  IMAD.IADD R62, R204, 0x1, R218 ;  /* 0x00000001cc3e7824 */ /* 0x000fd800078e02da */
        /* <DEDUP_REMOVED lines=41> */
.L_x_3085:
        /* <DEDUP_REMOVED lines=20> */
[----:B------:R-:W-:Y:S01]  /*bf50*/  ISETP.GE.AND P2, PT, R207, UR4, PT ;  /* 0x00000004cf007c0c */ /* 0x000fe2000bf46270 */
[----:B------:R-:W-:Y:S01]  /*bf60*/  ULDC.64 UR6, c[0x0][0x208] ;  /* 0x0000820000067ab9 */ /* 0x000fe20000000a00 */
        /* <DEDUP_REMOVED lines=61> */
.L_x_2820:
[----:B------:R-:W-:Y:S05]  /*c340*/  BSYNC B1 ;  /* 0x0000000000017941 */ /* 0x000fea0003800000 */
.L_x_2819:
        /* <DEDUP_REMOVED lines=55> */
.L_x_3091:
[----:B------:R-:W-:Y:S01]  /*c6c0*/  VIADD R62, R62, 0x40 ;  /* 0x000000403e3e7836 */ /* 0x000fe20000000000 */
[----:B-1----:R-:W-:Y:S01]  /*c6d0*/  LOP3.LUT R7, R213, 0x18, R16, 0xf8, !PT ;  /* 0x00000018d5077812 */ /* 0x002fe200078ef810 */
[----:B------:R-:W-:Y:S01]  /*c6e0*/  BSSY B1, `(.L_x_2822) ;  /* 0x0000054000017945 */ /* 0x000fe20003800000 */
[----:B------:R-:W-:Y:S02]  /*c6f0*/  LOP3.LUT P0, RZ, R221, 0x4, RZ, 0xc0, !PT ;  /* 0x00000004ddff7812 */ /* 0x000fe4000780c0ff */
[----:B------:R-:W-:Y:S02]  /*c700*/  CS2R R12, SRZ ;  /* 0x00000000000c7805 */ /* 0x000fe4000001ff00 */
[----:B------:R-:W-:Y:S02]  /*c710*/  ISETP.GE.AND P1, PT, R62, R85, PT ;  /* 0x000000553e00720c */ /* 0x000fe40003f26270 */
[----:B------:R-:W-:Y:S02]  /*c720*/  CS2R R20, SRZ ;  /* 0x0000000000147805 */ /* 0x000fe4000001ff00 */
[----:B------:R-:W-:-:S02]  /*c730*/  LOP3.LUT R6, R7, R214, RZ, 0x3c, !PT ;  /* 0x000000d607067212 */ /* 0x000fc400078e3cff */
[----:B------:R-:W-:Y:S02]  /*c740*/  CS2R R26, SRZ ;  /* 0x00000000001a7805 */ /* 0x000fe4000001ff00 */
[----:B------:R-:W-:Y:S02]  /*c750*/  CS2R R34, SRZ ;  /* 0x0000000000227805 */ /* 0x000fe4000001ff00 */
[----:B------:R-:W-:Y:S02]  /*c760*/  CS2R R42, SRZ ;  /* 0x00000000002a7805 */ /* 0x000fe4000001ff00 */
[----:B------:R-:W-:Y:S01]  /*c770*/  CS2R R44, SRZ ;  /* 0x00000000002c7805 */ /* 0x000fe2000001ff00 */
[----:B------:R-:W-:Y:S01]  /*c780*/  IMAD.IADD R7, R215, 0x1, R6 ;  /* 0x00000001d7077824 */ /* 0x000fe200078e0206 */
[----:B------:R-:W-:Y:S02]  /*c790*/  CS2R R36, SRZ ;  /* 0x0000000000247805 */ /* 0x000fe4000001ff00 */
[----:B------:R-:W-:-:S02]  /*c7a0*/  CS2R R28, SRZ ;  /* 0x00000000001c7805 */ /* 0x000fc4000001ff00 */
[----:B------:R-:W-:Y:S02]  /*c7b0*/  CS2R R24, SRZ ;  /* 0x0000000000187805 */ /* 0x000fe4000001ff00 */
[----:B----4-:R-:W-:Y:S01]  /*c7c0*/  CS2R R14, SRZ ;  /* 0x00000000000e7805 */ /* 0x010fe2000001ff00 */
[----:B------:R-:W-:Y:S01]  /*c7d0*/  IMAD R62, R7, 0x2, R18 ;  /* 0x00000002073e7824 */ /* 0x000fe200078e0212 */
        /* <DEDUP_REMOVED lines=68> */
.L_x_2823:
[----:B------:R-:W-:Y:S05]  /*cc20*/  BSYNC B1 ;  /* 0x0000000000017941 */ /* 0x000fea0003800000 */
.L_x_2822:
        /* <DEDUP_REMOVED lines=18> */
[----:B------:R-:W-:Y:S02]  /*cd50*/  PRMT R71, R7, 0x7610, R71 ;  /* 0x0000761007477816 */ /* 0x000fe40000000047 */
[----:B------:R-:W-:Y:S02]  /*cd60*/  MOV R7, R35 ;  /* 0x0000002300077202 */ /* 0x000fe40000000f00 */
        /* <DEDUP_REMOVED lines=36> */
[----:B------:R-:W-:Y:S01]  /*cfb0*/  IMAD.MOV.U32 R4, RZ, RZ, R10 ;  /* 0x000000ffff047224 */ /* 0x000fe200078e000a */
[----:B0-----:R-:W-:Y:S06]  /*cfc0*/  @!P0 BRA `(.L_x_2825) ;  /* 0x0000018400148947 */ /* 0x001fec0003800000 */
.L_x_3092:
[----:B------:R-:W-:Y:S05]  /*cfd0*/  BSYNC B1 ;  /* 0x0000000000017941 */ /* 0x000fea0003800000 */
.L_x_2824:
        /* <DEDUP_REMOVED lines=59> */
.L_x_2829:
[----:B------:R-:W-:Y:S05]  /*d390*/  BSYNC B2 ;  /* 0x0000000000027941 */ /* 0x000fea0003800000 */
.L_x_2828:
        /* <DEDUP_REMOVED lines=48> */
.L_x_2831:
[----:B------:R-:W-:Y:S05]  /*d6a0*/  BSYNC B2 ;  /* 0x0000000000027941 */ /* 0x000fea0003800000 */
.L_x_2830:
[----:B------:R-:W-:Y:S04]  /*d6b0*/  BSSY B2, `(.L_x_2832) ;  /* 0x0000030000027945 */ /* 0x000fe80003800000 */
[----:B------:R-:W-:Y:S05]  /*d6c0*/  @P2 BRA `(.L_x_2833) ;  /* 0x0000000000b82947 */ /* 0x000fea0003800000 */
[----:B01----:R-:W0:Y:S01]  /*d6d0*/  LDS.128 R4, [R62+0x16400] ;  /* 0x016400003e047984 */ /* 0x003e220000000c00 */
        /* <DEDUP_REMOVED lines=45> */
.L_x_2833:
[----:B------:R-:W-:Y:S05]  /*d9b0*/  BSYNC B2 ;  /* 0x0000000000027941 */ /* 0x000fea0003800000 */
.L_x_2832:
[----:B------:R-:W-:Y:S04]  /*d9c0*/  BSSY B2, `(.L_x_2834) ;  /* 0x0000030000027945 */ /* 0x000fe80003800000 */
[----:B------:R-:W-:Y:S05]  /*d9d0*/  @P3 BRA `(.L_x_2835) ;  /* 0x0000000000b83947 */ /* 0x000fea0003800000 */
[----:B012---:R-:W0:Y:S01]  /*d9e0*/  LDS.128 R4, [R0+0x4000] ;  /* 0x0040000000047984 */ /* 0x007e220000000c00 */
        /* <DEDUP_REMOVED lines=45> */
.L_x_2835:
[----:B------:R-:W-:Y:S05]  /*dcc0*/  BSYNC B2 ;  /* 0x0000000000027941 */ /* 0x000fea0003800000 */
.L_x_2834:
        /* <DEDUP_REMOVED lines=48> */
.L_x_2837:
[----:B------:R-:W-:Y:S05]  /*dfd0*/  BSYNC B2 ;  /* 0x0000000000027941 */ /* 0x000fea0003800000 */
.L_x_2836:
[----:B------:R-:W-:Y:S05]  /*dfe0*/  @P5 BRA `(.L_x_2827) ;  /* 0x0000000000b85947 */ /* 0x000fea0003800000 */
[----:B01234-:R-:W0:Y:S01]  /*dff0*/  LDS.128 R4, [R0+0x8000] ;  /* 0x0080000000047984 */ /* 0x01fe220000000c00 */
        /* <DEDUP_REMOVED lines=45> */
.L_x_2827:
[----:B------:R-:W-:Y:S05]  /*e2d0*/  BSYNC B1 ;  /* 0x0000000000017941 */ /* 0x000fea0003800000 */
.L_x_2826:
        /* <DEDUP_REMOVED lines=58> */
.L_x_2840:
[----:B------:R-:W-:Y:S05]  /*e680*/  BSYNC B1 ;  /* 0x0000000000017941 */ /* 0x000fea0003800000 */
.L_x_2839:
        /* <DEDUP_REMOVED lines=48> */
.L_x_2842:
[----:B------:R-:W-:Y:S05]  /*e990*/  BSYNC B1 ;  /* 0x0000000000017941 */ /* 0x000fea0003800000 */
.L_x_2841:
        /* <DEDUP_REMOVED lines=48> */
.L_x_2844:
[----:B------:R-:W-:Y:S05]  /*eca0*/  BSYNC B1 ;  /* 0x0000000000017941 */ /* 0x000fea0003800000 */
.L_x_2843:
        /* <DEDUP_REMOVED lines=48> */
.L_x_2846:
[----:B------:R-:W-:Y:S05]  /*efb0*/  BSYNC B1 ;  /* 0x0000000000017941 */ /* 0x000fea0003800000 */
.L_x_2845:
        /* <DEDUP_REMOVED lines=48> */
.L_x_2848:
[----:B------:R-:W-:Y:S05]  /*f2c0*/  BSYNC B1 ;  /* 0x0000000000017941 */ /* 0x000fea0003800000 */
.L_x_2847:
        /* <DEDUP_REMOVED lines=10> */
[----:B------:R-:W-:Y:S02]  /*f370*/  SHF.L.U32 R11, R65, 0x10, RZ ;  /* 0x00000010410b7819 */ /* 0x000fe400000006ff */
[----:B------:R-:W-:Y:S02]  /*f380*/  LOP3.LUT R63, R63, 0xffff0000, RZ, 0xc0, !PT ;  /* 0xffff00003f3f7812 */ /* 0x000fe400078ec0ff */
[----:B------:R-:W-:Y:S02]  /*f390*/  LOP3.LUT R65, R65, 0xffff0000, RZ, 0xc0, !PT ;  /* 0xffff000041417812 */ /* 0x000fe400078ec0ff */
[----:B------:R-:W-:Y:S02]  /*f3a0*/  PRMT R12, R3, 0x5410, R12 ;  /* 0x00005410030c7816 */ /* 0x000fe4000000000c */
[C---:B0-----:R-:W-:Y:S01]  /*f3b0*/  LOP3.LUT R9, R6.reuse, 0xffff0000, RZ, 0xc0, !PT ;  /* 0xffff000006097812 */ /* 0x041fe200078ec0ff */
[C---:B------:R-:W-:Y:S01]  /*f3c0*/  IMAD.U32 R10, R7.reuse, 0x10000, RZ ;  /* 0x00010000070a7824 */ /* 0x040fe200078e00ff */
[----:B------:R-:W-:Y:S01]  /*f3d0*/  LOP3.LUT R7, R7, 0xffff0000, RZ, 0xc0, !PT ;  /* 0xffff000007077812 */ /* 0x000fe200078ec0ff */
[----:B------:R-:W-:-:S02]  /*f3e0*/  IMAD.U32 R8, R6, 0x10000, RZ ;  /* 0x0001000006087824 */ /* 0x000fc400078e00ff */
[C---:B------:R-:W-:Y:S01]  /*f3f0*/  FMUL.FTZ R15, R9.reuse, R13 ;  /* 0x0000000d090f7220 */ /* 0x040fe20000410000 */
[----:B------:R-:W-:Y:S01]  /*f400*/  FMUL.FTZ R14, R9, R11 ;  /* 0x0000000b090e7220 */ /* 0x000fe20000410000 */
[C---:B------:R-:W-:Y:S01]  /*f410*/  FMUL.FTZ R9, R7.reuse, R63 ;  /* 0x0000003f07097220 */ /* 0x040fe20000410000 */
[----:B------:R-:W-:Y:S02]  /*f420*/  IMAD.U32 R3, R4, 0x10000, RZ ;  /* 0x0001000004037824 */ /* 0x000fe400078e00ff */
[C---:B------:R-:W-:Y:S01]  /*f430*/  FFMA.FTZ R15, R8.reuse, R11, -R15 ;  /* 0x0000000b080f7223 */ /* 0x040fe2000001080f */
[----:B------:R-:W-:Y:S01]  /*f440*/  FFMA.FTZ R14, R8, R13, R14 ;  /* 0x0000000d080e7223 */ /* 0x000fe2000001000e */
[-C--:B------:R-:W-:Y:S01]  /*f450*/  FMUL.FTZ R11, R7, R65.reuse ;  /* 0x00000041070b7220 */ /* 0x080fe20000410000 */
        /* <DEDUP_REMOVED lines=23> */
.L_x_2817:
        /* <DEDUP_REMOVED lines=35> */
.L_x_3098:
        /* <DEDUP_REMOVED lines=27> */
[----:B------:R-:W-:Y:S01]  /*f9b0*/  ULDC.64 UR6, c[0x0][0x208] ;  /* 0x0000820000067ab9 */ /* 0x000fe20000000a00 */
        /* <DEDUP_REMOVED lines=26> */
.L_x_2851:
[----:B------:R-:W-:Y:S05]  /*fb60*/  BSYNC B1 ;  /* 0x0000000000017941 */ /* 0x000fea0003800000 */
.L_x_2850:
        /* <DEDUP_REMOVED lines=55> */
.L_x_3104:
        /* <DEDUP_REMOVED lines=27> */
[----:B------:R-:W-:Y:S01]  /*10090*/  ULDC.64 UR6, c[0x0][0x208] ;  /* 0x0000820000067ab9 */ /* 0x000fe20000000a00 */
[----:B------:R-:W-:Y:S02]  /*100a0*/  @!P2 IMAD.SHL.U32 R63, R16, 0x2, RZ ;  /* 0x00000002103fa824 */ /* 0x000fe400078e00ff */
[----:B------:R-:W-:-:S02]  /*100b0*/  @!P3 IMAD.SHL.U32 R71, R198, 0x8, RZ ;  /* 0x00000008c647b824 */ /* 0x000fc400078e00ff */
[----:B------:R-:W-:Y:S01]  /*100c0*/  @!P4 IMAD.SHL.U32 R65, R199, 0x8, RZ ;  /* 0x00000008c741c824 */ /* 0x000fe200078e00ff */
[-C--:B------:R-:W-:Y:S01]  /*100d0*/  @!P2 IADD3 R60, P0, R0, R63.reuse, RZ ;  /* 0x0000003f003ca210 */ /* 0x080fe20007f1e0ff */
[----:B------:R-:W-:Y:S01]  /*100e0*/  @!P3 IMAD.WIDE R66, R71, 0x2, R4 ;  /* 0x000000024742b825 */ /* 0x000fe200078e0204 */
[----:B0-----:R-:W-:Y:S02]  /*100f0*/  @!P2 IADD3 R62, P1, R20, R63, RZ ;  /* 0x0000003f143ea210 */ /* 0x001fe40007f3e0ff */
[----:B------:R-:W-:Y:S01]  /*10100*/  @!P2 SHF.L.U64.HI R0, R16, 0x1, R17 ;  /* 0x000000011000a819 */ /* 0x000fe20000010211 */
[----:B------:R-:W-:Y:S01]  /*10110*/  @!P4 IMAD.WIDE R68, R65, 0x2, R4 ;  /* 0x000000024144c825 */ /* 0x000fe200078e0204 */
[----:B------:R-:W-:Y:S02]  /*10120*/  CS2R R12, SRZ ;  /* 0x00000000000c7805 */ /* 0x000fe4000001ff00 */
[----:B------:R-:W-:Y:S02]  /*10130*/  CS2R R14, SRZ ;  /* 0x00000000000e7805 */ /* 0x000fe4000001ff00 */
[----:B------:R-:W-:-:S02]  /*10140*/  CS2R R48, SRZ ;  /* 0x0000000000307805 */ /* 0x000fc4000001ff00 */
[----:B------:R-:W-:Y:S02]  /*10150*/  CS2R R50, SRZ ;  /* 0x0000000000327805 */ /* 0x000fe4000001ff00 */
[----:B------:R-:W-:Y:S02]  /*10160*/  CS2R R4, SRZ ;  /* 0x0000000000047805 */ /* 0x000fe4000001ff00 */
        /* <DEDUP_REMOVED lines=11> */
.L_x_2854:
[----:B------:R-:W-:Y:S05]  /*10220*/  BSYNC B1 ;  /* 0x0000000000017941 */ /* 0x000fea0003800000 */
.L_x_2853:
[----:B-1----:R-:W3:Y:S01]  /*10230*/  LDL R60, [R1+0x38] ;  /* 0x00003800013c7983 */ /* 0x002ee20000100800 */
[----:B--2--5:R-:W-:Y:S01]  /*10240*/  IMAD.MOV.U32 R3, RZ, RZ, R4 ;  /* 0x000000ffff037224 */ /* 0x024fe200078e0004 */
[----:B------:R-:W-:Y:S01]  /*10250*/  VIADDMNMX R73, R73, -R218, 0x80, PT ;  /* 0x0000008049497446 */ /* 0x000fe200038009da */
[----:B0-----:R-:W-:Y:S01]  /*10260*/  IMAD.MOV.U32 R20, RZ, RZ, R5 ;  /* 0x000000ffff147224 */ /* 0x001fe200078e0005 */
[----:B------:R-:W-:Y:S01]  /*10270*/  BSSY B1, `(.L_x_2855) ;  /* 0x0000033000017945 */ /* 0x000fe20003800000 */
        /* <DEDUP_REMOVED lines=23> */
[----:B------:R-:W-:Y:S01]  /*103f0*/  ISETP.GE.AND P1, PT, R204, R73, PT ;  /* 0x00000049cc00720c */ /* 0x000fe20003f26270 */
[----:B------:R-:W-:-:S02]  /*10400*/  IMAD.MOV.U32 R62, RZ, RZ, R55 ;  /* 0x000000ffff3e7224 */ /* 0x000fc400078e0037 */
[----:B------:R-:W-:Y:S02]  /*10410*/  IMAD.MOV.U32 R63, RZ, RZ, R56 ;  /* 0x000000ffff3f7224 */ /* 0x000fe400078e0038 */
[----:B------:R-:W-:Y:S01]  /*10420*/  IMAD.MOV.U32 R64, RZ, RZ, R57 ;  /* 0x000000ffff407224 */ /* 0x000fe200078e0039 */
[----:B------:R-:W-:Y:S01]  /*10430*/  PRMT R81, R62, 0x7610, R81 ;  /* 0x000076103e517816 */ /* 0x000fe20000000051 */
[----:B------:R-:W-:Y:S01]  /*10440*/  IMAD.MOV.U32 R62, RZ, RZ, R59 ;  /* 0x000000ffff3e7224 */ /* 0x000fe200078e003b */
[----:B------:R-:W-:Y:S02]  /*10450*/  PRMT R68, R63, 0x7610, R68 ;  /* 0x000076103f447816 */ /* 0x000fe40000000044 */
[----:B------:R-:W-:Y:S02]  /*10460*/  PRMT R69, R64, 0x7610, R69 ;  /* 0x0000761040457816 */ /* 0x000fe40000000045 */
[----:B---3--:R-:W-:-:S04]  /*10470*/  LEA.HI R0, R60, R60, RZ, 0x1 ;  /* 0x0000003c3c007211 */ /* 0x008fc800078f08ff */
        /* <DEDUP_REMOVED lines=8> */
[----:B------:R-:W-:Y:S02]  /*10500*/  PRMT R77, R0, 0x7610, R77 ;  /* 0x00007610004d7816 */ /* 0x000fe4000000004d */
[----:B------:R-:W-:Y:S01]  /*10510*/  PRMT R98, R60, 0x7610, R98 ;  /* 0x000076103c627816 */ /* 0x000fe20000000062 */
[----:B------:R-:W-:Y:S01]  /*10520*/  IMAD.MOV.U32 R60, RZ, RZ, R54 ;  /* 0x000000ffff3c7224 */ /* 0x000fe200078e0036 */
[----:B------:R-:W-:-:S02]  /*10530*/  PRMT R0, R3, 0x7610, R0 ;  /* 0x0000761003007816 */ /* 0x000fc40000000000 */
[----:B------:R-:W-:Y:S02]  /*10540*/  PRMT R3, R20, 0x7610, R3 ;  /* 0x0000761014037816 */ /* 0x000fe40000000003 */
[----:B------:R-:W-:Y:S01]  /*10550*/  PRMT R20, R21, 0x7610, R20 ;  /* 0x0000761015147816 */ /* 0x000fe20000000014 */
[----:B------:R-:W-:Y:S01]  /*10560*/  IMAD.MOV.U32 R21, RZ, RZ, R15 ;  /* 0x000000ffff157224 */ /* 0x000fe200078e000f */
[----:B------:R-:W-:Y:S01]  /*10570*/  PRMT R80, R60, 0x7610, R80 ;  /* 0x000076103c507816 */ /* 0x000fe20000000050 */
[----:B------:R-:W-:Y:S01]  /*10580*/  IMAD.MOV.U32 R60, RZ, RZ, R58 ;  /* 0x000000ffff3c7224 */ /* 0x000fe200078e003a */
[----:B0-----:R-:W-:Y:S06]  /*10590*/  @!P0 BRA `(.L_x_2856) ;  /* 0x0000015000988947 */ /* 0x001fec0003800000 */
.L_x_3105:
[----:B------:R-:W-:Y:S05]  /*105a0*/  BSYNC B1 ;  /* 0x0000000000017941 */ /* 0x000fea0003800000 */
.L_x_2855:
        /* <DEDUP_REMOVED lines=12> */
[--C-:B------:R-:W-:Y:S02]  /*10670*/  SHF.R.U64 R114, R32, 0x10, R33.reuse ;  /* 0x0000001020727819 */ /* 0x100fe40000001221 */
[----:B------:R-:W-:Y:S02]  /*10680*/  LOP3.LUT R60, R61, R214, RZ, 0x3c, !PT ;  /* 0x000000d63d3c7212 */ /* 0x000fe400078e3cff */
[----:B------:R-:W-:Y:S02]  /*10690*/  SHF.R.U32.HI R113, RZ, 0x10, R33 ;  /* 0x00000010ff717819 */ /* 0x000fe40000011621 */
[----:B------:R-:W-:Y:S01]  /*106a0*/  SHF.R.U64 R33, R34, 0x10, R35 ;  /* 0x0000001022217819 */ /* 0x000fe20000001223 */
[----:B------:R-:W-:Y:S01]  /*106b0*/  IMAD.IADD R107, R215, 0x1, R60 ;  /* 0x00000001d76b7824 */ /* 0x000fe200078e023c */
[----:B------:R-:W-:-:S02]  /*106c0*/  SHF.R.U64 R34, R44, 0x10, R45 ;  /* 0x000000102c227819 */ /* 0x000fc4000000122d */
[----:B------:R-:W-:Y:S01]  /*106d0*/  SHF.R.U32.HI R119, RZ, 0x10, R45 ;  /* 0x00000010ff777819 */ /* 0x000fe2000001162d */
[----:B------:R-:W-:Y:S01]  /*106e0*/  IMAD R107, R107, 0x2, R18 ;  /* 0x000000026b6b7824 */ /* 0x000fe200078e0212 */
[----:B------:R-:W-:Y:S02]  /*106f0*/  PRMT R117, R109, 0x5410, R34 ;  /* 0x000054106d757816 */ /* 0x000fe40000000022 */
[--C-:B------:R-:W-:Y:S02]  /*10700*/  SHF.R.U64 R45, R46, 0x10, R47.reuse ;  /* 0x000000102e2d7819 */ /* 0x100fe4000000122f */
[----:B------:R-:W-:Y:S01]  /*10710*/  PRMT R115, R111, 0x5410, R114 ;  /* 0x000054106f737816 */ /* 0x000fe20000000072 */
[----:B------:R-:W-:Y:S01]  /*10720*/  IMAD.U32 R120, R117, 0x10000, RZ ;  /* 0x0001000075787824 */ /* 0x000fe200078e00ff */
[----:B------:R-:W-:Y:S02]  /*10730*/  SHF.R.U32.HI R46, RZ, 0x10, R47 ;  /* 0x00000010ff2e7819 */ /* 0x000fe4000001162f */
[----:B------:R-:W-:-:S02]  /*10740*/  PRMT R119, R110, 0x5410, R119 ;  /* 0x000054106e777816 */ /* 0x000fc40000000077 */
[----:B------:R-:W-:Y:S02]  /*10750*/  SHF.R.U32.HI R32, RZ, 0x10, R35 ;  /* 0x00000010ff207819 */ /* 0x000fe40000011623 */
[----:B------:R-:W-:Y:S01]  /*10760*/  PRMT R35, R75, 0x5432, R46 ;  /* 0x000054324b237816 */ /* 0x000fe2000000002e */
[----:B------:R-:W-:Y:S01]  /*10770*/  IMAD.U32 R122, R119, 0x10000, RZ ;  /* 0x00010000777a7824 */ /* 0x000fe200078e00ff */
[----:B------:R-:W-:Y:S02]  /*10780*/  PRMT R116, R112, 0x5410, R113 ;  /* 0x0000541070747816 */ /* 0x000fe40000000071 */
[----:B------:R-:W-:Y:S01]  /*10790*/  PRMT R32, R77, 0x5432, R32 ;  /* 0x000054324d207816 */ /* 0x000fe20000000020 */
[----:B------:R-:W-:Y:S01]  /*107a0*/  IMAD.U32 R121, R35, 0x10000, RZ ;  /* 0x0001000023797824 */ /* 0x000fe200078e00ff */
[----:B------:R-:W-:Y:S02]  /*107b0*/  LOP3.LUT R117, R117, 0xffff0000, RZ, 0xc0, !PT ;  /* 0xffff000075757812 */ /* 0x000fe400078ec0ff */
[----:B------:R-:W-:-:S02]  /*107c0*/  LOP3.LUT R119, R119, 0xffff0000, RZ, 0xc0, !PT ;  /* 0xffff000077777812 */ /* 0x000fc400078ec0ff */
[----:B------:R-:W-:Y:S02]  /*107d0*/  PRMT R45, R74, 0x5432, R45 ;  /* 0x000054324a2d7816 */ /* 0x000fe4000000002d */
        /* <DEDUP_REMOVED lines=15> */
[----:B------:R-:W-:Y:S01]  /*108d0*/  IMAD.U32 R60, R115, 0x10000, RZ ;  /* 0x00010000733c7824 */ /* 0x000fe200078e00ff */
[C---:B------:R-:W-:Y:S01]  /*108e0*/  LOP3.LUT R34, R62.reuse, 0xffff0000, RZ, 0xc0, !PT ;  /* 0xffff00003e227812 */ /* 0x040fe200078ec0ff */
[----:B------:R-:W-:Y:S01]  /*108f0*/  IMAD.U32 R44, R62, 0x10000, RZ ;  /* 0x000100003e2c7824 */ /* 0x000fe200078e00ff */
[C---:B------:R-:W-:Y:S01]  /*10900*/  LOP3.LUT R62, R63.reuse, 0xffff0000, RZ, 0xc0, !PT ;  /* 0xffff00003f3e7812 */ /* 0x040fe200078ec0ff */
        /* <DEDUP_REMOVED lines=8> */
[----:B------:R-:W-:Y:S01]  /*10990*/  IMAD.U32 R114, R67, 0x10000, RZ ;  /* 0x0001000043727824 */ /* 0x000fe200078e00ff */
[C---:B------:R-:W-:Y:S01]  /*109a0*/  LOP3.LUT R46, R66.reuse, 0xffff0000, RZ, 0xc0, !PT ;  /* 0xffff0000422e7812 */ /* 0x040fe200078ec0ff */
[----:B------:R-:W-:-:S02]  /*109b0*/  IMAD.U32 R65, R66, 0x10000, RZ ;  /* 0x0001000042417824 */ /* 0x000fc400078e00ff */
[----:B------:R-:W-:Y:S01]  /*109c0*/  FFMA.FTZ R47, R109, R60, -R118 ;  /* 0x0000003c6d2f7223 */ /* 0x000fe20000010876 */
[----:B------:R-:W-:Y:S01]  /*109d0*/  IMAD.U32 R111, R61, 0x10000, RZ ;  /* 0x000100003d6f7824 */ /* 0x000fe200078e00ff */
[----:B------:R-:W-:Y:S01]  /*109e0*/  LOP3.LUT R66, R67, 0xffff0000, RZ, 0xc0, !PT ;  /* 0xffff000043427812 */ /* 0x000fe200078ec0ff */
[----:B------:R-:W-:Y:S02]  /*109f0*/  IMAD.U32 R118, R116, 0x10000, RZ ;  /* 0x0001000074767824 */ /* 0x000fe400078e00ff */
[----:B------:R-:W-:Y:S01]  /*10a00*/  FMUL.FTZ R126, R113, R122 ;  /* 0x0000007a717e7220 */ /* 0x000fe20000410000 */
[----:B------:R-:W-:Y:S01]  /*10a10*/  FFMA.FTZ R60, R109, R120, R124 ;  /* 0x000000786d3c7223 */ /* 0x000fe2000001007c */
[----:B------:R-:W-:Y:S02]  /*10a20*/  IMAD.U32 R67, R32, 0x10000, RZ ;  /* 0x0001000020437824 */ /* 0x000fe400078e00ff */
[C---:B------:R-:W-:Y:S01]  /*10a30*/  FMUL.FTZ R109, R114.reuse, R121 ;  /* 0x00000079726d7220 */ /* 0x040fe20000410000 */
[-C--:B------:R-:W-:Y:S01]  /*10a40*/  FMUL.FTZ R120, R113, R118.reuse ;  /* 0x0000007671787220 */ /* 0x080fe20000410000 */
[----:B------:R-:W-:Y:S01]  /*10a50*/  FFMA.FTZ R126, R111, R118, -R126 ;  /* 0x000000766f7e7223 */ /* 0x000fe2000001087e */
[-C--:B------:R-:W-:Y:S01]  /*10a60*/  FMUL.FTZ R114, R114, R67.reuse ;  /* 0x0000004372727220 */ /* 0x080fe20000410000 */
[----:B------:R-:W-:Y:S01]  /*10a70*/  FFMA.FTZ R118, R112, R67, -R109 ;  /* 0x0000004370767223 */ /* 0x000fe2000001086d */
[----:B------:R-:W-:Y:S01]  /*10a80*/  FMUL.FTZ R67, R63, R117 ;  /* 0x000000753f437220 */ /* 0x000fe20000410000 */
[----:B------:R-:W-:Y:S01]  /*10a90*/  LOP3.LUT R116, R116, 0xffff0000, RZ, 0xc0, !PT ;  /* 0xffff000074747812 */ /* 0x000fe200078ec0ff */
[----:B------:R-:W-:Y:S01]  /*10aa0*/  FFMA.FTZ R121, R112, R121, R114 ;  /* 0x0000007970797223 */ /* 0x000fe20000010072 */
[----:B------:R-:W-:Y:S01]  /*10ab0*/  LOP3.LUT R61, R61, 0xffff0000, RZ, 0xc0, !PT ;  /* 0xffff00003d3d7812 */ /* 0x000fe200078ec0ff */
[----:B------:R-:W-:Y:S01]  /*10ac0*/  FFMA.FTZ R112, R110, R115, -R67 ;  /* 0x000000736e707223 */ /* 0x000fe20000010843 */
[----:B------:R-:W-:Y:S01]  /*10ad0*/  FMUL.FTZ R114, R64, R119 ;  /* 0x0000007740727220 */ /* 0x000fe20000410000 */
[----:B------:R-:W-:Y:S01]  /*10ae0*/  FMUL.FTZ R109, R63, R115 ;  /* 0x000000733f6d7220 */ /* 0x000fe20000410000 */
[----:B------:R-:W-:-:S02]  /*10af0*/  IMAD.U32 R67, R45, 0x10000, RZ ;  /* 0x000100002d437824 */ /* 0x000fc400078e00ff */
[----:B------:R-:W-:Y:S01]  /*10b00*/  FMUL.FTZ R64, R64, R116 ;  /* 0x0000007440407220 */ /* 0x000fe20000410000 */
[----:B------:R-:W-:Y:S02]  /*10b10*/  IMAD.U32 R63, R33, 0x10000, RZ ;  /* 0x00010000213f7824 */ /* 0x000fe400078e00ff */
[----:B------:R-:W-:Y:S01]  /*10b20*/  FFMA.FTZ R120, R111, R122, R120 ;  /* 0x0000007a6f787223 */ /* 0x000fe20000010078 */
[----:B------:R-:W-:Y:S01]  /*10b30*/  FMUL.FTZ R113, R65, R67 ;  /* 0x0000004341717220 */ /* 0x000fe20000410000 */
        /* <DEDUP_REMOVED lines=11> */
[----:B------:R-:W-:Y:S01]  /*10bf0*/  FFMA.FTZ R109, R110, R117, R109 ;  /* 0x000000756e6d7223 */ /* 0x000fe2000001006d */
        /* <DEDUP_REMOVED lines=16> */
.L_x_2860:
[----:B------:R-:W-:Y:S05]  /*10d00*/  BSYNC B2 ;  /* 0x0000000000027941 */ /* 0x000fea0003800000 */
.L_x_2859:
        /* <DEDUP_REMOVED lines=33> */
[----:B------:R-:W-:Y:S01]  /*10f20*/  IMAD.U32 R42, R45, 0x10000, RZ ;  /* 0x000100002d2a7824 */ /* 0x000fe200078e00ff */
[----:B0-----:R-:W-:Y:S01]  /*10f30*/  SHF.L.U32 R61, R47, 0x10, RZ ;  /* 0x000000102f3d7819 */ /* 0x001fe200000006ff */
[----:B------:R-:W-:Y:S01]  /*10f40*/  IMAD.U32 R43, R46, 0x10000, RZ ;  /* 0x000100002e2b7824 */ /* 0x000fe200078e00ff */
        /* <DEDUP_REMOVED lines=69> */
.L_x_2862:
[----:B------:R-:W-:Y:S05]  /*113a0*/  BSYNC B2 ;  /* 0x0000000000027941 */ /* 0x000fea0003800000 */
.L_x_2861:
        /* <DEDUP_REMOVED lines=104> */
.L_x_2858:
[----:B------:R-:W-:Y:S05]  /*11a30*/  BSYNC B1 ;  /* 0x0000000000017941 */ /* 0x000fea0003800000 */
.L_x_2857:
[----:B---3--:R-:W-:-:S05]  /*11a40*/  VIADD R24, R204, 0x40 ;  /* 0x00000040cc187836 */ /* 0x008fca0000000000 */
[----:B------:R-:W-:-:S13]  /*11a50*/  ISETP.GE.AND P0, PT, R24, R73, PT ;  /* 0x000000491800720c */ /* 0x000fda0003f06270 */
[----:B------:R-:W-:Y:S05]  /*11a60*/  @P0 BRA `(.L_x_2838) ;  /* 0x0000001400080947 */ /* 0x000fea0003800000 */
[----:B-12---:R-:W1:Y:S01]  /*11a70*/  LDC R33, c[0x0][0x3f4] ;  /* 0x0000fd00ff217b82 */ /* 0x006e620000000800 */
[----:B------:R-:W-:Y:S01]  /*11a80*/  BSSY B1, `(.L_x_2863) ;  /* 0x000006e000017945 */ /* 0x000fe20003800000 */
[----:B------:R-:W-:Y:S02]  /*11a90*/  SHF.R.U32.HI R44, RZ, 0x3, R211 ;  /* 0x00000003ff2c7819 */ /* 0x000fe400000116d3 */
[-C--:B-1----:R-:W-:Y:S02]  /*11aa0*/  ISETP.GE.AND P0, PT, R16, R33.reuse, PT ;  /* 0x000000211000720c */ /* 0x082fe40003f06270 */
[-C--:B------:R-:W-:Y:S02]  /*11ab0*/  ISETP.GE.AND P1, PT, R196, R33.reuse, PT ;  /* 0x00000021c400720c */ /* 0x080fe40003f26270 */
[----:B------:R-:W-:-:S09]  /*11ac0*/  ISETP.GE.AND P2, PT, R193, R33, PT ;  /* 0x00000021c100720c */ /* 0x000fd20003f46270 */
[----:B------:R-:W-:Y:S05]  /*11ad0*/  @P0 BRA `(.L_x_2864) ;  /* 0x0000000400a00947 */ /* 0x000fea0003800000 */
        /* <DEDUP_REMOVED lines=104> */
.L_x_2864:
[----:B------:R-:W-:Y:S05]  /*12160*/  BSYNC B1 ;  /* 0x0000000000017941 */ /* 0x000fea0003800000 */
.L_x_2863:
        /* <DEDUP_REMOVED lines=17> */
[----:B------:R-:W-:-:S02]  /*12280*/  IADD3 R25, R5, R6, R216 ;  /* 0x0000000605197210 */ /* 0x000fc40007ffe0d8 */
        /* <DEDUP_REMOVED lines=87> */
.L_x_2866:
[----:B------:R-:W-:Y:S05]  /*12800*/  BSYNC B1 ;  /* 0x0000000000017941 */ /* 0x000fea0003800000 */
.L_x_2865:
[----:B------:R-:W-:Y:S05]  /*12810*/  @P2 BRA `(.L_x_2838) ;  /* 0x00000004009c2947 */ /* 0x000fea0003800000 */
[----:B------:R-:W3:Y:S01]  /*12820*/  LDL R34, [R1+0x4c] ;  /* 0x00004c0001227983 */ /* 0x000ee20000100800 */
[----:B------:R-:W-:Y:S02]  /*12830*/  LEA.HI R33, R33, R199, RZ, 0x1d ;  /* 0x000000c721217211 */ /* 0x000fe400078fe8ff */
[----:B-1----:R-:W-:Y:S02]  /*12840*/  SHF.R.U64 R25, R12, 0x10, R13 ;  /* 0x000000100c197819 */ /* 0x002fe4000000120d */
[----:B--2---:R-:W-:Y:S01]  /*12850*/  SHF.R.S32.HI R6, RZ, 0x1f, R33 ;  /* 0x0000001fff067819 */ /* 0x004fe20000011421 */
[----:B------:R-:W-:Y:S01]  /*12860*/  IMAD.SHL.U32 R4, R33, 0x8, RZ ;  /* 0x0000000821047824 */ /* 0x000fe200078e00ff */
[----:B------:R-:W-:Y:S02]  /*12870*/  SHF.R.U32.HI R28, RZ, 0x10, R13 ;  /* 0x00000010ff1c7819 */ /* 0x000fe4000001160d */
[----:B------:R-:W-:Y:S02]  /*12880*/  LEA.HI R6, R6, R33, RZ, 0x3 ;  /* 0x0000002106067211 */ /* 0x000fe400078f18ff */
[----:B------:R-:W-:-:S02]  /*12890*/  LOP3.LUT R4, R211, 0x38, R4, 0xf8, !PT ;  /* 0x00000038d3047812 */ /* 0x000fc400078ef804 */
[----:B------:R-:W-:Y:S01]  /*128a0*/  SHF.R.U64 R13, R14, 0x10, R15 ;  /* 0x000000100e0d7819 */ /* 0x000fe2000000120f */
[----:B------:R-:W-:Y:S01]  /*128b0*/  IMAD.SHL.U32 R6, R6, 0x400, RZ ;  /* 0x0000040006067824 */ /* 0x000fe200078e00ff */
[----:B------:R-:W-:Y:S02]  /*128c0*/  LOP3.LUT R5, R4, R44, RZ, 0x3c, !PT ;  /* 0x0000002c04057212 */ /* 0x000fe400078e3cff */
[----:B------:R-:W-:Y:S02]  /*128d0*/  SHF.R.U64 R29, R56, 0x10, R57 ;  /* 0x00000010381d7819 */ /* 0x000fe40000001239 */
[----:B------:R-:W-:Y:S02]  /*128e0*/  LOP3.LUT R6, R6, 0x7fffe000, RZ, 0xc0, !PT ;  /* 0x7fffe00006067812 */ /* 0x000fe400078ec0ff */
[----:B------:R-:W-:Y:S02]  /*128f0*/  SHF.R.U64 R27, R58, 0x10, R59 ;  /* 0x000000103a1b7819 */ /* 0x000fe4000000123b */
[----:B------:R-:W-:-:S02]  /*12900*/  IADD3 R9, R5, R6, R216 ;  /* 0x0000000605097210 */ /* 0x000fc40007ffe0d8 */
[----:B------:R-:W-:Y:S02]  /*12910*/  SHF.R.U32.HI R14, RZ, 0x10, R15 ;  /* 0x00000010ff0e7819 */ /* 0x000fe4000001160f */
[----:B------:R-:W-:Y:S01]  /*12920*/  PRMT R26, R0, 0x5410, R25 ;  /* 0x00005410001a7816 */ /* 0x000fe20000000019 */
[----:B------:R-:W-:Y:S01]  /*12930*/  IMAD R24, R9, 0x2, R18 ;  /* 0x0000000209187824 */ /* 0x000fe200078e0212 */
[----:B------:R-:W-:Y:S02]  /*12940*/  PRMT R68, R68, 0x5410, R29 ;  /* 0x0000541044447816 */ /* 0x000fe4000000001d */
[----:B------:R-:W-:Y:S01]  /*12950*/  PRMT R70, R70, 0x5410, R27 ;  /* 0x0000541046467816 */ /* 0x000fe2000000001b */
[----:B------:R-:W-:Y:S01]  /*12960*/  IMAD.U32 R27, R26, 0x10000, RZ ;  /* 0x000100001a1b7824 */ /* 0x000fe200078e00ff */
[----:B------:R-:W1:Y:S01]  /*12970*/  LDS.128 R8, [R24+0x12400] ;  /* 0x0124000018087984 */ /* 0x000e620000000c00 */
[----:B------:R-:W-:Y:S01]  /*12980*/  PRMT R31, R21, 0x5410, R14 ;  /* 0x00005410151f7816 */ /* 0x000fe2000000000e */
[----:B------:R-:W-:Y:S01]  /*12990*/  IMAD.U32 R25, R68, 0x10000, RZ ;  /* 0x0001000044197824 */ /* 0x000fe200078e00ff */
[----:B------:R-:W-:-:S02]  /*129a0*/  SHF.R.U32.HI R56, RZ, 0x10, R57 ;  /* 0x00000010ff387819 */ /* 0x000fc40000011639 */
[----:B------:R-:W-:Y:S01]  /*129b0*/  PRMT R28, R3, 0x5410, R28 ;  /* 0x00005410031c7816 */ /* 0x000fe2000000001c */
[----:B------:R-:W-:Y:S01]  /*129c0*/  IMAD.U32 R32, R31, 0x10000, RZ ;  /* 0x000100001f207824 */ /* 0x000fe200078e00ff */
[----:B------:R-:W-:Y:S02]  /*129d0*/  SHF.R.U32.HI R58, RZ, 0x10, R59 ;  /* 0x00000010ff3a7819 */ /* 0x000fe4000001163b */
[----:B------:R-:W-:Y:S01]  /*129e0*/  PRMT R69, R69, 0x5410, R56 ;  /* 0x0000541045457816 */ /* 0x000fe20000000038 */
[----:B------:R-:W-:Y:S01]  /*129f0*/  IMAD.U32 R29, R28, 0x10000, RZ ;  /* 0x000100001c1d7824 */ /* 0x000fe200078e00ff */
[----:B------:R-:W-:Y:S02]  /*12a00*/  PRMT R71, R71, 0x5410, R58 ;  /* 0x0000541047477816 */ /* 0x000fe4000000003a */
[----:B------:R-:W-:Y:S02]  /*12a10*/  PRMT R30, R20, 0x5410, R13 ;  /* 0x00005410141e7816 */ /* 0x000fe4000000000d */
[----:B------:R-:W-:-:S02]  /*12a20*/  LOP3.LUT R26, R26, 0xffff0000, RZ, 0xc0, !PT ;  /* 0xffff00001a1a7812 */ /* 0x000fc400078ec0ff */
        /* <DEDUP_REMOVED lines=27> */
[----:B------:R-:W-:Y:S01]  /*12be0*/  FMUL.FTZ R27, R21, R0 ;  /* 0x00000000151b7220 */ /* 0x000fe20000410000 */
[----:B------:R-:W-:Y:S01]  /*12bf0*/  FFMA.FTZ R15, R12, R29, R15 ;  /* 0x0000001d0c0f7223 */ /* 0x000fe2000001000f */
[C---:B------:R-:W-:Y:S01]  /*12c00*/  FMUL.FTZ R12, R8.reuse, R68 ;  /* 0x00000044080c7220 */ /* 0x040fe20000410000 */
[C---:B------:R-:W-:Y:S01]  /*12c10*/  FFMA.FTZ R21, R13.reuse, R0, -R14 ;  /* 0x000000000d157223 */ /* 0x040fe2000001080e */
[----:B------:R-:W-:Y:S01]  /*12c20*/  FMUL.FTZ R0, R8, R26 ;  /* 0x0000001a08007220 */ /* 0x000fe20000410000 */
[----:B------:R-:W-:Y:S01]  /*12c30*/  FFMA.FTZ R27, R13, R32, R27 ;  /* 0x000000200d1b7223 */ /* 0x000fe2000001001b */
[----:B------:R-:W-:-:S02]  /*12c40*/  IMAD.U32 R8, R30, 0x10000, RZ ;  /* 0x000100001e087824 */ /* 0x000fc400078e00ff */
[----:B------:R-:W-:Y:S01]  /*12c50*/  FMUL.FTZ R13, R9, R28 ;  /* 0x0000001c090d7220 */ /* 0x000fe20000410000 */
[----:B------:R-:W-:Y:S01]  /*12c60*/  FFMA.FTZ R68, R3, R68, -R0 ;  /* 0x0000004403447223 */ /* 0x000fe20000010800 */
[-C--:B------:R-:W-:Y:S01]  /*12c70*/  FMUL.FTZ R9, R9, R69.reuse ;  /* 0x0000004509097220 */ /* 0x080fe20000410000 */
[----:B------:R-:W-:Y:S02]  /*12c80*/  IMAD.U32 R0, R70, 0x10000, RZ ;  /* 0x0001000046007824 */ /* 0x000fe400078e00ff */
[----:B------:R-:W-:Y:S01]  /*12c90*/  FFMA.FTZ R12, R3, R26, R12 ;  /* 0x0000001a030c7223 */ /* 0x000fe2000001000c */
[----:B------:R-:W-:Y:S02]  /*12ca0*/  IMAD.U32 R5, R6, 0x10000, RZ ;  /* 0x0001000006057824 */ /* 0x000fe400078e00ff */
[----:B------:R-:W-:Y:S01]  /*12cb0*/  FMUL.FTZ R26, R20, R8 ;  /* 0x00000008141a7220 */ /* 0x000fe20000410000 */
[C---:B------:R-:W-:Y:S01]  /*12cc0*/  FFMA.FTZ R28, R4.reuse, R28, R9 ;  /* 0x0000001c041c7223 */ /* 0x040fe20000010009 */
[----:B------:R-:W-:Y:S01]  /*12cd0*/  FFMA.FTZ R14, R4, R69, -R13 ;  /* 0x00000045040e7223 */ /* 0x000fe2000001080d */
[-C--:B------:R-:W-:Y:S01]  /*12ce0*/  FMUL.FTZ R20, R20, R0.reuse ;  /* 0x0000000014147220 */ /* 0x080fe20000410000 */
[----:B------:R-:W-:Y:S01]  /*12cf0*/  LOP3.LUT R9, R30, 0xffff0000, RZ, 0xc0, !PT ;  /* 0xffff00001e097812 */ /* 0x000fe200078ec0ff */
[C---:B------:R-:W-:Y:S01]  /*12d00*/  FFMA.FTZ R26, R5.reuse, R0, -R26 ;  /* 0x00000000051a7223 */ /* 0x040fe2000001081a */
[----:B------:R-:W-:Y:S01]  /*12d10*/  LOP3.LUT R3, R70, 0xffff0000, RZ, 0xc0, !PT ;  /* 0xffff000046037812 */ /* 0x000fe200078ec0ff */
[----:B------:R-:W-:Y:S01]  /*12d20*/  FFMA.FTZ R20, R5, R8, R20 ;  /* 0x0000000805147223 */ /* 0x000fe20000010014 */
[----:B------:R-:W-:Y:S01]  /*12d30*/  LOP3.LUT R4, R31, 0xffff0000, RZ, 0xc0, !PT ;  /* 0xffff00001f047812 */ /* 0x000fe200078ec0ff */
[C---:B------:R-:W-:Y:S01]  /*12d40*/  FMUL.FTZ R5, R10.reuse, R9 ;  /* 0x000000090a057220 */ /* 0x040fe20000410000 */
[----:B------:R-:W-:Y:S01]  /*12d50*/  LOP3.LUT R0, R71, 0xffff0000, RZ, 0xc0, !PT ;  /* 0xffff000047007812 */ /* 0x000fe200078ec0ff */
[----:B------:R-:W-:Y:S01]  /*12d60*/  FMUL.FTZ R10, R10, R3 ;  /* 0x000000030a0a7220 */ /* 0x000fe20000410000 */
[----:B------:R-:W-:Y:S01]  /*12d70*/  LOP3.LUT R6, R6, 0xffff0000, RZ, 0xc0, !PT ;  /* 0xffff000006067812 */ /* 0x000fe200078ec0ff */
[----:B------:R-:W-:Y:S01]  /*12d80*/  FMUL.FTZ R8, R11, R4 ;  /* 0x000000040b087220 */ /* 0x000fe20000410000 */
[----:B------:R-:W-:Y:S01]  /*12d90*/  LOP3.LUT R7, R7, 0xffff0000, RZ, 0xc0, !PT ;  /* 0xffff000007077812 */ /* 0x000fe200078ec0ff */
[----:B------:R-:W-:-:S02]  /*12da0*/  FMUL.FTZ R13, R11, R0 ;  /* 0x000000000b0d7220 */ /* 0x000fc40000410000 */
[C---:B------:R-:W-:Y:S01]  /*12db0*/  FFMA.FTZ R3, R6.reuse, R3, -R5 ;  /* 0x0000000306037223 */ /* 0x040fe20000010805 */
[----:B------:R-:W-:Y:S01]  /*12dc0*/  FFMA.FTZ R11, R6, R9, R10 ;  /* 0x00000009060b7223 */ /* 0x000fe2000001000a */
[C---:B------:R-:W-:Y:S01]  /*12dd0*/  FFMA.FTZ R0, R7.reuse, R0, -R8 ;  /* 0x0000000007007223 */ /* 0x040fe20000010808 */
[----:B------:R-:W-:Y:S01]  /*12de0*/  FFMA.FTZ R30, R7, R4, R13 ;  /* 0x00000004071e7223 */ /* 0x000fe2000001000d */
[----:B------:R-:W-:Y:S02]  /*12df0*/  F2FP.BF16.F32.PACK_AB R4, R68, R33 ;  /* 0x000000214404723e */ /* 0x000fe400000010ff */
[----:B------:R-:W-:Y:S02]  /*12e00*/  F2FP.BF16.F32.PACK_AB R5, R14, R25 ;  /* 0x000000190e05723e */ /* 0x000fe400000010ff */
[----:B------:R-:W-:Y:S02]  /*12e10*/  F2FP.BF16.F32.PACK_AB R6, R3, R26 ;  /* 0x0000001a0306723e */ /* 0x000fe400000010ff */
[----:B------:R-:W-:-:S02]  /*12e20*/  F2FP.BF16.F32.PACK_AB R10, R11, R20 ;  /* 0x000000140b0a723e */ /* 0x000fc400000010ff */
[----:B------:R-:W-:Y:S02]  /*12e30*/  F2FP.BF16.F32.PACK_AB R7, R0, R21 ;  /* 0x000000150007723e */ /* 0x000fe400000010ff */
[----:B------:R-:W-:Y:S02]  /*12e40*/  F2FP.BF16.F32.PACK_AB R8, R12, R35 ;  /* 0x000000230c08723e */ /* 0x000fe400000010ff */
[----:B------:R-:W-:Y:S01]  /*12e50*/  F2FP.BF16.F32.PACK_AB R9, R28, R15 ;  /* 0x0000000f1c09723e */ /* 0x000fe200000010ff */
[----:B------:R3:W-:Y:S01]  /*12e60*/  STS.128 [R34], R4 ;  /* 0x0000000422007388 */ /* 0x0007e20000000c00 */
[----:B------:R-:W-:-:S05]  /*12e70*/  F2FP.BF16.F32.PACK_AB R11, R30, R27 ;  /* 0x0000001b1e0b723e */ /* 0x000fca00000010ff */
[----:B------:R3:W-:Y:S02]  /*12e80*/  STS.128 [R24+0x12400], R8 ;  /* 0x0124000818007388 */ /* 0x0007e40000000c00 */
.L_x_2838:
[----:B------:R-:W-:Y:S05]  /*12e90*/  BSYNC B0 ;  /* 0x0000000000007941 */ /* 0x000fea0003800000 */
.L_x_2816:
        /* <DEDUP_REMOVED lines=8> */
.L_x_2814:
[----:B------:R-:W-:-:S06]  /*12f20*/  ULOP3.LUT UR4, UR60, 0x1, URZ, 0xfc, !UPT ;  /* 0x000000013c047892 */ /* 0x000fcc000f8efc3f */
[----:B01-3--:R-:W-:-:S05]  /*12f30*/  IMAD.U32 R0, RZ, RZ, UR4 ;  /* 0x00000004ff007e24 */ /* 0x00bfca000f8e00ff */
[----:B------:R-:W-:-:S13]  /*12f40*/  ISETP.NE.AND P0, PT, R0, 0x3, PT ;  /* 0x000000030000780c */ /* 0x000fda0003f05270 */
[----:B------:R-:W-:Y:S05]  /*12f50*/  @!P0 BRA `(.L_x_2867) ;  /* 0x0000000000048947 */ /* 0x000fea0003800000 */
[----:B------:R-:W-:Y:S01]  /*12f60*/  BPT.TRAP 0x1 ;  /* 0x000000040000795c */ /* 0x000fe20000300000 */
.L_x_2867:
[----:B------:R-:W-:Y:S01]  /*12f70*/  IMAD R0, R197, 0x8, R18 ;  /* 0x00000008c5007824 */ /* 0x000fe200078e0212 */
[----:B------:R-:W-:-:S04]  /*12f80*/  SHF.L.U32 R3, R200, 0x1f, RZ ;  /* 0x0000001fc8037819 */ /* 0x000fc800000006ff */
[----:B------:R0:W1:Y:S01]  /*12f90*/  SYNCS.PHASECHK.TRANS64.TRYWAIT P1, [R0+URZ+0x30830], R3 ;  /* 0x03083003000075a7 */ /* 0x000062000802017f */
[----:B------:R-:W-:Y:S05]  /*12fa0*/  @!P0 BRA `(.L_x_2868) ;  /* 0x0000000000048947 */ /* 0x000fea0003800000 */
[----:B------:R-:W-:Y:S01]  /*12fb0*/  BPT.TRAP 0x1 ;  /* 0x000000040000795c */ /* 0x000fe20000300000 */
.L_x_2868:
[----:B-1----:R-:W-:Y:S05]  /*12fc0*/  @P1 BRA `(.L_x_2869) ;  /* 0x0000000000081947 */ /* 0x002fea0003800000 */
[----:B------:R-:W1:Y:S02]  /*12fd0*/  SYNCS.PHASECHK.TRANS64.TRYWAIT P1, [R0+URZ+0x30830], R3 ;  /* 0x03083003000075a7 */ /* 0x000e64000802017f */
[----:B-1----:R-:W-:Y:S05]  /*12fe0*/  @!P1 BRA `(.L_x_2870) ;  /* 0x0000012800189947 */ /* 0x002fea0003800000 */
.L_x_2869:
[----:B------:R-:W-:Y:S05]  /*12ff0*/  WARPSYNC.ALL ;  /* 0x0000000000007948 */ /* 0x000fea0003800000 */
[----:B01----:R-:W-:Y:S01]  /*13000*/  VIADD R3, R18, 0x1e400 ;  /* 0x0001e40012037836 */ /* 0x003fe20000000000 */
[----:B------:R-:W-:Y:S01]  /*13010*/  R2UR UR4, R2 ;  /* 0x00000000020472ca */ /* 0x000fe200000e0000 */
[----:B--2-4-:R-:W-:Y:S01]  /*13020*/  WARPGROUP.ARRIVE ;  /* 0x00000000000079c5 */ /* 0x014fe20000000000 */
[----:B------:R-:W-:Y:S01]  /*13030*/  UMOV UR9, 0x40000040 ;  /* 0x4000004000097882 */ /* 0x000fe20000000000 */
[----:B------:R-:W-:Y:S01]  /*13040*/  IMAD.MOV.U32 R5, RZ, RZ, 0x40000040 ;  /* 0x40000040ff057424 */ /* 0x000fe200078e00ff */
[----:B------:R-:W-:Y:S01]  /*13050*/  SHF.R.U32.HI R3, RZ, 0x4, R3 ;  /* 0x00000004ff037819 */ /* 0x000fe20000011603 */
[----:B------:R-:W-:Y:S01]  /*13060*/  IMAD.U32 R7, RZ, RZ, UR9 ;  /* 0x00000009ff077e24 */ /* 0x000fe2000f8e00ff */
[----:B------:R-:W-:Y:S01]  /*13070*/  UMOV UR57, 0x40000040 ;  /* 0x4000004000397882 */ /* 0x000fe20000000000 */
[----:B------:R-:W-:Y:S01]  /*13080*/  UMOV UR53, 0x40000040 ;  /* 0x4000004000357882 */ /* 0x000fe20000000000 */
[----:B------:R-:W-:Y:S01]  /*13090*/  LOP3.LUT R3, R3, 0x3fff, RZ, 0xc0, !PT ;  /* 0x00003fff03037812 */ /* 0x000fe200078ec0ff */
[----:B------:R-:W-:Y:S01]  /*130a0*/  UMOV UR49, 0x40000040 ;  /* 0x4000004000317882 */ /* 0x000fe20000000000 */
[----:B------:R-:W-:Y:S01]  /*130b0*/  UMOV UR45, 0x40000040 ;  /* 0x40000040002d7882 */ /* 0x000fe20000000000 */
[----:B------:R-:W-:Y:S01]  /*130c0*/  UMOV UR41, 0x40000040 ;  /* 0x4000004000297882 */ /* 0x000fe20000000000 */
[----:B------:R-:W-:Y:S01]  /*130d0*/  LOP3.LUT R8, R3, 0x10000, RZ, 0xfc, !PT ;  /* 0x0001000003087812 */ /* 0x000fe200078efcff */
[----:B------:R-:W-:Y:S01]  /*130e0*/  IMAD.MOV.U32 R3, RZ, RZ, 0x40000040 ;  /* 0x40000040ff037424 */ /* 0x000fe200078e00ff */
[----:B------:R-:W-:Y:S01]  /*130f0*/  ULOP3.LUT UR4, UR4, 0x10000, URZ, 0xfc, !UPT ;  /* 0x0001000004047892 */ /* 0x000fe2000f8efc3f */
[----:B------:R-:W-:-:S02]  /*13100*/  UMOV UR37, 0x40000040 ;  /* 0x4000004000257882 */ /* 0x000fc40000000000 */
[----:B------:R-:W-:Y:S01]  /*13110*/  IMAD R2, R197, 0x900, R8 ;  /* 0x00000900c5027824 */ /* 0x000fe200078e0208 */
[----:B------:R-:W-:Y:S01]  /*13120*/  R2UR UR11, R3 ;  /* 0x00000000030b72ca */ /* 0x000fe200000e0000 */
[----:B------:R-:W-:Y:S01]  /*13130*/  UIADD3 UR5, UR4, 0x2, URZ ;  /* 0x0000000204057890 */ /* 0x000fe2000fffe03f */
[----:B------:R-:W-:Y:S01]  /*13140*/  IMAD.MOV.U32 R3, RZ, RZ, 0x40000040 ;  /* 0x40000040ff037424 */ /* 0x000fe200078e00ff */
[----:B------:R-:W-:Y:S01]  /*13150*/  UMOV UR8, UR4 ;  /* 0x0000000400087c82 */ /* 0x000fe20008000000 */
[C---:B------:R-:W-:Y:S01]  /*13160*/  R2UR UR10, R2.reuse ;  /* 0x00000000020a72ca */ /* 0x040fe200000e0000 */
[----:B------:R-:W-:Y:S01]  /*13170*/  VIADD R4, R2, 0x2 ;  /* 0x0000000202047836 */ /* 0x000fe20000000000 */
[----:B------:R-:W-:Y:S01]  /*13180*/  UIADD3 UR56, UR4, 0x404, URZ ;  /* 0x0000040404387890 */ /* 0x000fe2000fffe03f */
[----:B------:R-:W-:Y:S01]  /*13190*/  IMAD.U32 R6, RZ, RZ, UR8 ;  /* 0x00000008ff067e24 */ /* 0x000fe2000f8e00ff */
[----:B------:R-:W-:Y:S01]  /*131a0*/  UIADD3 UR52, UR4, 0x406, URZ ;  /* 0x0000040604347890 */ /* 0x000fe2000fffe03f */
[----:B------:R-:W-:Y:S01]  /*131b0*/  R2UR UR39, R3 ;  /* 0x00000000032772ca */ /* 0x000fe200000e0000 */
[----:B------:R-:W-:-:S02]  /*131c0*/  UIADD3 UR48, UR4, 0x800, URZ ;  /* 0x0000080004307890 */ /* 0x000fc4000fffe03f */
[----:B------:R0:W-:Y:S01]  /*131d0*/  STL.64 [R1+0x30], R6 ;  /* 0x0000300601007387 */ /* 0x0001e20000100a00 */
        /* <DEDUP_REMOVED lines=11> */
[----:B0-----:R-:W-:-:S02]  /*13290*/  IMAD.U32 R6, RZ, RZ, UR8 ;  /* 0x00000008ff067e24 */ /* 0x001fc4000f8e00ff */
        /* <DEDUP_REMOVED lines=36> */
[----:B------:R-:W-:Y:S01]  /*134e0*/  MOV R5, 0x40000040 ;  /* 0x4000004000057802 */ /* 0x000fe20000000f00 */
[----:B------:R-:W-:Y:S01]  /*134f0*/  UIADD3 UR5, UR4, 0x402, URZ ;  /* 0x0000040204057890 */ /* 0x000fe2000fffe03f */
        /* <DEDUP_REMOVED lines=59> */
.L_x_2871:
[----:B------:R-:W0:Y:S01]  /*138b0*/  LDC R2, c[0x0][0x448] ;  /* 0x00011200ff027b82 */ /* 0x000e220000000800 */
[----:B------:R-:W-:Y:S01]  /*138c0*/  IMAD.MOV.U32 R5, RZ, RZ, -0x60 ;  /* 0xffffffa0ff057424 */ /* 0x000fe200078e00ff */
[----:B------:R-:W-:Y:S01]  /*138d0*/  ULDC UR4, c[0x0][0x988] ;  /* 0x0002620000047ab9 */ /* 0x000fe20000000800 */
[----:B------:R-:W-:Y:S01]  /*138e0*/  BSSY B0, `(.L_x_2872) ;  /* 0x000041c000007945 */ /* 0x000fe20003800000 */
[----:B------:R-:W-:Y:S01]  /*138f0*/  CS2R R118, SRZ ;  /* 0x0000000000767805 */ /* 0x000fe2000001ff00 */
[----:B------:R-:W-:Y:S01]  /*13900*/  IMAD R5, R72, R5, 0x61 ;  /* 0x0000006148057424 */ /* 0x000fe200078e0205 */
[----:B------:R-:W-:Y:S02]  /*13910*/  CS2R R116, SRZ ;  /* 0x0000000000747805 */ /* 0x000fe4000001ff00 */
[----:B------:R-:W-:Y:S02]  /*13920*/  CS2R R114, SRZ ;  /* 0x0000000000727805 */ /* 0x000fe4000001ff00 */
[----:B------:R-:W-:Y:S01]  /*13930*/  CS2R R112, SRZ ;  /* 0x0000000000707805 */ /* 0x000fe2000001ff00 */
[----:B------:R-:W-:Y:S01]  /*13940*/  IMAD R5, R222, -0x2, R5 ;  /* 0xfffffffede057824 */ /* 0x000fe200078e0205 */
[----:B------:R-:W-:-:S02]  /*13950*/  CS2R R110, SRZ ;  /* 0x00000000006e7805 */ /* 0x000fc4000001ff00 */
[----:B------:R-:W-:Y:S02]  /*13960*/  CS2R R108, SRZ ;  /* 0x00000000006c7805 */ /* 0x000fe4000001ff00 */
[----:B------:R-:W-:Y:S02]  /*13970*/  CS2R R106, SRZ ;  /* 0x00000000006a7805 */ /* 0x000fe4000001ff00 */
[----:B------:R-:W-:Y:S02]  /*13980*/  CS2R R104, SRZ ;  /* 0x0000000000687805 */ /* 0x000fe4000001ff00 */
[----:B------:R-:W-:Y:S02]  /*13990*/  IADD3 R6, -R219, R5, R220 ;  /* 0x00000005db067210 */ /* 0x000fe40007ffe1dc */
[----:B------:R-:W-:Y:S02]  /*139a0*/  CS2R R102, SRZ ;  /* 0x0000000000667805 */ /* 0x000fe4000001ff00 */
[----:B------:R-:W-:-:S02]  /*139b0*/  CS2R R100, SRZ ;  /* 0x0000000000647805 */ /* 0x000fc4000001ff00 */
[----:B------:R-:W-:Y:S02]  /*139c0*/  CS2R R98, SRZ ;  /* 0x0000000000627805 */ /* 0x000fe4000001ff00 */
[----:B------:R-:W-:Y:S02]  /*139d0*/  CS2R R96, SRZ ;  /* 0x0000000000607805 */ /* 0x000fe4000001ff00 */
[----:B------:R-:W-:Y:S02]  /*139e0*/  CS2R R94, SRZ ;  /* 0x00000000005e7805 */ /* 0x000fe4000001ff00 */
[----:B------:R-:W-:Y:S02]  /*139f0*/  CS2R R92, SRZ ;  /* 0x00000000005c7805 */ /* 0x000fe4000001ff00 */
[----:B------:R-:W-:Y:S02]  /*13a00*/  CS2R R90, SRZ ;  /* 0x00000000005a7805 */ /* 0x000fe4000001ff00 */
[----:B0-----:R-:W-:Y:S01]  /*13a10*/  ISETP.NE.AND P1, PT, R2, 0x1, PT ;  /* 0x000000010200780c */ /* 0x001fe20003f25270 */
[----:B------:R-:W-:-:S12]  /*13a20*/  IMAD.IADD R2, R223, 0x1, R218 ;  /* 0x00000001df027824 */ /* 0x000fd800078e02da */
[----:B------:R-:W0:Y:S08]  /*13a30*/  @P1 LDC R3, c[0x0][0x44c] ;  /* 0x00011300ff031b82 */ /* 0x000e300000000800 */
[----:B------:R-:W1:Y:S01]  /*13a40*/  @P1 LDC R4, c[0x0][0x450] ;  /* 0x00011400ff041b82 */ /* 0x000e620000000800 */
[----:B0-----:R-:W-:-:S05]  /*13a50*/  @P1 IMAD.HI.U32 R3, R2, R3, RZ ;  /* 0x0000000302031227 */ /* 0x001fca00078e00ff */
[----:B-1----:R-:W-:Y:S01]  /*13a60*/  @P1 SHF.R.U32.HI R2, RZ, R4, R3 ;  /* 0x00000004ff021219 */ /* 0x002fe20000011603 */
[----:B------:R-:W-:-:S04]  /*13a70*/  IMAD R3, R72, -0x60, R220 ;  /* 0xffffffa048037824 */ /* 0x000fc800078e02dc */
[----:B------:R-:W0:Y:S01]  /*13a80*/  SHFL.IDX PT, R4, R2, 0x1, 0x1c1f ;  /* 0x003c1f0002047f89 */ /* 0x000e2200000e0000 */
[----:B------:R-:W-:-:S03]  /*13a90*/  VIADD R3, R3, 0x60 ;  /* 0x0000006003037836 */ /* 0x000fc60000000000 */
[----:B------:R-:W-:Y:S01]  /*13aa0*/  SHFL.IDX PT, R2, R2, RZ, 0x1c1f ;  /* 0x001c1fff02027589 */ /* 0x000fe200000e0000 */
[----:B------:R-:W-:-:S05]  /*13ab0*/  IMAD R3, R222, -0x2, R3 ;  /* 0xfffffffede037824 */ /* 0x000fca00078e0203 */
[----:B0-----:R-:W-:-:S04]  /*13ac0*/  VIADDMNMX R5, R4, R6, R3, PT ;  /* 0x0000000604057246 */ /* 0x001fc80003800103 */
        /* <DEDUP_REMOVED lines=69> */
[----:B------:R-:W-:-:S04]  /*13f20*/  FMNMX.FTZ R38, R70, R7, !PT ;  /* 0x0000000746267209 */ /* 0x000fc80007810000 */
[----:B------:R-:W-:-:S05]  /*13f30*/  FMNMX.FTZ R5, R71, R38, !PT ;  /* 0x0000002647057209 */ /* 0x000fca0007810000 */
[----:B------:R-:W0:Y:S02]  /*13f40*/  SHFL.BFLY PT, R38, R5, 0x2, 0x1f ;  /* 0x0c401f0005267f89 */ /* 0x000e2400000e0000 */
[----:B0-----:R-:W-:Y:S02]  /*13f50*/  FMNMX.FTZ R7, R5, R38, !PT ;  /* 0x0000002605077209 */ /* 0x001fe40007810000 */
[----:B------:R-:W-:Y:S01]  /*13f60*/  VIADDMNMX R38, R2, R6, R3, PT ;  /* 0x0000000602267246 */ /* 0x000fe20003800103 */
[----:B------:R-:W-:Y:S02]  /*13f70*/  IMAD.U32 R2, RZ, RZ, UR4 ;  /* 0x00000004ff027e24 */ /* 0x000fe4000f8e00ff */
[----:B------:R-:W0:Y:S01]  /*13f80*/  SHFL.BFLY PT, R88, R7, 0x1, 0x1f ;  /* 0x0c201f0007587f89 */ /* 0x000e2200000e0000 */
[C---:B------:R-:W-:Y:S02]  /*13f90*/  ISETP.GT.AND P2, PT, R38.reuse, RZ, PT ;  /* 0x000000ff2600720c */ /* 0x040fe40003f44270 */
[----:B------:R-:W-:-:S02]  /*13fa0*/  ISETP.GT.AND P3, PT, R38, 0x1, PT ;  /* 0x000000012600780c */ /* 0x000fc40003f64270 */
[----:B------:R-:W-:Y:S02]  /*13fb0*/  ISETP.GT.AND P4, PT, R38, 0x8, PT ;  /* 0x000000082600780c */ /* 0x000fe40003f84270 */
[----:B------:R-:W-:Y:S02]  /*13fc0*/  FSEL R15, R24, -INF , P2 ;  /* 0xff800000180f7808 */ /* 0x000fe40001000000 */
[----:B------:R-:W-:Y:S02]  /*13fd0*/  FSEL R25, R25, -INF , P3 ;  /* 0xff80000019197808 */ /* 0x000fe40001800000 */
[----:B------:R-:W-:Y:S02]  /*13fe0*/  ISETP.GT.AND P2, PT, R38, 0x9, PT ;  /* 0x000000092600780c */ /* 0x000fe40003f44270 */
[----:B------:R-:W-:Y:S02]  /*13ff0*/  FSEL R11, R28, -INF , P4 ;  /* 0xff8000001c0b7808 */ /* 0x000fe40002000000 */
[----:B------:R-:W-:-:S02]  /*14000*/  FMNMX.FTZ R6, R15, R25, !PT ;  /* 0x000000190f067209 */ /* 0x000fc40007810000 */
[C---:B------:R-:W-:Y:S02]  /*14010*/  ISETP.GT.AND P3, PT, R38.reuse, 0x10, PT ;  /* 0x000000102600780c */ /* 0x040fe40003f64270 */
[----:B------:R-:W-:Y:S02]  /*14020*/  FSEL R29, R29, -INF , P2 ;  /* 0xff8000001d1d7808 */ /* 0x000fe40001000000 */
[----:B------:R-:W-:Y:S02]  /*14030*/  FMNMX.FTZ R6, R11, R6, !PT ;  /* 0x000000060b067209 */ /* 0x000fe40007810000 */
[----:B------:R-:W-:Y:S02]  /*14040*/  ISETP.GT.AND P2, PT, R38, 0x11, PT ;  /* 0x000000112600780c */ /* 0x000fe40003f44270 */
[----:B0-----:R-:W-:Y:S02]  /*14050*/  FMNMX.FTZ R3, R7, R88, !PT ;  /* 0x0000005807037209 */ /* 0x001fe40007810000 */
[----:B------:R-:W-:-:S02]  /*14060*/  CS2R R88, SRZ ;  /* 0x0000000000587805 */ /* 0x000fc4000001ff00 */
[----:B------:R-:W-:Y:S02]  /*14070*/  FSEL R7, R32, -INF , P3 ;  /* 0xff80000020077808 */ /* 0x000fe40001800000 */
[----:B------:R-:W-:Y:S01]  /*14080*/  FMNMX.FTZ R6, R29, R6, !PT ;  /* 0x000000061d067209 */ /* 0x000fe20007810000 */
[----:B------:R-:W-:Y:S01]  /*14090*/  FMUL.FTZ R5, R3, R2 ;  /* 0x0000000203057220 */ /* 0x000fe20000410000 */
[----:B------:R-:W-:Y:S02]  /*140a0*/  ISETP.GT.AND P4, PT, R38, 0x18, PT ;  /* 0x000000182600780c */ /* 0x000fe40003f84270 */
[----:B------:R-:W-:Y:S02]  /*140b0*/  FSEL R33, R33, -INF , P2 ;  /* 0xff80000021217808 */ /* 0x000fe40001000000 */
[----:B------:R-:W-:Y:S02]  /*140c0*/  FMNMX.FTZ R6, R7, R6, !PT ;  /* 0x0000000607067209 */ /* 0x000fe40007810000 */
[----:B------:R-:W-:-:S02]  /*140d0*/  FSETP.NEU.FTZ.AND P3, PT, R3, -INF , PT ;  /* 0xff8000000300780b */ /* 0x000fc40003f7d000 */
[----:B------:R-:W-:Y:S02]  /*140e0*/  ISETP.GT.AND P2, PT, R38, 0x19, PT ;  /* 0x000000192600780c */ /* 0x000fe40003f44270 */
[----:B------:R-:W-:Y:S02]  /*140f0*/  FSEL R9, R36, -INF , P4 ;  /* 0xff80000024097808 */ /* 0x000fe40002000000 */
[----:B------:R-:W-:Y:S02]  /*14100*/  FMNMX.FTZ R6, R33, R6, !PT ;  /* 0x0000000621067209 */ /* 0x000fe40007810000 */
[----:B------:R-:W-:Y:S02]  /*14110*/  FSEL R5, R5, RZ, P3 ;  /* 0x000000ff05057208 */ /* 0x000fe40001800000 */
[----:B------:R-:W-:Y:S02]  /*14120*/  ISETP.GT.AND P3, PT, R38, 0x20, PT ;  /* 0x000000202600780c */ /* 0x000fe40003f64270 */
[----:B------:R-:W-:Y:S01]  /*14130*/  FSEL R37, R37, -INF , P2 ;  /* 0xff80000025257808 */ /* 0x000fe20001000000 */
[--C-:B------:R-:W-:Y:S01]  /*14140*/  FFMA.FTZ R36, R4, R2, -R5.reuse ;  /* 0x0000000204247223 */ /* 0x100fe20000010805 */
[----:B------:R-:W-:Y:S01]  /*14150*/  FMNMX.FTZ R6, R9, R6, !PT ;  /* 0x0000000609067209 */ /* 0x000fe20007810000 */
[-CC-:B------:R-:W-:Y:S01]  /*14160*/  FFMA.FTZ R189, R74, R2.reuse, -R5.reuse ;  /* 0x000000024abd7223 */ /* 0x180fe20000010805 */
[----:B------:R-:W-:Y:S01]  /*14170*/  ISETP.GT.AND P2, PT, R38, 0x21, PT ;  /* 0x000000212600780c */ /* 0x000fe20003f44270 */
[-CC-:B------:R-:W-:Y:S01]  /*14180*/  FFMA.FTZ R76, R76, R2.reuse, -R5.reuse ;  /* 0x000000024c4c7223 */ /* 0x180fe20000010805 */
[----:B------:R-:W-:Y:S01]  /*14190*/  FSEL R13, R40, -INF , P3 ;  /* 0xff800000280d7808 */ /* 0x000fe20001800000 */
[--C-:B------:R-:W-:Y:S01]  /*141a0*/  FFMA.FTZ R40, R14, R2, -R5.reuse ;  /* 0x000000020e287223 */ /* 0x100fe20000010805 */
[----:B------:R-:W-:Y:S01]  /*141b0*/  FMNMX.FTZ R6, R37, R6, !PT ;  /* 0x0000000625067209 */ /* 0x000fe20007810000 */
[-CC-:B------:R-:W-:Y:S01]  /*141c0*/  FFMA.FTZ R191, R78, R2.reuse, -R5.reuse ;  /* 0x000000024ebf7223 */ /* 0x180fe20000010805 */
[----:B------:R-:W-:Y:S01]  /*141d0*/  ISETP.GT.AND P3, PT, R38, 0x28, PT ;  /* 0x000000282600780c */ /* 0x000fe20003f64270 */
[----:B------:R-:W-:Y:S01]  /*141e0*/  MUFU.EX2 R189, R189 ;  /* 0x000000bd00bd7308 */ /* 0x000fe20000000800 */
[----:B------:R-:W-:Y:S01]  /*141f0*/  FSEL R41, R41, -INF , P2 ;  /* 0xff80000029297808 */ /* 0x000fe20001000000 */
[--C-:B------:R-:W-:Y:S01]  /*14200*/  FFMA.FTZ R80, R80, R2, -R5.reuse ;  /* 0x0000000250507223 */ /* 0x100fe20000010805 */
[----:B------:R-:W-:Y:S01]  /*14210*/  FMNMX.FTZ R24, R13, R6, !PT ;  /* 0x000000060d187209 */ /* 0x000fe20007810000 */
[-CC-:B------:R-:W-:Y:S01]  /*14220*/  FFMA.FTZ R185, R82, R2.reuse, -R5.reuse ;  /* 0x0000000252b97223 */ /* 0x180fe20000010805 */
[----:B------:R-:W-:Y:S01]  /*14230*/  ISETP.GT.AND P2, PT, R38, 0x29, PT ;  /* 0x000000292600780c */ /* 0x000fe20003f44270 */
[--C-:B------:R-:W-:Y:S01]  /*14240*/  FFMA.FTZ R84, R84, R2, -R5.reuse ;  /* 0x0000000254547223 */ /* 0x100fe20000010805 */
[----:B------:R-:W-:Y:S01]  /*14250*/  FSEL R21, R44, -INF , P3 ;  /* 0xff8000002c157808 */ /* 0x000fe20001800000 */
[----:B------:R-:W0:Y:S01]  /*14260*/  MUFU.EX2 R6, R76 ;  /* 0x0000004c00067308 */ /* 0x000e220000000800 */
[----:B------:R-:W-:Y:S01]  /*14270*/  FMNMX.FTZ R24, R41, R24, !PT ;  /* 0x0000001829187209 */ /* 0x000fe20007810000 */
[-CC-:B------:R-:W-:Y:S01]  /*14280*/  FFMA.FTZ R187, R86, R2.reuse, -R5.reuse ;  /* 0x0000000256bb7223 */ /* 0x180fe20000010805 */
[----:B------:R-:W-:Y:S01]  /*14290*/  ISETP.GT.AND P3, PT, R38, 0x30, PT ;  /* 0x000000302600780c */ /* 0x000fe20003f64270 */
[-CC-:B------:R-:W-:Y:S01]  /*142a0*/  FFMA.FTZ R181, R42, R2.reuse, -R5.reuse ;  /* 0x000000022ab57223 */ /* 0x180fe20000010805 */
[----:B------:R-:W-:Y:S01]  /*142b0*/  FSEL R45, R45, -INF , P2 ;  /* 0xff8000002d2d7808 */ /* 0x000fe20001000000 */
[--C-:B------:R-:W-:Y:S01]  /*142c0*/  FFMA.FTZ R183, R46, R2, -R5.reuse ;  /* 0x000000022eb77223 */ /* 0x100fe20000010805 */
[----:B------:R-:W-:Y:S01]  /*142d0*/  FMNMX.FTZ R24, R21, R24, !PT ;  /* 0x0000001815187209 */ /* 0x000fe20007810000 */
[----:B------:R-:W1:Y:S01]  /*142e0*/  MUFU.EX2 R191, R191 ;  /* 0x000000bf00bf7308 */ /* 0x000e620000000800 */
        /* <DEDUP_REMOVED lines=15> */
[----:B------:R2:W3:Y:S01]  /*143e0*/  MUFU.EX2 R24, R80 ;  /* 0x0000005000187308 */ /* 0x0004e20000000800 */
[----:B------:R-:W-:Y:S01]  /*143f0*/  FMNMX.FTZ R28, R49, R28, !PT ;  /* 0x0000001c311c7209 */ /* 0x000fe20007810000 */
[-CC-:B------:R-:W-:Y:S01]  /*14400*/  FFMA.FTZ R20, R30, R2.reuse, -R5.reuse ;  /* 0x000000021e147223 */ /* 0x180fe20000010805 */
[----:B------:R-:W-:Y:S01]  /*14410*/  ISETP.GT.AND P3, PT, R38, 0x40, PT ;  /* 0x000000402600780c */ /* 0x000fe20003f64270 */
[----:B------:R-:W-:Y:S01]  /*14420*/  FFMA.FTZ R171, R70, R2, -R5 ;  /* 0x0000000246ab7223 */ /* 0x000fe20000010805 */
[----:B------:R-:W-:-:S02]  /*14430*/  FSEL R53, R53, -INF , P2 ;  /* 0xff80000035357808 */ /* 0x000fc40001000000 */
[----:B------:R-:W-:Y:S02]  /*14440*/  CS2R R86, SRZ ;  /* 0x0000000000567805 */ /* 0x000fe4000001ff00 */
[----:B------:R-:W-:Y:S01]  /*14450*/  FMNMX.FTZ R28, R47, R28, !PT ;  /* 0x0000001c2f1c7209 */ /* 0x000fe20007810000 */
[----:B------:R-:W-:Y:S01]  /*14460*/  MUFU.EX2 R187, R187 ;  /* 0x000000bb00bb7308 */ /* 0x000fe20000000800 */
[----:B------:R-:W-:Y:S02]  /*14470*/  ISETP.GT.AND P2, PT, R38, 0x41, PT ;  /* 0x000000412600780c */ /* 0x000fe40003f44270 */
[----:B------:R-:W-:Y:S02]  /*14480*/  CS2R R82, SRZ ;  /* 0x0000000000527805 */ /* 0x000fe4000001ff00 */
[----:B------:R-:W-:Y:S02]  /*14490*/  FSEL R27, R56, -INF , P3 ;  /* 0xff800000381b7808 */ /* 0x000fe40001800000 */
[----:B--2---:R-:W-:-:S02]  /*144a0*/  CS2R R80, SRZ ;  /* 0x0000000000507805 */ /* 0x004fc4000001ff00 */
[----:B------:R-:W-:Y:S02]  /*144b0*/  FMNMX.FTZ R28, R53, R28, !PT ;  /* 0x0000001c351c7209 */ /* 0x000fe40007810000 */
[----:B------:R-:W-:Y:S02]  /*144c0*/  CS2R R78, SRZ ;  /* 0x00000000004e7805 */ /* 0x000fe4000001ff00 */
[----:B------:R-:W-:Y:S01]  /*144d0*/  ISETP.GT.AND P3, PT, R38, 0x48, PT ;  /* 0x000000482600780c */ /* 0x000fe20003f64270 */
[----:B------:R-:W-:Y:S01]  /*144e0*/  MUFU.EX2 R181, R181 ;  /* 0x000000b500b57308 */ /* 0x000fe20000000800 */
[----:B------:R-:W-:Y:S02]  /*144f0*/  FSEL R57, R57, -INF , P2 ;  /* 0xff80000039397808 */ /* 0x000fe40001000000 */
[----:B------:R-:W-:Y:S02]  /*14500*/  CS2R R76, SRZ ;  /* 0x00000000004c7805 */ /* 0x000fe4000001ff00 */
[----:B------:R-:W-:-:S02]  /*14510*/  FMNMX.FTZ R32, R27, R28, !PT ;  /* 0x0000001c1b207209 */ /* 0x000fc40007810000 */
[----:B------:R-:W-:Y:S02]  /*14520*/  CS2R R74, SRZ ;  /* 0x00000000004a7805 */ /* 0x000fe4000001ff00 */
[----:B------:R-:W-:Y:S02]  /*14530*/  ISETP.GT.AND P2, PT, R38, 0x49, PT ;  /* 0x000000492600780c */ /* 0x000fe40003f44270 */
[----:B------:R-:W-:Y:S02]  /*14540*/  CS2R R66, SRZ ;  /* 0x0000000000427805 */ /* 0x000fe4000001ff00 */
[----:B------:R-:W-:Y:S01]  /*14550*/  FSEL R31, R60, -INF , P3 ;  /* 0xff8000003c1f7808 */ /* 0x000fe20001800000 */
[----:B------:R2:W-:Y:S01]  /*14560*/  MUFU.EX2 R28, R84 ;  /* 0x00000054001c7308 */ /* 0x0005e20000000800 */
[----:B------:R-:W-:Y:S02]  /*14570*/  FMNMX.FTZ R32, R57, R32, !PT ;  /* 0x0000002039207209 */ /* 0x000fe40007810000 */
[----:B------:R-:W-:-:S02]  /*14580*/  CS2R R62, SRZ ;  /* 0x00000000003e7805 */ /* 0x000fc4000001ff00 */
[C---:B------:R-:W-:Y:S02]  /*14590*/  ISETP.GT.AND P3, PT, R38.reuse, 0x50, PT ;  /* 0x000000502600780c */ /* 0x040fe40003f64270 */
[----:B------:R-:W-:Y:S02]  /*145a0*/  CS2R R58, SRZ ;  /* 0x00000000003a7805 */ /* 0x000fe4000001ff00 */
[----:B------:R-:W-:Y:S02]  /*145b0*/  FSEL R61, R61, -INF , P2 ;  /* 0xff8000003d3d7808 */ /* 0x000fe40001000000 */
[----:B------:R-:W-:Y:S02]  /*145c0*/  CS2R R54, SRZ ;  /* 0x0000000000367805 */ /* 0x000fe4000001ff00 */
[----:B------:R-:W-:Y:S01]  /*145d0*/  FMNMX.FTZ R32, R31, R32, !PT ;  /* 0x000000201f207209 */ /* 0x000fe20007810000 */
[----:B------:R-:W-:Y:S01]  /*145e0*/  MUFU.EX2 R36, R36 ;  /* 0x0000002400247308 */ /* 0x000fe20000000800 */
[----:B------:R-:W-:-:S02]  /*145f0*/  ISETP.GT.AND P2, PT, R38, 0x51, PT ;  /* 0x000000512600780c */ /* 0x000fc40003f44270 */
[----:B--2---:R-:W-:Y:S02]  /*14600*/  CS2R R84, SRZ ;  /* 0x0000000000547805 */ /* 0x004fe4000001ff00 */
[----:B------:R-:W-:Y:S02]  /*14610*/  FSEL R35, R64, -INF , P3 ;  /* 0xff80000040237808 */ /* 0x000fe40001800000 */
[----:B------:R-:W-:Y:S02]  /*14620*/  FMNMX.FTZ R32, R61, R32, !PT ;  /* 0x000000203d207209 */ /* 0x000fe40007810000 */
[----:B------:R-:W-:Y:S01]  /*14630*/  ISETP.GT.AND P3, PT, R38, 0x58, PT ;  /* 0x000000582600780c */ /* 0x000fe20003f64270 */
[----:B------:R-:W-:Y:S01]  /*14640*/  MUFU.EX2 R183, R183 ;  /* 0x000000b700b77308 */ /* 0x000fe20000000800 */
[----:B------:R-:W-:Y:S02]  /*14650*/  FSEL R65, R65, -INF , P2 ;  /* 0xff80000041417808 */ /* 0x000fe40001000000 */
[----:B------:R-:W-:-:S02]  /*14660*/  FMNMX.FTZ R14, R35, R32, !PT ;  /* 0x00000020230e7209 */ /* 0x000fc40007810000 */
[----:B------:R-:W-:Y:S01]  /*14670*/  ISETP.GT.AND P2, PT, R38, 0x59, PT ;  /* 0x000000592600780c */ /* 0x000fe20003f44270 */
[-CC-:B------:R-:W-:Y:S01]  /*14680*/  FFMA.FTZ R38, R10, R2.reuse, -R5.reuse ;  /* 0x000000020a267223 */ /* 0x180fe20000010805 */
[----:B------:R-:W-:Y:S01]  /*14690*/  FSEL R39, R68, -INF , P3 ;  /* 0xff80000044277808 */ /* 0x000fe20001800000 */
[----:B------:R-:W-:Y:S01]  /*146a0*/  FFMA.FTZ R10, R26, R2, -R5 ;  /* 0x000000021a0a7223 */ /* 0x000fe20000010805 */
[----:B------:R-:W-:Y:S01]  /*146b0*/  FMNMX.FTZ R14, R65, R14, !PT ;  /* 0x0000000e410e7209 */ /* 0x000fe20007810000 */
[----:B0-----:R-:W-:Y:S01]  /*146c0*/  FADD.FTZ R26, R189, R6 ;  /* 0x00000006bd1a7221 */ /* 0x001fe20000010000 */
[----:B------:R-:W-:Y:S01]  /*146d0*/  FSEL R69, R69, -INF , P2 ;  /* 0xff80000045457808 */ /* 0x000fe20001000000 */
[----:B------:R0:W-:Y:S01]  /*146e0*/  MUFU.EX2 R32, R40 ;  /* 0x0000002800207308 */ /* 0x0001e20000000800 */
[----:B------:R-:W-:Y:S02]  /*146f0*/  FMNMX.FTZ R14, R39, R14, !PT ;  /* 0x0000000e270e7209 */ /* 0x000fe40007810000 */
[----:B------:R-:W-:-:S02]  /*14700*/  F2FP.BF16.F32.PACK_AB R189, R6, R189 ;  /* 0x000000bd06bd723e */ /* 0x000fc400000010ff */
[----:B------:R-:W-:-:S03]  /*14710*/  FMNMX.FTZ R14, R69, R14, !PT ;  /* 0x0000000e450e7209 */ /* 0x000fc60007810000 */
[----:B------:R-:W-:Y:S01]  /*14720*/  MUFU.EX2 R38, R38 ;  /* 0x0000002600267308 */ /* 0x000fe20000000800 */
[-CC-:B0-----:R-:W-:Y:S01]  /*14730*/  FFMA.FTZ R40, R12, R2.reuse, -R5.reuse ;  /* 0x000000020c287223 */ /* 0x181fe20000010805 */
[----:B------:R-:W0:Y:S01]  /*14740*/  SHFL.BFLY PT, R51, R14, 0x2, 0x1f ;  /* 0x0c401f000e337f89 */ /* 0x000e2200000e0000 */
[-CC-:B------:R-:W-:Y:S01]  /*14750*/  FFMA.FTZ R12, R34, R2.reuse, -R5.reuse ;  /* 0x00000002220c7223 */ /* 0x180fe20000010805 */
[----:B------:R-:W-:Y:S01]  /*14760*/  FFMA.FTZ R5, R71, R2, -R5 ;  /* 0x0000000247057223 */ /* 0x000fe20000010805 */
[----:B------:R-:W-:-:S03]  /*14770*/  CS2R R70, SRZ ;  /* 0x0000000000467805 */ /* 0x000fc6000001ff00 */
        /* <DEDUP_REMOVED lines=8> */
[----:B0-----:R-:W-:-:S07]  /*14800*/  FMNMX.FTZ R4, R51, R4, !PT ;  /* 0x0000000433047209 */ /* 0x001fce0007810000 */
[----:B------:R-:W-:Y:S01]  /*14810*/  MUFU.EX2 R175, R175 ;  /* 0x000000af00af7308 */ /* 0x000fe20000000800 */
[----:B------:R-:W0:Y:S01]  /*14820*/  @P1 LDC R51, c[0x0][0x450] ;  /* 0x00011400ff331b82 */ /* 0x000e220000000800 */
[C---:B------:R-:W-:Y:S01]  /*14830*/  FSETP.NEU.FTZ.AND P2, PT, R4.reuse, -INF , PT ;  /* 0xff8000000400780b */ /* 0x040fe20003f5d000 */
[----:B------:R-:W-:-:S05]  /*14840*/  FMUL.FTZ R14, R4, R2 ;  /* 0x00000002040e7220 */ /* 0x000fca0000410000 */
[----:B------:R-:W-:Y:S01]  /*14850*/  MUFU.EX2 R12, R12 ;  /* 0x0000000c000c7308 */ /* 0x000fe20000000800 */
[----:B------:R-:W-:-:S05]  /*14860*/  FSEL R14, R14, RZ, P2 ;  /* 0x000000ff0e0e7208 */ /* 0x000fca0001000000 */
        /* <DEDUP_REMOVED lines=8> */
[-CC-:B------:R-:W-:Y:S01]  /*148f0*/  FFMA.FTZ R37, R37, R2.reuse, -R14.reuse ;  /* 0x0000000225257223 */ /* 0x180fe2000001080e */
[-CC-:B------:R-:W-:Y:S01]  /*14900*/  FFMA.FTZ R13, R13, R2.reuse, -R14.reuse ;  /* 0x000000020d0d7223 */ /* 0x180fe2000001080e */
[-CC-:B------:R-:W-:Y:S01]  /*14910*/  FFMA.FTZ R41, R41, R2.reuse, -R14.reuse ;  /* 0x0000000229297223 */ /* 0x180fe2000001080e */
[-CC-:B------:R-:W-:Y:S01]  /*14920*/  FFMA.FTZ R21, R21, R2.reuse, -R14.reuse ;  /* 0x0000000215157223 */ /* 0x180fe2000001080e */
[----:B------:R-:W4:Y:S01]  /*14930*/  MUFU.EX2 R15, R15 ;  /* 0x0000000f000f7308 */ /* 0x000f220000000800 */
[----:B--2---:R-:W2:Y:S01]  /*14940*/  @P1 LDC R25, c[0x0][0x44c] ;  /* 0x00011300ff191b82 */ /* 0x004ea20000000800 */
[-CC-:B------:R-:W-:Y:S01]  /*14950*/  FFMA.FTZ R45, R45, R2.reuse, -R14.reuse ;  /* 0x000000022d2d7223 */ /* 0x180fe2000001080e */
[-CC-:B------:R-:W-:Y:S01]  /*14960*/  FFMA.FTZ R43, R43, R2.reuse, -R14.reuse ;  /* 0x000000022b2b7223 */ /* 0x180fe2000001080e */
[-CC-:B------:R-:W-:Y:S01]  /*14970*/  FFMA.FTZ R49, R49, R2.reuse, -R14.reuse ;  /* 0x0000000231317223 */ /* 0x180fe2000001080e */
[-CC-:B------:R-:W-:Y:S01]  /*14980*/  FFMA.FTZ R47, R47, R2.reuse, -R14.reuse ;  /* 0x000000022f2f7223 */ /* 0x180fe2000001080e */
[-CC-:B------:R-:W-:Y:S01]  /*14990*/  FFMA.FTZ R53, R53, R2.reuse, -R14.reuse ;  /* 0x0000000235357223 */ /* 0x180fe2000001080e */
[-CC-:B------:R-:W-:Y:S01]  /*149a0*/  FFMA.FTZ R27, R27, R2.reuse, -R14.reuse ;  /* 0x000000021b1b7223 */ /* 0x180fe2000001080e */
[----:B------:R-:W4:Y:S01]  /*149b0*/  MUFU.EX2 R11, R11 ;  /* 0x0000000b000b7308 */ /* 0x000f220000000800 */
[-CC-:B------:R-:W-:Y:S01]  /*149c0*/  FFMA.FTZ R57, R57, R2.reuse, -R14.reuse ;  /* 0x0000000239397223 */ /* 0x180fe2000001080e */
[-CC-:B------:R-:W-:Y:S01]  /*149d0*/  FFMA.FTZ R31, R31, R2.reuse, -R14.reuse ;  /* 0x000000021f1f7223 */ /* 0x180fe2000001080e */
[-CC-:B------:R-:W-:Y:S01]  /*149e0*/  FFMA.FTZ R61, R61, R2.reuse, -R14.reuse ;  /* 0x000000023d3d7223 */ /* 0x180fe2000001080e */
[-CC-:B------:R-:W-:Y:S01]  /*149f0*/  FFMA.FTZ R35, R35, R2.reuse, -R14.reuse ;  /* 0x0000000223237223 */ /* 0x180fe2000001080e */
[-CC-:B------:R-:W-:Y:S01]  /*14a00*/  FFMA.FTZ R65, R65, R2.reuse, -R14.reuse ;  /* 0x0000000241417223 */ /* 0x180fe2000001080e */
[-CC-:B------:R-:W-:Y:S01]  /*14a10*/  FFMA.FTZ R39, R39, R2.reuse, -R14.reuse ;  /* 0x0000000227277223 */ /* 0x180fe2000001080e */
[----:B------:R-:W-:Y:S01]  /*14a20*/  FFMA.FTZ R69, R69, R2, -R14 ;  /* 0x0000000245457223 */ /* 0x000fe2000001080e */
[----:B------:R1:W4:Y:S08]  /*14a30*/  MUFU.EX2 R190, R29 ;  /* 0x0000001d00be7308 */ /* 0x0003300000000800 */
[----:B------:R3:W4:Y:S01]  /*14a40*/  MUFU.EX2 R184, R7 ;  /* 0x0000000700b87308 */ /* 0x0007220000000800 */
[----:B-1----:R-:W-:-:S07]  /*14a50*/  IMAD.MOV.U32 R29, RZ, RZ, R218 ;  /* 0x000000ffff1d7224 */ /* 0x002fce00078e00da */
[----:B------:R-:W1:Y:S01]  /*14a60*/  MUFU.EX2 R33, R33 ;  /* 0x0000002100217308 */ /* 0x000e620000000800 */
[----:B---3--:R-:W-:Y:S02]  /*14a70*/  VIADD R7, R0, 0x30840 ;  /* 0x0003084000077836 */ /* 0x008fe40000000000 */
[----:B--2---:R-:W-:-:S04]  /*14a80*/  @P1 IMAD.HI.U32 R0, R218, R25, RZ ;  /* 0x00000019da001227 */ /* 0x004fc800078e00ff */
[----:B------:R-:W-:Y:S01]  /*14a90*/  FADD.FTZ R25, R191, R26 ;  /* 0x0000001abf197221 */ /* 0x000fe20000010000 */
[----:B------:R-:W-:Y:S02]  /*14aa0*/  F2FP.BF16.F32.PACK_AB R191, R24, R191 ;  /* 0x000000bf18bf723e */ /* 0x000fe400000010ff */
[----:B------:R-:W-:Y:S01]  /*14ab0*/  PRMT R7, R212, 0x654, R7 ;  /* 0x00000654d4077816 */ /* 0x000fe20000000007 */
[----:B------:R-:W2:Y:S01]  /*14ac0*/  MUFU.EX2 R9, R9 ;  /* 0x0000000900097308 */ /* 0x000ea20000000800 */
[----:B0-----:R-:W-:Y:S01]  /*14ad0*/  @P1 SHF.R.U32.HI R29, RZ, R51, R0 ;  /* 0x00000033ff1d1219 */ /* 0x001fe20000011600 */
[----:B----4-:R-:W-:Y:S01]  /*14ae0*/  FADD.FTZ R0, R15, R188 ;  /* 0x000000bc0f007221 */ /* 0x010fe20000010000 */
[----:B------:R0:W-:Y:S01]  /*14af0*/  SYNCS.ARRIVE.TRANS64.RED.A1T0 RZ, [R7+URZ], RZ ;  /* 0x000000ff07ff79a7 */ /* 0x0001e2000810043f */
[----:B------:R-:W-:Y:S02]  /*14b00*/  F2FP.BF16.F32.PACK_AB R188, R188, R15 ;  /* 0x0000000fbcbc723e */ /* 0x000fe400000010ff */
[----:B------:R-:W-:-:S02]  /*14b10*/  CS2R R50, SRZ ;  /* 0x0000000000327805 */ /* 0x000fc4000001ff00 */
[----:B------:R-:W-:Y:S01]  /*14b20*/  IADD3 R26, R29, R220, -R219 ;  /* 0x000000dc1d1a7210 */ /* 0x000fe20007ffe8db */
[----:B------:R-:W3:Y:S01]  /*14b30*/  MUFU.EX2 R186, R37 ;  /* 0x0000002500ba7308 */ /* 0x000ee20000000800 */
[----:B0-----:R-:W-:Y:S01]  /*14b40*/  FADD.FTZ R7, R11, R0 ;  /* 0x000000000b077221 */ /* 0x001fe20000010000 */
[----:B------:R-:W-:Y:S02]  /*14b50*/  FADD.FTZ R0, R24, R25 ;  /* 0x0000001918007221 */ /* 0x000fe40000010000 */
[----:B------:R-:W-:-:S04]  /*14b60*/  IMAD.HI R29, R26, 0x2aaaaaab, RZ ;  /* 0x2aaaaaab1a1d7827 */ /* 0x000fc800078e02ff */
[C---:B------:R-:W-:Y:S01]  /*14b70*/  FADD.FTZ R7, R190.reuse, R7 ;  /* 0x00000007be077221 */ /* 0x040fe20000010000 */
[----:B------:R-:W0:Y:S01]  /*14b80*/  MUFU.EX2 R13, R13 ;  /* 0x0000000d000d7308 */ /* 0x000e220000000800 */
[----:B------:R-:W-:Y:S01]  /*14b90*/  FADD.FTZ R25, R185, R0 ;  /* 0x00000000b9197221 */ /* 0x000fe20000010000 */
[----:B------:R-:W-:Y:S01]  /*14ba0*/  F2FP.BF16.F32.PACK_AB R190, R190, R11 ;  /* 0x0000000bbebe723e */ /* 0x000fe200000010ff */
[----:B------:R-:W-:Y:S01]  /*14bb0*/  FADD.FTZ R0, R184, R7 ;  /* 0x00000007b8007221 */ /* 0x000fe20000010000 */
[C---:B------:R-:W-:Y:S01]  /*14bc0*/  F2FP.BF16.F32.PACK_AB R185, R28.reuse, R185 ;  /* 0x000000b91cb9723e */ /* 0x040fe200000010ff */
[----:B------:R-:W-:Y:S01]  /*14bd0*/  FADD.FTZ R26, R28, R25 ;  /* 0x000000191c1a7221 */ /* 0x000fe20000010000 */
[C---:B-1----:R-:W-:Y:S01]  /*14be0*/  F2FP.BF16.F32.PACK_AB R184, R33.reuse, R184 ;  /* 0x000000b821b8723e */ /* 0x042fe200000010ff */
[----:B------:R-:W-:Y:S01]  /*14bf0*/  FADD.FTZ R0, R33, R0 ;  /* 0x0000000021007221 */ /* 0x000fe20000010000 */
[----:B------:R-:W1:Y:S01]  /*14c00*/  MUFU.EX2 R180, R41 ;  /* 0x0000002900b47308 */ /* 0x000e620000000800 */
[----:B------:R-:W-:Y:S01]  /*14c10*/  FADD.FTZ R25, R187, R26 ;  /* 0x0000001abb197221 */ /* 0x000fe20000010000 */
[----:B------:R-:W-:Y:S01]  /*14c20*/  F2FP.BF16.F32.PACK_AB R187, R32, R187 ;  /* 0x000000bb20bb723e */ /* 0x000fe200000010ff */
[----:B--2---:R-:W-:-:S02]  /*14c30*/  FADD.FTZ R7, R9, R0 ;  /* 0x0000000009077221 */ /* 0x004fc40000010000 */
[----:B------:R-:W-:Y:S01]  /*14c40*/  FADD.FTZ R26, R32, R25 ;  /* 0x00000019201a7221 */ /* 0x000fe20000010000 */
[----:B------:R-:W-:Y:S01]  /*14c50*/  CS2R R32, SRZ ;  /* 0x0000000000207805 */ /* 0x000fe2000001ff00 */
[C---:B---3--:R-:W-:Y:S01]  /*14c60*/  FADD.FTZ R0, R186.reuse, R7 ;  /* 0x00000007ba007221 */ /* 0x048fe20000010000 */
[----:B------:R-:W2:Y:S01]  /*14c70*/  MUFU.EX2 R21, R21 ;  /* 0x0000001500157308 */ /* 0x000ea20000000800 */
[----:B------:R-:W-:Y:S01]  /*14c80*/  FADD.FTZ R25, R181, R26 ;  /* 0x0000001ab5197221 */ /* 0x000fe20000010000 */
[----:B------:R-:W-:Y:S01]  /*14c90*/  SHF.R.U32.HI R26, RZ, 0x1f, R29 ;  /* 0x0000001fff1a7819 */ /* 0x000fe2000001161d */
[----:B0-----:R-:W-:Y:S01]  /*14ca0*/  FADD.FTZ R7, R13, R0 ;  /* 0x000000000d077221 */ /* 0x001fe20000010000 */
[----:B------:R-:W-:Y:S01]  /*14cb0*/  F2FP.BF16.F32.PACK_AB R186, R186, R9 ;  /* 0x00000009baba723e */ /* 0x000fe200000010ff */
[C---:B------:R-:W-:Y:S01]  /*14cc0*/  FADD.FTZ R14, R36.reuse, R25 ;  /* 0x00000019240e7221 */ /* 0x040fe20000010000 */
[----:B------:R-:W-:Y:S02]  /*14cd0*/  F2FP.BF16.F32.PACK_AB R181, R36, R181 ;  /* 0x000000b524b5723e */ /* 0x000fe400000010ff */
[----:B------:R-:W-:Y:S01]  /*14ce0*/  CS2R R36, SRZ ;  /* 0x0000000000247805 */ /* 0x000fe2000001ff00 */
[----:B------:R0:W3:Y:S01]  /*14cf0*/  MUFU.EX2 R182, R45 ;  /* 0x0000002d00b67308 */ /* 0x0000e20000000800 */
[----:B-1----:R-:W-:Y:S01]  /*14d00*/  FADD.FTZ R0, R180, R7 ;  /* 0x00000007b4007221 */ /* 0x002fe20000010000 */
[----:B------:R-:W-:Y:S01]  /*14d10*/  FADD.FTZ R25, R183, R14 ;  /* 0x0000000eb7197221 */ /* 0x000fe20000010000 */
[----:B------:R-:W-:-:S02]  /*14d20*/  LEA.HI.SX32 R14, R29, R26, 0x1c ;  /* 0x0000001a1d0e7211 */ /* 0x000fc400078fe2ff */
[----:B------:R-:W-:Y:S02]  /*14d30*/  CS2R R28, SRZ ;  /* 0x00000000001c7805 */ /* 0x000fe4000001ff00 */
[C---:B------:R-:W-:Y:S01]  /*14d40*/  F2FP.BF16.F32.PACK_AB R183, R38.reuse, R183 ;  /* 0x000000b726b7723e */ /* 0x040fe200000010ff */
[----:B------:R-:W-:Y:S01]  /*14d50*/  FADD.FTZ R6, R38, R25 ;  /* 0x0000001926067221 */ /* 0x000fe20000010000 */
[----:B------:R-:W-:Y:S01]  /*14d60*/  VIMNMX R14, RZ, R14, !PT ;  /* 0x0000000eff0e7248 */ /* 0x000fe20007fe0100 */
[----:B------:R-:W1:Y:S01]  /*14d70*/  MUFU.EX2 R43, R43 ;  /* 0x0000002b002b7308 */ /* 0x000e620000000800 */
[----:B--2---:R-:W-:Y:S01]  /*14d80*/  FADD.FTZ R7, R21, R0 ;  /* 0x0000000015077221 */ /* 0x004fe20000010000 */
[----:B------:R-:W-:Y:S01]  /*14d90*/  FADD.FTZ R25, R177, R6 ;  /* 0x00000006b1197221 */ /* 0x000fe20000010000 */
[----:B------:R-:W-:Y:S02]  /*14da0*/  F2FP.BF16.F32.PACK_AB R177, R40, R177 ;  /* 0x000000b128b1723e */ /* 0x000fe400000010ff */
[----:B0-----:R-:W-:-:S02]  /*14db0*/  CS2R R44, SRZ ;  /* 0x00000000002c7805 */ /* 0x001fc4000001ff00 */
[----:B------:R-:W-:Y:S01]  /*14dc0*/  F2FP.BF16.F32.PACK_AB R180, R180, R13 ;  /* 0x0000000db4b4723e */ /* 0x000fe200000010ff */
[----:B------:R-:W-:Y:S01]  /*14dd0*/  FADD.FTZ R6, R40, R25 ;  /* 0x0000001928067221 */ /* 0x000fe20000010000 */
[----:B------:R-:W-:Y:S01]  /*14de0*/  CS2R R40, SRZ ;  /* 0x0000000000287805 */ /* 0x000fe2000001ff00 */
[----:B------:R0:W2:Y:S01]  /*14df0*/  MUFU.EX2 R176, R49 ;  /* 0x0000003100b07308 */ /* 0x0000a20000000800 */
[----:B---3--:R-:W-:Y:S01]  /*14e00*/  FADD.FTZ R0, R182, R7 ;  /* 0x00000007b6007221 */ /* 0x008fe20000010000 */
[----:B------:R-:W-:Y:S01]  /*14e10*/  FADD.FTZ R25, R179, R6 ;  /* 0x00000006b3197221 */ /* 0x000fe20000010000 */
[----:B------:R-:W-:Y:S02]  /*14e20*/  F2FP.BF16.F32.PACK_AB R179, R42, R179 ;  /* 0x000000b32ab3723e */ /* 0x000fe400000010ff */
[----:B------:R-:W-:Y:S01]  /*14e30*/  F2FP.BF16.F32.PACK_AB R182, R182, R21 ;  /* 0x00000015b6b6723e */ /* 0x000fe200000010ff */
[----:B------:R-:W-:Y:S02]  /*14e40*/  FADD.FTZ R6, R42, R25 ;  /* 0x000000192a067221 */ /* 0x000fe40000010000 */
[----:B------:R-:W3:Y:S01]  /*14e50*/  MUFU.EX2 R47, R47 ;  /* 0x0000002f002f7308 */ /* 0x000ee20000000800 */
[----:B-1----:R-:W-:Y:S01]  /*14e60*/  FADD.FTZ R7, R43, R0 ;  /* 0x000000002b077221 */ /* 0x002fe20000010000 */
[----:B------:R-:W-:Y:S01]  /*14e70*/  FADD.FTZ R11, R173, R6 ;  /* 0x00000006ad0b7221 */ /* 0x000fe20000010000 */
[----:B------:R-:W-:-:S02]  /*14e80*/  F2FP.BF16.F32.PACK_AB R173, R10, R173 ;  /* 0x000000ad0aad723e */ /* 0x000fc400000010ff */
[----:B0-----:R-:W-:Y:S01]  /*14e90*/  CS2R R48, SRZ ;  /* 0x0000000000307805 */ /* 0x001fe2000001ff00 */
[----:B------:R-:W-:Y:S01]  /*14ea0*/  FADD.FTZ R6, R10, R11 ;  /* 0x0000000b0a067221 */ /* 0x000fe20000010000 */
[----:B------:R-:W-:Y:S01]  /*14eb0*/  VIADD R11, R72, 0xfffffffe ;  /* 0xfffffffe480b7836 */ /* 0x000fe20000000000 */
[----:B------:R0:W1:Y:S01]  /*14ec0*/  MUFU.EX2 R178, R53 ;  /* 0x0000003500b27308 */ /* 0x0000620000000800 */
[C---:B--2---:R-:W-:Y:S01]  /*14ed0*/  FADD.FTZ R0, R176.reuse, R7 ;  /* 0x00000007b0007221 */ /* 0x044fe20000010000 */
[----:B------:R-:W-:Y:S01]  /*14ee0*/  FADD.FTZ R9, R175, R6 ;  /* 0x00000006af097221 */ /* 0x000fe20000010000 */
[----:B------:R-:W-:Y:S02]  /*14ef0*/  F2FP.BF16.F32.PACK_AB R176, R176, R43 ;  /* 0x0000002bb0b0723e */ /* 0x000fe400000010ff */
[----:B------:R-:W-:Y:S02]  /*14f00*/  CS2R R72, SRZ ;  /* 0x0000000000487805 */ /* 0x000fe4000001ff00 */
[----:B------:R-:W-:Y:S01]  /*14f10*/  ISETP.GE.AND P2, PT, R11, R14, PT ;  /* 0x0000000e0b00720c */ /* 0x000fe20003f46270 */
[C---:B------:R-:W-:Y:S01]  /*14f20*/  FADD.FTZ R24, R12.reuse, R9 ;  /* 0x000000090c187221 */ /* 0x040fe20000010000 */
[----:B------:R-:W-:Y:S01]  /*14f30*/  F2FP.BF16.F32.PACK_AB R175, R12, R175 ;  /* 0x000000af0caf723e */ /* 0x000fe200000010ff */
[----:B------:R-:W2:Y:S01]  /*14f40*/  MUFU.EX2 R27, R27 ;  /* 0x0000001b001b7308 */ /* 0x000ea20000000800 */
[----:B---3--:R-:W-:Y:S01]  /*14f50*/  FADD.FTZ R7, R47, R0 ;  /* 0x000000002f077221 */ /* 0x008fe20000010000 */
[----:B0-----:R-:W-:-:S02]  /*14f60*/  CS2R R52, SRZ ;  /* 0x0000000000347805 */ /* 0x001fc4000001ff00 */
[----:B------:R-:W-:-:S04]  /*14f70*/  CS2R R42, SRZ ;  /* 0x00000000002a7805 */ /* 0x000fc8000001ff00 */
[----:B------:R0:W3:Y:S01]  /*14f80*/  MUFU.EX2 R172, R57 ;  /* 0x0000003900ac7308 */ /* 0x0000e20000000800 */
[C---:B-1----:R-:W-:Y:S01]  /*14f90*/  FADD.FTZ R0, R178.reuse, R7 ;  /* 0x00000007b2007221 */ /* 0x042fe20000010000 */
[----:B------:R-:W-:Y:S02]  /*14fa0*/  F2FP.BF16.F32.PACK_AB R178, R178, R47 ;  /* 0x0000002fb2b2723e */ /* 0x000fe400000010ff */
[----:B------:R-:W-:-:S04]  /*14fb0*/  CS2R R46, SRZ ;  /* 0x00000000002e7805 */ /* 0x000fc8000001ff00 */
[----:B------:R-:W1:Y:S01]  /*14fc0*/  MUFU.EX2 R31, R31 ;  /* 0x0000001f001f7308 */ /* 0x000e620000000800 */
[----:B--2---:R-:W-:Y:S01]  /*14fd0*/  FADD.FTZ R7, R27, R0 ;  /* 0x000000001b077221 */ /* 0x004fe20000010000 */
[----:B0-----:R-:W-:-:S06]  /*14fe0*/  CS2R R56, SRZ ;  /* 0x0000000000387805 */ /* 0x001fcc000001ff00 */
[----:B------:R0:W2:Y:S01]  /*14ff0*/  MUFU.EX2 R174, R61 ;  /* 0x0000003d00ae7308 */ /* 0x0000a20000000800 */
[C---:B---3--:R-:W-:Y:S01]  /*15000*/  FADD.FTZ R0, R172.reuse, R7 ;  /* 0x00000007ac007221 */ /* 0x048fe20000010000 */
[----:B------:R-:W-:Y:S02]  /*15010*/  F2FP.BF16.F32.PACK_AB R172, R172, R27 ;  /* 0x0000001bacac723e */ /* 0x000fe400000010ff */
[----:B------:R-:W-:-:S04]  /*15020*/  CS2R R26, SRZ ;  /* 0x00000000001a7805 */ /* 0x000fc8000001ff00 */
[----:B------:R-:W3:Y:S01]  /*15030*/  MUFU.EX2 R35, R35 ;  /* 0x0000002300237308 */ /* 0x000ee20000000800 */
[----:B-1----:R-:W-:Y:S01]  /*15040*/  FADD.FTZ R7, R31, R0 ;  /* 0x000000001f077221 */ /* 0x002fe20000010000 */
[----:B0-----:R-:W-:-:S06]  /*15050*/  CS2R R60, SRZ ;  /* 0x00000000003c7805 */ /* 0x001fcc000001ff00 */
[----:B------:R-:W0:Y:S01]  /*15060*/  MUFU.EX2 R169, R169 ;  /* 0x000000a900a97308 */ /* 0x000e220000000800 */
[C---:B--2---:R-:W-:Y:S01]  /*15070*/  FADD.FTZ R6, R174.reuse, R7 ;  /* 0x00000007ae067221 */ /* 0x044fe20000010000 */
[----:B------:R-:W-:Y:S02]  /*15080*/  F2FP.BF16.F32.PACK_AB R174, R174, R31 ;  /* 0x0000001faeae723e */ /* 0x000fe400000010ff */
[----:B------:R-:W-:-:S04]  /*15090*/  CS2R R30, SRZ ;  /* 0x00000000001e7805 */ /* 0x000fc8000001ff00 */
[----:B------:R1:W2:Y:S01]  /*150a0*/  MUFU.EX2 R168, R65 ;  /* 0x0000004100a87308 */ /* 0x0002a20000000800 */
[----:B---3--:R-:W-:-:S07]  /*150b0*/  FADD.FTZ R7, R35, R6 ;  /* 0x0000000623077221 */ /* 0x008fce0000010000 */
[----:B------:R-:W3:Y:S01]  /*150c0*/  MUFU.EX2 R20, R20 ;  /* 0x0000001400147308 */ /* 0x000ee20000000800 */
[----:B0-----:R-:W-:Y:S01]  /*150d0*/  FADD.FTZ R9, R169, R24 ;  /* 0x00000018a9097221 */ /* 0x001fe20000010000 */
[----:B-1----:R-:W-:Y:S02]  /*150e0*/  CS2R R64, SRZ ;  /* 0x0000000000407805 */ /* 0x002fe4000001ff00 */
[----:B------:R-:W-:-:S04]  /*150f0*/  CS2R R24, SRZ ;  /* 0x0000000000187805 */ /* 0x000fc8000001ff00 */
[----:B------:R-:W0:Y:S01]  /*15100*/  MUFU.EX2 R39, R39 ;  /* 0x0000002700277308 */ /* 0x000e220000000800 */
[C---:B--2---:R-:W-:Y:S01]  /*15110*/  FADD.FTZ R6, R168.reuse, R7 ;  /* 0x00000007a8067221 */ /* 0x044fe20000010000 */
[----:B------:R-:W-:Y:S02]  /*15120*/  F2FP.BF16.F32.PACK_AB R168, R168, R35 ;  /* 0x00000023a8a8723e */ /* 0x000fe400000010ff */
[----:B------:R-:W-:-:S04]  /*15130*/  CS2R R34, SRZ ;  /* 0x0000000000227805 */ /* 0x000fc8000001ff00 */
[----:B------:R-:W1:Y:S01]  /*15140*/  MUFU.EX2 R171, R171 ;  /* 0x000000ab00ab7308 */ /* 0x000e620000000800 */
[C---:B---3--:R-:W-:Y:S01]  /*15150*/  FADD.FTZ R10, R20.reuse, R9 ;  /* 0x00000009140a7221 */ /* 0x048fe20000010000 */
[----:B------:R-:W-:-:S06]  /*15160*/  F2FP.BF16.F32.PACK_AB R169, R20, R169 ;  /* 0x000000a914a9723e */ /* 0x000fcc00000010ff */
[----:B------:R2:W3:Y:S01]  /*15170*/  MUFU.EX2 R170, R69 ;  /* 0x0000004500aa7308 */ /* 0x0004e20000000800 */
[----:B0-----:R-:W-:-:S07]  /*15180*/  FADD.FTZ R7, R39, R6 ;  /* 0x0000000627077221 */ /* 0x001fce0000010000 */
[----:B------:R1:W0:Y:S01]  /*15190*/  MUFU.EX2 R0, R5 ;  /* 0x0000000500007308 */ /* 0x0002220000000800 */
[----:B--2---:R-:W-:Y:S01]  /*151a0*/  CS2R R68, SRZ ;  /* 0x0000000000447805 */ /* 0x004fe2000001ff00 */
[----:B-1----:R-:W-:Y:S01]  /*151b0*/  FADD.FTZ R5, R171, R10 ;  /* 0x0000000aab057221 */ /* 0x002fe20000010000 */
[C---:B---3--:R-:W-:Y:S01]  /*151c0*/  FADD.FTZ R7, R170.reuse, R7 ;  /* 0x00000007aa077221 */ /* 0x048fe20000010000 */
[----:B------:R-:W-:Y:S02]  /*151d0*/  F2FP.BF16.F32.PACK_AB R170, R170, R39 ;  /* 0x00000027aaaa723e */ /* 0x000fe400000010ff */
[----:B------:R-:W-:Y:S01]  /*151e0*/  CS2R R38, SRZ ;  /* 0x0000000000267805 */ /* 0x000fe2000001ff00 */
[C---:B0-----:R-:W-:Y:S01]  /*151f0*/  FADD.FTZ R6, R0.reuse, R5 ;  /* 0x0000000500067221 */ /* 0x041fe20000010000 */
[----:B------:R-:W-:Y:S01]  /*15200*/  F2FP.BF16.F32.PACK_AB R171, R0, R171 ;  /* 0x000000ab00ab723e */ /* 0x000fe200000010ff */
[----:B------:R-:W-:Y:S02]  /*15210*/  IMAD.MOV.U32 R0, RZ, RZ, 0x3f800000 ;  /* 0x3f800000ff007424 */ /* 0x000fe400078e00ff */
[----:B------:R-:W-:Y:S01]  /*15220*/  IMAD.MOV.U32 R5, RZ, RZ, 0x3f800000 ;  /* 0x3f800000ff057424 */ /* 0x000fe200078e00ff */
[----:B------:R-:W-:Y:S06]  /*15230*/  @!P2 BRA `(.L_x_2873) ;  /* 0x000000280018a947 */ /* 0x000fec0003800000 */
[----:B------:R-:W-:Y:S01]  /*15240*/  BSSY B1, `(.L_x_2873) ;  /* 0x0000285000017945 */ /* 0x000fe20003800000 */
[----:B------:R-:W-:Y:S02]  /*15250*/  IMAD.MOV.U32 R9, RZ, RZ, R3 ;  /* 0x000000ffff097224 */ /* 0x000fe400078e0003 */
[----:B------:R-:W-:Y:S02]  /*15260*/  IMAD.MOV.U32 R10, RZ, RZ, R4 ;  /* 0x000000ffff0a7224 */ /* 0x000fe400078e0004 */
[----:B------:R-:W-:Y:S02]  /*15270*/  IMAD.MOV.U32 R13, RZ, RZ, R200 ;  /* 0x000000ffff0d7224 */ /* 0x000fe400078e00c8 */
[----:B------:R-:W-:Y:S02]  /*15280*/  IMAD.MOV.U32 R15, RZ, RZ, R197 ;  /* 0x000000ffff0f7224 */ /* 0x000fe400078e00c5 */
[----:B------:R-:W-:Y:S02]  /*15290*/  IMAD.MOV.U32 R0, RZ, RZ, 0x3f800000 ;  /* 0x3f800000ff007424 */ /* 0x000fe400078e00ff */
[----:B------:R-:W-:-:S07]  /*152a0*/  IMAD.MOV.U32 R119, RZ, RZ, RZ ;  /* 0x000000ffff777224 */ /* 0x000fce00078e00ff */
.L_x_2886:
[----:B------:R-:W-:-:S04]  /*152b0*/  ISETP.NE.AND P2, PT, R15, 0x1, PT ;  /* 0x000000010f00780c */ /* 0x000fc80003f45270 */
[----:B------:R-:W-:-:S04]  /*152c0*/  SEL R200, RZ, 0x1, P2 ;  /* 0x00000001ffc87807 */ /* 0x000fc80001000000 */
[----:B------:R-:W-:Y:S01]  /*152d0*/  LOP3.LUT R200, R13, R200, RZ, 0x3c, !PT ;  /* 0x000000c80dc87212 */ /* 0x000fe200078e3cff */
[----:B------:R-:W-:Y:S06]  /*152e0*/  @!P0 BRA `(.L_x_2874) ;  /* 0x0000000000048947 */ /* 0x000fec0003800000 */
[----:B------:R-:W-:Y:S01]  /*152f0*/  BPT.TRAP 0x1 ;  /* 0x000000040000795c */ /* 0x000fe20000300000 */
.L_x_2874:
        /* <DEDUP_REMOVED lines=8> */
.L_x_2875:
[----:B------:R-:W-:Y:S01]  /*15380*/  IMAD R4, R197, 0x900, R8 ;  /* 0x00000900c5047824 */ /* 0x000fe200078e0208 */
[----:B------:R-:W-:Y:S03]  /*15390*/  BSSY B2, `(.L_x_2876) ;  /* 0x0000006000027945 */ /* 0x000fe60003800000 */
[C---:B------:R-:W-:Y:S02]  /*153a0*/  VIADD R21, R4.reuse, 0x2 ;  /* 0x0000000204157836 */ /* 0x040fe40000000000 */
[----:B------:R-:W-:Y:S01]  /*153b0*/  VIADD R120, R4, 0x4 ;  /* 0x0000000404787836 */ /* 0x000fe20000000000 */
[----:B-1----:R-:W-:Y:S06]  /*153c0*/  @P2 BRA `(.L_x_2877) ;  /* 0x0000000000082947 */ /* 0x002fec0003800000 */
[----:B------:R-:W1:Y:S02]  /*153d0*/  SYNCS.PHASECHK.TRANS64.TRYWAIT P2, [R12+URZ+0x30830], R3 ;  /* 0x030830030c0075a7 */ /* 0x000e64000804017f */
[----:B-1----:R-:W-:Y:S05]  /*153e0*/  @!P2 BRA `(.L_x_2878) ;  /* 0x00000104002ca947 */ /* 0x002fea0003800000 */
.L_x_2877:
[----:B------:R-:W-:Y:S05]  /*153f0*/  BSYNC B2 ;  /* 0x0000000000027941 */ /* 0x000fea0003800000 */
.L_x_2876:
[----:B------:R-:W2:Y:S04]  /*15400*/  LDL.64 R122, [R1+0x30] ;  /* 0x00003000017a7983 */ /* 0x000ea80000100a00 */
[----:B------:R3:W-:Y:S04]  /*15410*/  STL.64 [R1+0x80], R8 ;  /* 0x0000800801007387 */ /* 0x0007e80000100a00 */
[----:B---3--:R-:W3:Y:S04]  /*15420*/  LDL.64 R8, [R1+0x28] ;  /* 0x0000280001087983 */ /* 0x008ee80000100a00 */
[----:B------:R4:W-:Y:S04]  /*15430*/  STL.64 [R1+0x78], R6 ;  /* 0x0000780601007387 */ /* 0x0009e80000100a00 */
[----:B----4-:R-:W4:Y:S01]  /*15440*/  LDL.64 R6, [R1+0x20] ;  /* 0x0000200001067983 */ /* 0x010f220000100a00 */
[----:B------:R-:W-:-:S02]  /*15450*/  IMAD.MOV.U32 R2, RZ, RZ, R4 ;  /* 0x000000ffff027224 */ /* 0x000fc400078e0004 */
[----:B------:R-:W-:Y:S02]  /*15460*/  VIADD R20, R4, 0x6 ;  /* 0x0000000604147836 */ /* 0x000fe40000000000 */
[----:B01----:R-:W-:Y:S01]  /*15470*/  IMAD.MOV.U32 R3, RZ, RZ, 0x40000040 ;  /* 0x40000040ff037424 */ /* 0x003fe200078e00ff */
[----:B------:R-:W-:Y:S01]  /*15480*/  R2UR UR26, R2 ;  /* 0x00000000021a72ca */ /* 0x000fe200000e0000 */
[----:B------:R-:W-:Y:S01]  /*15490*/  IMAD.MOV.U32 R2, RZ, RZ, R21 ;  /* 0x000000ffff027224 */ /* 0x000fe200078e0015 */
[----:B------:R-:W-:Y:S01]  /*154a0*/  R2UR UR14, R20 ;  /* 0x00000000140e72ca */ /* 0x000fe200000e0000 */
[----:B------:R-:W-:Y:S02]  /*154b0*/  VIADD R20, R4, 0x302 ;  /* 0x0000030204147836 */ /* 0x000fe40000000000 */
[-C--:B------:R-:W-:Y:S01]  /*154c0*/  FMUL.FTZ R24, R24, R5.reuse ;  /* 0x0000000518187220 */ /* 0x080fe20000410000 */
[----:B------:R-:W-:Y:S01]  /*154d0*/  FMUL.FTZ R25, R25, R5 ;  /* 0x0000000519197220 */ /* 0x000fe20000410000 */
[----:B------:R-:W-:Y:S01]  /*154e0*/  R2UR UR22, R2 ;  /* 0x00000000021672ca */ /* 0x000fe200000e0000 */
[----:B------:R-:W-:Y:S01]  /*154f0*/  IMAD.MOV.U32 R2, RZ, RZ, R120 ;  /* 0x000000ffff027224 */ /* 0x000fe200078e0078 */
[----:B------:R-:W-:Y:S01]  /*15500*/  R2UR UR6, R20 ;  /* 0x00000000140672ca */ /* 0x000fe200000e0000 */
[----:B------:R-:W-:-:S02]  /*15510*/  VIADD R120, R4, 0x304 ;  /* 0x0000030404787836 */ /* 0x000fc40000000000 */
[-C--:B------:R-:W-:Y:S01]  /*15520*/  FMUL.FTZ R28, R28, R5.reuse ;  /* 0x000000051c1c7220 */ /* 0x080fe20000410000 */
[----:B------:R-:W-:Y:S01]  /*15530*/  VIADD R20, R4, 0x600 ;  /* 0x0000060004147836 */ /* 0x000fe20000000000 */
[----:B------:R-:W-:Y:S01]  /*15540*/  R2UR UR18, R2 ;  /* 0x00000000021272ca */ /* 0x000fe200000e0000 */
[----:B------:R-:W-:Y:S01]  /*15550*/  VIADD R2, R4, 0x300 ;  /* 0x0000030004027836 */ /* 0x000fe20000000000 */
[----:B------:R-:W-:Y:S01]  /*15560*/  R2UR UR58, R120 ;  /* 0x00000000783a72ca */ /* 0x000fe200000e0000 */
[----:B------:R-:W-:Y:S01]  /*15570*/  VIADD R120, R4, 0x602 ;  /* 0x0000060204787836 */ /* 0x000fe20000000000 */
[----:B------:R-:W-:Y:S01]  /*15580*/  R2UR UR50, R20 ;  /* 0x00000000143272ca */ /* 0x000fe200000e0000 */
[----:B------:R-:W-:Y:S01]  /*15590*/  VIADD R20, R4, 0x606 ;  /* 0x0000060604147836 */ /* 0x000fe20000000000 */
[----:B------:R-:W-:Y:S01]  /*155a0*/  R2UR UR10, R2 ;  /* 0x00000000020a72ca */ /* 0x000fe200000e0000 */
[----:B------:R-:W-:Y:S02]  /*155b0*/  VIADD R2, R4, 0x306 ;  /* 0x0000030604027836 */ /* 0x000fe40000000000 */
[-C--:B------:R-:W-:Y:S01]  /*155c0*/  FMUL.FTZ R29, R29, R5.reuse ;  /* 0x000000051d1d7220 */ /* 0x080fe20000410000 */
[-C--:B------:R-:W-:Y:S01]  /*155d0*/  FMUL.FTZ R32, R32, R5.reuse ;  /* 0x0000000520207220 */ /* 0x080fe20000410000 */
[-C--:B------:R-:W-:Y:S01]  /*155e0*/  FMUL.FTZ R33, R33, R5.reuse ;  /* 0x0000000521217220 */ /* 0x080fe20000410000 */
[----:B------:R-:W-:Y:S01]  /*155f0*/  FMUL.FTZ R36, R36, R5 ;  /* 0x0000000524247220 */ /* 0x000fe20000410000 */
[----:B------:R-:W-:Y:S01]  /*15600*/  R2UR UR54, R2 ;  /* 0x00000000023672ca */ /* 0x000fe200000e0000 */
[----:B------:R-:W-:-:S02]  /*15610*/  VIADD R2, R4, 0x604 ;  /* 0x0000060404027836 */ /* 0x000fc40000000000 */
        /* <DEDUP_REMOVED lines=41> */
[----:B------:R-:W-:Y:S01]  /*158b0*/  R2UR UR27, R3 ;  /* 0x00000000031b72ca */ /* 0x000fe200000e0000 */
[----:B------:R-:W4:Y:S01]  /*158c0*/  LDL.64 R4, [R1+0x18] ;  /* 0x0000180001047983 */ /* 0x000f220000100a00 */
[----:B------:R-:W-:Y:S01]  /*158d0*/  IMAD.MOV.U32 R121, RZ, RZ, 0x40000040 ;  /* 0x40000040ff797424 */ /* 0x000fe200078e00ff */
[----:B------:R-:W-:Y:S01]  /*158e0*/  R2UR UR46, R120 ;  /* 0x00000000782e72ca */ /* 0x000fe200000e0000 */
[----:B------:R-:W-:Y:S01]  /*158f0*/  IMAD.MOV.U32 R21, RZ, RZ, 0x40000040 ;  /* 0x40000040ff157424 */ /* 0x000fe200078e00ff */
[----:B------:R-:W-:-:S02]  /*15900*/  R2UR UR38, R20 ;  /* 0x00000000142672ca */ /* 0x000fc400000e0000 */
[C---:B------:R-:W-:Y:S02]  /*15910*/  R2UR UR59, R121.reuse ;  /* 0x00000000793b72ca */ /* 0x040fe400000e0000 */
[----:B------:R-:W-:Y:S02]  /*15920*/  R2UR UR47, R121 ;  /* 0x00000000792f72ca */ /* 0x000fe400000e0000 */
[C---:B------:R-:W-:Y:S02]  /*15930*/  R2UR UR15, R21.reuse ;  /* 0x00000000150f72ca */ /* 0x040fe400000e0000 */
[C---:B------:R-:W-:Y:S02]  /*15940*/  R2UR UR7, R21.reuse ;  /* 0x00000000150772ca */ /* 0x040fe400000e0000 */
[C---:B------:R-:W-:Y:S02]  /*15950*/  R2UR UR51, R21.reuse ;  /* 0x00000000153372ca */ /* 0x040fe400000e0000 */
[----:B------:R-:W-:-:S02]  /*15960*/  R2UR UR39, R21 ;  /* 0x00000000152772ca */ /* 0x000fc400000e0000 */
[----:B------:R-:W4:Y:S01]  /*15970*/  LDL.64 R20, [R1+0x10] ;  /* 0x0000100001147983 */ /* 0x000f220000100a00 */
[C---:B------:R-:W-:Y:S02]  /*15980*/  R2UR UR23, R3.reuse ;  /* 0x00000000031772ca */ /* 0x040fe400000e0000 */
[C---:B------:R-:W-:Y:S02]  /*15990*/  R2UR UR19, R3.reuse ;  /* 0x00000000031372ca */ /* 0x040fe400000e0000 */
[C---:B------:R-:W-:Y:S02]  /*159a0*/  R2UR UR11, R3.reuse ;  /* 0x00000000030b72ca */ /* 0x040fe400000e0000 */
[C---:B------:R-:W-:Y:S02]  /*159b0*/  R2UR UR55, R3.reuse ;  /* 0x00000000033772ca */ /* 0x040fe400000e0000 */
[----:B------:R-:W-:Y:S02]  /*159c0*/  R2UR UR42, R2 ;  /* 0x00000000022a72ca */ /* 0x000fe400000e0000 */
[----:B------:R-:W-:-:S02]  /*159d0*/  R2UR UR43, R3 ;  /* 0x00000000032b72ca */ /* 0x000fc400000e0000 */
[----:B------:R-:W4:Y:S01]  /*159e0*/  LDL.64 R2, [R1+0x8] ;  /* 0x0000080001027983 */ /* 0x000f220000100a00 */
        /* <DEDUP_REMOVED lines=10> */
[----:B----4-:R-:W-:Y:S02]  /*15a90*/  R2UR UR16, R6 ;  /* 0x00000000061072ca */ /* 0x010fe400000e0000 */
[----:B------:R-:W-:Y:S02]  /*15aa0*/  R2UR UR17, R7 ;  /* 0x00000000071172ca */ /* 0x000fe400000e0000 */
[----:B------:R-:W-:Y:S01]  /*15ab0*/  R2UR UR12, R4 ;  /* 0x00000000040c72ca */ /* 0x000fe200000e0000 */
[----:B------:R0:W5:Y:S01]  /*15ac0*/  LDL.LU.64 R6, [R1+0x78] ;  /* 0x0000780001067983 */ /* 0x0001620000300a00 */
[----:B------:R-:W-:Y:S01]  /*15ad0*/  R2UR UR13, R5 ;  /* 0x00000000050d72ca */ /* 0x000fe200000e0000 */
[----:B------:R-:W-:Y:S02]  /*15ae0*/  WARPGROUP.DEPBAR.LE gsb0, 0x0 ;  /* 0x00008000000079c5 */ /* 0x000fe40000010000 */
[----:B------:R-:W-:-:S06]  /*15af0*/  WARPGROUP.ARRIVE ;  /* 0x00000000000079c5 */ /* 0x000fcc0000000000 */
[----:B------:R-:W-:Y:S01]  /*15b00*/  HGMMA.64x96x16.F32.BF16 R120, gdesc[UR16], R120, gsb0 ;  /* 0x01600000107879f0 */ /* 0x000fe20008001878 */
[----:B------:R-:W-:Y:S02]  /*15b10*/  R2UR UR8, R20 ;  /* 0x00000000140872ca */ /* 0x000fe400000e0000 */
        /* <DEDUP_REMOVED lines=79> */
[----:B0-----:R-:W-:Y:S05]  /*16010*/  @!P0 BRA `(.L_x_2879) ;  /* 0x0000000000048947 */ /* 0x001fea0003800000 */
[----:B------:R-:W-:Y:S01]  /*16020*/  BPT.TRAP 0x1 ;  /* 0x000000040000795c */ /* 0x000fe20000300000 */
.L_x_2879:
[----:B------:R-:W-:Y:S01]  /*16030*/  SHF.L.U32 R0, R13, 0x1f, RZ ;  /* 0x0000001f0d007819 */ /* 0x000fe200000006ff */
[----:B------:R-:W-:-:S04]  /*16040*/  IMAD R13, R15, 0x8, R18 ;  /* 0x000000080f0d7824 */ /* 0x000fc800078e0212 */
[----:B------:R0:W1:Y:S01]  /*16050*/  SYNCS.PHASECHK.TRANS64.TRYWAIT P2, [R13+URZ+0x30850], R0 ;  /* 0x030850000d0075a7 */ /* 0x000062000804017f */
[----:B------:R-:W-:Y:S05]  /*16060*/  @!P0 BRA `(.L_x_2880) ;  /* 0x0000000000048947 */ /* 0x000fea0003800000 */
[----:B------:R-:W-:Y:S01]  /*16070*/  BPT.TRAP 0x1 ;  /* 0x000000040000795c */ /* 0x000fe20000300000 */
.L_x_2880:
[----:B------:R-:W-:Y:S04]  /*16080*/  BSSY B2, `(.L_x_2881) ;  /* 0x0000004000027945 */ /* 0x000fe80003800000 */
[----:B-1----:R-:W-:Y:S05]  /*16090*/  @P2 BRA `(.L_x_2882) ;  /* 0x0000000000082947 */ /* 0x002fea0003800000 */
[----:B------:R-:W1:Y:S02]  /*160a0*/  SYNCS.PHASECHK.TRANS64.TRYWAIT P2, [R13+URZ+0x30850], R0 ;  /* 0x030850000d0075a7 */ /* 0x000e64000804017f */
[----:B-1----:R-:W-:Y:S05]  /*160b0*/  @!P2 BRA `(.L_x_2883) ;  /* 0x000000f8000ca947 */ /* 0x002fea0003800000 */
.L_x_2882:
[----:B------:R-:W-:Y:S05]  /*160c0*/  BSYNC B2 ;  /* 0x0000000000027941 */ /* 0x000fea0003800000 */
.L_x_2881:
        /* <DEDUP_REMOVED lines=48> */
.L_x_2884:
[----:B------:R-:W0:Y:S01]  /*163d0*/  @P1 LDC R3, c[0x0][0x44c] ;  /* 0x00011300ff031b82 */ /* 0x000e220000000800 */
[----:B------:R-:W-:Y:S01]  /*163e0*/  IMAD.IADD R2, R223, 0x1, R218 ;  /* 0x00000001df027824 */ /* 0x000fe200078e02da */
[----:B------:R-:W-:Y:S01]  /*163f0*/  ULDC UR4, c[0x0][0x988] ;  /* 0x0002620000047ab9 */ /* 0x000fe20000000800 */
[----:B------:R-:W-:-:S05]  /*16400*/  VIADD R12, R12, 0x30840 ;  /* 0x000308400c0c7836 */ /* 0x000fca0000000000 */
[----:B------:R-:W1:Y:S01]  /*16410*/  @P1 LDC R0, c[0x0][0x450] ;  /* 0x00011400ff001b82 */ /* 0x000e620000000800 */
[----:B------:R-:W-:-:S04]  /*16420*/  PRMT R12, R212, 0x654, R12 ;  /* 0x00000654d40c7816 */ /* 0x000fc8000000000c */
[----:B------:R2:W-:Y:S01]  /*16430*/  SYNCS.ARRIVE.TRANS64.RED.A1T0 RZ, [R12+URZ], RZ ;  /* 0x000000ff0cff79a7 */ /* 0x0005e2000810043f */
[----:B0-----:R-:W-:-:S05]  /*16440*/  @P1 IMAD.HI.U32 R3, R2, R3, RZ ;  /* 0x0000000302031227 */ /* 0x001fca00078e00ff */
[----:B-1----:R-:W-:Y:S01]  /*16450*/  @P1 SHF.R.U32.HI R2, RZ, R0, R3 ;  /* 0x00000000ff021219 */ /* 0x002fe20000011603 */
[----:B------:R-:W-:-:S04]  /*16460*/  IMAD.MOV.U32 R0, RZ, RZ, -0x60 ;  /* 0xffffffa0ff007424 */ /* 0x000fc800078e00ff */
[----:B------:R-:W0:Y:S01]  /*16470*/  SHFL.IDX PT, R3, R2, RZ, 0x1c1f ;  /* 0x001c1fff02037589 */ /* 0x000e2200000e0000 */
[----:B------:R-:W-:-:S04]  /*16480*/  IMAD R0, R11, R0, 0x1 ;  /* 0x000000010b007424 */ /* 0x000fc800078e0200 */
[----:B------:R-:W-:-:S05]  /*16490*/  IMAD R0, R222, -0x2, R0 ;  /* 0xfffffffede007824 */ /* 0x000fca00078e0200 */
[----:B------:R-:W-:-:S05]  /*164a0*/  IADD3 R0, -R219, R0, R220 ;  /* 0x00000000db007210 */ /* 0x000fca0007ffe1dc */
[----:B0-----:R-:W-:-:S05]  /*164b0*/  IMAD.IADD R3, R0, 0x1, R3 ;  /* 0x0000000100037824 */ /* 0x001fca00078e0203 */
[C---:B------:R-:W-:Y:S02]  /*164c0*/  ISETP.GT.AND P2, PT, R3.reuse, RZ, PT ;  /* 0x000000ff0300720c */ /* 0x040fe40003f44270 */
[C---:B------:R-:W-:Y:S02]  /*164d0*/  ISETP.GT.AND P3, PT, R3.reuse, 0x1, PT ;  /* 0x000000010300780c */ /* 0x040fe40003f64270 */
        /* <DEDUP_REMOVED lines=68> */
[----:B------:R-:W-:-:S04]  /*16920*/  FMNMX.FTZ R4, R164, R4, !PT ;  /* 0x00000004a4047209 */ /* 0x000fc80007810000 */
[----:B------:R-:W-:-:S05]  /*16930*/  FMNMX.FTZ R4, R165, R4, !PT ;  /* 0x00000004a5047209 */ /* 0x000fca0007810000 */
[----:B------:R-:W0:Y:S02]  /*16940*/  SHFL.BFLY PT, R3, R4, 0x2, 0x1f ;  /* 0x0c401f0004037f89 */ /* 0x000e2400000e0000 */
[----:B0-----:R-:W-:Y:S02]  /*16950*/  FMNMX.FTZ R4, R4, R3, !PT ;  /* 0x0000000304047209 */ /* 0x001fe40007810000 */
[----:B------:R-:W0:Y:S04]  /*16960*/  SHFL.IDX PT, R3, R2, 0x1, 0x1c1f ;  /* 0x003c1f0002037f89 */ /* 0x000e2800000e0000 */
[----:B------:R-:W1:Y:S01]  /*16970*/  SHFL.BFLY PT, R2, R4, 0x1, 0x1f ;  /* 0x0c201f0004027f89 */ /* 0x000e6200000e0000 */
[----:B0-----:R-:W-:Y:S01]  /*16980*/  IMAD.IADD R0, R0, 0x1, R3 ;  /* 0x0000000100007824 */ /* 0x001fe200078e0203 */
[----:B-1----:R-:W-:Y:S01]  /*16990*/  FMNMX.FTZ R4, R4, R2, !PT ;  /* 0x0000000204047209 */ /* 0x002fe20007810000 */
[----:B------:R-:W-:-:S03]  /*169a0*/  IMAD.U32 R2, RZ, RZ, UR4 ;  /* 0x00000004ff027e24 */ /* 0x000fc6000f8e00ff */
[C---:B------:R-:W-:Y:S02]  /*169b0*/  ISETP.GT.AND P5, PT, R0.reuse, RZ, PT ;  /* 0x000000ff0000720c */ /* 0x040fe40003fa4270 */
[----:B------:R-:W-:Y:S01]  /*169c0*/  ISETP.GT.AND P4, PT, R0, 0x8, PT ;  /* 0x000000080000780c */ /* 0x000fe20003f84270 */
[----:B------:R-:W-:Y:S01]  /*169d0*/  FMUL.FTZ R5, R4, R2 ;  /* 0x0000000204057220 */ /* 0x000fe20000410000 */
[C---:B------:R-:W-:Y:S02]  /*169e0*/  ISETP.GT.AND P2, PT, R0.reuse, 0x9, PT ;  /* 0x000000090000780c */ /* 0x040fe40003f44270 */
[----:B------:R-:W-:Y:S02]  /*169f0*/  ISETP.GT.AND P6, PT, R0, 0x10, PT ;  /* 0x000000100000780c */ /* 0x000fe40003fc4270 */
[----:B------:R-:W-:Y:S02]  /*16a00*/  FSEL R122, R122, -INF , P5 ;  /* 0xff8000007a7a7808 */ /* 0x000fe40002800000 */
[----:B------:R-:W-:-:S02]  /*16a10*/  FSEL R126, R126, -INF , P4 ;  /* 0xff8000007e7e7808 */ /* 0x000fc40002000000 */
[----:B------:R-:W-:Y:S02]  /*16a20*/  FSEL R127, R127, -INF , P2 ;  /* 0xff8000007f7f7808 */ /* 0x000fe40001000000 */
[----:B------:R-:W-:Y:S02]  /*16a30*/  FSEL R130, R130, -INF , P6 ;  /* 0xff80000082827808 */ /* 0x000fe40003000000 */
[C---:B------:R-:W-:Y:S02]  /*16a40*/  ISETP.GT.AND P3, PT, R0.reuse, 0x1, PT ;  /* 0x000000010000780c */ /* 0x040fe40003f64270 */
[C---:B------:R-:W-:Y:S02]  /*16a50*/  ISETP.GT.AND P5, PT, R0.reuse, 0x11, PT ;  /* 0x000000110000780c */ /* 0x040fe40003fa4270 */
[C---:B------:R-:W-:Y:S02]  /*16a60*/  ISETP.GT.AND P4, PT, R0.reuse, 0x19, PT ;  /* 0x000000190000780c */ /* 0x040fe40003f84270 */
[----:B------:R-:W-:-:S02]  /*16a70*/  ISETP.GT.AND P2, PT, R0, 0x20, PT ;  /* 0x000000200000780c */ /* 0x000fc40003f44270 */
[----:B------:R-:W-:Y:S02]  /*16a80*/  ISETP.GT.AND P6, PT, R0, 0x21, PT ;  /* 0x000000210000780c */ /* 0x000fe40003fc4270 */
[----:B------:R-:W-:Y:S02]  /*16a90*/  FSEL R123, R123, -INF , P3 ;  /* 0xff8000007b7b7808 */ /* 0x000fe40001800000 */
[----:B------:R-:W-:Y:S02]  /*16aa0*/  FSEL R131, R131, -INF , P5 ;  /* 0xff80000083837808 */ /* 0x000fe40002800000 */
[----:B------:R-:W-:Y:S02]  /*16ab0*/  FSEL R135, R135, -INF , P4 ;  /* 0xff80000087877808 */ /* 0x000fe40002000000 */
[----:B------:R-:W-:Y:S02]  /*16ac0*/  FSEL R138, R138, -INF , P2 ;  /* 0xff8000008a8a7808 */ /* 0x000fe40001000000 */
[----:B------:R-:W-:-:S02]  /*16ad0*/  FSEL R139, R139, -INF , P6 ;  /* 0xff8000008b8b7808 */ /* 0x000fc40003000000 */
[C---:B------:R-:W-:Y:S02]  /*16ae0*/  ISETP.GT.AND P3, PT, R0.reuse, 0x18, PT ;  /* 0x000000180000780c */ /* 0x040fe40003f64270 */
[C---:B------:R-:W-:Y:S02]  /*16af0*/  ISETP.GT.AND P5, PT, R0.reuse, 0x28, PT ;  /* 0x000000280000780c */ /* 0x040fe40003fa4270 */
[C---:B------:R-:W-:Y:S02]  /*16b00*/  ISETP.GT.AND P4, PT, R0.reuse, 0x30, PT ;  /* 0x000000300000780c */ /* 0x040fe40003f84270 */
[C---:B------:R-:W-:Y:S02]  /*16b10*/  ISETP.GT.AND P2, PT, R0.reuse, 0x31, PT ;  /* 0x000000310000780c */ /* 0x040fe40003f44270 */
[----:B------:R-:W-:Y:S02]  /*16b20*/  ISETP.GT.AND P6, PT, R0, 0x38, PT ;  /* 0x000000380000780c */ /* 0x000fe40003fc4270 */
[----:B------:R-:W-:-:S02]  /*16b30*/  FSEL R134, R134, -INF , P3 ;  /* 0xff80000086867808 */ /* 0x000fc40001800000 */
[----:B------:R-:W-:Y:S02]  /*16b40*/  FSEL R142, R142, -INF , P5 ;  /* 0xff8000008e8e7808 */ /* 0x000fe40002800000 */
[----:B------:R-:W-:Y:S02]  /*16b50*/  FSEL R146, R146, -INF , P4 ;  /* 0xff80000092927808 */ /* 0x000fe40002000000 */
[----:B------:R-:W-:Y:S02]  /*16b60*/  FSEL R147, R147, -INF , P2 ;  /* 0xff80000093937808 */ /* 0x000fe40001000000 */
[----:B------:R-:W-:Y:S02]  /*16b70*/  FSEL R150, R150, -INF , P6 ;  /* 0xff80000096967808 */ /* 0x000fe40003000000 */
[C---:B------:R-:W-:Y:S02]  /*16b80*/  ISETP.GT.AND P3, PT, R0.reuse, 0x29, PT ;  /* 0x000000290000780c */ /* 0x040fe40003f64270 */
[----:B------:R-:W-:-:S02]  /*16b90*/  ISETP.GT.AND P5, PT, R0, 0x39, PT ;  /* 0x000000390000780c */ /* 0x000fc40003fa4270 */
[C---:B------:R-:W-:Y:S02]  /*16ba0*/  ISETP.GT.AND P4, PT, R0.reuse, 0x41, PT ;  /* 0x000000410000780c */ /* 0x040fe40003f84270 */
[C---:B------:R-:W-:Y:S02]  /*16bb0*/  ISETP.GT.AND P2, PT, R0.reuse, 0x48, PT ;  /* 0x000000480000780c */ /* 0x040fe40003f44270 */
[----:B------:R-:W-:Y:S02]  /*16bc0*/  ISETP.GT.AND P6, PT, R0, 0x49, PT ;  /* 0x000000490000780c */ /* 0x000fe40003fc4270 */
[----:B------:R-:W-:Y:S02]  /*16bd0*/  FSEL R143, R143, -INF , P3 ;  /* 0xff8000008f8f7808 */ /* 0x000fe40001800000 */
        /* <DEDUP_REMOVED lines=9> */
[----:B-----5:R-:W-:Y:S02]  /*16c70*/  FMNMX.FTZ R0, R122, R9, !PT ;  /* 0x000000097a007209 */ /* 0x020fe40007810000 */
[----:B------:R-:W-:Y:S02]  /*16c80*/  FSEL R154, R154, -INF , P3 ;  /* 0xff8000009a9a7808 */ /* 0x000fe40001800000 */
[----:B------:R-:W-:Y:S02]  /*16c90*/  FMNMX.FTZ R0, R123, R0, !PT ;  /* 0x000000007b007209 */ /* 0x000fe40007810000 */
[----:B------:R-:W-:Y:S02]  /*16ca0*/  FSEL R162, R162, -INF , P5 ;  /* 0xff800000a2a27808 */ /* 0x000fe40002800000 */
[----:B------:R-:W-:-:S02]  /*16cb0*/  FMNMX.FTZ R0, R126, R0, !PT ;  /* 0x000000007e007209 */ /* 0x000fc40007810000 */
[----:B------:R-:W-:Y:S02]  /*16cc0*/  FSEL R163, R163, -INF , P4 ;  /* 0xff800000a3a37808 */ /* 0x000fe40002000000 */
[----:B------:R-:W-:Y:S02]  /*16cd0*/  FMNMX.FTZ R0, R127, R0, !PT ;  /* 0x000000007f007209 */ /* 0x000fe40007810000 */
[----:B------:R-:W-:Y:S02]  /*16ce0*/  FSEL R166, R166, -INF , P2 ;  /* 0xff800000a6a67808 */ /* 0x000fe40001000000 */
[----:B------:R-:W-:Y:S02]  /*16cf0*/  FMNMX.FTZ R0, R130, R0, !PT ;  /* 0x0000000082007209 */ /* 0x000fe40007810000 */
[----:B------:R-:W-:Y:S02]  /*16d00*/  FSEL R167, R167, -INF , P6 ;  /* 0xff800000a7a77808 */ /* 0x000fe40003000000 */
[----:B------:R-:W-:-:S02]  /*16d10*/  FMNMX.FTZ R0, R131, R0, !PT ;  /* 0x0000000083007209 */ /* 0x000fc40007810000 */
        /* <DEDUP_REMOVED lines=60> */
[----:B------:R-:W-:Y:S02]  /*170e0*/  FSEL R0, R4, RZ, P3 ;  /* 0x000000ff04007208 */ /* 0x000fe40001800000 */
[C---:B------:R-:W-:Y:S01]  /*170f0*/  FSETP.NEU.FTZ.AND P2, PT, R3.reuse, -INF , PT ;  /* 0xff8000000300780b */ /* 0x040fe20003f5d000 */
[CC--:B------:R-:W-:Y:S02]  /*17100*/  FMUL.FTZ R137, R3.reuse, R2.reuse ;  /* 0x0000000203897220 */ /* 0x0c0fe40000410000 */
[----:B------:R-:W-:Y:S01]  /*17110*/  FADD.FTZ R0, -R0, R10 ;  /* 0x0000000a00007221 */ /* 0x000fe20000010100 */
[----:B------:R-:W-:Y:S01]  /*17120*/  FSEL R5, R3, RZ, P2 ;  /* 0x000000ff03057208 */ /* 0x000fe20001000000 */
[----:B------:R-:W-:Y:S01]  /*17130*/  MUFU.EX2 R176, R176 ;  /* 0x000000b000b07308 */ /* 0x000fe20000000800 */
[----:B------:R-:W-:Y:S01]  /*17140*/  FSEL R137, R137, RZ, P2 ;  /* 0x000000ff89897208 */ /* 0x000fe20001000000 */
[----:B------:R-:W-:-:S02]  /*17150*/  FMUL.FTZ R0, R0, R2 ;  /* 0x0000000200007220 */ /* 0x000fc40000410000 */
[----:B------:R-:W-:Y:S02]  /*17160*/  FADD.FTZ R9, -R5, R9 ;  /* 0x0000000905097221 */ /* 0x000fe40000010100 */
[-CC-:B------:R-:W-:Y:S01]  /*17170*/  FFMA.FTZ R189, R122, R2.reuse, -R137.reuse ;  /* 0x000000027abd7223 */ /* 0x180fe20000010889 */
[-CC-:B------:R-:W-:Y:S01]  /*17180*/  FFMA.FTZ R140, R123, R2.reuse, -R137.reuse ;  /* 0x000000027b8c7223 */ /* 0x180fe20000010889 */
[-C--:B------:R-:W-:Y:S01]  /*17190*/  FMUL.FTZ R9, R9, R2.reuse ;  /* 0x0000000209097220 */ /* 0x080fe20000410000 */
[----:B------:R-:W0:Y:S01]  /*171a0*/  MUFU.EX2 R5, R0 ;  /* 0x0000000000057308 */ /* 0x000e220000000800 */
        /* <DEDUP_REMOVED lines=15> */
[----:B------:R1:W3:Y:S01]  /*172a0*/  MUFU.EX2 R0, R9 ;  /* 0x0000000900007308 */ /* 0x0002e20000000800 */
[----:B0-----:R-:W-:Y:S01]  /*172b0*/  FFMA.FTZ R7, R5, R7, R188 ;  /* 0x0000000705077223 */ /* 0x001fe200000100bc */
[-CC-:B------:R-:W-:Y:S01]  /*172c0*/  FFMA.FTZ R173, R154, R2.reuse, -R137.reuse ;  /* 0x000000029aad7223 */ /* 0x180fe20000010889 */
[-CC-:B------:R-:W-:Y:S01]  /*172d0*/  FFMA.FTZ R134, R155, R2.reuse, -R137.reuse ;  /* 0x000000029b867223 */ /* 0x180fe20000010889 */
[-CC-:B------:R-:W-:Y:S01]  /*172e0*/  FFMA.FTZ R175, R158, R2.reuse, -R137.reuse ;  /* 0x000000029eaf7223 */ /* 0x180fe20000010889 */
[-CC-:B------:R-:W-:Y:S01]  /*172f0*/  FFMA.FTZ R130, R159, R2.reuse, -R137.reuse ;  /* 0x000000029f827223 */ /* 0x180fe20000010889 */
[-CC-:B------:R-:W-:Y:S01]  /*17300*/  FFMA.FTZ R169, R162, R2.reuse, -R137.reuse ;  /* 0x00000002a2a97223 */ /* 0x180fe20000010889 */
[-CC-:B--2---:R-:W-:Y:S01]  /*17310*/  FFMA.FTZ R12, R163, R2.reuse, -R137.reuse ;  /* 0x00000002a30c7223 */ /* 0x184fe20000010889 */
[----:B------:R-:W0:Y:S01]  /*17320*/  MUFU.EX2 R140, R140 ;  /* 0x0000008c008c7308 */ /* 0x000e220000000800 */
[-CC-:B------:R-:W-:Y:S01]  /*17330*/  FFMA.FTZ R171, R166, R2.reuse, -R137.reuse ;  /* 0x00000002a6ab7223 */ /* 0x180fe20000010889 */
[----:B-1----:R-:W-:Y:S01]  /*17340*/  FFMA.FTZ R9, R167, R2, -R137 ;  /* 0x00000002a7097223 */ /* 0x002fe20000010889 */
[----:B------:R-:W-:-:S05]  /*17350*/  FADD.FTZ R7, R120, R7 ;  /* 0x0000000778077221 */ /* 0x000fca0000010000 */
[----:B------:R-:W1:Y:S01]  /*17360*/  MUFU.EX2 R191, R191 ;  /* 0x000000bf00bf7308 */ /* 0x000e620000000800 */
[----:B---3--:R-:W-:-:S07]  /*17370*/  FFMA.FTZ R6, R0, R6, R189 ;  /* 0x0000000600067223 */ /* 0x008fce00000100bd */
        /* <DEDUP_REMOVED lines=22> */
[----:B------:R-:W-:-:S06]  /*174e0*/  FADD.FTZ R6, R176, R6 ;  /* 0x00000006b0067221 */ /* 0x000fcc0000010000 */
        /* <DEDUP_REMOVED lines=56> */
.L_x_2885:
        /* <DEDUP_REMOVED lines=34> */
[----:B------:R-:W-:Y:S05]  /*17a90*/  BSYNC B1 ;  /* 0x0000000000017941 */ /* 0x000fea0003800000 */
.L_x_2873:
[----:B------:R-:W-:Y:S05]  /*17aa0*/  BSYNC B0 ;  /* 0x0000000000007941 */ /* 0x000fea0003800000 */
.L_x_2872:
[----:B------:R-:W-:Y:S01]  /*17ab0*/  ISETP.GE.AND P1, PT, R11, RZ, PT ;  /* 0x000000ff0b00720c */ /* 0x000fe20003f26270 */
[----:B------:R-:W-:-:S12]  /*17ac0*/  BSSY B0, `(.L_x_2887) ;  /* 0x0000212000007945 */ /* 0x000fd80003800000 */
[----:B------:R-:W-:Y:S05]  /*17ad0*/  @!P1 BRA `(.L_x_2888) ;  /* 0x0000002000409947 */ /* 0x000fea0003800000 */
[----:B------:R-:W-:Y:S02]  /*17ae0*/  IMAD.MOV.U32 R10, RZ, RZ, R3 ;  /* 0x000000ffff0a7224 */ /* 0x000fe400078e0003 */
[----:B------:R-:W-:Y:S02]  /*17af0*/  IMAD.MOV.U32 R9, RZ, RZ, R4 ;  /* 0x000000ffff097224 */ /* 0x000fe400078e0004 */
[----:B------:R-:W-:Y:S02]  /*17b00*/  IMAD.MOV.U32 R12, RZ, RZ, R200 ;  /* 0x000000ffff0c7224 */ /* 0x000fe400078e00c8 */
[----:B------:R-:W-:-:S07]  /*17b10*/  IMAD.MOV.U32 R14, RZ, RZ, R197 ;  /* 0x000000ffff0e7224 */ /* 0x000fce00078e00c5 */
.L_x_2901:
[----:B------:R-:W-:-:S05]  /*17b20*/  VIADD R13, R14, 0x1 ;  /* 0x000000010e0d7836 */ /* 0x000fca0000000000 */
[----:B------:R-:W-:-:S04]  /*17b30*/  ISETP.NE.AND P1, PT, R13, 0x2, PT ;  /* 0x000000020d00780c */ /* 0x000fc80003f25270 */
[----:B------:R-:W-:Y:S02]  /*17b40*/  SEL R13, R13, RZ, P1 ;  /* 0x000000ff0d0d7207 */ /* 0x000fe40000800000 */
[----:B------:R-:W-:-:S03]  /*17b50*/  SEL R3, RZ, 0x1, P1 ;  /* 0x00000001ff037807 */ /* 0x000fc60000800000 */
[----:B------:R-:W-:Y:S01]  /*17b60*/  IMAD.MOV.U32 R197, RZ, RZ, R13 ;  /* 0x000000ffffc57224 */ /* 0x000fe200078e000d */
[----:B------:R-:W-:Y:S01]  /*17b70*/  LOP3.LUT R200, R12, R3, RZ, 0x3c, !PT ;  /* 0x000000030cc87212 */ /* 0x000fe200078e3cff */
[----:B------:R-:W-:Y:S06]  /*17b80*/  @!P0 BRA `(.L_x_2889) ;  /* 0x0000000000048947 */ /* 0x000fec0003800000 */
[----:B------:R-:W-:Y:S01]  /*17b90*/  BPT.TRAP 0x1 ;  /* 0x000000040000795c */ /* 0x000fe20000300000 */
.L_x_2889:
[----:B------:R-:W-:Y:S01]  /*17ba0*/  IMAD R2, R197, 0x8, R18 ;  /* 0x00000008c5027824 */ /* 0x000fe200078e0212 */
[----:B------:R-:W-:-:S04]  /*17bb0*/  SHF.L.U32 R3, R200, 0x1f, RZ ;  /* 0x0000001fc8037819 */ /* 0x000fc800000006ff */
[----:B------:R0:W1:Y:S01]  /*17bc0*/  SYNCS.PHASECHK.TRANS64.TRYWAIT P1, [R2+URZ+0x30830], R3 ;  /* 0x03083003020075a7 */ /* 0x000062000802017f */
[----:B------:R-:W-:Y:S05]  /*17bd0*/  @!P0 BRA `(.L_x_2890) ;  /* 0x0000000000048947 */ /* 0x000fea0003800000 */
[----:B------:R-:W-:Y:S01]  /*17be0*/  BPT.TRAP 0x1 ;  /* 0x000000040000795c */ /* 0x000fe20000300000 */
.L_x_2890:
[----:B------:R-:W-:Y:S01]  /*17bf0*/  IMAD R4, R197, 0x900, R8 ;  /* 0x00000900c5047824 */ /* 0x000fe200078e0208 */
[----:B------:R-:W-:Y:S03]  /*17c00*/  BSSY B1, `(.L_x_2891) ;  /* 0x0000006000017945 */ /* 0x000fe60003800000 */
[C---:B------:R-:W-:Y:S02]  /*17c10*/  VIADD R15, R4.reuse, 0x2 ;  /* 0x00000002040f7836 */ /* 0x040fe40000000000 */
[----:B------:R-:W-:Y:S01]  /*17c20*/  VIADD R21, R4, 0x4 ;  /* 0x0000000404157836 */ /* 0x000fe20000000000 */
[----:B-1----:R-:W-:Y:S06]  /*17c30*/  @P1 BRA `(.L_x_2892) ;  /* 0x0000000000081947 */ /* 0x002fec0003800000 */
[----:B------:R-:W1:Y:S02]  /*17c40*/  SYNCS.PHASECHK.TRANS64.TRYWAIT P1, [R2+URZ+0x30830], R3 ;  /* 0x03083003020075a7 */ /* 0x000e64000802017f */
[----:B-1----:R-:W-:Y:S05]  /*17c50*/  @!P1 BRA `(.L_x_2893) ;  /* 0x000000dc00389947 */ /* 0x002fea0003800000 */
.L_x_2892:
[----:B------:R-:W-:Y:S05]  /*17c60*/  BSYNC B1 ;  /* 0x0000000000017941 */ /* 0x000fea0003800000 */
.L_x_2891:
[----:B------:R-:W2:Y:S04]  /*17c70*/  LDL.64 R122, [R1+0x30] ;  /* 0x00003000017a7983 */ /* 0x000ea80000100a00 */
[----:B------:R3:W-:Y:S04]  /*17c80*/  STL.64 [R1+0x80], R8 ;  /* 0x0000800801007387 */ /* 0x0007e80000100a00 */
[----:B---3--:R-:W3:Y:S04]  /*17c90*/  LDL.64 R8, [R1+0x28] ;  /* 0x0000280001087983 */ /* 0x008ee80000100a00 */
[----:B------:R4:W-:Y:S04]  /*17ca0*/  STL.64 [R1+0x78], R6 ;  /* 0x0000780601007387 */ /* 0x0009e80000100a00 */
[----:B----4-:R-:W4:Y:S01]  /*17cb0*/  LDL.64 R6, [R1+0x20] ;  /* 0x0000200001067983 */ /* 0x010f220000100a00 */
[----:B01----:R-:W-:-:S02]  /*17cc0*/  IMAD.MOV.U32 R2, RZ, RZ, R4 ;  /* 0x000000ffff027224 */ /* 0x003fc400078e0004 */
[C---:B------:R-:W-:Y:S02]  /*17cd0*/  VIADD R20, R4.reuse, 0x6 ;  /* 0x0000000604147836 */ /* 0x040fe40000000000 */
[----:B------:R-:W-:Y:S01]  /*17ce0*/  VIADD R120, R4, 0x304 ;  /* 0x0000030404787836 */ /* 0x000fe20000000000 */
[----:B------:R-:W-:Y:S01]  /*17cf0*/  R2UR UR26, R2 ;  /* 0x00000000021a72ca */ /* 0x000fe200000e0000 */
[----:B------:R-:W-:Y:S01]  /*17d00*/  IMAD.MOV.U32 R2, RZ, RZ, R15 ;  /* 0x000000ffff027224 */ /* 0x000fe200078e000f */
[----:B------:R-:W-:Y:S01]  /*17d10*/  R2UR UR14, R20 ;  /* 0x00000000140e72ca */ /* 0x000fe200000e0000 */
[----:B------:R-:W-:Y:S01]  /*17d20*/  VIADD R20, R4, 0x302 ;  /* 0x0000030204147836 */ /* 0x000fe20000000000 */
[----:B------:R-:W-:Y:S01]  /*17d30*/  R2UR UR58, R120 ;  /* 0x00000000783a72ca */ /* 0x000fe200000e0000 */
[----:B------:R-:W-:Y:S01]  /*17d40*/  IMAD.MOV.U32 R3, RZ, RZ, 0x40000040 ;  /* 0x40000040ff037424 */ /* 0x000fe200078e00ff */
        /* <DEDUP_REMOVED lines=9> */
[----:B------:R-:W-:Y:S02]  /*17de0*/  VIADD R20, R4, 0x606 ;  /* 0x0000060604147836 */ /* 0x000fe40000000000 */
        /* <DEDUP_REMOVED lines=8> */
[----:B------:R-:W-:Y:S01]  /*17e70*/  R2UR UR54, R2 ;  /* 0x00000000023672ca */ /* 0x000fe200000e0000 */
[----:B------:R-:W-:Y:S02]  /*17e80*/  VIADD R2, R4, 0x604 ;  /* 0x0000060404027836 */ /* 0x000fe40000000000 */
        /* <DEDUP_REMOVED lines=161> */
.L_x_2894:
[----:B------:R-:W-:Y:S01]  /*188a0*/  SHF.L.U32 R0, R12, 0x1f, RZ ;  /* 0x0000001f0c007819 */ /* 0x000fe200000006ff */
[----:B------:R-:W-:-:S04]  /*188b0*/  IMAD R12, R14, 0x8, R18 ;  /* 0x000000080e0c7824 */ /* 0x000fc800078e0212 */
[----:B------:R0:W1:Y:S01]  /*188c0*/  SYNCS.PHASECHK.TRANS64.TRYWAIT P1, [R12+URZ+0x30850], R0 ;  /* 0x030850000c0075a7 */ /* 0x000062000802017f */
[----:B------:R-:W-:Y:S05]  /*188d0*/  @!P0 BRA `(.L_x_2895) ;  /* 0x0000000000048947 */ /* 0x000fea0003800000 */
[----:B------:R-:W-:Y:S01]  /*188e0*/  BPT.TRAP 0x1 ;  /* 0x000000040000795c */ /* 0x000fe20000300000 */
.L_x_2895:
[----:B------:R-:W-:Y:S04]  /*188f0*/  BSSY B1, `(.L_x_2896) ;  /* 0x0000004000017945 */ /* 0x000fe80003800000 */
[----:B-1----:R-:W-:Y:S05]  /*18900*/  @P1 BRA `(.L_x_2897) ;  /* 0x0000000000081947 */ /* 0x002fea0003800000 */
[----:B------:R-:W1:Y:S02]  /*18910*/  SYNCS.PHASECHK.TRANS64.TRYWAIT P1, [R12+URZ+0x30850], R0 ;  /* 0x030850000c0075a7 */ /* 0x000e64000802017f */
[----:B-1----:R-:W-:Y:S05]  /*18920*/  @!P1 BRA `(.L_x_2898) ;  /* 0x000000d000189947 */ /* 0x002fea0003800000 */
.L_x_2897:
[----:B------:R-:W-:Y:S05]  /*18930*/  BSYNC B1 ;  /* 0x0000000000017941 */ /* 0x000fea0003800000 */
.L_x_2896:
        /* <DEDUP_REMOVED lines=30> */
[----:B------:R-:W-:Y:S01]  /*18b20*/  VIADD R2, R2, 0x280 ;  /* 0x0000028002027836 */ /* 0x000fe20000000000 */
[----:B------:R-:W-:Y:S01]  /*18b30*/  MOV R5, 0x40000040 ;  /* 0x4000004000057802 */ /* 0x000fe20000000f00 */
[----:B------:R-:W-:Y:S02]  /*18b40*/  WARPGROUP.DEPBAR.LE gsb0, 0x0 ;  /* 0x00008000000079c5 */ /* 0x000fe40000010000 */
[----:B------:R-:W-:-:S12]  /*18b50*/  WARPGROUP.ARRIVE ;  /* 0x00000000000079c5 */ /* 0x000fd80000000000 */
        /* <DEDUP_REMOVED lines=14> */
.L_x_2899:
[----:B-----5:R-:W-:Y:S01]  /*18c40*/  FMNMX.FTZ R0, R120, R9, !PT ;  /* 0x0000000978007209 */ /* 0x020fe20007810000 */
[----:B------:R-:W-:Y:S01]  /*18c50*/  ULDC UR4, c[0x0][0x988] ;  /* 0x0002620000047ab9 */ /* 0x000fe20000000800 */
[----:B------:R-:W-:Y:S02]  /*18c60*/  IMAD R13, R13, 0x8, R18 ;  /* 0x000000080d0d7824 */ /* 0x000fe400078e0212 */
        /* <DEDUP_REMOVED lines=46> */
[----:B------:R-:W0:Y:S01]  /*18f50*/  SHFL.BFLY PT, R2, R4, 0x2, 0x1f ;  /* 0x0c401f0004027f89 */ /* 0x000e2200000e0000 */
[----:B------:R-:W-:-:S05]  /*18f60*/  FMNMX.FTZ R3, R167, R0, !PT ;  /* 0x00000000a7037209 */ /* 0x000fca0007810000 */
[----:B------:R-:W1:Y:S01]  /*18f70*/  SHFL.BFLY PT, R0, R3, 0x2, 0x1f ;  /* 0x0c401f0003007f89 */ /* 0x000e6200000e0000 */
[----:B0-----:R-:W-:-:S05]  /*18f80*/  FMNMX.FTZ R4, R4, R2, !PT ;  /* 0x0000000204047209 */ /* 0x001fca0007810000 */
[----:B------:R-:W0:Y:S01]  /*18f90*/  SHFL.BFLY PT, R2, R4, 0x1, 0x1f ;  /* 0x0c201f0004027f89 */ /* 0x000e2200000e0000 */
[----:B-1----:R-:W-:-:S05]  /*18fa0*/  FMNMX.FTZ R3, R3, R0, !PT ;  /* 0x0000000003037209 */ /* 0x002fca0007810000 */
[----:B------:R-:W1:Y:S01]  /*18fb0*/  SHFL.BFLY PT, R0, R3, 0x1, 0x1f ;  /* 0x0c201f0003007f89 */ /* 0x000e6200000e0000 */
[----:B0-----:R-:W-:Y:S01]  /*18fc0*/  FMNMX.FTZ R4, R4, R2, !PT ;  /* 0x0000000204047209 */ /* 0x001fe20007810000 */
[----:B------:R-:W-:-:S04]  /*18fd0*/  IMAD.U32 R2, RZ, RZ, UR4 ;  /* 0x00000004ff027e24 */ /* 0x000fc8000f8e00ff */
[C---:B------:R-:W-:Y:S01]  /*18fe0*/  FADD.FTZ R5, -R4.reuse, R9 ;  /* 0x0000000904057221 */ /* 0x040fe20000010100 */
[----:B------:R-:W-:Y:S01]  /*18ff0*/  FMUL.FTZ R9, R4, R2 ;  /* 0x0000000204097220 */ /* 0x000fe20000410000 */
[----:B-1----:R-:W-:Y:S02]  /*19000*/  FMNMX.FTZ R3, R3, R0, !PT ;  /* 0x0000000003037209 */ /* 0x002fe40007810000 */
[-C--:B------:R-:W-:Y:S01]  /*19010*/  FMUL.FTZ R5, R5, R2.reuse ;  /* 0x0000000205057220 */ /* 0x080fe20000410000 */
[-CC-:B------:R-:W-:Y:S01]  /*19020*/  FFMA.FTZ R169, R125, R2.reuse, -R9.reuse ;  /* 0x000000027da97223 */ /* 0x180fe20000010809 */
[-CC-:B------:R-:W-:Y:S01]  /*19030*/  FFMA.FTZ R125, R129, R2.reuse, -R9.reuse ;  /* 0x00000002817d7223 */ /* 0x180fe20000010809 */
[C---:B------:R-:W-:Y:S01]  /*19040*/  FADD.FTZ R0, -R3.reuse, R10 ;  /* 0x0000000a03007221 */ /* 0x040fe20000010100 */
[-C--:B------:R-:W-:Y:S01]  /*19050*/  FMUL.FTZ R129, R3, R2.reuse ;  /* 0x0000000203817220 */ /* 0x080fe20000410000 */
[-CC-:B------:R-:W-:Y:S01]  /*19060*/  FFMA.FTZ R188, R120, R2.reuse, -R9.reuse ;  /* 0x0000000278bc7223 */ /* 0x180fe20000010809 */
[-C--:B------:R-:W-:Y:S01]  /*19070*/  FFMA.FTZ R171, R121, R2.reuse, -R9 ;  /* 0x0000000279ab7223 */ /* 0x080fe20000010809 */
[-C--:B------:R-:W-:Y:S01]  /*19080*/  FMUL.FTZ R0, R0, R2.reuse ;  /* 0x0000000200007220 */ /* 0x080fe20000410000 */
[-C--:B------:R-:W-:Y:S01]  /*19090*/  FFMA.FTZ R189, R122, R2.reuse, -R129 ;  /* 0x000000027abd7223 */ /* 0x080fe20000010881 */
[-C--:B------:R-:W-:Y:S01]  /*190a0*/  FFMA.FTZ R184, R128, R2.reuse, -R9 ;  /* 0x0000000280b87223 */ /* 0x080fe20000010809 */
[-C--:B------:R-:W-:Y:S01]  /*190b0*/  FFMA.FTZ R128, R123, R2.reuse, -R129 ;  /* 0x000000027b807223 */ /* 0x080fe20000010881 */
[----:B------:R-:W-:Y:S01]  /*190c0*/  MUFU.EX2 R5, R5 ;  /* 0x0000000500057308 */ /* 0x000fe20000000800 */
[-C--:B------:R-:W-:Y:S01]  /*190d0*/  FFMA.FTZ R190, R124, R2.reuse, -R9 ;  /* 0x000000027cbe7223 */ /* 0x080fe20000010809 */
[-CC-:B------:R-:W-:Y:S01]  /*190e0*/  FFMA.FTZ R191, R126, R2.reuse, -R129.reuse ;  /* 0x000000027ebf7223 */ /* 0x180fe20000010881 */
[-CC-:B------:R-:W-:Y:S01]  /*190f0*/  FFMA.FTZ R127, R127, R2.reuse, -R129.reuse ;  /* 0x000000027f7f7223 */ /* 0x180fe20000010881 */
[----:B------:R-:W-:Y:S01]  /*19100*/  FFMA.FTZ R185, R130, R2, -R129 ;  /* 0x0000000282b97223 */ /* 0x000fe20000010881 */
[----:B------:R-:W-:-:S02]  /*19110*/  VIADD R130, R13, 0x30840 ;  /* 0x000308400d827836 */ /* 0x000fc40000000000 */
[-C--:B------:R-:W-:Y:S01]  /*19120*/  FFMA.FTZ R126, R131, R2.reuse, -R129 ;  /* 0x00000002837e7223 */ /* 0x080fe20000010881 */
[-C--:B------:R-:W-:Y:S01]  /*19130*/  FFMA.FTZ R186, R132, R2.reuse, -R9 ;  /* 0x0000000284ba7223 */ /* 0x080fe20000010809 */
[----:B------:R-:W0:Y:S01]  /*19140*/  MUFU.EX2 R188, R188 ;  /* 0x000000bc00bc7308 */ /* 0x000e220000000800 */
[-C--:B------:R-:W-:Y:S01]  /*19150*/  FFMA.FTZ R187, R134, R2.reuse, -R129 ;  /* 0x0000000286bb7223 */ /* 0x080fe20000010881 */
[----:B------:R-:W-:Y:S01]  /*19160*/  PRMT R130, R212, 0x654, R130 ;  /* 0x00000654d4827816 */ /* 0x000fe20000000082 */
[-CC-:B------:R-:W-:Y:S01]  /*19170*/  FFMA.FTZ R124, R133, R2.reuse, -R9.reuse ;  /* 0x00000002857c7223 */ /* 0x180fe20000010809 */
[-C--:B------:R-:W-:Y:S01]  /*19180*/  FFMA.FTZ R180, R136, R2.reuse, -R9 ;  /* 0x0000000288b47223 */ /* 0x080fe20000010809 */
[-CC-:B------:R-:W-:Y:S01]  /*19190*/  FFMA.FTZ R123, R135, R2.reuse, -R129.reuse ;  /* 0x00000002877b7223 */ /* 0x180fe20000010881 */
[----:B------:R1:W-:Y:S01]  /*191a0*/  SYNCS.ARRIVE.TRANS64.RED.A1T0 RZ, [R130+URZ], RZ ;  /* 0x000000ff82ff79a7 */ /* 0x0003e2000810043f */
        /* <DEDUP_REMOVED lines=9> */
[----:B------:R-:W2:Y:S01]  /*19240*/  MUFU.EX2 R189, R189 ;  /* 0x000000bd00bd7308 */ /* 0x000ea20000000800 */
[----:B0-----:R-:W-:Y:S01]  /*19250*/  FFMA.FTZ R7, R5, R7, R188 ;  /* 0x0000000705077223 */ /* 0x001fe200000100bc */
        /* <DEDUP_REMOVED lines=8> */
[-C--:B-1----:R-:W-:Y:S01]  /*192e0*/  FFMA.FTZ R130, R167, R2.reuse, -R129 ;  /* 0x00000002a7827223 */ /* 0x082fe20000010881 */
[-CC-:B------:R-:W-:Y:S01]  /*192f0*/  FFMA.FTZ R121, R137, R2.reuse, -R9.reuse ;  /* 0x0000000289797223 */ /* 0x180fe20000010809 */
[-CC-:B------:R-:W-:Y:S01]  /*19300*/  FFMA.FTZ R182, R140, R2.reuse, -R9.reuse ;  /* 0x000000028cb67223 */ /* 0x180fe20000010809 */
[-CC-:B------:R-:W-:Y:S01]  /*19310*/  FFMA.FTZ R120, R141, R2.reuse, -R9.reuse ;  /* 0x000000028d787223 */ /* 0x180fe20000010809 */
[-CC-:B------:R-:W-:Y:S01]  /*19320*/  FFMA.FTZ R176, R144, R2.reuse, -R9.reuse ;  /* 0x0000000290b07223 */ /* 0x180fe20000010809 */
[----:B------:R-:W-:Y:S01]  /*19330*/  FFMA.FTZ R21, R145, R2, -R9 ;  /* 0x0000000291157223 */ /* 0x000fe20000010809 */
[----:B------:R-:W1:Y:S01]  /*19340*/  MUFU.EX2 R128, R128 ;  /* 0x0000008000807308 */ /* 0x000e620000000800 */
[----:B--2---:R-:W-:Y:S01]  /*19350*/  FFMA.FTZ R6, R0, R6, R189 ;  /* 0x0000000600067223 */ /* 0x004fe200000100bd */
[-CC-:B------:R-:W-:Y:S01]  /*19360*/  FFMA.FTZ R178, R148, R2.reuse, -R9.reuse ;  /* 0x0000000294b27223 */ /* 0x180fe20000010809 */
[-CC-:B------:R-:W-:Y:S01]  /*19370*/  FFMA.FTZ R20, R149, R2.reuse, -R9.reuse ;  /* 0x0000000295147223 */ /* 0x180fe20000010809 */
[-CC-:B------:R-:W-:Y:S01]  /*19380*/  FFMA.FTZ R172, R152, R2.reuse, -R9.reuse ;  /* 0x0000000298ac7223 */ /* 0x180fe20000010809 */
[-CC-:B------:R-:W-:Y:S01]  /*19390*/  FFMA.FTZ R15, R153, R2.reuse, -R9.reuse ;  /* 0x00000002990f7223 */ /* 0x180fe20000010809 */
[-CC-:B------:R-:W-:Y:S01]  /*193a0*/  FFMA.FTZ R174, R156, R2.reuse, -R9.reuse ;  /* 0x000000029cae7223 */ /* 0x180fe20000010809 */
[-C--:B------:R-:W-:Y:S01]  /*193b0*/  FFMA.FTZ R14, R157, R2.reuse, -R9 ;  /* 0x000000029d0e7223 */ /* 0x080fe20000010809 */
[----:B------:R-:W2:Y:S01]  /*193c0*/  MUFU.EX2 R190, R190 ;  /* 0x000000be00be7308 */ /* 0x000ea20000000800 */
[----:B0-----:R-:W-:Y:S01]  /*193d0*/  FADD.FTZ R7, R171, R7 ;  /* 0x00000007ab077221 */ /* 0x001fe20000010000 */
[-CC-:B------:R-:W-:Y:S01]  /*193e0*/  FFMA.FTZ R168, R160, R2.reuse, -R9.reuse ;  /* 0x00000002a0a87223 */ /* 0x180fe20000010809 */
[-CC-:B------:R-:W-:Y:S01]  /*193f0*/  FFMA.FTZ R10, R161, R2.reuse, -R9.reuse ;  /* 0x00000002a10a7223 */ /* 0x180fe20000010809 */
[-CC-:B------:R-:W-:Y:S01]  /*19400*/  FFMA.FTZ R170, R164, R2.reuse, -R9.reuse ;  /* 0x00000002a4aa7223 */ /* 0x180fe20000010809 */
[----:B------:R-:W-:-:S03]  /*19410*/  FFMA.FTZ R9, R165, R2, -R9 ;  /* 0x00000002a5097223 */ /* 0x000fc60000010809 */
        /* <DEDUP_REMOVED lines=90> */
.L_x_2900:
[----:B------:R-:W-:Y:S01]  /*199c0*/  ISETP.GT.AND P1, PT, R11, RZ, PT ;  /* 0x000000ff0b00720c */ /* 0x000fe20003f24270 */
[----:B------:R-:W-:Y:S01]  /*199d0*/  VIADD R12, R12, 0x30860 ;  /* 0x000308600c0c7836 */ /* 0x000fe20000000000 */
[----:B------:R-:W-:Y:S01]  /*199e0*/  F2FP.BF16.F32.PACK_AB R188, R171, R188 ;  /* 0x000000bcabbc723e */ /* 0x000fe200000010ff */
[----:B------:R-:W-:Y:S01]  /*199f0*/  VIADD R11, R11, 0xffffffff ;  /* 0xffffffff0b0b7836 */ /* 0x000fe20000000000 */
[----:B------:R-:W-:Y:S02]  /*19a00*/  F2FP.BF16.F32.PACK_AB R190, R169, R190 ;  /* 0x000000bea9be723e */ /* 0x000fe400000010ff */
        /* <DEDUP_REMOVED lines=9> */
[----:B------:R-:W-:Y:S01]  /*19aa0*/  F2FP.BF16.F32.PACK_AB R191, R127, R191 ;  /* 0x000000bf7fbf723e */ /* 0x000fe200000010ff */
[----:B0-----:R-:W-:Y:S01]  /*19ab0*/  IMAD.MOV.U32 R12, RZ, RZ, R200 ;  /* 0x000000ffff0c7224 */ /* 0x001fe200078e00c8 */
        /* <DEDUP_REMOVED lines=18> */
.L_x_2888:
[----:B------:R-:W-:Y:S05]  /*19be0*/  BSYNC B0 ;  /* 0x0000000000007941 */ /* 0x000fea0003800000 */
.L_x_2887:
        /* <DEDUP_REMOVED lines=99> */
.L_x_2902:
[----:B------:R-:W-:Y:S01]  /*1a220*/  IMAD R10, R197, 0x8, R18 ;  /* 0x00000008c50a7824 */ /* 0x000fe200078e0212 */
[----:B------:R-:W-:-:S04]  /*1a230*/  SHF.L.U32 R5, R200, 0x1f, RZ ;  /* 0x0000001fc8057819 */ /* 0x000fc800000006ff */
[----:B------:R0:W1:Y:S01]  /*1a240*/  SYNCS.PHASECHK.TRANS64.TRYWAIT P1, [R10+URZ+0x30850], R5 ;  /* 0x030850050a0075a7 */ /* 0x000062000802017f */
[----:B------:R-:W-:Y:S05]  /*1a250*/  @!P0 BRA `(.L_x_2903) ;  /* 0x0000000000048947 */ /* 0x000fea0003800000 */
[----:B------:R-:W-:Y:S01]  /*1a260*/  BPT.TRAP 0x1 ;  /* 0x000000040000795c */ /* 0x000fe20000300000 */
.L_x_2903:
        /* <DEDUP_REMOVED lines=9> */
.L_x_2905:
[----:B------:R-:W-:Y:S05]  /*1a300*/  BSYNC B0 ;  /* 0x0000000000007941 */ /* 0x000fea0003800000 */
.L_x_2904:
[----:B------:R-:W-:Y:S01]  /*1a310*/  IMAD.MOV.U32 R8, RZ, RZ, R0 ;  /* 0x000000ffff087224 */ /* 0x000fe200078e0000 */
[----:B------:R-:W-:Y:S01]  /*1a320*/  WARPGROUP.ARRIVE ;  /* 0x00000000000079c5 */ /* 0x000fe20000000000 */
[----:B------:R-:W-:Y:S01]  /*1a330*/  IMAD.MOV.U32 R9, RZ, RZ, 0x40000040 ;  /* 0x40000040ff097424 */ /* 0x000fe200078e00ff */
[----:B01----:R-:W-:Y:S02]  /*1a340*/  SHFL.BFLY PT, R5, R6, 0x2, 0x1f ;  /* 0x0c401f0006057f89 */ /* 0x003fe400000e0000 */
        /* <DEDUP_REMOVED lines=32> */
[----:B------:R-:W-:Y:S02]  /*1a550*/  WARPGROUP.DEPBAR.LE gsb0, 0x0 ;  /* 0x00008000000079c5 */ /* 0x000fe40000010000 */
[----:B------:R-:W-:-:S10]  /*1a560*/  WARPGROUP.ARRIVE ;  /* 0x00000000000079c5 */ /* 0x000fd40000000000 */
[----:B------:R-:W-:Y:S01]  /*1a570*/  HGMMA.64x192x16.F32.BF16 R24, R172, gdesc[UR4].tnspB, R24, gsb0 ;  /* 0x42e00004ac187df0 */ /* 0x000fe20008001818 */
[----:B------:R-:W-:Y:S01]  /*1a580*/  R2UR UR6, R8 ;  /* 0x00000000080672ca */ /* 0x000fe200000e0000 */
[----:B------:R-:W-:Y:S01]  /*1a590*/  FADD.FTZ R8, R5, R6 ;  /* 0x0000000605087221 */ /* 0x000fe20000010000 */
[----:B------:R-:W-:Y:S01]  /*1a5a0*/  R2UR UR7, R9 ;  /* 0x00000000090772ca */ /* 0x000fe200000e0000 */
[----:B------:R-:W0:Y:S01]  /*1a5b0*/  SHFL.BFLY PT, R5, R0, 0x1, 0x1f ;  /* 0x0c201f0000057f89 */ /* 0x000e2200000e0000 */
[----:B------:R-:W-:-:S03]  /*1a5c0*/  CS2R R6, SRZ ;  /* 0x0000000000067805 */ /* 0x000fc6000001ff00 */
        /* <DEDUP_REMOVED lines=19> */
[----:B------:R-:W-:Y:S03]  /*1a700*/  HGMMA.64x192x16.F32.BF16 R24, R168, gdesc[UR4].tnspB, R24, gsb0 ;  /* 0x42e00004a8187df0 */ /* 0x000fe60008001818 */
[----:B------:R-:W-:Y:S02]  /*1a710*/  WARPGROUP.DEPBAR.LE gsb0, 0x0 ;  /* 0x00008000000079c5 */ /* 0x000fe40000010000 */
[----:B--23--:R-:W-:Y:S05]  /*1a720*/  @!P0 BRA `(.L_x_2907) ;  /* 0x0000000000048947 */ /* 0x00cfea0003800000 */
[----:B------:R-:W-:Y:S01]  /*1a730*/  BPT.TRAP 0x1 ;  /* 0x000000040000795c */ /* 0x000fe20000300000 */
.L_x_2907:
        /* <DEDUP_REMOVED lines=54> */
[----:B------:R-:W-:Y:S01]  /*1aaa0*/  SEL R7, RZ, 0x1, P1 ;  /* 0x00000001ff077807 */ /* 0x000fe20000800000 */
[-C--:B0-----:R-:W-:Y:S01]  /*1aab0*/  FMUL.FTZ R123, R83, R6.reuse ;  /* 0x00000006537b7220 */ /* 0x081fe20000410000 */
        /* <DEDUP_REMOVED lines=52> */
.L_x_2808:
[----:B------:R-:W1:Y:S08]  /*1ae00*/  S2UR UR4, SR_CgaCtaId ;  /* 0x00000000000479c3 */ /* 0x000e700000008800 */
[----:B------:R-:W-:Y:S01]  /*1ae10*/  BAR.SYNC.DEFER_BLOCKING 0x5, 0x180 ;  /* 0x0146000000007b1d */ /* 0x000fe20000010000 */
[----:B------:R-:W-:-:S05]  /*1ae20*/  MOV R7, 0x400 ;  /* 0x0000040000077802 */ /* 0x000fca0000000f00 */
[----:B------:R-:W-:Y:S01]  /*1ae30*/  BSSY B0, `(.L_x_2908) ;  /* 0x0000274000007945 */ /* 0x000fe20003800000 */
[----:B-1----:R-:W-:-:S05]  /*1ae40*/  IMAD.U32 R212, RZ, RZ, UR4 ;  /* 0x00000004ffd47e24 */ /* 0x002fca000f8e00ff */
[----:B------:R-:W-:-:S05]  /*1ae50*/  LEA R18, R212, R7, 0x18 ;  /* 0x00000007d4127211 */ /* 0x000fca00078ec0ff */
[----:B------:R0:W1:Y:S01]  /*1ae60*/  LDS.128 R28, [R18+0x308d0] ;  /* 0x0308d000121c7984 */ /* 0x0000620000000c00 */
[----:B------:R-:W-:Y:S06]  /*1ae70*/  BAR.ARV 0x4, 0x180 ;  /* 0x0106000000007b1d */ /* 0x000fec0000002000 */
[----:B------:R-:W-:Y:S05]  /*1ae80*/  @P0 BRA `(.L_x_2909) ;  /* 0x0000001800940947 */ /* 0x000fea0003800000 */
[----:B------:R-:W2:Y:S01]  /*1ae90*/  LDL R10, [R1+0x6c] ;  /* 0x00006c00010a7983 */ /* 0x000ea20000100800 */
[----:B------:R-:W-:Y:S01]  /*1aea0*/  F2FP.BF16.F32.PACK_AB R24, R25, R24 ;  /* 0x000000181918723e */ /* 0x000fe200000010ff */
[----:B------:R-:W-:Y:S01]  /*1aeb0*/  ULDC.64 UR4, c[0x0][0xc00] ;  /* 0x0003000000047ab9 */ /* 0x000fe20000000a00 */
[----:B------:R-:W-:Y:S01]  /*1aec0*/  F2FP.BF16.F32.PACK_AB R25, R136, R26 ;  /* 0x0000001a8819723e */ /* 0x000fe200000010ff */
[----:B------:R-:W3:Y:S01]  /*1aed0*/  S2R R9, SR_SWINHI ;  /* 0x0000000000097919 */ /* 0x000ee20000002f00 */
[----:B------:R-:W-:Y:S01]  /*1aee0*/  F2FP.BF16.F32.PACK_AB R32, R33, R32 ;  /* 0x000000202120723e */ /* 0x000fe200000010ff */
[----:B------:R-:W-:Y:S01]  /*1aef0*/  ULDC.64 UR6, c[0x0][0x208] ;  /* 0x0000820000067ab9 */ /* 0x000fe20000000a00 */
        /* <DEDUP_REMOVED lines=16> */
[----:B---3--:R-:W-:Y:S02]  /*1b000*/  MOV R7, R9 ;  /* 0x0000000900077202 */ /* 0x008fe40000000f00 */
        /* <DEDUP_REMOVED lines=18> */
[----:B------:R-:W-:Y:S01]  /*1b130*/  BAR.SYNC.DEFER_BLOCKING 0x1, 0x100 ;  /* 0x0044000000007b1d */ /* 0x000fe20000010000 */
[----:B--2---:R-:W-:-:S03]  /*1b140*/  IMAD.WIDE R70, R10, 0x2, R6 ;  /* 0x000000020a467825 */ /* 0x004fc600078e0206 */
[C---:B------:R-:W-:Y:S02]  /*1b150*/  IADD3 R141, P5, R70.reuse, 0x4000, RZ ;  /* 0x00004000468d7810 */ /* 0x040fe40007fbe0ff */
[C---:B------:R-:W-:Y:S02]  /*1b160*/  IADD3 R111, P2, R70.reuse, 0x20, RZ ;  /* 0x00000020466f7810 */ /* 0x040fe40007f5e0ff */
[----:B------:R-:W-:Y:S01]  /*1b170*/  LOP3.LUT R20, R141, 0x380, RZ, 0xc0, !PT ;  /* 0x000003808d147812 */ /* 0x000fe200078ec0ff */
[--C-:B------:R-:W-:Y:S01]  /*1b180*/  IMAD.X R21, RZ, RZ, R71.reuse, P5 ;  /* 0x000000ffff157224 */ /* 0x100fe200028e0647 */
[----:B-----5:R-:W-:Y:S01]  /*1b190*/  IADD3 R137, P1, R70, 0x40, RZ ;  /* 0x0000004046897810 */ /* 0x020fe20007f3e0ff */
[--C-:B------:R-:W-:Y:S01]  /*1b1a0*/  IMAD.X R11, RZ, RZ, R71.reuse, P2 ;  /* 0x000000ffff0b7224 */ /* 0x100fe200010e0647 */
[----:B------:R-:W-:Y:S02]  /*1b1b0*/  SHF.R.U64 R20, R20, 0x3, RZ ;  /* 0x0000000314147819 */ /* 0x000fe400000012ff */
[C---:B------:R-:W-:Y:S01]  /*1b1c0*/  IADD3 R139, P6, R70.reuse, 0x60, RZ ;  /* 0x00000060468b7810 */ /* 0x040fe20007fde0ff */
[----:B------:R-:W-:Y:S01]  /*1b1d0*/  IMAD.X R13, RZ, RZ, R71, P1 ;  /* 0x000000ffff0d7224 */ /* 0x000fe200008e0647 */
[----:B------:R-:W-:-:S02]  /*1b1e0*/  IADD3 R58, P2, R70, 0x8000, RZ ;  /* 0x00008000463a7810 */ /* 0x000fc40007f5e0ff */
[----:B------:R-:W-:Y:S01]  /*1b1f0*/  LOP3.LUT R9, R70, 0x380, RZ, 0xc0, !PT ;  /* 0x0000038046097812 */ /* 0x000fe200078ec0ff */
[--C-:B------:R-:W-:Y:S01]  /*1b200*/  IMAD.X R15, RZ, RZ, R71.reuse, P6 ;  /* 0x000000ffff0f7224 */ /* 0x100fe200030e0647 */
[----:B------:R-:W-:Y:S01]  /*1b210*/  LOP3.LUT R10, R111, 0x380, RZ, 0xc0, !PT ;  /* 0x000003806f0a7812 */ /* 0x000fe200078ec0ff */
[----:B------:R-:W-:Y:S01]  /*1b220*/  IMAD.X R59, RZ, RZ, R71, P2 ;  /* 0x000000ffff3b7224 */ /* 0x000fe200010e0647 */
[----:B------:R-:W-:Y:S02]  /*1b230*/  LOP3.LUT R12, R137, 0x380, RZ, 0xc0, !PT ;  /* 0x00000380890c7812 */ /* 0x000fe400078ec0ff */
[----:B------:R-:W-:Y:S02]  /*1b240*/  LOP3.LUT R20, R20, R141, RZ, 0x3c, !PT ;  /* 0x0000008d14147212 */ /* 0x000fe400078e3cff */
[----:B------:R-:W-:Y:S02]  /*1b250*/  LOP3.LUT R14, R139, 0x380, RZ, 0xc0, !PT ;  /* 0x000003808b0e7812 */ /* 0x000fe400078ec0ff */
[----:B------:R-:W-:-:S02]  /*1b260*/  LOP3.LUT R141, R58, 0x380, RZ, 0xc0, !PT ;  /* 0x000003803a8d7812 */ /* 0x000fc400078ec0ff */
[----:B------:R-:W-:Y:S02]  /*1b270*/  SHF.R.U64 R9, R9, 0x3, RZ ;  /* 0x0000000309097819 */ /* 0x000fe400000012ff */
[----:B------:R-:W-:Y:S02]  /*1b280*/  SHF.R.U64 R10, R10, 0x3, RZ ;  /* 0x000000030a0a7819 */ /* 0x000fe400000012ff */
[----:B------:R-:W-:Y:S02]  /*1b290*/  SHF.R.U64 R12, R12, 0x3, RZ ;  /* 0x000000030c0c7819 */ /* 0x000fe400000012ff */
[C---:B------:R-:W-:Y:S02]  /*1b2a0*/  IADD3 R38, P0, R70.reuse, 0x4020, RZ ;  /* 0x0000402046267810 */ /* 0x040fe40007f1e0ff */
[C---:B------:R-:W-:Y:S02]  /*1b2b0*/  IADD3 R46, P4, R70.reuse, 0x4040, RZ ;  /* 0x00004040462e7810 */ /* 0x040fe40007f9e0ff */
[C---:B------:R-:W-:Y:S01]  /*1b2c0*/  IADD3 R54, P3, R70.reuse, 0x4060, RZ ;  /* 0x0000406046367810 */ /* 0x040fe20007f7e0ff */
[--C-:B------:R-:W-:Y:S01]  /*1b2d0*/  IMAD.X R39, RZ, RZ, R71.reuse, P0 ;  /* 0x000000ffff277224 */ /* 0x100fe200000e0647 */
[C---:B-1----:R-:W-:Y:S01]  /*1b2e0*/  IADD3 R28, P1, R70.reuse, 0x8020, RZ ;  /* 0x00008020461c7810 */ /* 0x042fe20007f3e0ff */
[--C-:B------:R-:W-:Y:S01]  /*1b2f0*/  IMAD.X R47, RZ, RZ, R71.reuse, P4 ;  /* 0x000000ffff2f7224 */ /* 0x100fe200020e0647 */
[C---:B------:R-:W-:Y:S01]  /*1b300*/  IADD3 R66, P6, R70.reuse, 0x8040, RZ ;  /* 0x0000804046427810 */ /* 0x040fe20007fde0ff */
[--C-:B------:R-:W-:Y:S01]  /*1b310*/  IMAD.X R55, RZ, RZ, R71.reuse, P3 ;  /* 0x000000ffff377224 */ /* 0x100fe200018e0647 */
[----:B------:R-:W-:Y:S01]  /*1b320*/  IADD3 R72, P5, R70, 0x8060, RZ ;  /* 0x0000806046487810 */ /* 0x000fe20007fbe0ff */
[--C-:B------:R-:W-:Y:S01]  /*1b330*/  IMAD.X R63, RZ, RZ, R71.reuse, P1 ;  /* 0x000000ffff3f7224 */ /* 0x100fe200008e0647 */
[----:B------:R-:W-:Y:S01]  /*1b340*/  SHF.R.U64 R14, R14, 0x3, RZ ;  /* 0x000000030e0e7819 */ /* 0x000fe200000012ff */
[----:B------:R-:W-:Y:S01]  /*1b350*/  IMAD.X R67, RZ, RZ, R71, P6 ;  /* 0x000000ffff437224 */ /* 0x000fe200030e0647 */
[----:B------:R-:W-:-:S02]  /*1b360*/  SHF.R.U64 R141, R141, 0x3, RZ ;  /* 0x000000038d8d7819 */ /* 0x000fc400000012ff */
[----:B------:R-:W-:Y:S01]  /*1b370*/  LOP3.LUT R70, R9, R70, RZ, 0x3c, !PT ;  /* 0x0000004609467212 */ /* 0x000fe200078e3cff */
[----:B------:R-:W-:Y:S01]  /*1b380*/  IMAD.X R9, RZ, RZ, R71, P5 ;  /* 0x000000ffff097224 */ /* 0x000fe200028e0647 */
[----:B------:R-:W-:Y:S02]  /*1b390*/  LOP3.LUT R10, R10, R111, RZ, 0x3c, !PT ;  /* 0x0000006f0a0a7212 */ /* 0x000fe400078e3cff */
[----:B------:R-:W-:Y:S02]  /*1b3a0*/  LOP3.LUT R12, R12, R137, RZ, 0x3c, !PT ;  /* 0x000000890c0c7212 */ /* 0x000fe400078e3cff */
[----:B------:R-:W-:Y:S02]  /*1b3b0*/  LOP3.LUT R14, R14, R139, RZ, 0x3c, !PT ;  /* 0x0000008b0e0e7212 */ /* 0x000fe400078e3cff */
[----:B------:R-:W-:Y:S02]  /*1b3c0*/  LOP3.LUT R111, R38, 0x380, RZ, 0xc0, !PT ;  /* 0x00000380266f7812 */ /* 0x000fe400078ec0ff */
[----:B------:R-:W-:-:S02]  /*1b3d0*/  LOP3.LUT R58, R141, R58, RZ, 0x3c, !PT ;  /* 0x0000003a8d3a7212 */ /* 0x000fc400078e3cff */
[----:B------:R-:W-:Y:S02]  /*1b3e0*/  MOV R70, R70 ;  /* 0x0000004600467202 */ /* 0x000fe40000000f00 */
[----:B------:R-:W-:Y:S02]  /*1b3f0*/  MOV R10, R10 ;  /* 0x0000000a000a7202 */ /* 0x000fe40000000f00 */
[----:B------:R-:W-:Y:S01]  /*1b400*/  MOV R13, R12 ;  /* 0x0000000c000d7202 */ /* 0x000fe20000000f00 */
[----:B------:R-:W-:Y:S01]  /*1b410*/  STSM.16.M88.4 [R70], R24 ;  /* 0x0000001846007844 */ /* 0x000fe20000000200 */
[----:B------:R-:W-:Y:S02]  /*1b420*/  SHF.R.U64 R111, R111, 0x3, RZ ;  /* 0x000000036f6f7819 */ /* 0x000fe400000012ff */
[----:B------:R-:W-:Y:S01]  /*1b430*/  MOV R14, R14 ;  /* 0x0000000e000e7202 */ /* 0x000fe20000000f00 */
[----:B------:R-:W-:Y:S01]  /*1b440*/  STSM.16.M88.4 [R10], R32 ;  /* 0x000000200a007844 */ /* 0x000fe20000000200 */
[----:B------:R-:W-:-:S02]  /*1b450*/  MOV R12, R58 ;  /* 0x0000003a000c7202 */ /* 0x000fc40000000f00 */
[----:B------:R-:W-:Y:S01]  /*1b460*/  MOV R20, R20 ;  /* 0x0000001400147202 */ /* 0x000fe20000000f00 */
[----:B------:R-:W-:Y:S01]  /*1b470*/  STSM.16.M88.4 [R13], R40 ;  /* 0x000000280d007844 */ /* 0x000fe20000000200 */
[----:B------:R-:W-:Y:S01]  /*1b480*/  F2FP.BF16.F32.PACK_AB R58, R61, R60 ;  /* 0x0000003c3d3a723e */ /* 0x000fe200000010ff */
[----:B------:R-:W-:Y:S01]  /*1b490*/  IMAD.MOV.U32 R21, RZ, RZ, RZ ;  /* 0x000000ffff157224 */ /* 0x000fe200078e00ff */
[----:B------:R-:W-:Y:S01]  /*1b4a0*/  F2FP.BF16.F32.PACK_AB R59, R128, R120 ;  /* 0x00000078803b723e */ /* 0x000fe200000010ff */
[----:B------:R-:W-:Y:S01]  /*1b4b0*/  STSM.16.M88.4 [R14], R48 ;  /* 0x000000300e007844 */ /* 0x000fe20000000200 */
[----:B------:R-:W-:Y:S02]  /*1b4c0*/  LOP3.LUT R38, R111, R38, RZ, 0x3c, !PT ;  /* 0x000000266f267212 */ /* 0x000fe400078e3cff */
[----:B------:R-:W-:Y:S01]  /*1b4d0*/  LOP3.LUT R71, R66, 0x380, RZ, 0xc0, !PT ;  /* 0x0000038042477812 */ /* 0x000fe200078ec0ff */
[----:B------:R1:W-:Y:S01]  /*1b4e0*/  STSM.16.M88.4 [R20], R56 ;  /* 0x0000003814007844 */ /* 0x0003e20000000200 */
[----:B------:R-:W-:-:S02]  /*1b4f0*/  LOP3.LUT R111, R72, 0x380, RZ, 0xc0, !PT ;  /* 0x00000380486f7812 */ /* 0x000fc400078ec0ff */
[----:B------:R-:W-:Y:S02]  /*1b500*/  LOP3.LUT R137, R46, 0x380, RZ, 0xc0, !PT ;  /* 0x000003802e897812 */ /* 0x000fe400078ec0ff */
[----:B------:R-:W-:Y:S02]  /*1b510*/  LOP3.LUT R139, R54, 0x380, RZ, 0xc0, !PT ;  /* 0x00000380368b7812 */ /* 0x000fe400078ec0ff */
[----:B------:R-:W-:Y:S02]  /*1b520*/  LOP3.LUT R62, R28, 0x380, RZ, 0xc0, !PT ;  /* 0x000003801c3e7812 */ /* 0x000fe400078ec0ff */
[----:B------:R-:W-:Y:S02]  /*1b530*/  SHF.R.U64 R71, R71, 0x3, RZ ;  /* 0x0000000347477819 */ /* 0x000fe400000012ff */
[----:B------:R-:W-:Y:S02]  /*1b540*/  SHF.R.U64 R111, R111, 0x3, RZ ;  /* 0x000000036f6f7819 */ /* 0x000fe400000012ff */
[----:B------:R-:W-:-:S02]  /*1b550*/  SHF.R.U64 R137, R137, 0x3, RZ ;  /* 0x0000000389897819 */ /* 0x000fc400000012ff */
[----:B------:R-:W-:Y:S01]  /*1b560*/  SHF.R.U64 R139, R139, 0x3, RZ ;  /* 0x000000038b8b7819 */ /* 0x000fe200000012ff */
[----:B-1----:R-:W1:Y:S01]  /*1b570*/  LDC R20, c[0x0][0xbe8] ;  /* 0x0002fa00ff147b82 */ /* 0x002e620000000800 */
[----:B------:R-:W-:Y:S02]  /*1b580*/  SHF.R.U64 R3, R62, 0x3, RZ ;  /* 0x000000033e037819 */ /* 0x000fe400000012ff */
[----:B------:R-:W-:Y:S02]  /*1b590*/  LOP3.LUT R66, R71, R66, RZ, 0x3c, !PT ;  /* 0x0000004247427212 */ /* 0x000fe400078e3cff */
[----:B------:R-:W-:Y:S02]  /*1b5a0*/  LOP3.LUT R8, R111, R72, RZ, 0x3c, !PT ;  /* 0x000000486f087212 */ /* 0x000fe400078e3cff */
[----:B------:R-:W-:Y:S02]  /*1b5b0*/  LOP3.LUT R46, R137, R46, RZ, 0x3c, !PT ;  /* 0x0000002e892e7212 */ /* 0x000fe400078e3cff */
[----:B------:R-:W-:-:S02]  /*1b5c0*/  LOP3.LUT R54, R139, R54, RZ, 0x3c, !PT ;  /* 0x000000368b367212 */ /* 0x000fc400078e3cff */
[----:B------:R-:W-:Y:S02]  /*1b5d0*/  LOP3.LUT R62, R3, R28, RZ, 0x3c, !PT ;  /* 0x0000001c033e7212 */ /* 0x000fe400078e3cff */
[----:B------:R-:W-:Y:S02]  /*1b5e0*/  MOV R2, R66 ;  /* 0x0000004200027202 */ /* 0x000fe40000000f00 */
[----:B------:R-:W-:Y:S02]  /*1b5f0*/  MOV R38, R38 ;  /* 0x0000002600267202 */ /* 0x000fe40000000f00 */
[----:B------:R-:W-:Y:S02]  /*1b600*/  MOV R3, R8 ;  /* 0x0000000800037202 */ /* 0x000fe40000000f00 */
        /* <DEDUP_REMOVED lines=9> */
[----:B------:R-:W-:Y:S01]  /*1b6a0*/  ISETP.NE.U32.AND P0, PT, RZ, UR4, PT ;  /* 0x00000004ff007c0c */ /* 0x000fe2000bf05070 */
[----:B------:R2:W-:Y:S01]  /*1b6b0*/  STSM.16.M88.4 [R46], R8 ;  /* 0x000000082e007844 */ /* 0x0005e20000000200 */
[----:B------:R-:W-:Y:S02]  /*1b6c0*/  MOV R62, R62 ;  /* 0x0000003e003e7202 */ /* 0x000fe40000000f00 */
[----:B------:R-:W-:Y:S01]  /*1b6d0*/  ISETP.NE.AND.EX P0, PT, RZ, UR5, PT, P0 ;  /* 0x00000005ff007c0c */ /* 0x000fe2000bf05300 */
[----:B------:R-:W-:Y:S04]  /*1b6e0*/  STSM.16.M88.4 [R54], R80 ;  /* 0x0000005036007844 */ /* 0x000fe80000000200 */
[----:B------:R3:W-:Y:S04]  /*1b6f0*/  STSM.16.M88.4 [R12], R88 ;  /* 0x000000580c007844 */ /* 0x0007e80000000200 */
[----:B------:R4:W-:Y:S01]  /*1b700*/  STSM.16.M88.4 [R62], R96 ;  /* 0x000000603e007844 */ /* 0x0009e20000000200 */
[----:B--2---:R-:W-:-:S03]  /*1b710*/  F2FP.BF16.F32.PACK_AB R8, R113, R138 ;  /* 0x0000008a7108723e */ /* 0x004fc600000010ff */
[----:B------:R4:W-:Y:S01]  /*1b720*/  STSM.16.M88.4 [R2], R104 ;  /* 0x0000006802007844 */ /* 0x0009e20000000200 */
[----:B------:R-:W-:Y:S02]  /*1b730*/  F2FP.BF16.F32.PACK_AB R9, R115, R114 ;  /* 0x000000727309723e */ /* 0x000fe400000010ff */
[----:B------:R-:W-:Y:S02]  /*1b740*/  F2FP.BF16.F32.PACK_AB R10, R117, R116 ;  /* 0x00000074750a723e */ /* 0x000fe400000010ff */
[----:B------:R-:W-:Y:S02]  /*1b750*/  F2FP.BF16.F32.PACK_AB R11, R119, R118 ;  /* 0x00000076770b723e */ /* 0x000fe400000010ff */
[----:B---3--:R-:W-:-:S03]  /*1b760*/  IADD3 R12, P1, R228, UR4, RZ ;  /* 0x00000004e40c7c10 */ /* 0x008fc6000ff3e0ff */
[----:B------:R4:W-:Y:S01]  /*1b770*/  STSM.16.M88.4 [R3], R8 ;  /* 0x0000000803007844 */ /* 0x0009e20000000200 */
[----:B------:R-:W-:Y:S01]  /*1b780*/  IADD3.X R13, R229, UR5, RZ, P1, !PT ;  /* 0x00000005e50d7c10 */ /* 0x000fe20008ffe4ff */
[----:B------:R-:W-:Y:S01]  /*1b790*/  ULDC.64 UR4, c[0x0][0xc08] ;  /* 0x0003020000047ab9 */ /* 0x000fe20000000a00 */
[----:B------:R-:W-:Y:S01]  /*1b7a0*/  BAR.SYNC.DEFER_BLOCKING 0x1, 0x100 ;  /* 0x0044000000007b1d */ /* 0x000fe20000010000 */
[----:B-1----:R-:W-:Y:S02]  /*1b7b0*/  ISETP.NE.AND P1, PT, R20, 0x1, PT ;  /* 0x000000011400780c */ /* 0x002fe40003f25270 */
[----:B------:R-:W-:-:S04]  /*1b7c0*/  ISETP.NE.U32.AND P2, PT, RZ, UR4, PT ;  /* 0x00000004ff007c0c */ /* 0x000fc8000bf45070 */
[----:B------:R-:W-:-:S07]  /*1b7d0*/  ISETP.NE.AND.EX P2, PT, RZ, UR5, PT, P2 ;  /* 0x00000005ff007c0c */ /* 0x000fce000bf45320 */
[----:B------:R-:W1:Y:S08]  /*1b7e0*/  @P1 LDC R4, c[0x0][0xbec] ;  /* 0x0002fb00ff041b82 */ /* 0x000e700000000800 */
[----:B------:R-:W2:Y:S01]  /*1b7f0*/  @P1 LDC R25, c[0x0][0xbf0] ;  /* 0x0002fc00ff191b82 */ /* 0x000ea20000000800 */
[----:B------:R-:W-:Y:S01]  /*1b800*/  @P2 IADD3 R228, P3, R228, UR4, RZ ;  /* 0x00000004e4e42c10 */ /* 0x000fe2000ff7e0ff */
[----:B------:R-:W-:Y:S01]  /*1b810*/  ULDC UR4, c[0x0][0xa88] ;  /* 0x0002a20000047ab9 */ /* 0x000fe20000000800 */
[----:B------:R4:W5:Y:S01]  /*1b820*/  @P0 LDG.E R21, desc[UR6][R12.64] ;  /* 0x000000060c150981 */ /* 0x000962000c1e1900 */
[----:B------:R-:W-:Y:S01]  /*1b830*/  IMAD.U32 R65, RZ, RZ, UR4 ;  /* 0x00000004ff417e24 */ /* 0x000fe2000f8e00ff */
[----:B------:R-:W-:-:S05]  /*1b840*/  @P2 IADD3.X R229, R229, UR5, RZ, P3, !PT ;  /* 0x00000005e5e52c10 */ /* 0x000fca0009ffe4ff */
[----:B------:R4:W5:Y:S01]  /*1b850*/  @P2 LDG.E R65, desc[UR6][R228.64] ;  /* 0x00000006e4412981 */ /* 0x000962000c1e1900 */
[----:B------:R-:W-:Y:S05]  /*1b860*/  @P2 BRA `(.L_x_2910) ;  /* 0x0000000000142947 */ /* 0x000fea0003800000 */
[----:B------:R-:W-:Y:S05]  /*1b870*/  @!P0 BRA `(.L_x_2910) ;  /* 0x0000000000108947 */ /* 0x000fea0003800000 */
[----:B------:R-:W-:Y:S02]  /*1b880*/  ULDC.64 UR4, c[0x0][0x208] ;  /* 0x0000820000047ab9 */ /* 0x000fe40000000a00 */
[----:B----4-:R-:W3:Y:S04]  /*1b890*/  LDG.E R2, desc[UR4][R12.64] ;  /* 0x000000040c027981 */ /* 0x010ee8000c1e1900 */
[----:B-----5:R-:W3:Y:S02]  /*1b8a0*/  LDG.E R65, desc[UR4][R12.64+0x4] ;  /* 0x000004040c417981 */ /* 0x020ee4000c1e1900 */
[----:B---3--:R-:W-:-:S07]  /*1b8b0*/  IMAD.IADD R65, R65, 0x1, -R2 ;  /* 0x0000000141417824 */ /* 0x008fce00078e0a02 */
.L_x_2910:
[----:B----4-:R-:W3:Y:S01]  /*1b8c0*/  LDL.LU R12, [R1+0x40] ;  /* 0x00004000010c7983 */ /* 0x010ee20000300800 */
[----:B------:R-:W-:Y:S01]  /*1b8d0*/  SHF.R.S32.HI R64, RZ, 0x1f, R227 ;  /* 0x0000001fff407819 */ /* 0x000fe200000114e3 */
[----:B------:R-:W-:Y:S01]  /*1b8e0*/  IMAD.IADD R27, R223, 0x1, R218 ;  /* 0x00000001df1b7824 */ /* 0x000fe200078e02da */
[----:B------:R-:W-:Y:S01]  /*1b8f0*/  ULDC.64 UR4, c[0x0][0xb90] ;  /* 0x0002e40000047ab9 */ /* 0x000fe20000000a00 */
[----:B------:R-:W4:Y:S01]  /*1b900*/  LDL.LU R10, [R1+0x4] ;  /* 0x00000400010a7983 */ /* 0x000f220000300800 */
[--C-:B-----5:R-:W-:Y:S01]  /*1b910*/  SHF.R.S32.HI R3, RZ, 0x1f, R21.reuse ;  /* 0x0000001fff037819 */ /* 0x120fe20000011415 */
[----:B------:R-:W-:Y:S01]  /*1b920*/  IMAD.MOV.U32 R2, RZ, RZ, R21 ;  /* 0x000000ffff027224 */ /* 0x000fe200078e0015 */
[----:B------:R-:W0:Y:S01]  /*1b930*/  @P1 LDC R69, c[0x0][0xbec] ;  /* 0x0002fb00ff451b82 */ /* 0x000e220000000800 */
[----:B------:R-:W4:Y:S01]  /*1b940*/  LDL R70, [R1+0x44] ;  /* 0x0000440001467983 */ /* 0x000f220000100800 */
[----:B-1----:R-:W-:-:S03]  /*1b950*/  @P1 IMAD.HI.U32 R4, R27, R4, RZ ;  /* 0x000000041b041227 */ /* 0x002fc600078e00ff */
[----:B------:R-:W4:Y:S01]  /*1b960*/  LDL R26, [R1+0x68] ;  /* 0x00006800011a7983 */ /* 0x000f220000100800 */
[----:B------:R-:W-:Y:S02]  /*1b970*/  IMAD R8, R64, UR4, RZ ;  /* 0x0000000440087c24 */ /* 0x000fe4000f8e02ff */
[----:B------:R-:W-:Y:S01]  /*1b980*/  IMAD.MOV.U32 R11, RZ, RZ, R27 ;  /* 0x000000ffff0b7224 */ /* 0x000fe200078e001b */
[----:B------:R-:W4:Y:S01]  /*1b990*/  LDL R34, [R1+0x48] ;  /* 0x0000480001227983 */ /* 0x000f220000100800 */
[C---:B------:R-:W-:Y:S01]  /*1b9a0*/  IMAD R15, R227.reuse, UR5, R8 ;  /* 0x00000005e30f7c24 */ /* 0x040fe2000f8e0208 */
[----:B--2---:R-:W-:Y:S01]  /*1b9b0*/  @P1 SHF.R.U32.HI R11, RZ, R25, R4 ;  /* 0x00000019ff0b1219 */ /* 0x004fe20000011604 */
[----:B------:R-:W-:Y:S01]  /*1b9c0*/  IMAD.WIDE.U32 R8, R227, UR4, R2 ;  /* 0x00000004e3087c25 */ /* 0x000fe2000f8e0002 */
[----:B------:R-:W-:-:S03]  /*1b9d0*/  ULDC.64 UR4, c[0x0][0xb98] ;  /* 0x0002e60000047ab9 */ /* 0x000fc60000000a00 */
[----:B------:R-:W-:Y:S01]  /*1b9e0*/  IMAD R65, R65, R20, RZ ;  /* 0x0000001441417224 */ /* 0x000fe200078e02ff */
[----:B------:R-:W-:Y:S01]  /*1b9f0*/  ULDC.64 UR6, c[0x0][0x208] ;  /* 0x0000820000067ab9 */ /* 0x000fe20000000a00 */
[----:B------:R-:W-:Y:S01]  /*1ba00*/  IMAD.IADD R9, R9, 0x1, R15 ;  /* 0x0000000109097824 */ /* 0x000fe200078e020f */
[----:B------:R-:W1:Y:S01]  /*1ba10*/  @P1 LDC R71, c[0x0][0xbf0] ;  /* 0x0002fc00ff471b82 */ /* 0x000e620000000800 */
[----:B------:R-:W-:Y:S01]  /*1ba20*/  IMAD.MOV R25, RZ, RZ, -R11 ;  /* 0x000000ffff197224 */ /* 0x000fe200078e0a0b */
[----:B------:R-:W-:Y:S01]  /*1ba30*/  BSSY B1, `(.L_x_2911) ;  /* 0x00000ae000017945 */ /* 0x000fe20003800000 */
[----:B---3--:R-:W-:Y:S02]  /*1ba40*/  SEL R2, R12, RZ, !P0 ;  /* 0x000000ff0c027207 */ /* 0x008fe40004000000 */
[----:B----4-:R-:W-:Y:S01]  /*1ba50*/  SEL R28, R10, RZ, !P0 ;  /* 0x000000ff0a1c7207 */ /* 0x010fe20004000000 */
[----:B------:R-:W-:Y:S02]  /*1ba60*/  IMAD R13, R70, 0x40, R217 ;  /* 0x00000040460d7824 */ /* 0x000fe400078e02d9 */
[----:B------:R-:W-:-:S02]  /*1ba70*/  IMAD R15, R2, UR4, RZ ;  /* 0x00000004020f7c24 */ /* 0x000fc4000f8e02ff */
[----:B------:R-:W-:-:S04]  /*1ba80*/  IMAD.WIDE R6, R13, 0x2, R6 ;  /* 0x000000020d067825 */ /* 0x000fc800078e0206 */
        /* <DEDUP_REMOVED lines=16> */
[----:B------:R-:W-:Y:S02]  /*1bb90*/  IADD3 R25, P2, R6, 0x1000, RZ ;  /* 0x0000100006197810 */ /* 0x000fe40007f5e0ff */
[----:B------:R-:W-:Y:S02]  /*1bba0*/  SHF.R.U64 R12, R12, 0x3, RZ ;  /* 0x000000030c0c7819 */ /* 0x000fe400000012ff */
[----:B------:R-:W-:Y:S01]  /*1bbb0*/  LEA.HI.X R10, R10, UR5, R11, 0x2, P0 ;  /* 0x000000050a0a7c11 */ /* 0x000fe200080f140b */
[----:B------:R-:W-:Y:S01]  /*1bbc0*/  SHFL.IDX PT, R54, R14, RZ, 0x1c1f ;  /* 0x001c1fff0e367589 */ /* 0x000fe200000e0000 */
[----:B------:R-:W-:Y:S01]  /*1bbd0*/  IADD3 R37, P0, R6, 0x5000, RZ ;  /* 0x0000500006257810 */ /* 0x000fe20007f1e0ff */
[----:B------:R-:W-:Y:S01]  /*1bbe0*/  IMAD.IADD R26, R26, 0x1, R218 ;  /* 0x000000011a1a7824 */ /* 0x000fe200078e02da */
[----:B------:R-:W-:Y:S01]  /*1bbf0*/  LOP3.LUT R12, R12, R9, RZ, 0x3c, !PT ;  /* 0x000000090c0c7212 */ /* 0x000fe200078e3cff */
[----:B------:R-:W-:Y:S01]  /*1bc00*/  IMAD.X R9, RZ, RZ, R7, P2 ;  /* 0x000000ffff097224 */ /* 0x000fe200010e0607 */
[----:B------:R-:W-:Y:S01]  /*1bc10*/  LOP3.LUT R36, R37, 0x380, RZ, 0xc0, !PT ;  /* 0x0000038025247812 */ /* 0x000fe200078ec0ff */
[----:B------:R-:W-:Y:S01]  /*1bc20*/  ULDC.64 UR4, c[0x0][0xaa0] ;  /* 0x0002a80000047ab9 */ /* 0x000fe20000000a00 */
[----:B------:R-:W-:Y:S01]  /*1bc30*/  IADD3 R45, P2, R6, 0x7000, RZ ;  /* 0x00007000062d7810 */ /* 0x000fe20007f5e0ff */
[----:B------:R-:W2:Y:S01]  /*1bc40*/  SHFL.IDX PT, R55, R10, RZ, 0x1c1f ;  /* 0x001c1fff0a377589 */ /* 0x000ea200000e0000 */
[----:B------:R-:W-:-:S02]  /*1bc50*/  SHF.R.U64 R36, R36, 0x3, RZ ;  /* 0x0000000324247819 */ /* 0x000fc400000012ff */
[----:B------:R-:W-:Y:S02]  /*1bc60*/  LOP3.LUT R44, R45, 0x380, RZ, 0xc0, !PT ;  /* 0x000003802d2c7812 */ /* 0x000fe400078ec0ff */
[----:B------:R-:W-:Y:S01]  /*1bc70*/  LOP3.LUT R36, R36, R37, RZ, 0x3c, !PT ;  /* 0x0000002524247212 */ /* 0x000fe200078e3cff */
[--C-:B------:R-:W-:Y:S01]  /*1bc80*/  IMAD.X R37, RZ, RZ, R7.reuse, P0 ;  /* 0x000000ffff257224 */ /* 0x100fe200000e0607 */
[----:B------:R-:W-:Y:S02]  /*1bc90*/  SHF.R.U64 R44, R44, 0x3, RZ ;  /* 0x000000032c2c7819 */ /* 0x000fe400000012ff */
[----:B------:R-:W-:Y:S02]  /*1bca0*/  LOP3.LUT P0, RZ, R34, 0x3, RZ, 0xc0, !PT ;  /* 0x0000000322ff7812 */ /* 0x000fe4000780c0ff */
[----:B------:R-:W-:Y:S01]  /*1bcb0*/  LOP3.LUT R44, R44, R45, RZ, 0x3c, !PT ;  /* 0x0000002d2c2c7212 */ /* 0x000fe200078e3cff */
[----:B------:R-:W-:Y:S01]  /*1bcc0*/  IMAD.X R45, RZ, RZ, R7, P2 ;  /* 0x000000ffff2d7224 */ /* 0x000fe200010e0607 */
[----:B------:R-:W-:-:S02]  /*1bcd0*/  ISETP.GE.OR P2, PT, R26, R65, P0 ;  /* 0x000000411a00720c */ /* 0x000fc40000746670 */
[----:B------:R-:W-:-:S04]  /*1bce0*/  LOP3.LUT R8, R25, 0x380, RZ, 0xc0, !PT ;  /* 0x0000038019087812 */ /* 0x000fc800078ec0ff */
[----:B------:R-:W-:Y:S02]  /*1bcf0*/  SHF.R.U64 R8, R8, 0x3, RZ ;  /* 0x0000000308087819 */ /* 0x000fe400000012ff */
[----:B------:R-:W-:Y:S02]  /*1bd00*/  IADD3 R33, P4, R6, 0x4000, RZ ;  /* 0x0000400006217810 */ /* 0x000fe40007f9e0ff */
[----:B------:R-:W-:Y:S02]  /*1bd10*/  LOP3.LUT R8, R8, R25, RZ, 0x3c, !PT ;  /* 0x0000001908087212 */ /* 0x000fe400078e3cff */
[C---:B------:R-:W-:Y:S01]  /*1bd20*/  IADD3 R25, P5, R6.reuse, 0x3000, RZ ;  /* 0x0000300006197810 */ /* 0x040fe20007fbe0ff */
[----:B--2---:R2:W-:Y:S01]  /*1bd30*/  @!P2 ST.E desc[UR6][R54.64], R0 ;  /* 0x000000003600a985 */ /* 0x0045e2000c101906 */
[----:B------:R-:W-:Y:S01]  /*1bd40*/  IADD3 R41, P3, R6, 0x6000, RZ ;  /* 0x0000600006297810 */ /* 0x000fe20007f7e0ff */
[----:B------:R-:W-:Y:S01]  /*1bd50*/  IMAD.WIDE.U32 R66, R21, UR4, RZ ;  /* 0x0000000415427c25 */ /* 0x000fe2000f8e00ff */
[----:B------:R-:W-:-:S02]  /*1bd60*/  LOP3.LUT R24, R25, 0x380, RZ, 0xc0, !PT ;  /* 0x0000038019187812 */ /* 0x000fc400078ec0ff */
[----:B------:R-:W-:Y:S02]  /*1bd70*/  LOP3.LUT R32, R33, 0x380, RZ, 0xc0, !PT ;  /* 0x0000038021207812 */ /* 0x000fe400078ec0ff */
[----:B------:R-:W-:Y:S01]  /*1bd80*/  LOP3.LUT R40, R41, 0x380, RZ, 0xc0, !PT ;  /* 0x0000038029287812 */ /* 0x000fe200078ec0ff */
[----:B--2---:R-:W-:-:S04]  /*1bd90*/  IMAD R0, R3, UR4, RZ ;  /* 0x0000000403007c24 */ /* 0x004fc8000f8e02ff */
[----:B------:R-:W-:Y:S01]  /*1bda0*/  IMAD R3, R21, UR5, R0 ;  /* 0x0000000515037c24 */ /* 0x000fe2000f8e0200 */
[----:B------:R-:W-:Y:S01]  /*1bdb0*/  SHF.R.U64 R24, R24, 0x3, RZ ;  /* 0x0000000318187819 */ /* 0x000fe200000012ff */
[----:B------:R-:W-:Y:S01]  /*1bdc0*/  SHFL.IDX PT, R58, R14, 0x1, 0x1c1f ;  /* 0x003c1f000e3a7f89 */ /* 0x000fe200000e0000 */
[----:B------:R-:W-:Y:S01]  /*1bdd0*/  SHF.R.U64 R32, R32, 0x3, RZ ;  /* 0x0000000320207819 */ /* 0x000fe200000012ff */
[----:B------:R-:W-:Y:S01]  /*1bde0*/  IMAD.IADD R67, R67, 0x1, R3 ;  /* 0x0000000143437824 */ /* 0x000fe200078e0203 */
[----:B------:R-:W-:Y:S01]  /*1bdf0*/  SHF.R.U64 R40, R40, 0x3, RZ ;  /* 0x0000000328287819 */ /* 0x000fe200000012ff */
[----:B------:R-:W2:Y:S01]  /*1be00*/  SHFL.IDX PT, R59, R10, 0x1, 0x1c1f ;  /* 0x003c1f000a3b7f89 */ /* 0x000ea200000e0000 */
[----:B------:R-:W-:Y:S01]  /*1be10*/  IMAD R3, R226, 0x20, R70 ;  /* 0x00000020e2037824 */ /* 0x000fe200078e0246 */
[----:B------:R-:W-:Y:S01]  /*1be20*/  ULDC.64 UR4, c[0x0][0xae8] ;  /* 0x0002ba0000047ab9 */ /* 0x000fe20000000a00 */
[----:B------:R-:W-:Y:S01]  /*1be30*/  LOP3.LUT R24, R24, R25, RZ, 0x3c, !PT ;  /* 0x0000001918187212 */ /* 0x000fe200078e3cff */
[----:B------:R-:W-:Y:S01]  /*1be40*/  IMAD R64, R64, UR4, RZ ;  /* 0x0000000440407c24 */ /* 0x000fe2000f8e02ff */
[----:B------:R-:W-:Y:S01]  /*1be50*/  LOP3.LUT R32, R32, R33, RZ, 0x3c, !PT ;  /* 0x0000002120207212 */ /* 0x000fe200078e3cff */
[--C-:B------:R-:W-:Y:S01]  /*1be60*/  IMAD.X R13, RZ, RZ, R7.reuse, P6 ;  /* 0x000000ffff0d7224 */ /* 0x100fe200030e0607 */
[----:B------:R-:W-:Y:S01]  /*1be70*/  LOP3.LUT R40, R40, R41, RZ, 0x3c, !PT ;  /* 0x0000002928287212 */ /* 0x000fe200078e3cff */
[--C-:B------:R-:W-:Y:S01]  /*1be80*/  IMAD.X R25, RZ, RZ, R7.reuse, P5 ;  /* 0x000000ffff197224 */ /* 0x100fe200028e0607 */
[C---:B------:R-:W-:Y:S01]  /*1be90*/  IADD3 R49, P6, R6.reuse, 0x8000, RZ ;  /* 0x0000800006317810 */ /* 0x040fe20007fde0ff */
[----:B------:R-:W-:Y:S01]  /*1bea0*/  IMAD.X R33, RZ, RZ, R7, P4 ;  /* 0x000000ffff217224 */ /* 0x000fe200020e0607 */
[----:B------:R-:W-:Y:S01]  /*1beb0*/  IADD3 R53, P5, R6, 0x9000, RZ ;  /* 0x0000900006357810 */ /* 0x000fe20007fbe0ff */
[----:B------:R-:W-:Y:S01]  /*1bec0*/  VIADD R4, R26, 0x8 ;  /* 0x000000081a047836 */ /* 0x000fe20000000000 */
[----:B------:R-:W-:Y:S01]  /*1bed0*/  IADD3 R57, P4, R6, 0xa000, RZ ;  /* 0x0000a00006397810 */ /* 0x000fe20007f9e0ff */
[----:B------:R-:W-:-:S02]  /*1bee0*/  IMAD.IADD R68, R218, 0x1, R3 ;  /* 0x00000001da447824 */ /* 0x000fc400078e0203 */
[----:B------:R-:W-:Y:S01]  /*1bef0*/  IMAD.X R41, RZ, RZ, R7, P3 ;  /* 0x000000ffff297224 */ /* 0x000fe200018e0607 */
[----:B------:R-:W-:Y:S01]  /*1bf00*/  IADD3 R11, P3, R6, 0xb000, RZ ;  /* 0x0000b000060b7810 */ /* 0x000fe20007f7e0ff */
[C---:B------:R-:W-:Y:S02]  /*1bf10*/  IMAD R3, R227.reuse, UR5, R64 ;  /* 0x00000005e3037c24 */ /* 0x040fe4000f8e0240 */
[----:B------:R-:W-:Y:S01]  /*1bf20*/  IMAD.WIDE.U32 R66, R227, UR4, R66 ;  /* 0x00000004e3427c25 */ /* 0x000fe2000f8e0042 */
[----:B------:R-:W-:Y:S01]  /*1bf30*/  LOP3.LUT R48, R49, 0x380, RZ, 0xc0, !PT ;  /* 0x0000038031307812 */ /* 0x000fe200078ec0ff */
[----:B------:R-:W-:Y:S01]  /*1bf40*/  ULDC.64 UR4, c[0x0][0xaf0] ;  /* 0x0002bc0000047ab9 */ /* 0x000fe20000000a00 */
[----:B------:R-:W-:Y:S01]  /*1bf50*/  LOP3.LUT R52, R53, 0x380, RZ, 0xc0, !PT ;  /* 0x0000038035347812 */ /* 0x000fe200078ec0ff */
[----:B0-----:R-:W-:Y:S01]  /*1bf60*/  @P1 IMAD.HI.U32 R0, R68, R69, RZ ;  /* 0x0000004544001227 */ /* 0x001fe200078e00ff */
[----:B------:R-:W-:Y:S02]  /*1bf70*/  LOP3.LUT R56, R57, 0x380, RZ, 0xc0, !PT ;  /* 0x0000038039387812 */ /* 0x000fe400078ec0ff */
[----:B------:R-:W-:Y:S01]  /*1bf80*/  ISETP.GE.OR P0, PT, R4, R65, P0 ;  /* 0x000000410400720c */ /* 0x000fe20000706670 */
[----:B------:R-:W-:Y:S01]  /*1bf90*/  IMAD.IADD R67, R67, 0x1, R3 ;  /* 0x0000000143437824 */ /* 0x000fe200078e0203 */
[----:B------:R-:W-:-:S02]  /*1bfa0*/  LOP3.LUT R15, R6, 0x380, RZ, 0xc0, !PT ;  /* 0x00000380060f7812 */ /* 0x000fc400078ec0ff */
[----:B------:R-:W-:Y:S01]  /*1bfb0*/  LOP3.LUT R4, R11, 0x380, RZ, 0xc0, !PT ;  /* 0x000003800b047812 */ /* 0x000fe200078ec0ff */
[----:B------:R-:W-:Y:S01]  /*1bfc0*/  IMAD.MOV.U32 R21, RZ, RZ, R68 ;  /* 0x000000ffff157224 */ /* 0x000fe200078e0044 */
[----:B------:R-:W-:Y:S01]  /*1bfd0*/  SHF.R.U64 R48, R48, 0x3, RZ ;  /* 0x0000000330307819 */ /* 0x000fe200000012ff */
[----:B------:R-:W-:Y:S01]  /*1bfe0*/  IMAD R3, R2, UR4, RZ ;  /* 0x0000000402037c24 */ /* 0x000fe2000f8e02ff */
[----:B------:R-:W-:Y:S02]  /*1bff0*/  SHF.R.U64 R52, R52, 0x3, RZ ;  /* 0x0000000334347819 */ /* 0x000fe400000012ff */
[----:B------:R-:W-:Y:S02]  /*1c000*/  SHF.R.U64 R56, R56, 0x3, RZ ;  /* 0x0000000338387819 */ /* 0x000fe400000012ff */
[----:B-1----:R-:W-:Y:S02]  /*1c010*/  @P1 SHF.R.U32.HI R21, RZ, R71, R0 ;  /* 0x00000047ff151219 */ /* 0x002fe40000011600 */
[----:B------:R-:W-:-:S02]  /*1c020*/  SHF.R.U64 R15, R15, 0x3, RZ ;  /* 0x000000030f0f7819 */ /* 0x000fc400000012ff */
[----:B------:R-:W-:Y:S01]  /*1c030*/  SHF.R.U64 R4, R4, 0x3, RZ ;  /* 0x0000000304047819 */ /* 0x000fe200000012ff */
[----:B------:R-:W-:Y:S01]  /*1c040*/  IMAD R69, R28, UR5, R3 ;  /* 0x000000051c457c24 */ /* 0x000fe2000f8e0203 */
[----:B------:R-:W-:Y:S01]  /*1c050*/  LOP3.LUT R48, R48, R49, RZ, 0x3c, !PT ;  /* 0x0000003130307212 */ /* 0x000fe200078e3cff */
[----:B------:R-:W-:Y:S01]  /*1c060*/  IMAD.WIDE.U32 R2, R28, UR4, R66 ;  /* 0x000000041c027c25 */ /* 0x000fe2000f8e0042 */
[----:B------:R-:W-:Y:S01]  /*1c070*/  LOP3.LUT R52, R52, R53, RZ, 0x3c, !PT ;  /* 0x0000003534347212 */ /* 0x000fe200078e3cff */
[----:B------:R-:W-:Y:S01]  /*1c080*/  ULDC.64 UR4, c[0x0][0xae0] ;  /* 0x0002b80000047ab9 */ /* 0x000fe20000000a00 */
[----:B------:R-:W-:Y:S01]  /*1c090*/  LOP3.LUT R56, R56, R57, RZ, 0x3c, !PT ;  /* 0x0000003938387212 */ /* 0x000fe200078e3cff */
[----:B------:R-:W-:Y:S01]  /*1c0a0*/  IMAD.X R49, RZ, RZ, R7, P6 ;  /* 0x000000ffff317224 */ /* 0x000fe200030e0607 */
[----:B------:R-:W-:Y:S01]  /*1c0b0*/  SHF.R.S32.HI R0, RZ, 0x1f, R21 ;  /* 0x0000001fff007819 */ /* 0x000fe20000011415 */
[--C-:B------:R-:W-:Y:S01]  /*1c0c0*/  IMAD.X R53, RZ, RZ, R7.reuse, P5 ;  /* 0x000000ffff357224 */ /* 0x100fe200028e0607 */
[----:B------:R-:W-:Y:S01]  /*1c0d0*/  LOP3.LUT R6, R15, R6, RZ, 0x3c, !PT ;  /* 0x000000060f067212 */ /* 0x000fe200078e3cff */
[--C-:B------:R-:W-:Y:S01]  /*1c0e0*/  IMAD.X R57, RZ, RZ, R7.reuse, P4 ;  /* 0x000000ffff397224 */ /* 0x100fe200020e0607 */
[----:B------:R-:W-:Y:S01]  /*1c0f0*/  LOP3.LUT R60, R4, R11, RZ, 0x3c, !PT ;  /* 0x0000000b043c7212 */ /* 0x000fe200078e3cff */
[----:B------:R-:W-:-:S02]  /*1c100*/  IMAD.X R61, RZ, RZ, R7, P3 ;  /* 0x000000ffff3d7224 */ /* 0x000fc400018e0607 */
[----:B------:R-:W-:Y:S01]  /*1c110*/  IMAD.MOV R67, RZ, RZ, -R21 ;  /* 0x000000ffff437224 */ /* 0x000fe200078e0a15 */
[----:B--2---:R0:W-:Y:S01]  /*1c120*/  @!P0 ST.E desc[UR6][R58.64], R5 ;  /* 0x000000053a008985 */ /* 0x0041e2000c101906 */
[----:B------:R-:W-:Y:S02]  /*1c130*/  IMAD R0, R0, UR4, RZ ;  /* 0x0000000400007c24 */ /* 0x000fe4000f8e02ff */
[----:B------:R-:W-:Y:S01]  /*1c140*/  IMAD R67, R20, R67, R68 ;  /* 0x0000004314437224 */ /* 0x000fe200078e0244 */
[----:B------:R-:W5:Y:S01]  /*1c150*/  LD.E.128 R8, desc[UR6][R8.64] ;  /* 0x0000000608087980 */ /* 0x000f62000c101d00 */
[----:B------:R-:W-:-:S03]  /*1c160*/  IMAD.IADD R3, R3, 0x1, R69 ;  /* 0x0000000103037824 */ /* 0x000fc600078e0245 */
[----:B------:R-:W5:Y:S01]  /*1c170*/  LD.E.128 R12, desc[UR6][R12.64] ;  /* 0x000000060c0c7980 */ /* 0x000f62000c101d00 */
[----:B------:R-:W-:-:S03]  /*1c180*/  IMAD R69, R21, UR5, R0 ;  /* 0x0000000515457c24 */ /* 0x000fc6000f8e0200 */
[----:B0-----:R-:W5:Y:S01]  /*1c190*/  LD.E.128 R4, desc[UR6][R6.64] ;  /* 0x0000000606047980 */ /* 0x001f62000c101d00 */
[----:B------:R-:W-:-:S03]  /*1c1a0*/  SHF.R.S32.HI R0, RZ, 0x1f, R67 ;  /* 0x0000001fff007819 */ /* 0x000fc60000011443 */
[----:B------:R-:W5:Y:S04]  /*1c1b0*/  LD.E.128 R24, desc[UR6][R24.64] ;  /* 0x0000000618187980 */ /* 0x000f68000c101d00 */
        /* <DEDUP_REMOVED lines=8> */
[----:B------:R-:W-:Y:S01]  /*1c240*/  IMAD.WIDE.U32 R2, R21, UR4, R2 ;  /* 0x0000000415027c25 */ /* 0x000fe2000f8e0002 */
[----:B------:R-:W-:Y:S01]  /*1c250*/  ULDC.64 UR4, c[0x0][0xad8] ;  /* 0x0002b60000047ab9 */ /* 0x000fe20000000a00 */
[----:B------:R-:W-:Y:S01]  /*1c260*/  @!PT LDS RZ, [RZ] ;  /* 0x00000000fffff984 */ /* 0x000fe20000000800 */
[----:B------:R-:W-:Y:S01]  /*1c270*/  @!PT LDS RZ, [RZ] ;  /* 0x00000000fffff984 */ /* 0x000fe20000000800 */
[----:B------:R-:W-:Y:S01]  /*1c280*/  @!PT LDS RZ, [RZ] ;  /* 0x00000000fffff984 */ /* 0x000fe20000000800 */
[----:B------:R-:W-:Y:S01]  /*1c290*/  @!PT LDS RZ, [RZ] ;  /* 0x00000000fffff984 */ /* 0x000fe20000000800 */
[----:B------:R0:W-:Y:S06]  /*1c2a0*/  MEMBAR.ALL.CTA ;  /* 0x0000000000007992 */ /* 0x0001ec0000008000 */
[----:B0-----:R-:W0:Y:S01]  /*1c2b0*/  FENCE.VIEW.ASYNC.S ;  /* 0x00000000000073c6 */ /* 0x001e220000000000 */
[----:B------:R-:W-:-:S02]  /*1c2c0*/  IMAD.IADD R218, R70, 0x1, R218 ;  /* 0x0000000146da7824 */ /* 0x000fc400078e02da */
[----:B------:R-:W-:Y:S02]  /*1c2d0*/  IMAD.IADD R3, R3, 0x1, R69 ;  /* 0x0000000103037824 */ /* 0x000fe400078e0245 */
[----:B------:R-:W-:Y:S02]  /*1c2e0*/  IMAD R20, R0, UR4, RZ ;  /* 0x0000000400147c24 */ /* 0x000fe4000f8e02ff */
[----:B------:R-:W-:Y:S02]  /*1c2f0*/  VIADD R0, R218, 0x20 ;  /* 0x00000020da007836 */ /* 0x000fe40000000000 */
[C---:B------:R-:W-:Y:S02]  /*1c300*/  IMAD R21, R67.reuse, UR5, R20 ;  /* 0x0000000543157c24 */ /* 0x040fe4000f8e0214 */
[----:B------:R-:W-:Y:S01]  /*1c310*/  IMAD.WIDE.U32 R2, R67, UR4, R2 ;  /* 0x0000000443027c25 */ /* 0x000fe2000f8e0002 */
[-C--:B------:R-:W-:Y:S01]  /*1c320*/  ISETP.GE.AND P1, PT, R0, R65.reuse, PT ;  /* 0x000000410000720c */ /* 0x080fe20003f26270 */
[----:B------:R-:W-:Y:S01]  /*1c330*/  ULDC.64 UR4, c[0x0][0xa80] ;  /* 0x0002a00000047ab9 */ /* 0x000fe20000000a00 */
[----:B------:R-:W-:Y:S01]  /*1c340*/  ISETP.GE.AND P2, PT, R218, R65, PT ;  /* 0x00000041da00720c */ /* 0x000fe20003f46270 */
[----:B------:R-:W-:Y:S01]  /*1c350*/  VIADD R0, R18, 0x30820 ;  /* 0x0003082012007836 */ /* 0x000fe20000000000 */
[----:B------:R-:W-:Y:S01]  /*1c360*/  LEA R28, P3, R2, UR4, 0x1 ;  /* 0x00000004021c7c11 */ /* 0x000fe2000f8608ff */
[----:B------:R-:W-:-:S03]  /*1c370*/  IMAD.IADD R3, R3, 0x1, R21 ;  /* 0x0000000103037824 */ /* 0x000fc600078e0215 */
[----:B------:R-:W-:Y:S02]  /*1c380*/  PRMT R0, RZ, 0x654, R0 ;  /* 0x00000654ff007816 */ /* 0x000fe40000000000 */
[----:B------:R-:W-:Y:S01]  /*1c390*/  LEA.HI.X R64, R2, UR5, R3, 0x1, P3 ;  /* 0x0000000502407c11 */ /* 0x000fe200098f0c03 */
[----:B------:R-:W-:Y:S01]  /*1c3a0*/  VIADD R20, R218, 0x40 ;  /* 0x00000040da147836 */ /* 0x000fe20000000000 */
[----:B0-----:R0:W-:Y:S01]  /*1c3b0*/  SYNCS.ARRIVE.TRANS64.RED.A1T0 RZ, [R0+URZ], RZ ;  /* 0x000000ff00ff79a7 */ /* 0x0011e2000810043f */
[----:B------:R1:W2:Y:S01]  /*1c3c0*/  SHFL.IDX PT, R66, R28, RZ, 0x181f ;  /* 0x00181fff1c427589 */ /* 0x0002a200000e0000 */
[----:B------:R-:W-:Y:S02]  /*1c3d0*/  SHF.R.S32.HI R68, RZ, 0x1f, R217 ;  /* 0x0000001fff447819 */ /* 0x000fe400000114d9 */
[----:B------:R-:W-:Y:S01]  /*1c3e0*/  ISETP.GE.AND P0, PT, R20, R65, PT ;  /* 0x000000411400720c */ /* 0x000fe20003f06270 */
[----:B0-----:R1:W0:Y:S01]  /*1c3f0*/  SHFL.IDX PT, R0, R64, RZ, 0x181f ;  /* 0x00181fff40007589 */ /* 0x00122200000e0000 */
[----:B------:R-:W-:-:S02]  /*1c400*/  SHF.R.S32.HI R69, RZ, 0x1f, R224 ;  /* 0x0000001fff457819 */ /* 0x000fc400000114e0 */
[----:B------:R-:W-:Y:S01]  /*1c410*/  SHF.R.S32.HI R70, RZ, 0x1f, R225 ;  /* 0x0000001fff467819 */ /* 0x000fe200000114e1 */
[----:B------:R-:W-:Y:S08]  /*1c420*/  @P2 BRA `(.L_x_2912) ;  /* 0x0000000000382947 */ /* 0x000ff00003800000 */
[----:B------:R-:W-:Y:S01]  /*1c430*/  ULDC UR4, c[0x0][0xac8] ;  /* 0x0002b20000047ab9 */ /* 0x000fe20000000800 */
[----:B------:R-:W-:Y:S01]  /*1c440*/  ULDC.64 UR6, c[0x0][0x208] ;  /* 0x0000820000067ab9 */ /* 0x000fe20000000a00 */
[----:B------:R-:W-:Y:S02]  /*1c450*/  ISETP.GE.AND P4, PT, R217, UR4, PT ;  /* 0x00000004d9007c0c */ /* 0x000fe4000bf86270 */
[----:B------:R-:W-:Y:S02]  /*1c460*/  ISETP.GE.AND P3, PT, R224, UR4, PT ;  /* 0x00000004e0007c0c */ /* 0x000fe4000bf66270 */
[----:B------:R-:W-:-:S09]  /*1c470*/  ISETP.GE.AND P2, PT, R225, UR4, PT ;  /* 0x00000004e1007c0c */ /* 0x000fd2000bf46270 */
[CC--:B--2---:R-:W-:Y:S02]  /*1c480*/  @!P4 LEA R2, P6, R217.reuse, R66.reuse, 0x1 ;  /* 0x00000042d902c211 */ /* 0x0c4fe400078c08ff */
        /* <DEDUP_REMOVED lines=8> */
.L_x_2912:
[----:B------:R-:W-:Y:S05]  /*1c510*/  BSYNC B1 ;  /* 0x0000000000017941 */ /* 0x000fea0003800000 */
.L_x_2911:
[----:B0-----:R0:W4:Y:S01]  /*1c520*/  SHFL.IDX PT, R0, R64, 0x1, 0x181f ;  /* 0x00381f0040007f89 */ /* 0x00112200000e0000 */
[----:B------:R-:W-:Y:S03]  /*1c530*/  BSSY B1, `(.L_x_2913) ;  /* 0x0000011000017945 */ /* 0x000fe60003800000 */
[----:B---3-5:R0:W3:Y:S01]  /*1c540*/  SHFL.IDX PT, R6, R28, 0x1, 0x181f ;  /* 0x00381f001c067f89 */ /* 0x0280e200000e0000 */
[----:B------:R-:W-:Y:S05]  /*1c550*/  @P1 BRA `(.L_x_2914) ;  /* 0x0000000000381947 */ /* 0x000fea0003800000 */
[----:B------:R-:W-:Y:S01]  /*1c560*/  ULDC UR4, c[0x0][0xac8] ;  /* 0x0002b20000047ab9 */ /* 0x000fe20000000800 */
[----:B------:R-:W-:Y:S01]  /*1c570*/  ULDC.64 UR6, c[0x0][0x208] ;  /* 0x0000820000067ab9 */ /* 0x000fe20000000a00 */
        /* <DEDUP_REMOVED lines=12> */
.L_x_2914:
[----:B------:R-:W-:Y:S05]  /*1c640*/  BSYNC B1 ;  /* 0x0000000000017941 */ /* 0x000fea0003800000 */
.L_x_2913:
[----:B----4-:R4:W0:Y:S01]  /*1c650*/  SHFL.IDX PT, R0, R64, 0x2, 0x181f ;  /* 0x00581f0040007f89 */ /* 0x01082200000e0000 */
[----:B------:R-:W-:Y:S03]  /*1c660*/  BSSY B1, `(.L_x_2915) ;  /* 0x0000011000017945 */ /* 0x000fe60003800000 */
[----:B---3--:R4:W3:Y:S01]  /*1c670*/  SHFL.IDX PT, R6, R28, 0x2, 0x181f ;  /* 0x00581f001c067f89 */ /* 0x0088e200000e0000 */
        /* <DEDUP_REMOVED lines=15> */
.L_x_2916:
[----:B------:R-:W-:Y:S05]  /*1c770*/  BSYNC B1 ;  /* 0x0000000000017941 */ /* 0x000fea0003800000 */
.L_x_2915:
[----:B0-----:R-:W-:Y:S01]  /*1c780*/  VIADD R0, R218, 0x60 ;  /* 0x00000060da007836 */ /* 0x001fe20000000000 */
[----:B-1--4-:R-:W0:Y:S04]  /*1c790*/  SHFL.IDX PT, R64, R64, 0x3, 0x181f ;  /* 0x00781f0040407f89 */ /* 0x012e2800000e0000 */
[----:B------:R-:W-:Y:S01]  /*1c7a0*/  ISETP.GE.AND P0, PT, R0, R65, PT ;  /* 0x000000410000720c */ /* 0x000fe20003f06270 */
[----:B------:R-:W1:-:S12]  /*1c7b0*/  SHFL.IDX PT, R28, R28, 0x3, 0x181f ;  /* 0x00781f001c1c7f89 */ /* 0x000e5800000e0000 */
[----:B------:R-:W-:Y:S05]  /*1c7c0*/  @P0 BRA `(.L_x_2917) ;  /* 0x0000000c00680947 */ /* 0x000fea0003800000 */
[----:B------:R-:W-:Y:S01]  /*1c7d0*/  ULDC UR4, c[0x0][0xac8] ;  /* 0x0002b20000047ab9 */ /* 0x000fe20000000800 */
[----:B------:R-:W-:Y:S01]  /*1c7e0*/  ULDC.64 UR6, c[0x0][0x208] ;  /* 0x0000820000067ab9 */ /* 0x000fe20000000a00 */
[----:B------:R-:W-:Y:S02]  /*1c7f0*/  ISETP.GE.AND P2, PT, R217, UR4, PT ;  /* 0x00000004d9007c0c */ /* 0x000fe4000bf46270 */
[----:B------:R-:W-:-:S11]  /*1c800*/  ISETP.GE.AND P3, PT, R224, UR4, PT ;  /* 0x00000004e0007c0c */ /* 0x000fd6000bf66270 */
[CC--:B-1----:R-:W-:Y:S02]  /*1c810*/  @!P2 LEA R2, P0, R217.reuse, R28.reuse, 0x1 ;  /* 0x0000001cd902a211 */ /* 0x0c2fe400078008ff */
[C---:B------:R-:W-:Y:S02]  /*1c820*/  @!P3 LEA R4, P1, R224.reuse, R28, 0x1 ;  /* 0x0000001ce004b211 */ /* 0x040fe400078208ff */
[-C--:B0-----:R-:W-:Y:S02]  /*1c830*/  @!P2 LEA.HI.X R3, R217, R64.reuse, R68, 0x1, P0 ;  /* 0x00000040d903a211 */ /* 0x081fe400000f0c44 */
[----:B------:R-:W-:Y:S02]  /*1c840*/  ISETP.GE.AND P0, PT, R225, UR4, PT ;  /* 0x00000004e1007c0c */ /* 0x000fe4000bf06270 */
[----:B------:R-:W-:Y:S01]  /*1c850*/  @!P3 LEA.HI.X R5, R224, R64, R69, 0x1, P1 ;  /* 0x00000040e005b211 */ /* 0x000fe200008f0c45 */
[----:B------:R4:W-:Y:S04]  /*1c860*/  @!P2 ST.E.128 desc[UR6][R2.64], R24 ;  /* 0x000000180200a985 */ /* 0x0009e8000c101d06 */
[----:B------:R4:W-:Y:S06]  /*1c870*/  @!P3 ST.E.128 desc[UR6][R4.64], R44 ;  /* 0x0000002c0400b985 */ /* 0x0009ec000c101d06 */
[----:B------:R-:W-:Y:S05]  /*1c880*/  @P0 BRA `(.L_x_2917) ;  /* 0x0000000c00380947 */ /* 0x000fea0003800000 */
[----:B----4-:R-:W-:Y:S01]  /*1c890*/  LEA R2, P0, R225, R28, 0x1 ;  /* 0x0000001ce1027211 */ /* 0x010fe200078008ff */
[----:B------:R-:W-:-:S03]  /*1c8a0*/  ULDC.64 UR4, c[0x0][0x208] ;  /* 0x0000820000047ab9 */ /* 0x000fc60000000a00 */
[----:B------:R-:W-:-:S05]  /*1c8b0*/  LEA.HI.X R3, R225, R64, R70, 0x1, P0 ;  /* 0x00000040e1037211 */ /* 0x000fca00000f0c46 */
[----:B------:R0:W-:Y:S01]  /*1c8c0*/  ST.E.128 desc[UR4][R2.64], R60 ;  /* 0x0000003c02007985 */ /* 0x0001e2000c101d04 */
[----:B------:R-:W-:Y:S05]  /*1c8d0*/  BRA `(.L_x_2917) ;  /* 0x0000000c00247947 */ /* 0x000fea0003800000 */
.L_x_2909:
[----:B------:R-:W-:Y:S01]  /*1c8e0*/  ULDC.64 UR4, c[0x0][0xc00] ;  /* 0x0003000000047ab9 */ /* 0x000fe20000000a00 */
[----:B------:R-:W2:Y:S01]  /*1c8f0*/  LDC R21, c[0x0][0xbe8] ;  /* 0x0002fa00ff157b82 */ /* 0x000ea20000000800 */
[----:B------:R-:W-:Y:S01]  /*1c900*/  ISETP.NE.U32.AND P0, PT, RZ, UR4, PT ;  /* 0x00000004ff007c0c */ /* 0x000fe2000bf05070 */
[----:B------:R-:W-:Y:S01]  /*1c910*/  IMAD.MOV.U32 R6, RZ, RZ, RZ ;  /* 0x000000ffff067224 */ /* 0x000fe200078e00ff */
[----:B------:R-:W-:Y:S01]  /*1c920*/  IADD3 R2, P1, R228, UR4, RZ ;  /* 0x00000004e4027c10 */ /* 0x000fe2000ff3e0ff */
[----:B------:R-:W-:Y:S01]  /*1c930*/  ULDC.64 UR6, c[0x0][0x208] ;  /* 0x0000820000067ab9 */ /* 0x000fe20000000a00 */
[----:B------:R-:W-:Y:S02]  /*1c940*/  ISETP.NE.AND.EX P0, PT, RZ, UR5, PT, P0 ;  /* 0x00000005ff007c0c */ /* 0x000fe4000bf05300 */
[----:B------:R-:W-:Y:S01]  /*1c950*/  IADD3.X R3, R229, UR5, RZ, P1, !PT ;  /* 0x00000005e5037c10 */ /* 0x000fe20008ffe4ff */
[----:B------:R-:W-:Y:S02]  /*1c960*/  ULDC.64 UR4, c[0x0][0xc08] ;  /* 0x0003020000047ab9 */ /* 0x000fe40000000a00 */
[----:B------:R-:W-:-:S04]  /*1c970*/  ISETP.NE.U32.AND P1, PT, RZ, UR4, PT ;  /* 0x00000004ff007c0c */ /* 0x000fc8000bf25070 */
[----:B------:R-:W-:Y:S01]  /*1c980*/  ISETP.NE.AND.EX P1, PT, RZ, UR5, PT, P1 ;  /* 0x00000005ff007c0c */ /* 0x000fe2000bf25310 */
[----:B------:R-:W3:Y:S03]  /*1c990*/  S2R R9, SR_TID.X ;  /* 0x0000000000097919 */ /* 0x000ee60000002100 */
[----:B------:R4:W5:Y:S09]  /*1c9a0*/  @P0 LDG.E R6, desc[UR6][R2.64] ;  /* 0x0000000602060981 */ /* 0x000972000c1e1900 */
[----:B------:R-:W-:Y:S01]  /*1c9b0*/  @P1 IADD3 R228, P2, R228, UR4, RZ ;  /* 0x00000004e4e41c10 */ /* 0x000fe2000ff5e0ff */
[----:B------:R-:W-:-:S02]  /*1c9c0*/  ULDC UR4, c[0x0][0xa88] ;  /* 0x0002a20000047ab9 */ /* 0x000fc40000000800 */
[----:B------:R-:W-:Y:S01]  /*1c9d0*/  IMAD.U32 R0, RZ, RZ, UR4 ;  /* 0x00000004ff007e24 */ /* 0x000fe2000f8e00ff */
[----:B------:R-:W-:Y:S02]  /*1c9e0*/  @P1 IADD3.X R229, R229, UR5, RZ, P2, !PT ;  /* 0x00000005e5e51c10 */ /* 0x000fe400097fe4ff */
[----:B--2---:R-:W-:-:S03]  /*1c9f0*/  ISETP.NE.AND P2, PT, R21, 0x1, PT ;  /* 0x000000011500780c */ /* 0x004fc60003f45270 */
[----:B------:R4:W5:Y:S10]  /*1ca00*/  @P1 LDG.E R0, desc[UR6][R228.64] ;  /* 0x00000006e4001981 */ /* 0x000974000c1e1900 */
[----:B------:R-:W2:Y:S01]  /*1ca10*/  @P2 LDC R20, c[0x0][0xbec] ;  /* 0x0002fb00ff142b82 */ /* 0x000ea20000000800 */
[----:B---3--:R-:W-:-:S05]  /*1ca20*/  VIADD R4, R9, 0xffffff80 ;  /* 0xffffff8009047836 */ /* 0x008fca0000000000 */
[----:B------:R-:W-:Y:S02]  /*1ca30*/  ISETP.GE.AND P3, PT, R4, 0x80, PT ;  /* 0x000000800400780c */ /* 0x000fe40003f66270 */
[----:B------:R-:W3:Y:S01]  /*1ca40*/  @P2 LDC R25, c[0x0][0xbf0] ;  /* 0x0002fc00ff192b82 */ /* 0x000ee20000000800 */
[----:B----4-:R-:W-:Y:S10]  /*1ca50*/  @P1 BRA `(.L_x_2918) ;  /* 0x0000000000141947 */ /* 0x010ff40003800000 */
[----:B------:R-:W-:Y:S05]  /*1ca60*/  @!P0 BRA `(.L_x_2918) ;  /* 0x0000000000108947 */ /* 0x000fea0003800000 */
[----:B------:R-:W-:Y:S02]  /*1ca70*/  ULDC.64 UR4, c[0x0][0x208] ;  /* 0x0000820000047ab9 */ /* 0x000fe40000000a00 */
[----:B------:R-:W4:Y:S04]  /*1ca80*/  LDG.E R5, desc[UR4][R2.64] ;  /* 0x0000000402057981 */ /* 0x000f28000c1e1900 */
[----:B-----5:R-:W4:Y:S02]  /*1ca90*/  LDG.E R0, desc[UR4][R2.64+0x4] ;  /* 0x0000040402007981 */ /* 0x020f24000c1e1900 */
[----:B----4-:R-:W-:-:S07]  /*1caa0*/  IMAD.IADD R0, R0, 0x1, -R5 ;  /* 0x0000000100007824 */ /* 0x010fce00078e0a05 */
.L_x_2918:
[----:B------:R-:W4:Y:S04]  /*1cab0*/  LDL.LU R3, [R1+0x4] ;  /* 0x0000040001037983 */ /* 0x000f280000300800 */
[----:B------:R-:W2:Y:S01]  /*1cac0*/  LDL.LU R2, [R1+0x40] ;  /* 0x0000400001027983 */ /* 0x000ea20000300800 */
[----:B------:R-:W-:Y:S01]  /*1cad0*/  BSSY B1, `(.L_x_2919) ;  /* 0x000002d000017945 */ /* 0x000fe20003800000 */
[----:B------:R-:W-:Y:S02]  /*1cae0*/  SHF.R.S32.HI R10, RZ, 0x1f, R227 ;  /* 0x0000001fff0a7819 */ /* 0x000fe400000114e3 */
[----:B-----5:R-:W-:Y:S02]  /*1caf0*/  SHF.R.S32.HI R11, RZ, 0x1f, R6 ;  /* 0x0000001fff0b7819 */ /* 0x020fe40000011406 */
[----:B----4-:R-:W-:-:S02]  /*1cb00*/  SEL R13, R3, RZ, !P0 ;  /* 0x000000ff030d7207 */ /* 0x010fc40004000000 */
[----:B--2---:R-:W-:Y:S01]  /*1cb10*/  SEL R12, R2, RZ, !P0 ;  /* 0x000000ff020c7207 */ /* 0x004fe20004000000 */
[----:B------:R-:W-:Y:S06]  /*1cb20*/  @P3 BRA `(.L_x_2920) ;  /* 0x00000000009c3947 */ /* 0x000fec0003800000 */
[----:B------:R-:W2:Y:S01]  /*1cb30*/  LDC R14, c[0x0][0xbe8] ;  /* 0x0002fa00ff0e7b82 */ /* 0x000ea20000000800 */
[----:B------:R-:W-:Y:S01]  /*1cb40*/  IADD3 R9, R218, -0x80, R9 ;  /* 0xffffff80da097810 */ /* 0x000fe20007ffe009 */
[----:B--2---:R-:W-:-:S05]  /*1cb50*/  IMAD R2, R0, R14, RZ ;  /* 0x0000000e00027224 */ /* 0x004fca00078e02ff */
[----:B------:R-:W-:-:S13]  /*1cb60*/  ISETP.GE.AND P0, PT, R9, R2, PT ;  /* 0x000000020900720c */ /* 0x000fda0003f06270 */
[----:B------:R-:W-:Y:S05]  /*1cb70*/  @P0 BRA `(.L_x_2920) ;  /* 0x0000000000880947 */ /* 0x000fea0003800000 */
[----:B------:R-:W-:Y:S01]  /*1cb80*/  ISETP.NE.AND P0, PT, R14, 0x1, PT ;  /* 0x000000010e00780c */ /* 0x000fe20003f05270 */
[----:B------:R-:W-:Y:S01]  /*1cb90*/  ULDC.64 UR4, c[0x0][0xb90] ;  /* 0x0002e40000047ab9 */ /* 0x000fe20000000a00 */
[----:B------:R-:W-:Y:S01]  /*1cba0*/  IMAD.MOV.U32 R2, RZ, RZ, R6 ;  /* 0x000000ffff027224 */ /* 0x000fe200078e0006 */
[----:B------:R-:W-:Y:S01]  /*1cbb0*/  ULDC.64 UR6, c[0x0][0x208] ;  /* 0x0000820000067ab9 */ /* 0x000fe20000000a00 */
        /* <DEDUP_REMOVED lines=14> */
[----:B------:R-:W-:Y:S02]  /*1cca0*/  IMAD.MOV R7, RZ, RZ, -R5 ;  /* 0x000000ffff077224 */ /* 0x000fe400078e0a05 */
[----:B------:R-:W-:Y:S01]  /*1ccb0*/  IMAD R8, R13, UR5, R4 ;  /* 0x000000050d087c24 */ /* 0x000fe2000f8e0204 */
[----:B------:R-:W-:Y:S01]  /*1ccc0*/  ULDC.64 UR4, c[0x0][0xb88] ;  /* 0x0002e20000047ab9 */ /* 0x000fe20000000a00 */
[----:B------:R-:W-:Y:S01]  /*1ccd0*/  IMAD R7, R14, R7, R9 ;  /* 0x000000070e077224 */ /* 0x000fe200078e0209 */
[----:B------:R-:W-:-:S04]  /*1cce0*/  SHF.R.S32.HI R9, RZ, 0x1f, R5 ;  /* 0x0000001fff097819 */ /* 0x000fc80000011405 */
        /* <DEDUP_REMOVED lines=11> */
.L_x_2920:
[----:B------:R-:W-:Y:S05]  /*1cda0*/  BSYNC B1 ;  /* 0x0000000000017941 */ /* 0x000fea0003800000 */
.L_x_2919:
[----:B------:R-:W4:Y:S01]  /*1cdb0*/  LDL R8, [R1+0x44] ;  /* 0x0000440001087983 */ /* 0x000f220000100800 */
[----:B------:R-:W-:Y:S01]  /*1cdc0*/  ULDC.64 UR4, c[0x0][0xaa0] ;  /* 0x0002a80000047ab9 */ /* 0x000fe20000000a00 */
[----:B------:R-:W-:Y:S01]  /*1cdd0*/  BSSY B1, `(.L_x_2921) ;  /* 0x0000040000017945 */ /* 0x000fe20003800000 */
[----:B--2---:R-:W-:Y:S01]  /*1cde0*/  IMAD R3, R11, UR4, RZ ;  /* 0x000000040b037c24 */ /* 0x004fe2000f8e02ff */
[----:B------:R-:W-:-:S03]  /*1cdf0*/  SHF.R.S32.HI R14, RZ, 0x1f, R225 ;  /* 0x0000001fff0e7819 */ /* 0x000fc600000114e1 */
[C---:B------:R-:W-:Y:S02]  /*1ce00*/  IMAD R5, R6.reuse, UR5, R3 ;  /* 0x0000000506057c24 */ /* 0x040fe4000f8e0203 */
[----:B------:R-:W-:Y:S01]  /*1ce10*/  IMAD.WIDE.U32 R2, R6, UR4, RZ ;  /* 0x0000000406027c25 */ /* 0x000fe2000f8e00ff */
[----:B------:R-:W-:-:S03]  /*1ce20*/  ULDC.64 UR4, c[0x0][0xae8] ;  /* 0x0002ba0000047ab9 */ /* 0x000fc60000000a00 */
[----:B------:R-:W-:Y:S02]  /*1ce30*/  IMAD.IADD R3, R3, 0x1, R5 ;  /* 0x0000000103037824 */ /* 0x000fe400078e0205 */
[----:B------:R-:W-:Y:S02]  /*1ce40*/  IMAD R6, R10, UR4, RZ ;  /* 0x000000040a067c24 */ /* 0x000fe4000f8e02ff */
[----:B------:R-:W-:-:S04]  /*1ce50*/  IMAD.WIDE.U32 R2, R227, UR4, R2 ;  /* 0x00000004e3027c25 */ /* 0x000fc8000f8e0002 */
[----:B----4-:R-:W-:-:S04]  /*1ce60*/  IMAD R7, R226, 0x20, R8 ;  /* 0x00000020e2077824 */ /* 0x010fc800078e0208 */
[----:B------:R-:W-:Y:S02]  /*1ce70*/  IMAD.IADD R9, R218, 0x1, R7 ;  /* 0x00000001da097824 */ /* 0x000fe400078e0207 */
[----:B------:R-:W-:Y:S01]  /*1ce80*/  IMAD R7, R227, UR5, R6 ;  /* 0x00000005e3077c24 */ /* 0x000fe2000f8e0206 */
[----:B------:R-:W-:Y:S01]  /*1ce90*/  ULDC.64 UR4, c[0x0][0xaf0] ;  /* 0x0002bc0000047ab9 */ /* 0x000fe20000000a00 */
[----:B------:R-:W-:-:S04]  /*1cea0*/  @P2 IMAD.HI.U32 R4, R9, R20, RZ ;  /* 0x0000001409042227 */ /* 0x000fc800078e00ff */
[----:B------:R-:W-:Y:S01]  /*1ceb0*/  IMAD.MOV.U32 R5, RZ, RZ, R9 ;  /* 0x000000ffff057224 */ /* 0x000fe200078e0009 */
[----:B---3--:R-:W-:Y:S01]  /*1cec0*/  @P2 SHF.R.U32.HI R5, RZ, R25, R4 ;  /* 0x00000019ff052219 */ /* 0x008fe20000011604 */
        /* <DEDUP_REMOVED lines=16> */
[----:B------:R-:W-:Y:S01]  /*1cfd0*/  IMAD.IADD R218, R8, 0x1, R218 ;  /* 0x0000000108da7824 */ /* 0x000fe200078e02da */
[----:B------:R-:W-:Y:S01]  /*1cfe0*/  SHF.R.S32.HI R8, RZ, 0x1f, R217 ;  /* 0x0000001fff087819 */ /* 0x000fe200000114d9 */
[----:B------:R-:W-:Y:S02]  /*1cff0*/  IMAD R21, R0, R21, RZ ;  /* 0x0000001500157224 */ /* 0x000fe400078e02ff */
[C---:B------:R-:W-:Y:S02]  /*1d000*/  IMAD R5, R7.reuse, UR5, R4 ;  /* 0x0000000507057c24 */ /* 0x040fe4000f8e0204 */
[----:B------:R-:W-:Y:S01]  /*1d010*/  IMAD.WIDE.U32 R2, R7, UR4, R2 ;  /* 0x0000000407027c25 */ /* 0x000fe2000f8e0002 */
[C---:B------:R-:W-:Y:S01]  /*1d020*/  ISETP.GE.AND P2, PT, R218.reuse, R21, PT ;  /* 0x00000015da00720c */ /* 0x040fe20003f46270 */
[----:B------:R-:W-:Y:S01]  /*1d030*/  ULDC.64 UR4, c[0x0][0xa80] ;  /* 0x0002a00000047ab9 */ /* 0x000fe20000000a00 */
[----:B------:R-:W-:Y:S01]  /*1d040*/  SHF.R.S32.HI R7, RZ, 0x1f, R224 ;  /* 0x0000001fff077819 */ /* 0x000fe200000114e0 */
        /* <DEDUP_REMOVED lines=10> */
[----:B------:R-:W-:Y:S01]  /*1d0f0*/  ULDC UR4, c[0x0][0xac8] ;  /* 0x0002b20000047ab9 */ /* 0x000fe20000000800 */
[----:B------:R-:W-:Y:S01]  /*1d100*/  ULDC.64 UR6, c[0x0][0x208] ;  /* 0x0000820000067ab9 */ /* 0x000fe20000000a00 */
[----:B------:R-:W-:Y:S02]  /*1d110*/  ISETP.GE.AND P4, PT, R217, UR4, PT ;  /* 0x00000004d9007c0c */ /* 0x000fe4000bf86270 */
[----:B------:R-:W-:Y:S02]  /*1d120*/  ISETP.GE.AND P3, PT, R224, UR4, PT ;  /* 0x00000004e0007c0c */ /* 0x000fe4000bf66270 */
[----:B------:R-:W-:-:S09]  /*1d130*/  ISETP.GE.AND P2, PT, R225, UR4, PT ;  /* 0x00000004e1007c0c */ /* 0x000fd2000bf46270 */
[CC--:B---3--:R-:W-:Y:S02]  /*1d140*/  @!P4 LEA R10, P6, R217.reuse, R2.reuse, 0x1 ;  /* 0x00000002d90ac211 */ /* 0x0c8fe400078c08ff */
[C---:B------:R-:W-:Y:S02]  /*1d150*/  @!P3 LEA R12, P5, R224.reuse, R2, 0x1 ;  /* 0x00000002e00cb211 */ /* 0x040fe400078a08ff */
[----:B----4-:R-:W-:Y:S02]  /*1d160*/  @!P4 LEA.HI.X R11, R217, R0, R8, 0x1, P6 ;  /* 0x00000000d90bc211 */ /* 0x010fe400030f0c08 */
[C---:B------:R-:W-:Y:S02]  /*1d170*/  @!P2 LEA R2, P6, R225.reuse, R2, 0x1 ;  /* 0x00000002e102a211 */ /* 0x040fe400078c08ff */
[-C--:B------:R-:W-:Y:S01]  /*1d180*/  @!P3 LEA.HI.X R13, R224, R0.reuse, R7, 0x1, P5 ;  /* 0x00000000e00db211 */ /* 0x080fe200028f0c07 */
[----:B------:R3:W-:Y:S01]  /*1d190*/  @!P4 ST.E.128 desc[UR6][R10.64], RZ ;  /* 0x000000ff0a00c985 */ /* 0x0007e2000c101d06 */
[----:B------:R-:W-:-:S03]  /*1d1a0*/  @!P2 LEA.HI.X R3, R225, R0, R14, 0x1, P6 ;  /* 0x00000000e103a211 */ /* 0x000fc600030f0c0e */
[----:B------:R3:W-:Y:S04]  /*1d1b0*/  @!P3 ST.E.128 desc[UR6][R12.64], RZ ;  /* 0x000000ff0c00b985 */ /* 0x0007e8000c101d06 */
[----:B------:R3:W-:Y:S02]  /*1d1c0*/  @!P2 ST.E.128 desc[UR6][R2.64], RZ ;  /* 0x000000ff0200a985 */ /* 0x0007e4000c101d06 */
.L_x_2922:
[----:B------:R-:W-:Y:S05]  /*1d1d0*/  BSYNC B1 ;  /* 0x0000000000017941 */ /* 0x000fea0003800000 */
.L_x_2921:
        /* <DEDUP_REMOVED lines=18> */
.L_x_2924:
[----:B------:R-:W-:Y:S05]  /*1d300*/  BSYNC B1 ;  /* 0x0000000000017941 */ /* 0x000fea0003800000 */
.L_x_2923:
[----:B0-----:R0:W0:Y:S01]  /*1d310*/  SHFL.IDX PT, R0, R5, 0x2, 0x181f ;  /* 0x00581f0005007f89 */ /* 0x00102200000e0000 */
[----:B------:R-:W-:Y:S03]  /*1d320*/  BSSY B1, `(.L_x_2925) ;  /* 0x0000011000017945 */ /* 0x000fe60003800000 */
[----:B---3--:R3:W0:Y:S01]  /*1d330*/  SHFL.IDX PT, R2, R4, 0x2, 0x181f ;  /* 0x00581f0004027f89 */ /* 0x00862200000e0000 */
[----:B------:R-:W-:Y:S05]  /*1d340*/  @P0 BRA `(.L_x_2926) ;  /* 0x0000000000380947 */ /* 0x000fea0003800000 */
[----:B------:R-:W-:Y:S01]  /*1d350*/  ULDC UR4, c[0x0][0xac8] ;  /* 0x0002b20000047ab9 */ /* 0x000fe20000000800 */
[----:B------:R-:W-:Y:S01]  /*1d360*/  ULDC.64 UR6, c[0x0][0x208] ;  /* 0x0000820000067ab9 */ /* 0x000fe20000000a00 */
        /* <DEDUP_REMOVED lines=9> */
[----:B------:R0:W-:Y:S04]  /*1d400*/  @!P3 ST.E.128 desc[UR6][R10.64], RZ ;  /* 0x000000ff0a00b985 */ /* 0x0001e8000c101d06 */
[----:B------:R0:W-:Y:S04]  /*1d410*/  @!P4 ST.E.128 desc[UR6][R12.64], RZ ;  /* 0x000000ff0c00c985 */ /* 0x0001e8000c101d06 */
[----:B------:R0:W-:Y:S02]  /*1d420*/  @!P5 ST.E.128 desc[UR6][R2.64], RZ ;  /* 0x000000ff0200d985 */ /* 0x0001e4000c101d06 */
.L_x_2926:
[----:B------:R-:W-:Y:S05]  /*1d430*/  BSYNC B1 ;  /* 0x0000000000017941 */ /* 0x000fea0003800000 */
.L_x_2925:
[----:B0-----:R-:W-:Y:S01]  /*1d440*/  VIADD R0, R218, 0x60 ;  /* 0x00000060da007836 */ /* 0x001fe20000000000 */
[----:B------:R0:W0:Y:S04]  /*1d450*/  SHFL.IDX PT, R6, R5, 0x3, 0x181f ;  /* 0x00781f0005067f89 */ /* 0x00002800000e0000 */
[----:B------:R-:W-:Y:S01]  /*1d460*/  ISETP.GE.AND P0, PT, R0, R21, PT ;  /* 0x000000150000720c */ /* 0x000fe20003f06270 */
[----:B------:R0:W0:-:S12]  /*1d470*/  SHFL.IDX PT, R2, R4, 0x3, 0x181f ;  /* 0x00781f0004027f89 */ /* 0x00001800000e0000 */
[----:B------:R-:W-:Y:S05]  /*1d480*/  @P0 BRA `(.L_x_2917) ;  /* 0x0000000000380947 */ /* 0x000fea0003800000 */
[----:B------:R-:W-:Y:S01]  /*1d490*/  ULDC UR4, c[0x0][0xac8] ;  /* 0x0002b20000047ab9 */ /* 0x000fe20000000800 */
[----:B------:R-:W-:Y:S01]  /*1d4a0*/  ULDC.64 UR6, c[0x0][0x208] ;  /* 0x0000820000067ab9 */ /* 0x000fe20000000a00 */
[----:B------:R-:W-:Y:S02]  /*1d4b0*/  ISETP.GE.AND P3, PT, R217, UR4, PT ;  /* 0x00000004d9007c0c */ /* 0x000fe4000bf66270 */
[----:B------:R-:W-:Y:S02]  /*1d4c0*/  ISETP.GE.AND P4, PT, R224, UR4, PT ;  /* 0x00000004e0007c0c */ /* 0x000fe4000bf86270 */
[----:B------:R-:W-:-:S09]  /*1d4d0*/  ISETP.GE.AND P5, PT, R225, UR4, PT ;  /* 0x00000004e1007c0c */ /* 0x000fd2000bfa6270 */
[-C--:B0-234-:R-:W-:Y:S02]  /*1d4e0*/  @!P3 LEA R4, P0, R217, R2.reuse, 0x1 ;  /* 0x00000002d904b211 */ /* 0x09dfe400078008ff */
        /* <DEDUP_REMOVED lines=8> */
.L_x_2917:
[----:B------:R-:W-:Y:S05]  /*1d570*/  BSYNC B0 ;  /* 0x0000000000007941 */ /* 0x000fea0003800000 */
.L_x_2908:
[----:B------:R-:W-:Y:S02]  /*1d580*/  ULDC UR4, c[0x0][0xc3c] ;  /* 0x00030f0000047ab9 */ /* 0x000fe40000000800 */
[----:B-1----:R-:W-:-:S13]  /*1d590*/  ISETP.GE.AND P0, PT, R31, UR4, PT ;  /* 0x000000041f007c0c */ /* 0x002fda000bf06270 */
[----:B------:R-:W-:Y:S05]  /*1d5a0*/  @!P0 BRA `(.L_x_2927) ;  /* 0xfffffe3c00488947 */ /* 0x000fea000383ffff */
[----:B------:R-:W-:Y:S05]  /*1d5b0*/  BRA `(.L_x_2691) ;  /* 0x0000007000947947 */ /* 0x000fea0003800000 */
.L_x_2689:
        /* <DEDUP_REMOVED lines=18> */
.L_x_2928:
[----:B------:R-:W-:Y:S01]  /*1d6e0*/  LOP3.LUT R5, R0, 0x1f, RZ, 0xc0, !PT ;  /* 0x0000001f00057812 */ /* 0x000fe200078ec0ff */
[----:B------:R-:W-:Y:S01]  /*1d6f0*/  ULDC UR4, c[0x0][0xc3c] ;  /* 0x00030f0000047ab9 */ /* 0x000fe20000000800 */
[----:B------:R-:W-:Y:S01]  /*1d700*/  ULDC.64 UR6, c[0x0][0x208] ;  /* 0x0000820000067ab9 */ /* 0x000fe20000000a00 */
[----:B------:R-:W-:Y:S01]  /*1d710*/  ULDC UR5, c[0x0][0xc38] ;  /* 0x00030e0000057ab9 */ /* 0x000fe20000000800 */
[----:B------:R-:W-:-:S04]  /*1d720*/  ISETP.NE.AND P0, PT, R5, 0x1f, PT ;  /* 0x0000001f0500780c */ /* 0x000fc80003f05270 */
[----:B------:R-:W-:-:S13]  /*1d730*/  ISETP.GE.OR P1, PT, R5, UR4, !P0 ;  /* 0x0000000405007c0c */ /* 0x000fda000c726670 */
[----:B0-----:R-:W0:Y:S02]  /*1d740*/  @!P1 LDC.64 R2, c[0x0][0xc80] ;  /* 0x00032000ff029b82 */ /* 0x001e240000000a00 */
[----:B0-----:R-:W-:-:S05]  /*1d750*/  @!P1 IMAD.WIDE.U32 R2, R5, 0x4, R2 ;  /* 0x0000000405029825 */ /* 0x001fca00078e0002 */
[----:B------:R-:W2:Y:S01]  /*1d760*/  @!P1 LDG.E R4, desc[UR6][R2.64] ;  /* 0x0000000602049981 */ /* 0x000ea2000c1e1900 */
[C---:B------:R-:W-:Y:S01]  /*1d770*/  ISETP.NE.AND P1, PT, R5.reuse, RZ, PT ;  /* 0x000000ff0500720c */ /* 0x040fe20003f25270 */
[----:B------:R-:W0:Y:S01]  /*1d780*/  S2UR UR6, SR_CTAID.X ;  /* 0x00000000000679c3 */ /* 0x000e220000002500 */
[C---:B------:R-:W-:Y:S01]  /*1d790*/  ISETP.GE.U32.AND P2, PT, R5.reuse, 0x2, PT ;  /* 0x000000020500780c */ /* 0x040fe20003f46070 */
[----:B------:R-:W-:Y:S01]  /*1d7a0*/  UMOV UR4, URZ ;  /* 0x0000003f00047c82 */ /* 0x000fe20008000000 */
[C---:B------:R-:W-:Y:S01]  /*1d7b0*/  ISETP.GE.U32.AND P3, PT, R5.reuse, 0x4, PT ;  /* 0x000000040500780c */ /* 0x040fe20003f66070 */
[----:B------:R-:W-:Y:S01]  /*1d7c0*/  IMAD.MOV.U32 R16, RZ, RZ, RZ ;  /* 0x000000ffff107224 */ /* 0x000fe200078e00ff */
        /* <DEDUP_REMOVED lines=12> */
[----:B-1----:R-:W-:-:S04]  /*1d890*/  SEL R2, R2, RZ, P4 ;  /* 0x000000ff02027207 */ /* 0x002fc80002000000 */
[----:B------:R-:W-:-:S05]  /*1d8a0*/  IADD3 R2, R3, R2, RZ ;  /* 0x0000000203027210 */ /* 0x000fca0007ffe0ff */
        /* <DEDUP_REMOVED lines=13> */
.L_x_2934:
        /* <DEDUP_REMOVED lines=9> */
[----:B------:R-:W0:Y:S01]  /*1da10*/  LDC.64 R2, c[0x0][0xc80] ;  /* 0x00032000ff027b82 */ /* 0x000e220000000a00 */
[----:B------:R-:W-:Y:S01]  /*1da20*/  ULDC.64 UR8, c[0x0][0x208] ;  /* 0x0000820000087ab9 */ /* 0x000fe20000000a00 */
[----:B0-----:R-:W-:-:S05]  /*1da30*/  IMAD.WIDE R2, R7, 0x4, R2 ;  /* 0x0000000407027825 */ /* 0x001fca00078e0202 */
[----:B------:R0:W5:Y:S02]  /*1da40*/  LDG.E R4, desc[UR8][R2.64] ;  /* 0x0000000802047981 */ /* 0x000164000c1e1900 */
.L_x_2933:
[----:B------:R-:W-:Y:S05]  /*1da50*/  BSYNC B0 ;  /* 0x0000000000007941 */ /* 0x000fea0003800000 */
.L_x_2932:
        /* <DEDUP_REMOVED lines=20> */
.L_x_2930:
[----:B------:R-:W-:Y:S01]  /*1dba0*/  IMAD.IADD R13, R6, 0x1, -R3 ;  /* 0x00000001060d7824 */ /* 0x000fe200078e0a03 */
[----:B------:R-:W-:-:S03]  /*1dbb0*/  ULDC.64 UR8, c[0x0][0x208] ;  /* 0x0000820000087ab9 */ /* 0x000fc60000000a00 */
        /* <DEDUP_REMOVED lines=19> */
.L_x_2935:
        /* <DEDUP_REMOVED lines=59> */
.L_x_2931:
[----:B------:R-:W-:Y:S02]  /*1e0a0*/  IMAD.MOV.U32 R17, RZ, RZ, RZ ;  /* 0x000000ffff117224 */ /* 0x000fe400078e00ff */
[----:B------:R-:W-:Y:S02]  /*1e0b0*/  IMAD.U32 R16, RZ, RZ, UR6 ;  /* 0x00000006ff107e24 */ /* 0x000fe4000f8e00ff */
[----:B------:R-:W-:-:S07]  /*1e0c0*/  IMAD.MOV.U32 R18, RZ, RZ, RZ ;  /* 0x000000ffff127224 */ /* 0x000fce00078e00ff */
.L_x_2936:
[----:B------:R-:W-:-:S13]  /*1e0d0*/  ISETP.NE.AND P0, PT, R5, RZ, PT ;  /* 0x000000ff0500720c */ /* 0x000fda0003f05270 */
[----:B------:R-:W0:Y:S01]  /*1e0e0*/  @!P0 S2R R3, SR_CgaCtaId ;  /* 0x0000000000038919 */ /* 0x000e220000008800 */
[----:B------:R-:W-:-:S04]  /*1e0f0*/  @!P0 MOV R2, 0x400 ;  /* 0x0000040000028802 */ /* 0x000fc80000000f00 */
[----:B0-----:R-:W-:-:S05]  /*1e100*/  @!P0 LEA R2, R3, R2, 0x18 ;  /* 0x0000000203028211 */ /* 0x001fca00078ec0ff */
[----:B------:R0:W-:Y:S01]  /*1e110*/  @!P0 STS.128 [R2+0x308d0], R16 ;  /* 0x0308d01002008388 */ /* 0x0001e20000000c00 */
[----:B------:R-:W-:Y:S06]  /*1e120*/  BAR.ARV 0x5, 0x180 ;  /* 0x0146000000007b1d */ /* 0x000fec0000002000 */
.L_x_2929:
[----:B------:R2:W-:Y:S01]  /*1e130*/  STL [R1+0x28], RZ ;  /* 0x000028ff01007387 */ /* 0x0005e20000100800 */
[----:B------:R-:W-:Y:S01]  /*1e140*/  ULDC UR4, c[0x0][0xc3c] ;  /* 0x00030f0000047ab9 */ /* 0x000fe20000000800 */
[----:B------:R-:W-:Y:S01]  /*1e150*/  IMAD.MOV.U32 R28, RZ, RZ, 0x1 ;  /* 0x00000001ff1c7424 */ /* 0x000fe200078e00ff */
[----:B-1----:R-:W-:Y:S01]  /*1e160*/  ISETP.GE.AND P0, PT, R19, UR4, PT ;  /* 0x0000000413007c0c */ /* 0x002fe2000bf06270 */
[----:B------:R-:W-:-:S12]  /*1e170*/  IMAD.MOV.U32 R26, RZ, RZ, RZ ;  /* 0x000000ffff1a7224 */ /* 0x000fd800078e00ff */
[----:B--2---:R-:W-:Y:S05]  /*1e180*/  @P0 BRA `(.L_x_2937) ;  /* 0x0000006000c40947 */ /* 0x004fea0003800000 */
        /* <DEDUP_REMOVED lines=10> */
[----:B------:R-:W-:Y:S01]  /*1e230*/  LOP3.LUT R2, R3, 0x38, R0, 0x78, !PT ;  /* 0x0000003803027812 */ /* 0x000fe200078e7800 */
        /* <DEDUP_REMOVED lines=15> */
.L_x_3040:
[----:B0-----:R-:W0:Y:S01]  /*1e330*/  LDC.64 R30, c[0x0][0xc88] ;  /* 0x00032200ff1e7b82 */ /* 0x001e220000000a00 */
[----:B------:R-:W-:Y:S01]  /*1e340*/  ULDC.64 UR4, c[0x0][0x208] ;  /* 0x0000820000047ab9 */ /* 0x000fe20000000a00 */
[----:B0-----:R-:W-:-:S06]  /*1e350*/  IMAD.WIDE R30, R19, 0x4, R30 ;  /* 0x00000004131e7825 */ /* 0x001fcc00078e021e */
[----:B--2---:R-:W2:Y:S01]  /*1e360*/  LDG.E R30, desc[UR4][R30.64] ;  /* 0x000000041e1e7981 */ /* 0x004ea2000c1e1900 */
[----:B------:R-:W-:Y:S05]  /*1e370*/  YIELD ;  /* 0x0000000000007946 */ /* 0x000fea0003800000 */
[----:B------:R-:W-:Y:S01]  /*1e380*/  ULDC.64 UR4, c[0x0][0xa28] ;  /* 0x00028a0000047ab9 */ /* 0x000fe20000000a00 */
[----:B------:R-:W-:Y:S01]  /*1e390*/  ULDC.64 UR8, c[0x0][0xa18] ;  /* 0x0002860000087ab9 */ /* 0x000fe20000000a00 */
[----:B------:R-:W-:Y:S01]  /*1e3a0*/  ISETP.NE.U32.AND P0, PT, RZ, UR4, PT ;  /* 0x00000004ff007c0c */ /* 0x000fe2000bf05070 */
[----:B-1----:R-:W-:Y:S01]  /*1e3b0*/  IMAD.MOV.U32 R12, RZ, RZ, RZ ;  /* 0x000000ffff0c7224 */ /* 0x002fe200078e00ff */
[----:B------:R-:W-:Y:S01]  /*1e3c0*/  ULDC.64 UR10, c[0x0][0x208] ;  /* 0x00008200000a7ab9 */ /* 0x000fe20000000a00 */
[----:B------:R-:W-:Y:S01]  /*1e3d0*/  ULDC.64 UR6, c[0x0][0xa10] ;  /* 0x0002840000067ab9 */ /* 0x000fe20000000a00 */
[----:B------:R-:W-:-:S02]  /*1e3e0*/  ISETP.NE.AND.EX P0, PT, RZ, UR5, PT, P0 ;  /* 0x00000005ff007c0c */ /* 0x000fc4000bf05300 */
[----:B------:R-:W-:-:S04]  /*1e3f0*/  ISETP.NE.U32.AND P2, PT, RZ, UR8, PT ;  /* 0x00000008ff007c0c */ /* 0x000fc8000bf45070 */
[----:B------:R-:W-:Y:S02]  /*1e400*/  ISETP.NE.AND.EX P2, PT, RZ, UR9, PT, P2 ;  /* 0x00000009ff007c0c */ /* 0x000fe4000bf45320 */
[----:B--2---:R-:W-:-:S05]  /*1e410*/  SHF.R.S32.HI R0, RZ, 0x1f, R30 ;  /* 0x0000001fff007819 */ /* 0x004fca000001141e */
[C---:B------:R-:W-:Y:S01]  /*1e420*/  @P0 LEA R2, P1, R30.reuse, UR4, 0x2 ;  /* 0x000000041e020c11 */ /* 0x040fe2000f8210ff */
[C---:B------:R-:W-:Y:S01]  /*1e430*/  IMAD.SHL.U32 R23, R30.reuse, 0x4, RZ ;  /* 0x000000041e177824 */ /* 0x040fe200078e00ff */
[C-C-:B------:R-:W-:Y:S01]  /*1e440*/  SHF.L.U64.HI R24, R30.reuse, 0x2, R0.reuse ;  /* 0x000000021e187819 */ /* 0x140fe20000010200 */
[----:B------:R0:W-:Y:S01]  /*1e450*/  STL [R1+0x20], R0 ;  /* 0x0000200001007387 */ /* 0x0001e20000100800 */
[----:B------:R-:W-:Y:S01]  /*1e460*/  @P0 LEA.HI.X R3, R30, UR5, R0, 0x2, P1 ;  /* 0x000000051e030c11 */ /* 0x000fe200088f1400 */
[----:B------:R-:W-:-:S04]  /*1e470*/  ULDC.64 UR4, c[0x0][0xa00] ;  /* 0x0002800000047ab9 */ /* 0x000fc80000000a00 */
[----:B------:R1:W2:Y:S01]  /*1e480*/  @P0 LDG.E R12, desc[UR10][R2.64] ;  /* 0x0000000a020c0981 */ /* 0x0002a2000c1e1900 */
[----:B------:R-:W-:Y:S01]  /*1e490*/  ISETP.NE.U32.AND P0, PT, RZ, UR4, PT ;  /* 0x00000004ff007c0c */ /* 0x000fe2000bf05070 */
[----:B------:R-:W-:Y:S01]  /*1e4a0*/  IMAD.MOV.U32 R34, RZ, RZ, RZ ;  /* 0x000000ffff227224 */ /* 0x000fe200078e00ff */
        /* <DEDUP_REMOVED lines=9> */
[----:B------:R-:W-:Y:S01]  /*1e540*/  @P2 IADD3 R6, P3, R23, UR8, RZ ;  /* 0x0000000817062c10 */ /* 0x000fe2000ff7e0ff */
[----:B------:R-:W-:Y:S01]  /*1e550*/  IMAD.U32 R8, RZ, RZ, UR4 ;  /* 0x00000004ff087e24 */ /* 0x000fe2000f8e00ff */
[----:B------:R-:W-:Y:S01]  /*1e560*/  ULDC.64 UR4, c[0x0][0x418] ;  /* 0x0001060000047ab9 */ /* 0x000fe20000000a00 */
[----:B------:R-:W5:Y:S01]  /*1e570*/  @P0 LDG.E R34, desc[UR10][R2.64] ;  /* 0x0000000a02220981 */ /* 0x000f62000c1e1900 */
[----:B------:R-:W-:-:S03]  /*1e580*/  @P2 IADD3.X R7, R24, UR9, RZ, P3, !PT ;  /* 0x0000000918072c10 */ /* 0x000fc60009ffe4ff */
        /* <DEDUP_REMOVED lines=10> */
[----:B---3--:R0:W-:Y:S01]  /*1e630*/  STL [R1+0x18], R8 ;  /* 0x0000180801007387 */ /* 0x0081e20000100800 */
[----:B------:R-:W-:-:S03]  /*1e640*/  IMAD.MOV.U32 R11, RZ, RZ, R8 ;  /* 0x000000ffff0b7224 */ /* 0x000fc600078e0008 */
[----:B--2---:R1:W-:Y:S01]  /*1e650*/  STL [R1+0xc], R12 ;  /* 0x00000c0c01007387 */ /* 0x0043e20000100800 */
[----:B0-----:R-:W-:Y:S01]  /*1e660*/  IMAD.U32 R8, RZ, RZ, UR4 ;  /* 0x00000004ff087e24 */ /* 0x001fe2000f8e00ff */
[----:B----4-:R-:W-:Y:S06]  /*1e670*/  @P2 BRA `(.L_x_2938) ;  /* 0x0000000000182947 */ /* 0x010fec0003800000 */
[----:B------:R-:W-:Y:S05]  /*1e680*/  @!P0 BRA `(.L_x_2938) ;  /* 0x0000000000148947 */ /* 0x000fea0003800000 */
[----:B------:R-:W-:Y:S02]  /*1e690*/  ULDC.64 UR4, c[0x0][0x208] ;  /* 0x0000820000047ab9 */ /* 0x000fe40000000a00 */
[----:B------:R-:W2:Y:S04]  /*1e6a0*/  LDG.E R10, desc[UR4][R2.64] ;  /* 0x00000004020a7981 */ /* 0x000ea8000c1e1900 */
[----:B------:R-:W2:Y:S02]  /*1e6b0*/  LDG.E R7, desc[UR4][R2.64+0x4] ;  /* 0x0000040402077981 */ /* 0x000ea4000c1e1900 */
[----:B--2---:R-:W-:-:S05]  /*1e6c0*/  IMAD.IADD R11, R7, 0x1, -R10 ;  /* 0x00000001070b7824 */ /* 0x004fca00078e0a0a */
[----:B------:R0:W-:Y:S02]  /*1e6d0*/  STL [R1+0x18], R11 ;  /* 0x0000180b01007387 */ /* 0x0001e40000100800 */
.L_x_2938:
[----:B------:R-:W-:Y:S01]  /*1e6e0*/  ULDC.64 UR4, c[0x0][0xa20] ;  /* 0x0002880000047ab9 */ /* 0x000fe20000000a00 */
[----:B------:R-:W-:Y:S01]  /*1e6f0*/  IMAD.MOV.U32 R32, RZ, RZ, R30 ;  /* 0x000000ffff207224 */ /* 0x000fe200078e001e */
[----:B------:R-:W-:-:S04]  /*1e700*/  ISETP.NE.U32.AND P0, PT, RZ, UR4, PT ;  /* 0x00000004ff007c0c */ /* 0x000fc8000bf05070 */
[----:B------:R-:W-:-:S13]  /*1e710*/  ISETP.NE.AND.EX P0, PT, RZ, UR5, PT, P0 ;  /* 0x00000005ff007c0c */ /* 0x000fda000bf05300 */
[----:B------:R-:W-:Y:S05]  /*1e720*/  @!P0 BRA `(.L_x_2939) ;  /* 0x0000000000148947 */ /* 0x000fea0003800000 */
[----:B------:R-:W-:Y:S01]  /*1e730*/  IADD3 R2, P0, R23, UR4, RZ ;  /* 0x0000000417027c10 */ /* 0x000fe2000ff1e0ff */
[----:B------:R-:W-:-:S03]  /*1e740*/  ULDC.64 UR6, c[0x0][0x208] ;  /* 0x0000820000067ab9 */ /* 0x000fc60000000a00 */
[----:B------:R-:W-:-:S05]  /*1e750*/  IADD3.X R3, R24, UR5, RZ, P0, !PT ;  /* 0x0000000518037c10 */ /* 0x000fca00087fe4ff */
[----:B------:R2:W5:Y:S01]  /*1e760*/  LDG.E R8, desc[UR6][R2.64] ;  /* 0x0000000602087981 */ /* 0x000562000c1e1900 */
[----:B------:R-:W-:Y:S05]  /*1e770*/  BRA `(.L_x_2940) ;  /* 0x0000000000287947 */ /* 0x000fea0003800000 */
.L_x_2939:
[----:B------:R-:W-:Y:S02]  /*1e780*/  ULDC.64 UR4, c[0x0][0xa08] ;  /* 0x0002820000047ab9 */ /* 0x000fe40000000a00 */
[----:B------:R-:W-:-:S04]  /*1e790*/  ISETP.NE.U32.AND P0, PT, RZ, UR4, PT ;  /* 0x00000004ff007c0c */ /* 0x000fc8000bf05070 */
[----:B------:R-:W-:-:S13]  /*1e7a0*/  ISETP.NE.AND.EX P0, PT, RZ, UR5, PT, P0 ;  /* 0x00000005ff007c0c */ /* 0x000fda000bf05300 */
[----:B------:R-:W-:Y:S05]  /*1e7b0*/  @!P0 BRA `(.L_x_2940) ;  /* 0x0000000000188947 */ /* 0x000fea0003800000 */
[----:B------:R-:W2:Y:S01]  /*1e7c0*/  LDC.64 R2, c[0x0][0xa08] ;  /* 0x00028200ff027b82 */ /* 0x000ea20000000a00 */
[----:B------:R-:W-:Y:S01]  /*1e7d0*/  ULDC.64 UR4, c[0x0][0x208] ;  /* 0x0000820000047ab9 */ /* 0x000fe20000000a00 */
[----:B--2---:R-:W-:-:S05]  /*1e7e0*/  IMAD.WIDE R2, R32, 0x4, R2 ;  /* 0x0000000420027825 */ /* 0x004fca00078e0202 */
[----:B------:R-:W2:Y:S04]  /*1e7f0*/  LDG.E R8, desc[UR4][R2.64] ;  /* 0x0000000402087981 */ /* 0x000ea8000c1e1900 */
[----:B------:R-:W2:Y:S02]  /*1e800*/  LDG.E R7, desc[UR4][R2.64+0x4] ;  /* 0x0000040402077981 */ /* 0x000ea4000c1e1900 */
[----:B--2---:R-:W-:-:S07]  /*1e810*/  IMAD.IADD R8, R7, 0x1, -R8 ;  /* 0x0000000107087824 */ /* 0x004fce00078e0a08 */
.L_x_2940:
[----:B------:R-:W-:Y:S01]  /*1e820*/  ULDC.64 UR4, c[0x0][0x208] ;  /* 0x0000820000047ab9 */ /* 0x000fe20000000a00 */
[----:B--2---:R-:W2:Y:S01]  /*1e830*/  LDC R3, c[0x0][0x448] ;  /* 0x00011200ff037b82 */ /* 0x004ea20000000800 */
[----:B------:R-:W3:Y:S04]  /*1e840*/  @P1 LDG.E R2, desc[UR4][R4.64] ;  /* 0x0000000404021981 */ /* 0x000ee8000c1e1900 */
[----:B------:R4:W3:Y:S01]  /*1e850*/  @P1 LDG.E R9, desc[UR4][R4.64+0x4] ;  /* 0x0000040404091981 */ /* 0x0008e2000c1e1900 */
[----:B------:R-:W-:Y:S01]  /*1e860*/  BSSY B0, `(.L_x_2941) ;  /* 0x0000166000007945 */ /* 0x000fe20003800000 */
[----:B----45:R-:W-:Y:S01]  /*1e870*/  IMAD.IADD R5, R8, 0x1, -R12 ;  /* 0x0000000108057824 */ /* 0x030fe200078e0a0c */
[----:B--2---:R-:W-:-:S13]  /*1e880*/  ISETP.NE.AND P0, PT, R3, 0x1, PT ;  /* 0x000000010300780c */ /* 0x004fda0003f05270 */
[----:B------:R-:W2:Y:S08]  /*1e890*/  @P0 LDC R7, c[0x0][0x44c] ;  /* 0x00011300ff070b82 */ /* 0x000eb00000000800 */
[----:B------:R-:W4:Y:S01]  /*1e8a0*/  @P0 LDC R3, c[0x0][0x450] ;  /* 0x00011400ff030b82 */ /* 0x000f220000000800 */
[----:B---3--:R-:W-:Y:S02]  /*1e8b0*/  @P1 IMAD.IADD R6, R9, 0x1, -R2 ;  /* 0x0000000109061824 */ /* 0x008fe400078e0a02 */
[----:B------:R-:W-:-:S02]  /*1e8c0*/  IMAD.SHL.U32 R2, R17, 0x80, RZ ;  /* 0x0000008011027824 */ /* 0x000fc400078e00ff */
[----:B------:R-:W-:Y:S02]  /*1e8d0*/  IMAD.IADD R4, R5, 0x1, R6 ;  /* 0x0000000105047824 */ /* 0x000fe400078e0206 */
[----:B------:R-:W-:-:S03]  /*1e8e0*/  VIADD R2, R2, 0x7f ;  /* 0x0000007f02027836 */ /* 0x000fc60000000000 */
[----:B------:R3:W-:Y:S01]  /*1e8f0*/  STL [R1+0x8], R4 ;  /* 0x0000080401007387 */ /* 0x0007e20000100800 */
[----:B--2---:R-:W-:-:S04]  /*1e900*/  @P0 IMAD.HI.U32 R10, R2, R7, RZ ;  /* 0x00000007020a0227 */ /* 0x004fc800078e00ff */
[----:B------:R-:W-:Y:S01]  /*1e910*/  IMAD.MOV.U32 R7, RZ, RZ, R2 ;  /* 0x000000ffff077224 */ /* 0x000fe200078e0002 */
[----:B----4-:R-:W-:Y:S01]  /*1e920*/  @P0 SHF.R.U32.HI R7, RZ, R3, R10 ;  /* 0x00000003ff070219 */ /* 0x010fe2000001160a */
[----:B------:R-:W-:-:S04]  /*1e930*/  VIADD R2, R4, 0x5f ;  /* 0x0000005f04027836 */ /* 0x000fc80000000000 */
[----:B------:R-:W-:-:S05]  /*1e940*/  IMAD.HI R2, R2, 0x2aaaaaab, RZ ;  /* 0x2aaaaaab02027827 */ /* 0x000fca00078e02ff */
[----:B------:R-:W-:-:S04]  /*1e950*/  SHF.R.U32.HI R3, RZ, 0x1f, R2 ;  /* 0x0000001fff037819 */ /* 0x000fc80000011602 */
[----:B------:R-:W-:Y:S02]  /*1e960*/  LEA.HI.SX32 R3, R2, R3, 0x1c ;  /* 0x0000000302037211 */ /* 0x000fe400078fe2ff */
[----:B------:R-:W-:-:S05]  /*1e970*/  IADD3 R2, R4, 0x60, -R11 ;  /* 0x0000006004027810 */ /* 0x000fca0007ffe80b */
[----:B------:R-:W-:-:S04]  /*1e980*/  IMAD.IADD R7, R2, 0x1, R7 ;  /* 0x0000000102077824 */ /* 0x000fc800078e0207 */
[----:B------:R-:W-:-:S05]  /*1e990*/  IMAD.HI R7, R7, 0x2aaaaaab, RZ ;  /* 0x2aaaaaab07077827 */ /* 0x000fca00078e02ff */
[----:B---3--:R-:W-:-:S04]  /*1e9a0*/  SHF.R.U32.HI R4, RZ, 0x1f, R7 ;  /* 0x0000001fff047819 */ /* 0x008fc80000011607 */
[----:B------:R-:W-:-:S04]  /*1e9b0*/  LEA.HI.SX32 R4, R7, R4, 0x1c ;  /* 0x0000000407047211 */ /* 0x000fc800078fe2ff */
[----:B------:R-:W-:-:S05]  /*1e9c0*/  VIMNMX R4, R3, R4, PT ;  /* 0x0000000403047248 */ /* 0x000fca0003fe0100 */
[--C-:B------:R-:W-:Y:S02]  /*1e9d0*/  IMAD R7, R4, 0x60, -R5.reuse ;  /* 0x0000006004077824 */ /* 0x100fe400078e0a05 */
[----:B------:R-:W-:-:S03]  /*1e9e0*/  IMAD.MOV R5, RZ, RZ, -R5 ;  /* 0x000000ffff057224 */ /* 0x000fc600078e0a05 */
[----:B------:R-:W-:Y:S02]  /*1e9f0*/  VIMNMX R7, R7, R6, PT ;  /* 0x0000000607077248 */ /* 0x000fe40003fe0100 */
[----:B------:R-:W-:-:S04]  /*1ea00*/  VIMNMX R6, RZ, R5, !PT ;  /* 0x00000005ff067248 */ /* 0x000fc80007fe0100 */
[----:B------:R-:W-:-:S13]  /*1ea10*/  ISETP.GT.AND P0, PT, R7, R6, PT ;  /* 0x000000060700720c */ /* 0x000fda0003f04270 */
[----:B------:R-:W-:Y:S02]  /*1ea20*/  @P0 VIADD R4, R7, 0x5f ;  /* 0x0000005f07040836 */ /* 0x000fe40000000000 */
[----:B------:R-:W-:-:S04]  /*1ea30*/  IMAD.WIDE.U32 R6, R6, -0x55555555, RZ ;  /* 0xaaaaaaab06067825 */ /* 0x000fc800078e00ff */
[----:B------:R-:W-:Y:S01]  /*1ea40*/  @P0 IMAD.HI R4, R4, 0x2aaaaaab, RZ ;  /* 0x2aaaaaab04040827 */ /* 0x000fe200078e02ff */
[----:B------:R-:W-:-:S04]  /*1ea50*/  SHF.R.U32.HI R6, RZ, 0x6, R7 ;  /* 0x00000006ff067819 */ /* 0x000fc80000011607 */
[----:B------:R-:W-:Y:S01]  /*1ea60*/  @P0 SHF.R.U32.HI R7, RZ, 0x1f, R4 ;  /* 0x0000001fff070819 */ /* 0x000fe20000011604 */
[----:B------:R-:W-:-:S03]  /*1ea70*/  IMAD.MOV.U32 R5, RZ, RZ, R6 ;  /* 0x000000ffff057224 */ /* 0x000fc600078e0006 */
[----:B------:R-:W-:Y:S02]  /*1ea80*/  @P0 LEA.HI.SX32 R5, R4, R7, 0x1c ;  /* 0x0000000704050211 */ /* 0x000fe400078fe2ff */
[----:B------:R-:W-:Y:S02]  /*1ea90*/  PLOP3.LUT P0, PT, PT, PT, PT, 0x80, 0x0 ;  /* 0x000000000000781c */ /* 0x000fe40003f0f070 */
[----:B------:R-:W-:-:S13]  /*1eaa0*/  ISETP.GT.AND P2, PT, R5, R6, PT ;  /* 0x000000060500720c */ /* 0x000fda0003f44270 */
[----:B------:R-:W-:Y:S05]  /*1eab0*/  @!P2 BRA `(.L_x_2942) ;  /* 0x000000140000a947 */ /* 0x000fea0003800000 */
[----:B------:R-:W-:Y:S01]  /*1eac0*/  UMOV UR4, 0xffffffff ;  /* 0xffffffff00047882 */ /* 0x000fe20000000000 */
[----:B------:R-:W-:Y:S02]  /*1ead0*/  SEL R4, R32, RZ, !P1 ;  /* 0x000000ff20047207 */ /* 0x000fe40004800000 */
[----:B------:R-:W-:Y:S05]  /*1eae0*/  BRA.DIV UR4, `(.L_x_2943) ;  /* 0x0000006e04d07947 */ /* 0x000fea000b800000 */
[----:B------:R-:W2:Y:S02]  /*1eaf0*/  S2R R7, SR_TID.X ;  /* 0x0000000000077919 */ /* 0x000ea40000002100 */
[----:B--2---:R-:W-:-:S04]  /*1eb00*/  SHF.R.U32.HI R7, RZ, 0x5, R7 ;  /* 0x00000005ff077819 */ /* 0x004fc80000011607 */
[----:B------:R-:W-:-:S05]  /*1eb10*/  LOP3.LUT R7, R7, 0x3, RZ, 0xc0, !PT ;  /* 0x0000000307077812 */ /* 0x000fca00078ec0ff */
[----:B------:R2:W3:Y:S02]  /*1eb20*/  SHFL.IDX PT, R14, R7, RZ, 0x1f ;  /* 0x00001fff070e7589 */ /* 0x0004e400000e0000 */
.L_x_3108:
[----:B---3--:R-:W-:Y:S02]  /*1eb30*/  ISETP.NE.AND P0, PT, R14, RZ, PT ;  /* 0x000000ff0e00720c */ /* 0x008fe40003f05270 */
[----:B------:R-:W-:-:S11]  /*1eb40*/  PLOP3.LUT P6, PT, PT, PT, PT, 0x8, 0x0 ;  /* 0x000000000000781c */ /* 0x000fd60003fce170 */
[----:B------:R-:W-:Y:S05]  /*1eb50*/  @P0 BRA `(.L_x_2944) ;  /* 0x00000000000c0947 */ /* 0x000fea0003800000 */
[----:B------:R-:W-:-:S03]  /*1eb60*/  UMOV UR4, 0xffffffff ;  /* 0xffffffff00047882 */ /* 0x000fc60000000000 */
[----:B------:R-:W-:Y:S05]  /*1eb70*/  BRA.DIV UR4, `(.L_x_2945) ;  /* 0x0000006e04e07947 */ /* 0x000fea000b800000 */
[----:B------:R-:W-:-:S13]  /*1eb80*/  ELECT P6, URZ, PT ;  /* 0x00000000003f782f */ /* 0x000fda00038c0000 */
.L_x_2944:
[----:B--2---:R-:W2:Y:S01]  /*1eb90*/  LDL R7, [R1+0x28] ;  /* 0x0000280001077983 */ /* 0x004ea20000100800 */
[----:B------:R-:W-:Y:S01]  /*1eba0*/  BSSY B1, `(.L_x_2946) ;  /* 0x0000008000017945 */ /* 0x000fe20003800000 */
[----:B--2---:R-:W-:-:S05]  /*1ebb0*/  VIADD R7, R7, 0x1 ;  /* 0x0000000107077836 */ /* 0x004fca0000000000 */
[----:B------:R-:W-:-:S04]  /*1ebc0*/  LEA.HI R8, R7, R7, RZ, 0x1 ;  /* 0x0000000707087211 */ /* 0x000fc800078f08ff */
[----:B------:R-:W-:-:S05]  /*1ebd0*/  LOP3.LUT R8, R8, 0xfffffffe, RZ, 0xc0, !PT ;  /* 0xfffffffe08087812 */ /* 0x000fca00078ec0ff */
[----:B------:R-:W-:-:S05]  /*1ebe0*/  IMAD.IADD R7, R7, 0x1, -R8 ;  /* 0x0000000107077824 */ /* 0x000fca00078e0a08 */
[----:B------:R-:W-:-:S04]  /*1ebf0*/  SHF.L.U32 R7, R7, 0x1f, RZ ;  /* 0x0000001f07077819 */ /* 0x000fc800000006ff */
[----:B------:R-:W2:Y:S02]  /*1ec00*/  SYNCS.PHASECHK.TRANS64.TRYWAIT P0, [R22+URZ+0x30820], R7 ;  /* 0x03082007160075a7 */ /* 0x000ea4000800017f */
[----:B--2---:R-:W-:Y:S05]  /*1ec10*/  @!P0 BRA `(.L_x_2947) ;  /* 0x0000006c00d88947 */ /* 0x004fea0003800000 */
.L_x_3111:
[----:B------:R-:W-:Y:S05]  /*1ec20*/  BSYNC B1 ;  /* 0x0000000000017941 */ /* 0x000fea0003800000 */
.L_x_2946:
[----:B------:R-:W-:Y:S04]  /*1ec30*/  BSSY B1, `(.L_x_2948) ;  /* 0x000008b000017945 */ /* 0x000fe80003800000 */
[----:B------:R-:W-:Y:S05]  /*1ec40*/  @!P6 BRA `(.L_x_2949) ;  /* 0x000000080024e947 */ /* 0x000fea0003800000 */
[----:B0-----:R-:W-:Y:S01]  /*1ec50*/  IMAD R11, R27, 0x8, R22 ;  /* 0x000000081b0b7824 */ /* 0x001fe200078e0216 */
[----:B------:R-:W-:Y:S01]  /*1ec60*/  SHF.L.U32 R10, R29, 0x1f, RZ ;  /* 0x0000001f1d0a7819 */ /* 0x000fe200000006ff */
[----:B------:R-:W0:Y:S01]  /*1ec70*/  S2R R8, SR_TID.X ;  /* 0x0000000000087919 */ /* 0x000e220000002100 */
[----:B------:R-:W-:Y:S02]  /*1ec80*/  BSSY B2, `(.L_x_2950) ;  /* 0x0000005000027945 */ /* 0x000fe40003800000 */
[----:B------:R-:W3:Y:S01]  /*1ec90*/  SYNCS.PHASECHK.TRANS64.TRYWAIT P0, [R11+URZ+0x308a0], R10 ;  /* 0x0308a00a0b0075a7 */ /* 0x000ee2000800017f */
[----:B0-----:R-:W-:-:S04]  /*1eca0*/  LOP3.LUT R8, R8, 0x7f, RZ, 0xc0, !PT ;  /* 0x0000007f08087812 */ /* 0x001fc800078ec0ff */
[----:B------:R-:W-:Y:S01]  /*1ecb0*/  ISETP.NE.AND P1, PT, R8, RZ, PT ;  /* 0x000000ff0800720c */ /* 0x000fe20003f25270 */
[----:B---3--:R-:W-:-:S12]  /*1ecc0*/  @!P0 BRA `(.L_x_2951) ;  /* 0x0000006c00c08947 */ /* 0x008fd80003800000 */
.L_x_3112:
[----:B------:R-:W-:Y:S05]  /*1ecd0*/  BSYNC B2 ;  /* 0x0000000000027941 */ /* 0x000fea0003800000 */
.L_x_2950:
[----:B------:R-:W-:Y:S04]  /*1ece0*/  BSSY B2, `(.L_x_2952) ;  /* 0x0000009000027945 */ /* 0x000fe80003800000 */
[----:B------:R-:W-:Y:S05]  /*1ecf0*/  @P1 BRA `(.L_x_2953) ;  /* 0x00000000001c1947 */ /* 0x000fea0003800000 */
[----:B------:R-:W3:Y:S01]  /*1ed00*/  S2R R8, SR_TID.X ;  /* 0x0000000000087919 */ /* 0x000ee20000002100 */
[----:B--2---:R-:W-:-:S04]  /*1ed10*/  IMAD.MOV.U32 R7, RZ, RZ, 0x9000 ;  /* 0x00009000ff077424 */ /* 0x004fc800078e00ff */
[----:B------:R4:W-:Y:S01]  /*1ed20*/  SYNCS.ARRIVE.TRANS64 RZ, [R11+URZ+0x30890], R7 ;  /* 0x030890070bff79a7 */ /* 0x0009e2000800003f */
[----:B---3--:R-:W-:-:S04]  /*1ed30*/  LOP3.LUT R8, R8, 0x1f, RZ, 0xc0, !PT ;  /* 0x0000001f08087812 */ /* 0x008fc800078ec0ff */
[----:B------:R-:W-:-:S13]  /*1ed40*/  ISETP.NE.AND P0, PT, R8, RZ, PT ;  /* 0x000000ff0800720c */ /* 0x000fda0003f05270 */
[----:B----4-:R-:W-:Y:S05]  /*1ed50*/  @!P0 BRA `(.L_x_2953) ;  /* 0x0000000000048947 */ /* 0x010fea0003800000 */
[----:B------:R-:W-:Y:S01]  /*1ed60*/  BPT.TRAP 0x1 ;  /* 0x000000040000795c */ /* 0x000fe20000300000 */
.L_x_2953:
[----:B------:R-:W-:Y:S05]  /*1ed70*/  BSYNC B2 ;  /* 0x0000000000027941 */ /* 0x000fea0003800000 */
.L_x_2952:
        /* <DEDUP_REMOVED lines=8> */
[----:B--2---:R-:W-:Y:S01]  /*1ee00*/  VIADD R7, R11, 0x30890 ;  /* 0x000308900b077836 */ /* 0x004fe20000000000 */
[----:B------:R-:W-:Y:S01]  /*1ee10*/  UMOV UR6, 0x0 ;  /* 0x0000000000067882 */ /* 0x000fe20000000000 */
[----:B-1----:R-:W-:Y:S01]  /*1ee20*/  VIADD R12, R9, 0x1e400 ;  /* 0x0001e400090c7836 */ /* 0x002fe20000000000 */
[----:B------:R-:W-:-:S09]  /*1ee30*/  UMOV UR7, 0x12f00000 ;  /* 0x12f0000000077882 */ /* 0x000fd20000000000 */
.L_x_2954:
        /* <DEDUP_REMOVED lines=10> */
[----:B------:R-:W-:Y:S01]  /*1eee0*/  IMAD.MOV.U32 R15, RZ, RZ, 0x40 ;  /* 0x00000040ff0f7424 */ /* 0x000fe200078e00ff */
[----:B------:R-:W-:Y:S01]  /*1eef0*/  PLOP3.LUT P0, PT, PT, PT, PT, 0x80, 0x0 ;  /* 0x000000000000781c */ /* 0x000fe20003f0f070 */
[----:B------:R-:W-:Y:S01]  /*1ef00*/  VIADD R12, R9, 0x21400 ;  /* 0x00021400090c7836 */ /* 0x000fe20000000000 */
[----:B------:R-:W-:Y:S01]  /*1ef10*/  UMOV UR6, 0x0 ;  /* 0x0000000000067882 */ /* 0x000fe20000000000 */
[----:B------:R-:W-:Y:S01]  /*1ef20*/  UMOV UR7, 0x12f00000 ;  /* 0x12f0000000077882 */ /* 0x000fe20000000000 */
[----:B------:R-:W-:-:S15]  /*1ef30*/  R2UR UR10, R15 ;  /* 0x000000000f0a72ca */ /* 0x000fde00000e0000 */
.L_x_2955:
        /* <DEDUP_REMOVED lines=16> */
.L_x_2956:
        /* <DEDUP_REMOVED lines=10> */
[----:B------:R-:W1:Y:S01]  /*1f0e0*/  SYNCS.PHASECHK.TRANS64.TRYWAIT P0, [R11+URZ+0x308c0], R10 ;  /* 0x0308c00a0b0075a7 */ /* 0x000e62000800017f */
[----:B------:R-:W-:Y:S04]  /*1f0f0*/  BSSY B2, `(.L_x_2957) ;  /* 0x0000002000027945 */ /* 0x000fe80003800000 */
[----:B-1----:R-:W-:Y:S05]  /*1f100*/  @!P0 BRA `(.L_x_2958) ;  /* 0x0000006800c48947 */ /* 0x002fea0003800000 */
.L_x_3113:
[----:B------:R-:W-:Y:S05]  /*1f110*/  BSYNC B2 ;  /* 0x0000000000027941 */ /* 0x000fea0003800000 */
.L_x_2957:
        /* <DEDUP_REMOVED lines=11> */
.L_x_2960:
[----:B------:R-:W-:Y:S05]  /*1f1d0*/  BSYNC B2 ;  /* 0x0000000000027941 */ /* 0x000fea0003800000 */
.L_x_2959:
        /* <DEDUP_REMOVED lines=8> */
.L_x_2961:
        /* <DEDUP_REMOVED lines=15> */
.L_x_2962:
        /* <DEDUP_REMOVED lines=15> */
.L_x_2963:
        /* <DEDUP_REMOVED lines=9> */
[----:B---3--:R-:W-:Y:S05]  /*1f4d0*/  @P0 BRA.U.ANY `(.L_x_2963) ;  /* 0xfffffffd00d80947 */ /* 0x008fea000393ffff */
.L_x_2949:
[----:B------:R-:W-:Y:S05]  /*1f4e0*/  BSYNC B1 ;  /* 0x0000000000017941 */ /* 0x000fea0003800000 */
.L_x_2948:
[----:B0-----:R-:W-:Y:S01]  /*1f4f0*/  VIADD R11, R5, 0xfffffffe ;  /* 0xfffffffe050b7836 */ /* 0x001fe20000000000 */
        /* <DEDUP_REMOVED lines=8> */
.L_x_2980:
[----:B------:R-:W-:Y:S05]  /*1f580*/  YIELD ;  /* 0x0000000000007946 */ /* 0x000fea0003800000 */
[----:B------:R-:W-:Y:S04]  /*1f590*/  BSSY B1, `(.L_x_2964) ;  /* 0x000008a000017945 */ /* 0x000fe80003800000 */
[----:B------:R-:W-:Y:S05]  /*1f5a0*/  @!P6 BRA `(.L_x_2965) ;  /* 0x000000080020e947 */ /* 0x000fea0003800000 */
[----:B------:R-:W-:Y:S01]  /*1f5b0*/  IMAD R10, R27, 0x8, R22 ;  /* 0x000000081b0a7824 */ /* 0x000fe200078e0216 */
[----:B------:R-:W-:Y:S01]  /*1f5c0*/  SHF.L.U32 R9, R29, 0x1f, RZ ;  /* 0x0000001f1d097819 */ /* 0x000fe200000006ff */
[----:B------:R-:W0:Y:S01]  /*1f5d0*/  S2R R5, SR_TID.X ;  /* 0x0000000000057919 */ /* 0x000e220000002100 */
[----:B------:R-:W-:Y:S02]  /*1f5e0*/  BSSY B2, `(.L_x_2966) ;  /* 0x0000005000027945 */ /* 0x000fe40003800000 */
[----:B------:R-:W3:Y:S01]  /*1f5f0*/  SYNCS.PHASECHK.TRANS64.TRYWAIT P1, [R10+URZ+0x308a0], R9 ;  /* 0x0308a0090a0075a7 */ /* 0x000ee2000802017f */
[----:B0-----:R-:W-:-:S04]  /*1f600*/  LOP3.LUT R5, R5, 0x7f, RZ, 0xc0, !PT ;  /* 0x0000007f05057812 */ /* 0x001fc800078ec0ff */
[----:B------:R-:W-:Y:S01]  /*1f610*/  ISETP.NE.AND P2, PT, R5, RZ, PT ;  /* 0x000000ff0500720c */ /* 0x000fe20003f45270 */
[----:B---3--:R-:W-:-:S12]  /*1f620*/  @!P1 BRA `(.L_x_2967) ;  /* 0x0000006400909947 */ /* 0x008fd80003800000 */
.L_x_3114:
[----:B------:R-:W-:Y:S05]  /*1f630*/  BSYNC B2 ;  /* 0x0000000000027941 */ /* 0x000fea0003800000 */
.L_x_2966:
[----:B------:R-:W-:Y:S04]  /*1f640*/  BSSY B2, `(.L_x_2968) ;  /* 0x0000009000027945 */ /* 0x000fe80003800000 */
[----:B------:R-:W-:Y:S05]  /*1f650*/  @P2 BRA `(.L_x_2969) ;  /* 0x00000000001c2947 */ /* 0x000fea0003800000 */
[----:B--2---:R-:W2:Y:S01]  /*1f660*/  S2R R7, SR_TID.X ;  /* 0x0000000000077919 */ /* 0x004ea20000002100 */
[----:B------:R-:W-:-:S04]  /*1f670*/  IMAD.MOV.U32 R5, RZ, RZ, 0x9000 ;  /* 0x00009000ff057424 */ /* 0x000fc800078e00ff */
[----:B------:R3:W-:Y:S01]  /*1f680*/  SYNCS.ARRIVE.TRANS64 RZ, [R10+URZ+0x30890], R5 ;  /* 0x030890050aff79a7 */ /* 0x0007e2000800003f */
[----:B--2---:R-:W-:-:S04]  /*1f690*/  LOP3.LUT R7, R7, 0x1f, RZ, 0xc0, !PT ;  /* 0x0000001f07077812 */ /* 0x004fc800078ec0ff */
[----:B------:R-:W-:-:S13]  /*1f6a0*/  ISETP.NE.AND P1, PT, R7, RZ, PT ;  /* 0x000000ff0700720c */ /* 0x000fda0003f25270 */
[----:B---3--:R-:W-:Y:S05]  /*1f6b0*/  @!P1 BRA `(.L_x_2969) ;  /* 0x0000000000049947 */ /* 0x008fea0003800000 */
[----:B------:R-:W-:Y:S01]  /*1f6c0*/  BPT.TRAP 0x1 ;  /* 0x000000040000795c */ /* 0x000fe20000300000 */
.L_x_2969:
[----:B------:R-:W-:Y:S05]  /*1f6d0*/  BSYNC B2 ;  /* 0x0000000000027941 */ /* 0x000fea0003800000 */
.L_x_2968:
[----:B------:R-:W-:Y:S01]  /*1f6e0*/  IMAD.MOV.U32 R14, RZ, RZ, RZ ;  /* 0x000000ffff0e7224 */ /* 0x000fe200078e00ff */
[----:B------:R-:W-:Y:S01]  /*1f6f0*/  UIADD3 UR4, UP0, UR38, 0x570, URZ ;  /* 0x0000057026047890 */ /* 0x000fe2000ff1e03f */
[----:B------:R-:W-:Y:S01]  /*1f700*/  IMAD R8, R27, 0x9000, R22 ;  /* 0x000090001b087824 */ /* 0x000fe200078e0216 */
[----:B------:R-:W-:Y:S01]  /*1f710*/  PLOP3.LUT P1, PT, PT, PT, PT, 0x80, 0x0 ;  /* 0x000000000000781c */ /* 0x000fe20003f2f070 */
[----:B--2---:R-:W-:Y:S01]  /*1f720*/  IMAD R7, R11, 0x60, R0 ;  /* 0x000000600b077824 */ /* 0x004fe200078e0200 */
[----:B------:R-:W-:Y:S01]  /*1f730*/  R2UR UR10, R14 ;  /* 0x000000000e0a72ca */ /* 0x000fe200000e0000 */
[----:B------:R-:W-:Y:S01]  /*1f740*/  VIADD R5, R10, 0x30890 ;  /* 0x000308900a057836 */ /* 0x000fe20000000000 */
[----:B------:R-:W-:Y:S01]  /*1f750*/  UIADD3.X UR5, URZ, UR39, URZ, UP0, !UPT ;  /* 0x000000273f057290 */ /* 0x000fe200087fe43f */
[----:B-1----:R-:W-:Y:S01]  /*1f760*/  VIADD R12, R8, 0x1e400 ;  /* 0x0001e400080c7836 */ /* 0x002fe20000000000 */
[----:B------:R-:W-:Y:S01]  /*1f770*/  UMOV UR6, 0x0 ;  /* 0x0000000000067882 */ /* 0x000fe20000000000 */
[----:B------:R-:W-:-:S10]  /*1f780*/  UMOV UR7, 0x12f00000 ;  /* 0x12f0000000077882 */ /* 0x000fd40000000000 */
.L_x_2970:
        /* <DEDUP_REMOVED lines=16> */
.L_x_2971:
        /* <DEDUP_REMOVED lines=16> */
.L_x_2972:
        /* <DEDUP_REMOVED lines=13> */
.L_x_3115:
[----:B------:R-:W-:Y:S05]  /*1fa60*/  BSYNC B2 ;  /* 0x0000000000027941 */ /* 0x000fea0003800000 */
.L_x_2973:
        /* <DEDUP_REMOVED lines=11> */
.L_x_2976:
[----:B------:R-:W-:Y:S05]  /*1fb20*/  BSYNC B2 ;  /* 0x0000000000027941 */ /* 0x000fea0003800000 */
.L_x_2975:
        /* <DEDUP_REMOVED lines=8> */
.L_x_2977:
        /* <DEDUP_REMOVED lines=15> */
.L_x_2978:
        /* <DEDUP_REMOVED lines=15> */
.L_x_2979:
        /* <DEDUP_REMOVED lines=10> */
.L_x_2965:
[----:B------:R-:W-:Y:S05]  /*1fe30*/  BSYNC B1 ;  /* 0x0000000000017941 */ /* 0x000fea0003800000 */
.L_x_2964:
        /* <DEDUP_REMOVED lines=8> */
.L_x_2942:
[----:B------:R-:W-:Y:S05]  /*1fec0*/  BSYNC B0 ;  /* 0x0000000000007941 */ /* 0x000fea0003800000 */
.L_x_2941:
[----:B------:R-:W3:Y:S01]  /*1fed0*/  LDC R0, c[0x0][0x448] ;  /* 0x00011200ff007b82 */ /* 0x000ee20000000800 */
[----:B------:R-:W-:Y:S01]  /*1fee0*/  LEA R5, R17, 0x7f, 0x7 ;  /* 0x0000007f11057811 */ /* 0x000fe200078e38ff */
[----:B------:R-:W-:Y:S05]  /*1fef0*/  @!P0 WARPSYNC.ALL ;  /* 0x0000000000008948 */ /* 0x000fea0003800000 */
[----:B------:R-:W-:Y:S01]  /*1ff00*/  BSSY B7, `(.L_x_2981) ;  /* 0x0000393000077945 */ /* 0x000fe20003800000 */
[----:B------:R-:W-:Y:S01]  /*1ff10*/  @!P0 BAR.SYNC.DEFER_BLOCKING 0xc, 0x180 ;  /* 0x0306000000008b1d */ /* 0x000fe20000010000 */
[----:B---3--:R-:W-:-:S13]  /*1ff20*/  ISETP.NE.AND P1, PT, R0, 0x1, PT ;  /* 0x000000010000780c */ /* 0x008fda0003f25270 */
[----:B------:R-:W3:Y:S08]  /*1ff30*/  @P1 LDC R0, c[0x0][0x44c] ;  /* 0x00011300ff001b82 */ /* 0x000ef00000000800 */
[----:B--2---:R-:W2:Y:S01]  /*1ff40*/  @P1 LDC R7, c[0x0][0x450] ;  /* 0x00011400ff071b82 */ /* 0x004ea20000000800 */
[----:B---3--:R-:W-:-:S05]  /*1ff50*/  @P1 IMAD.HI.U32 R0, R5, R0, RZ ;  /* 0x0000000005001227 */ /* 0x008fca00078e00ff */
[----:B--2---:R-:W-:-:S05]  /*1ff60*/  @P1 SHF.R.U32.HI R5, RZ, R7, R0 ;  /* 0x00000007ff051219 */ /* 0x004fca0000011600 */
[----:B------:R-:W-:-:S04]  /*1ff70*/  IMAD.IADD R5, R2, 0x1, R5 ;  /* 0x0000000102057824 */ /* 0x000fc800078e0205 */
[----:B------:R-:W-:-:S05]  /*1ff80*/  IMAD.HI R5, R5, 0x2aaaaaab, RZ ;  /* 0x2aaaaaab05057827 */ /* 0x000fca00078e02ff */
[----:B------:R-:W-:-:S04]  /*1ff90*/  SHF.R.U32.HI R0, RZ, 0x1f, R5 ;  /* 0x0000001fff007819 */ /* 0x000fc80000011605 */
[----:B------:R-:W-:-:S04]  /*1ffa0*/  LEA.HI.SX32 R0, R5, R0, 0x1c ;  /* 0x0000000005007211 */ /* 0x000fc800078fe2ff */
[----:B------:R-:W-:-:S04]  /*1ffb0*/  VIMNMX R31, R3, R0, PT ;  /* 0x00000000031f7248 */ /* 0x000fc80003fe0100 */
[----:B------:R-:W-:Y:S01]  /*1ffc0*/  ISETP.GT.AND P0, PT, R31, RZ, PT ;  /* 0x000000ff1f00720c */ /* 0x000fe20003f04270 */
        /* <DEDUP_REMOVED lines=9> */
[----:B------:R-:W2:Y:S01]  /*20060*/  FLO.U32 R0, UR4 ;  /* 0x0000000400007d00 */ /* 0x000ea200080e0000 */
[----:B------:R-:W-:Y:S01]  /*20070*/  ULDC.64 UR6, c[0x0][0x208] ;  /* 0x0000820000067ab9 */ /* 0x000fe20000000a00 */
        /* <DEDUP_REMOVED lines=9> */
.L_x_2982:
        /* <DEDUP_REMOVED lines=11> */
[----:B------:R-:W-:Y:S02]  /*201c0*/  IMAD.U32 R6, RZ, RZ, UR8 ;  /* 0x00000008ff067e24 */ /* 0x000fe4000f8e00ff */
[----:B------:R-:W-:-:S02]  /*201d0*/  IMAD.U32 R7, RZ, RZ, UR9 ;  /* 0x00000009ff077e24 */ /* 0x000fc4000f8e00ff */
[----:B------:R-:W-:Y:S02]  /*201e0*/  IMAD.U32 R10, RZ, RZ, UR4 ;  /* 0x00000004ff0a7e24 */ /* 0x000fe4000f8e00ff */
[----:B0-----:R-:W-:Y:S02]  /*201f0*/  IMAD.U32 R11, RZ, RZ, UR5 ;  /* 0x00000005ff0b7e24 */ /* 0x001fe4000f8e00ff */
[----:B------:R-:W-:Y:S02]  /*20200*/  IMAD.MOV.U32 R8, RZ, RZ, 0x70 ;  /* 0x00000070ff087424 */ /* 0x000fe400078e00ff */
[----:B-1----:R-:W-:Y:S02]  /*20210*/  IMAD.MOV.U32 R12, RZ, RZ, 0x1 ;  /* 0x00000001ff0c7424 */ /* 0x002fe400078e00ff */
[----:B------:R-:W-:-:S07]  /*20220*/  IMAD.MOV.U32 R13, RZ, RZ, RZ ;  /* 0x000000ffff0d7224 */ /* 0x000fce00078e00ff */
[----:B------:R-:W-:-:S07]  /*20230*/  LEPC R20, `(.L_x_2985) ;  /* 0x000000001014794e */ /* 0x000fce0000000000 */
[----:B--2---:R-:W-:Y:S05]  /*20240*/  CALL.ABS.NOINC R2 ;  /* 0x0000000002007343 */ /* 0x004fea0003c00000 */
.L_x_2985:
[----:B------:R-:W-:Y:S05]  /*20250*/  BSYNC B6 ;  /* 0x0000000000067941 */ /* 0x000fea0003800000 */
.L_x_2984:
        /* <DEDUP_REMOVED lines=11> */
[----:B------:R-:W-:Y:S02]  /*20310*/  IMAD.U32 R6, RZ, RZ, UR8 ;  /* 0x00000008ff067e24 */ /* 0x000fe4000f8e00ff */
[----:B------:R-:W-:-:S02]  /*20320*/  IMAD.U32 R7, RZ, RZ, UR9 ;  /* 0x00000009ff077e24 */ /* 0x000fc4000f8e00ff */
[----:B------:R-:W-:Y:S02]  /*20330*/  IMAD.U32 R10, RZ, RZ, UR4 ;  /* 0x00000004ff0a7e24 */ /* 0x000fe4000f8e00ff */
[----:B0-----:R-:W-:Y:S02]  /*20340*/  IMAD.U32 R11, RZ, RZ, UR5 ;  /* 0x00000005ff0b7e24 */ /* 0x001fe4000f8e00ff */
[----:B------:R-:W-:Y:S02]  /*20350*/  IMAD.MOV.U32 R8, RZ, RZ, 0x70 ;  /* 0x00000070ff087424 */ /* 0x000fe400078e00ff */
[----:B-1----:R-:W-:Y:S02]  /*20360*/  IMAD.MOV.U32 R12, RZ, RZ, 0x1 ;  /* 0x00000001ff0c7424 */ /* 0x002fe400078e00ff */
[----:B--2---:R-:W-:-:S07]  /*20370*/  IMAD.MOV.U32 R13, RZ, RZ, RZ ;  /* 0x000000ffff0d7224 */ /* 0x004fce00078e00ff */
[----:B------:R-:W-:-:S07]  /*20380*/  LEPC R20, `(.L_x_2988) ;  /* 0x000000001014794e */ /* 0x000fce0000000000 */
[----:B---3--:R-:W-:Y:S05]  /*20390*/  CALL.ABS.NOINC R2 ;  /* 0x0000000002007343 */ /* 0x008fea0003c00000 */
.L_x_2988:
        /* <DEDUP_REMOVED lines=15> */
.L_x_2987:
[----:B------:R-:W-:Y:S05]  /*20490*/  BSYNC B6 ;  /* 0x0000000000067941 */ /* 0x000fea0003800000 */
.L_x_2986:
[----:B------:R-:W-:Y:S01]  /*204a0*/  IMAD.MOV.U32 R25, RZ, RZ, R31 ;  /* 0x000000ffff197224 */ /* 0x000fe200078e001f */
[----:B------:R-:W-:Y:S01]  /*204b0*/  ULDC.64 UR4, c[0x0][0x9f8] ;  /* 0x00027e0000047ab9 */ /* 0x000fe20000000a00 */
[----:B------:R-:W2:Y:S01]  /*204c0*/  LDL R31, [R1+0x8] ;  /* 0x00000800011f7983 */ /* 0x000ea20000100800 */
[----:B------:R-:W-:-:S03]  /*204d0*/  ISETP.NE.U32.AND P0, PT, RZ, UR4, PT ;  /* 0x00000004ff007c0c */ /* 0x000fc6000bf05070 */
[----:B------:R-:W3:Y:S01]  /*204e0*/  LDL R21, [R1+0xc] ;  /* 0x00000c0001157983 */ /* 0x000ee20000100800 */
[----:B------:R-:W-:Y:S01]  /*204f0*/  ISETP.NE.AND.EX P0, PT, RZ, UR5, PT, P0 ;  /* 0x00000005ff007c0c */ /* 0x000fe2000bf05300 */
[----:B------:R-:W-:Y:S01]  /*20500*/  ULDC.64 UR6, c[0x0][0x208] ;  /* 0x0000820000067ab9 */ /* 0x000fe20000000a00 */
[----:B------:R-:W4:Y:S01]  /*20510*/  LDC R0, c[0x0][0x430] ;  /* 0x00010c00ff007b82 */ /* 0x000f220000000800 */
[----:B------:R-:W3:Y:S01]  /*20520*/  LDL.LU R8, [R1] ;  /* 0x0000000001087983 */ /* 0x000ee20000300800 */
[----:B------:R-:W0:Y:S09]  /*20530*/  S2R R20, SR_TID.X ;  /* 0x0000000000147919 */ /* 0x000e320000002100 */
[----:B------:R-:W-:Y:S01]  /*20540*/  @P0 IADD3 R2, P1, R23, UR4, RZ ;  /* 0x0000000417020c10 */ /* 0x000fe2000ff3e0ff */
[----:B------:R-:W-:Y:S01]  /*20550*/  VIADD R25, R25, 0xffffffff ;  /* 0xffffffff19197836 */ /* 0x000fe20000000000 */
[----:B------:R-:W-:-:S02]  /*20560*/  ULDC UR4, c[0x0][0x2f4] ;  /* 0x0000bd0000047ab9 */ /* 0x000fc40000000800 */
[----:B------:R-:W-:-:S05]  /*20570*/  @P0 IADD3.X R3, R24, UR5, RZ, P1, !PT ;  /* 0x0000000518030c10 */ /* 0x000fca0008ffe4ff */
[----:B------:R1:W3:Y:S01]  /*20580*/  @P0 LDG.E R32, desc[UR6][R2.64] ;  /* 0x0000000602200981 */ /* 0x0002e2000c1e1900 */
[----:B0-----:R-:W-:-:S04]  /*20590*/  LOP3.LUT R20, R20, 0x7f, RZ, 0xc0, !PT ;  /* 0x0000007f14147812 */ /* 0x001fc800078ec0ff */
[----:B------:R-:W-:Y:S02]  /*205a0*/  SHF.R.U32.HI R4, RZ, 0x3, R20 ;  /* 0x00000003ff047819 */ /* 0x000fe40000011614 */
[----:B------:R-:W0:Y:S01]  /*205b0*/  S2R R20, SR_TID.X ;  /* 0x0000000000147919 */ /* 0x000e220000002100 */
[----:B----4-:R-:W-:-:S13]  /*205c0*/  ISETP.NE.AND P1, PT, R0, 0x1, PT ;  /* 0x000000010000780c */ /* 0x010fda0003f25270 */
[----:B------:R-:W4:Y:S01]  /*205d0*/  @P1 LDC R6, c[0x0][0x438] ;  /* 0x00010e00ff061b82 */ /* 0x000f220000000800 */
[----:B0-----:R-:W-:-:S05]  /*205e0*/  IMAD.SHL.U32 R20, R20, 0x10, RZ ;  /* 0x0000001014147824 */ /* 0x001fca00078e00ff */
[----:B------:R-:W-:Y:S02]  /*205f0*/  LOP3.LUT R20, R4, 0x70, R20, 0xf8, !PT ;  /* 0x0000007004147812 */ /* 0x000fe400078ef814 */
[----:B------:R-:W0:Y:S03]  /*20600*/  @P1 LDC R4, c[0x0][0x434] ;  /* 0x00010d00ff041b82 */ /* 0x000e260000000800 */
[----:B------:R-:W-:Y:S01]  /*20610*/  IMAD R5, R25, 0x60, R20 ;  /* 0x0000006019057824 */ /* 0x000fe200078e0214 */
[----:B------:R-:W-:Y:S01]  /*20620*/  ISETP.GE.AND P3, PT, R33, UR4, PT ;  /* 0x0000000421007c0c */ /* 0x000fe2000bf66270 */
[----:B------:R-:W-:-:S03]  /*20630*/  UMOV UR5, 0xffffffff ;  /* 0xffffffff00057882 */ /* 0x000fc60000000000 */
[----:B--2---:R-:W-:-:S04]  /*20640*/  ISETP.GE.AND P0, PT, R5, R31, PT ;  /* 0x0000001f0500720c */ /* 0x004fc80003f06270 */
[----:B------:R-:W-:Y:S01]  /*20650*/  ISETP.GT.U32.OR P0, PT, R20, 0x5f, P0 ;  /* 0x0000005f1400780c */ /* 0x000fe20000704470 */
[----:B---3--:R-:W-:-:S04]  /*20660*/  IMAD.IADD R5, R5, 0x1, R21 ;  /* 0x0000000105057824 */ /* 0x008fc800078e0215 */
[----:B0-----:R-:W-:-:S08]  /*20670*/  @P1 IMAD.HI.U32 R7, R5, R4, RZ ;  /* 0x0000000405071227 */ /* 0x001fd000078e00ff */
[----:B-1----:R-:W0:Y:S01]  /*20680*/  @!P0 LDC.64 R2, c[0x0][0x428] ;  /* 0x00010a00ff028b82 */ /* 0x002e220000000a00 */
[----:B------:R-:W-:Y:S01]  /*20690*/  IMAD.MOV.U32 R4, RZ, RZ, R5 ;  /* 0x000000ffff047224 */ /* 0x000fe200078e0005 */
[----:B----4-:R-:W-:-:S05]  /*206a0*/  @P1 SHF.R.U32.HI R4, RZ, R6, R7 ;  /* 0x00000006ff041219 */ /* 0x010fca0000011607 */
[----:B------:R-:W-:Y:S01]  /*206b0*/  IMAD.MOV R6, RZ, RZ, -R4 ;  /* 0x000000ffff067224 */ /* 0x000fe200078e0a04 */
[----:B------:R-:W-:-:S03]  /*206c0*/  SHF.R.S32.HI R9, RZ, 0x1f, R32 ;  /* 0x0000001fff097819 */ /* 0x000fc60000011420 */
        /* <DEDUP_REMOVED lines=24> */
[----:B------:R-:W-:-:S04]  /*20850*/  @P1 LOP3.LUT R8, R8, 0x2, RZ, 0xfc, !PT ;  /* 0x0000000208081812 */ /* 0x000fc800078efcff */
[----:B------:R-:W-:Y:S01]  /*20860*/  @P0 LOP3.LUT R8, R8, 0x1, RZ, 0xfc, !PT ;  /* 0x0000000108080812 */ /* 0x000fe200078efcff */
[----:B------:R0:W-:Y:S04]  /*20870*/  STL [R1+0x10], R9 ;  /* 0x0000100901007387 */ /* 0x0001e80000100800 */
[----:B------:R0:W-:Y:S01]  /*20880*/  STL [R1], R8 ;  /* 0x0000000801007387 */ /* 0x0001e20000100800 */
[----:B------:R-:W-:Y:S05]  /*20890*/  BRA.DIV UR5, `(.L_x_2989) ;  /* 0x00000056051c7947 */ /* 0x000fea000b800000 */
.L_x_3118:
[----:B------:R-:W-:Y:S01]  /*208a0*/  SHF.R.S32.HI R31, RZ, 0x1f, R18 ;  /* 0x0000001fff1f7819 */ /* 0x000fe20000011412 */
[----:B------:R-:W-:Y:S06]  /*208b0*/  @!P2 BRA `(.L_x_2990) ;  /* 0x000000000004a947 */ /* 0x000fec0003800000 */
[----:B------:R-:W-:Y:S01]  /*208c0*/  BPT.TRAP 0x1 ;  /* 0x000000040000795c */ /* 0x000fe20000300000 */
.L_x_2990:
        /* <DEDUP_REMOVED lines=25> */
.L_x_3119:
[----:B------:R-:W-:Y:S05]  /*20a60*/  BSYNC B0 ;  /* 0x0000000000007941 */ /* 0x000fea0003800000 */
.L_x_2991:
        /* <DEDUP_REMOVED lines=33> */
[----:B------:R-:W-:Y:S01]  /*20c80*/  @P0 IMAD R8, R5, 0x2, R22 ;  /* 0x0000000205080824 */ /* 0x000fe200078e0216 */
[----:B------:R-:W-:Y:S02]  /*20c90*/  ULDC.64 UR4, c[0x0][0x208] ;  /* 0x0000820000047ab9 */ /* 0x000fe40000000a00 */
        /* <DEDUP_REMOVED lines=60> */
.L_x_3133:
[----:B------:R-:W-:Y:S01]  /*21060*/  ISETP.GE.AND P0, PT, R6, 0x51, PT ;  /* 0x000000510600780c */ /* 0x000fe20003f06270 */
[----:B------:R-:W-:-:S12]  /*21070*/  ULDC.64 UR4, c[0x0][0x208] ;  /* 0x0000820000047ab9 */ /* 0x000fd80000000a00 */
        /* <DEDUP_REMOVED lines=11> */
.L_x_2994:
[----:B------:R-:W-:Y:S02]  /*21130*/  PLOP3.LUT P1, PT, P1, P0, PT, 0xa2, 0x0 ;  /* 0x000000000000781c */ /* 0x000fe40000f21472 */
[----:B------:R-:W-:-:S08]  /*21140*/  @P0 R2UR P1, UR4, R7 ;  /* 0x00000000070402ca */ /* 0x000fd00000020000 */
[----:B------:R-:W-:-:S05]  /*21150*/  @P0 PLOP3.LUT P0, PT, P1, PT, PT, 0x80, 0x0 ;  /* 0x000000000000081c */ /* 0x000fca0000f0f070 */
[----:B------:R-:W-:Y:S01]  /*21160*/  @!P1 SYNCS.ARRIVE.TRANS64.RED.A0T1 RZ, [UR4+0x30830], RZ ;  /* 0x030830ffffff99a7 */ /* 0x000fe20008200404 */
[----:B------:R-:W-:Y:S07]  /*21170*/  @!P1 ARRIVES.LDGSTSBAR.64.TRANSCNT [UR4+0x30830] ;  /* 0x03083000ff0099b0 */ /* 0x000fee0008000a84 */
[----:B------:R-:W-:Y:S05]  /*21180*/  @P0 BRA.U.ANY `(.L_x_2994) ;  /* 0xfffffffd00e80947 */ /* 0x000fea000393ffff */
[----:B------:R-:W-:Y:S01]  /*21190*/  NOP ;  /* 0x0000000000007918 */ /* 0x000fe20000000000 */
[----:B------:R-:W-:-:S05]  /*211a0*/  IMAD.U32 R0, RZ, RZ, UR37 ;  /* 0x00000025ff007e24 */ /* 0x000fca000f8e00ff */
[----:B------:R-:W-:-:S13]  /*211b0*/  ISETP.NE.AND P2, PT, R0, 0x3, PT ;  /* 0x000000030000780c */ /* 0x000fda0003f45270 */
[----:B------:R-:W-:Y:S05]  /*211c0*/  @!P2 BRA `(.L_x_2995) ;  /* 0x000000000004a947 */ /* 0x000fea0003800000 */
[----:B------:R-:W-:Y:S01]  /*211d0*/  BPT.TRAP 0x1 ;  /* 0x000000040000795c */ /* 0x000fe20000300000 */
.L_x_2995:
        /* <DEDUP_REMOVED lines=37> */
.L_x_2997:
[----:B------:R-:W-:Y:S05]  /*21430*/  BSYNC B6 ;  /* 0x0000000000067941 */ /* 0x000fea0003800000 */
.L_x_2996:
[----:B------:R-:W2:Y:S01]  /*21440*/  LDL.LU R20, [R1+0x2c] ;  /* 0x00002c0001147983 */ /* 0x000ea20000300800 */
[----:B------:R-:W-:Y:S01]  /*21450*/  ULDC.64 UR4, c[0x0][0x2d8] ;  /* 0x0000b60000047ab9 */ /* 0x000fe20000000a00 */
[----:B-1----:R-:W1:Y:S02]  /*21460*/  LDC R7, c[0x0][0x448] ;  /* 0x00011200ff077b82 */ /* 0x002e640000000800 */
[----:B0-----:R-:W3:Y:S01]  /*21470*/  LDL.LU.64 R2, [R1+0x20] ;  /* 0x0000200001027983 */ /* 0x001ee20000300a00 */
[----:B------:R-:W-:-:S03]  /*21480*/  IMAD R0, R31, UR4, RZ ;  /* 0x000000041f007c24 */ /* 0x000fc6000f8e02ff */
[----:B------:R0:W5:Y:S01]  /*21490*/  LDL R10, [R1+0x18] ;  /* 0x00001800010a7983 */ /* 0x0001620000100800 */
[----:B------:R-:W-:-:S03]  /*214a0*/  IMAD R5, R18, UR5, R0 ;  /* 0x0000000512057c24 */ /* 0x000fc6000f8e0200 */
[----:B------:R0:W5:Y:S01]  /*214b0*/  LDL R8, [R1+0x4] ;  /* 0x0000040001087983 */ /* 0x0001620000100800 */
[----:B-1----:R-:W-:-:S13]  /*214c0*/  ISETP.NE.AND P0, PT, R7, 0x1, PT ;  /* 0x000000010700780c */ /* 0x002fda0003f05270 */
[----:B------:R-:W1:Y:S01]  /*214d0*/  @P0 LDC R6, c[0x0][0x44c] ;  /* 0x00011300ff060b82 */ /* 0x000e620000000800 */
[----:B---3--:R-:W-:Y:S02]  /*214e0*/  IMAD.MOV.U32 R3, RZ, RZ, R34 ;  /* 0x000000ffff037224 */ /* 0x008fe400078e0022 */
[----:B------:R-:W-:Y:S01]  /*214f0*/  IMAD.WIDE.U32 R2, R18, UR4, R2 ;  /* 0x0000000412027c25 */ /* 0x000fe2000f8e0002 */
[----:B------:R-:W-:-:S03]  /*21500*/  ULDC.64 UR4, c[0x0][0x2e0] ;  /* 0x0000b80000047ab9 */ /* 0x000fc60000000a00 */
[----:B------:R-:W-:Y:S02]  /*21510*/  IMAD.IADD R3, R3, 0x1, R5 ;  /* 0x0000000103037824 */ /* 0x000fe400078e0205 */
[----:B--2---:R-:W-:Y:S02]  /*21520*/  IMAD R5, R20, UR4, RZ ;  /* 0x0000000414057c24 */ /* 0x004fe4000f8e02ff */
[----:B------:R-:W2:Y:S01]  /*21530*/  S2R R20, SR_TID.X ;  /* 0x0000000000147919 */ /* 0x000ea20000002100 */
[----:B------:R-:W-:-:S04]  /*21540*/  IMAD.WIDE.U32 R2, R30, UR4, R2 ;  /* 0x000000041e027c25 */ /* 0x000fc8000f8e0002 */
[----:B------:R-:W-:Y:S01]  /*21550*/  IMAD R0, R30, UR5, R5 ;  /* 0x000000051e007c24 */ /* 0x000fe2000f8e0205 */
[----:B------:R-:W-:-:S03]  /*21560*/  ULDC.64 UR4, c[0x0][0x2d0] ;  /* 0x0000b40000047ab9 */ /* 0x000fc60000000a00 */
[----:B------:R-:W-:Y:S02]  /*21570*/  IMAD.IADD R3, R3, 0x1, R0 ;  /* 0x0000000103037824 */ /* 0x000fe400078e0200 */
[----:B------:R-:W3:Y:S01]  /*21580*/  @P0 LDC R0, c[0x0][0x450] ;  /* 0x00011400ff000b82 */ /* 0x000ee20000000800 */
[----:B--2---:R-:W-:-:S04]  /*21590*/  LOP3.LUT R20, R20, 0x7f, RZ, 0xc0, !PT ;  /* 0x0000007f14147812 */ /* 0x004fc800078ec0ff */
[----:B------:R-:W-:Y:S02]  /*215a0*/  SHF.R.U32.HI R21, RZ, 0x3, R20 ;  /* 0x00000003ff157819 */ /* 0x000fe40000011614 */
[----:B------:R-:W2:Y:S02]  /*215b0*/  S2R R20, SR_TID.X ;  /* 0x0000000000147919 */ /* 0x000ea40000002100 */
[----:B--2---:R-:W-:-:S05]  /*215c0*/  IMAD.SHL.U32 R20, R20, 0x10, RZ ;  /* 0x0000001014147824 */ /* 0x004fca00078e00ff */
[----:B------:R-:W-:-:S05]  /*215d0*/  LOP3.LUT R20, R21, 0x70, R20, 0xf8, !PT ;  /* 0x0000007015147812 */ /* 0x000fca00078ef814 */
[----:B------:R-:W-:-:S04]  /*215e0*/  IMAD R5, R17, 0x80, R20 ;  /* 0x0000008011057824 */ /* 0x000fc800078e0214 */
[----:B-1----:R-:W-:-:S04]  /*215f0*/  @P0 IMAD.HI.U32 R6, R5, R6, RZ ;  /* 0x0000000605060227 */ /* 0x002fc800078e00ff */
[----:B------:R-:W-:Y:S01]  /*21600*/  IMAD.MOV.U32 R4, RZ, RZ, R5 ;  /* 0x000000ffff047224 */ /* 0x000fe200078e0005 */
[----:B---3--:R-:W-:Y:S01]  /*21610*/  @P0 SHF.R.U32.HI R4, RZ, R0, R6 ;  /* 0x00000000ff040219 */ /* 0x008fe20000011606 */
[----:B------:R-:W1:Y:S04]  /*21620*/  S2R R20, SR_TID.X ;  /* 0x0000000000147919 */ /* 0x000e680000002100 */
        /* <DEDUP_REMOVED lines=25> */
[----:B-----5:R-:W-:Y:S01]  /*217c0*/  IMAD R5, R10, R7, RZ ;  /* 0x000000070a057224 */ /* 0x020fe200078e02ff */
[----:B------:R-:W-:Y:S01]  /*217d0*/  ULDC.64 UR4, c[0x0][0x208] ;  /* 0x0000820000047ab9 */ /* 0x000fe20000000a00 */
[----:B------:R-:W-:Y:S01]  /*217e0*/  IMAD R17, R17, 0x80, R9 ;  /* 0x0000008011117824 */ /* 0x000fe200078e0209 */
        /* <DEDUP_REMOVED lines=76> */
.L_x_3150:
[----:B-1----:R-:W-:Y:S01]  /*21cb0*/  VIADD R0, R17, 0x70 ;  /* 0x0000007011007836 */ /* 0x002fe20000000000 */
[----:B------:R-:W-:Y:S04]  /*21cc0*/  BSSY B0, `(.L_x_2999) ;  /* 0x000000c000007945 */ /* 0x000fe80003800000 */
[----:B------:R-:W-:-:S13]  /*21cd0*/  ISETP.GE.AND P2, PT, R0, R5, PT ;  /* 0x000000050000720c */ /* 0x000fda0003f46270 */
[----:B------:R-:W-:Y:S05]  /*21ce0*/  @P2 BRA `(.L_x_3000) ;  /* 0x0000000000242947 */ /* 0x000fea0003800000 */
[----:B--2---:R-:W-:Y:S01]  /*21cf0*/  LEA R2, P2, R33, R14, 0x1 ;  /* 0x0000000e21027211 */ /* 0x004fe200078408ff */
[----:B------:R-:W-:-:S04]  /*21d00*/  ULDC.64 UR4, c[0x0][0x208] ;  /* 0x0000820000047ab9 */ /* 0x000fc80000000a00 */
[----:B------:R-:W-:-:S05]  /*21d10*/  IMAD.X R3, RZ, RZ, R4, P2 ;  /* 0x000000ffff037224 */ /* 0x000fca00010e0604 */
[----:B------:R-:W-:Y:S01]  /*21d20*/  @!PT LDS RZ, [RZ] ;  /* 0x00000000fffff984 */ /* 0x000fe20000000800 */
[----:B------:R-:W-:Y:S01]  /*21d30*/  @!PT LDS RZ, [RZ] ;  /* 0x00000000fffff984 */ /* 0x000fe20000000800 */
[----:B------:R-:W-:Y:S01]  /*21d40*/  @!PT LDS RZ, [RZ] ;  /* 0x00000000fffff984 */ /* 0x000fe20000000800 */
[----:B------:R0:W-:Y:S04]  /*21d50*/  LDGSTS.E.BYPASS.LTC128B.128 [R8+0x15c00], desc[UR4][R2.64], !P3 ;  /* 0x15c0000002087fae */ /* 0x0001e8000d901d44 */
[----:B------:R0:W-:Y:S04]  /*21d60*/  LDGSTS.E.BYPASS.LTC128B.128 [R8+0x19c00], desc[UR4][R2.64+0x80], !P0 ;  /* 0x19c0008002087fae */ /* 0x0001e8000c101d44 */
[----:B------:R0:W-:Y:S02]  /*21d70*/  LDGSTS.E.BYPASS.LTC128B.128 [R8+0x1dc00], desc[UR4][R2.64+0x100], !P1 ;  /* 0x1dc0010002087fae */ /* 0x0001e4000c901d44 */
.L_x_3000:
[----:B------:R-:W-:Y:S05]  /*21d80*/  BSYNC B0 ;  /* 0x0000000000007941 */ /* 0x000fea0003800000 */
.L_x_2999:
[----:B------:R-:W-:Y:S01]  /*21d90*/  NOP ;  /* 0x0000000000007918 */ /* 0x000fe20000000000 */
[----:B------:R-:W-:-:S13]  /*21da0*/  PLOP3.LUT P0, PT, PT, PT, PT, 0x80, 0x0 ;  /* 0x000000000000781c */ /* 0x000fda0003f0f070 */
.L_x_3001:
        /* <DEDUP_REMOVED lines=18> */
.L_x_3151:
[----:B------:R-:W-:Y:S05]  /*21ed0*/  BSYNC B0 ;  /* 0x0000000000007941 */ /* 0x000fea0003800000 */
.L_x_3002:
[----:B------:R-:W3:Y:S01]  /*21ee0*/  LDL R0, [R1+0x1c] ;  /* 0x00001c0001007983 */ /* 0x000ee20000100800 */
[----:B------:R-:W-:Y:S01]  /*21ef0*/  BSSY B0, `(.L_x_3004) ;  /* 0x0000113000007945 */ /* 0x000fe20003800000 */
[----:B---3--:R-:W-:-:S13]  /*21f00*/  ISETP.GE.AND P0, PT, R0, 0x2, PT ;  /* 0x000000020000780c */ /* 0x008fda0003f06270 */
[----:B------:R-:W-:Y:S05]  /*21f10*/  @!P0 BRA `(.L_x_3005) ;  /* 0x0000001000408947 */ /* 0x000fea0003800000 */
[----:B------:R-:W-:Y:S01]  /*21f20*/  ULDC UR4, c[0x0][0x2f4] ;  /* 0x0000bd0000047ab9 */ /* 0x000fe20000000800 */
[----:B------:R-:W-:Y:S01]  /*21f30*/  VIADD R6, R0, 0xfffffffe ;  /* 0xfffffffe00067836 */ /* 0x000fe20000000000 */
[----:B------:R-:W-:Y:S01]  /*21f40*/  ISETP.GE.AND P3, PT, R33, UR4, PT ;  /* 0x0000000421007c0c */ /* 0x000fe2000bf66270 */
[----:B------:R-:W-:Y:S01]  /*21f50*/  IMAD.MOV.U32 R17, RZ, RZ, R28 ;  /* 0x000000ffff117224 */ /* 0x000fe200078e001c */
[----:B------:R-:W-:Y:S01]  /*21f60*/  ISETP.GE.AND P2, PT, R36, UR4, PT ;  /* 0x0000000424007c0c */ /* 0x000fe2000bf46270 */
[----:B------:R-:W-:Y:S01]  /*21f70*/  IMAD.MOV.U32 R10, RZ, RZ, R26 ;  /* 0x000000ffff0a7224 */ /* 0x000fe200078e001a */
[----:B------:R-:W-:Y:S01]  /*21f80*/  ISETP.GE.AND P1, PT, R35, UR4, PT ;  /* 0x0000000423007c0c */ /* 0x000fe2000bf26270 */
[----:B------:R-:W-:-:S12]  /*21f90*/  IMAD.MOV.U32 R30, RZ, RZ, R25 ;  /* 0x000000ffff1e7224 */ /* 0x000fd800078e0019 */
.L_x_3018:
[----:B------:R-:W3:Y:S01]  /*21fa0*/  LDL R4, [R1+0xc] ;  /* 0x00000c0001047983 */ /* 0x000ee20000100800 */
[----:B------:R-:W1:Y:S03]  /*21fb0*/  LDC R7, c[0x0][0x430] ;  /* 0x00010c00ff077b82 */ /* 0x000e660000000800 */
[----:B------:R-:W4:Y:S01]  /*21fc0*/  LDL R8, [R1+0x10] ;  /* 0x0000100001087983 */ /* 0x000f220000100800 */
        /* <DEDUP_REMOVED lines=10> */
[----:B------:R-:W-:Y:S01]  /*22070*/  IMAD.U32 R11, RZ, RZ, UR37 ;  /* 0x00000025ff0b7e24 */ /* 0x000fe2000f8e00ff */
[----:B------:R-:W-:Y:S01]  /*22080*/  ULDC.64 UR4, c[0x0][0x208] ;  /* 0x0000820000047ab9 */ /* 0x000fe20000000a00 */
[----:B------:R-:W-:Y:S02]  /*22090*/  VIADD R26, R10, 0x1 ;  /* 0x000000010a1a7836 */ /* 0x000fe40000000000 */
[----:B------:R-:W-:Y:S02]  /*220a0*/  IMAD.MOV.U32 R25, RZ, RZ, R6 ;  /* 0x000000ffff197224 */ /* 0x000fe400078e0006 */
[----:B---3--:R-:W-:-:S06]  /*220b0*/  IMAD R9, R6, 0x60, R4 ;  /* 0x0000006006097824 */ /* 0x008fcc00078e0204 */
[----:B------:R-:W4:Y:S01]  /*220c0*/  @!P4 LDC.64 R4, c[0x0][0x428] ;  /* 0x00010a00ff04cb82 */ /* 0x000f220000000a00 */
[----:B------:R-:W-:-:S04]  /*220d0*/  IMAD.IADD R9, R0, 0x1, R9 ;  /* 0x0000000100097824 */ /* 0x000fc800078e0209 */
[----:B0-----:R-:W-:-:S04]  /*220e0*/  @P0 IMAD.HI.U32 R2, R9, R2, RZ ;  /* 0x0000000209020227 */ /* 0x001fc800078e00ff */
[----:B------:R-:W-:Y:S01]  /*220f0*/  IMAD.MOV.U32 R0, RZ, RZ, R9 ;  /* 0x000000ffff007224 */ /* 0x000fe200078e0009 */
        /* <DEDUP_REMOVED lines=14> */
[----:B------:R-:W-:Y:S02]  /*221e0*/  ISETP.NE.AND P4, PT, R11, 0x3, PT ;  /* 0x000000030b00780c */ /* 0x000fe40003f85270 */
[C---:B------:R-:W-:Y:S01]  /*221f0*/  ISETP.NE.AND P0, PT, R26.reuse, 0x2, PT ;  /* 0x000000021a00780c */ /* 0x040fe20003f05270 */
[----:B------:R-:W-:Y:S05]  /*22200*/  YIELD ;  /* 0x0000000000007946 */ /* 0x000fea0003800000 */
[----:B------:R-:W-:Y:S02]  /*22210*/  SEL R28, RZ, 0x1, P0 ;  /* 0x00000001ff1c7807 */ /* 0x000fe40000000000 */
[----:B------:R-:W-:-:S02]  /*22220*/  SEL R26, R26, RZ, P0 ;  /* 0x000000ff1a1a7207 */ /* 0x000fc40000000000 */
[----:B------:R-:W-:Y:S01]  /*22230*/  LOP3.LUT R28, R17, R28, RZ, 0x3c, !PT ;  /* 0x0000001c111c7212 */ /* 0x000fe200078e3cff */
[----:B0-----:R-:W-:Y:S06]  /*22240*/  @!P4 BRA `(.L_x_3006) ;  /* 0x000000000004c947 */ /* 0x001fec0003800000 */
[----:B------:R-:W-:Y:S01]  /*22250*/  BPT.TRAP 0x1 ;  /* 0x000000040000795c */ /* 0x000fe20000300000 */
.L_x_3006:
[----:B------:R-:W-:Y:S01]  /*22260*/  IMAD R7, R26, 0x8, R22 ;  /* 0x000000081a077824 */ /* 0x000fe200078e0216 */
[----:B------:R-:W-:Y:S01]  /*22270*/  SHF.L.U32 R2, R28, 0x1f, RZ ;  /* 0x0000001f1c027819 */ /* 0x000fe200000006ff */
[----:B------:R-:W-:Y:S03]  /*22280*/  BSSY B1, `(.L_x_3007) ;  /* 0x0000003000017945 */ /* 0x000fe60003800000 */
[----:B------:R-:W0:Y:S02]  /*22290*/  SYNCS.PHASECHK.TRANS64.TRYWAIT P0, [R7+URZ+0x30840], R2 ;  /* 0x03084002070075a7 */ /* 0x000e24000800017f */
[----:B0-----:R-:W-:Y:S05]  /*222a0*/  @!P0 BRA `(.L_x_3008) ;  /* 0x0000004c00e88947 */ /* 0x001fea0003800000 */
.L_x_3152:
[----:B------:R-:W-:Y:S05]  /*222b0*/  BSYNC B1 ;  /* 0x0000000000017941 */ /* 0x000fea0003800000 */
.L_x_3007:
[----:B------:R-:W3:Y:S01]  /*222c0*/  LDL R3, [R1] ;  /* 0x0000000001037983 */ /* 0x000ee20000100800 */
[----:B------:R-:W-:Y:S01]  /*222d0*/  SHF.R.S32.HI R20, RZ, 0x1f, R9 ;  /* 0x0000001fff147819 */ /* 0x000fe20000011409 */
[----:B------:R-:W-:Y:S01]  /*222e0*/  ULDC.64 UR4, c[0x0][0x300] ;  /* 0x0000c00000047ab9 */ /* 0x000fe20000000a00 */
[----:B-----5:R-:W-:Y:S01]  /*222f0*/  SHF.R.S32.HI R21, RZ, 0x1f, R0 ;  /* 0x0000001fff157819 */ /* 0x020fe20000011400 */
[----:B------:R-:W-:Y:S02]  /*22300*/  IMAD R5, R26, 0x4800, R37 ;  /* 0x000048001a057824 */ /* 0x000fe400078e0225 */
[----:B------:R-:W-:-:S04]  /*22310*/  IMAD R4, R20, UR4, RZ ;  /* 0x0000000414047c24 */ /* 0x000fc8000f8e02ff */
[----:B------:R-:W-:Y:S01]  /*22320*/  IMAD R4, R9, UR5, R4 ;  /* 0x0000000509047c24 */ /* 0x000fe2000f8e0204 */
[C---:B---3--:R-:W-:Y:S02]  /*22330*/  LOP3.LUT P5, RZ, R3.reuse, 0x2, RZ, 0xc0, !PT ;  /* 0x0000000203ff7812 */ /* 0x048fe400078ac0ff */
        /* <DEDUP_REMOVED lines=18> */
[----:B------:R-:W3:Y:S01]  /*22460*/  LDL R3, [R1] ;  /* 0x0000000001037983 */ /* 0x000ee20000100800 */
[----:B------:R-:W-:Y:S01]  /*22470*/  IMAD.SHL.U32 R4, R33, 0x2, RZ ;  /* 0x0000000221047824 */ /* 0x000fe200078e00ff */
[----:B------:R-:W-:Y:S01]  /*22480*/  ULDC.64 UR4, c[0x0][0x208] ;  /* 0x0000820000047ab9 */ /* 0x000fe20000000a00 */
[----:B------:R-:W-:Y:S01]  /*22490*/  IMAD R5, R5, 0x2, R22 ;  /* 0x0000000205057824 */ /* 0x000fe200078e0216 */
[----:B------:R-:W0:Y:S04]  /*224a0*/  SHFL.IDX PT, R2, R8, RZ, 0x181f ;  /* 0x00181fff08027589 */ /* 0x000e2800000e0000 */
[----:B------:R-:W-:Y:S01]  /*224b0*/  SHFL.IDX PT, R34, R6, 0x2, 0x181f ;  /* 0x00581f0006227f89 */ /* 0x000fe200000e0000 */
[----:B0-----:R-:W-:Y:S02]  /*224c0*/  IADD3 R2, P0, R2, R4, RZ ;  /* 0x0000000402027210 */ /* 0x001fe40007f1e0ff */
[----:B---3--:R-:W-:-:S02]  /*224d0*/  LOP3.LUT P6, RZ, R3, 0x4, RZ, 0xc0, !PT ;  /* 0x0000000403ff7812 */ /* 0x008fc400078cc0ff */
        /* <DEDUP_REMOVED lines=33> */
[----:B-1-3--:R0:W3:Y:S02]  /*226f0*/  SHFL.IDX PT, R2, R8, 0x5, 0x181f ;  /* 0x00b81f0008027f89 */ /* 0x00a0e400000e0000 */
.L_x_3166:
[----:B------:R-:W4:Y:S01]  /*22700*/  LDL R3, [R1] ;  /* 0x0000000001037983 */ /* 0x000f220000100800 */
[----:B---3--:R-:W-:Y:S01]  /*22710*/  IADD3 R2, P0, R2, R4, RZ ;  /* 0x0000000402027210 */ /* 0x008fe20007f1e0ff */
[----:B------:R-:W-:Y:S01]  /*22720*/  ULDC.64 UR4, c[0x0][0x208] ;  /* 0x0000820000047ab9 */ /* 0x000fe20000000a00 */
[----:B----4-:R-:W-:-:S03]  /*22730*/  LOP3.LUT P6, RZ, R3, 0x4, RZ, 0xc0, !PT ;  /* 0x0000000403ff7812 */ /* 0x010fc600078cc0ff */
        /* <DEDUP_REMOVED lines=9> */
.L_x_3010:
[----:B------:R-:W-:Y:S02]  /*227d0*/  PLOP3.LUT P4, PT, P4, P0, PT, 0xa2, 0x0 ;  /* 0x000000000000781c */ /* 0x000fe40002781472 */
[----:B------:R-:W-:-:S08]  /*227e0*/  @P0 R2UR P4, UR4, R7 ;  /* 0x00000000070402ca */ /* 0x000fd00000080000 */
[----:B------:R-:W-:-:S05]  /*227f0*/  @P0 PLOP3.LUT P0, PT, P4, PT, PT, 0x80, 0x0 ;  /* 0x000000000000081c */ /* 0x000fca000270f070 */
[----:B------:R-:W-:Y:S01]  /*22800*/  @!P4 SYNCS.ARRIVE.TRANS64.RED.A0T1 RZ, [UR4+0x30830], RZ ;  /* 0x030830ffffffc9a7 */ /* 0x000fe20008200404 */
[----:B------:R-:W-:Y:S07]  /*22810*/  @!P4 ARRIVES.LDGSTSBAR.64.TRANSCNT [UR4+0x30830] ;  /* 0x03083000ff00c9b0 */ /* 0x000fee0008000a84 */
[----:B------:R-:W-:Y:S05]  /*22820*/  @P0 BRA.U.ANY `(.L_x_3010) ;  /* 0xfffffffd00e80947 */ /* 0x000fea000393ffff */
[----:B------:R-:W-:Y:S01]  /*22830*/  NOP ;  /* 0x0000000000007918 */ /* 0x000fe20000000000 */
[----:B-1----:R-:W-:-:S05]  /*22840*/  IMAD.U32 R2, RZ, RZ, UR37 ;  /* 0x00000025ff027e24 */ /* 0x002fca000f8e00ff */
[----:B------:R-:W-:-:S13]  /*22850*/  ISETP.NE.AND P5, PT, R2, 0x3, PT ;  /* 0x000000030200780c */ /* 0x000fda0003fa5270 */
[----:B------:R-:W-:Y:S05]  /*22860*/  @!P5 BRA `(.L_x_3011) ;  /* 0x000000000004d947 */ /* 0x000fea0003800000 */
[----:B------:R-:W-:Y:S01]  /*22870*/  BPT.TRAP 0x1 ;  /* 0x000000040000795c */ /* 0x000fe20000300000 */
.L_x_3011:
[----:B------:R1:W-:Y:S01]  /*22880*/  SYNCS.ARRIVE.TRANS64.A1T0 RZ, [R7+URZ+0x30830], RZ ;  /* 0x030830ff07ff79a7 */ /* 0x0003e2000810003f */
[----:B------:R-:W-:Y:S05]  /*22890*/  @!P5 BRA `(.L_x_3012) ;  /* 0x000000000004d947 */ /* 0x000fea0003800000 */
[----:B------:R-:W-:Y:S01]  /*228a0*/  BPT.TRAP 0x1 ;  /* 0x000000040000795c */ /* 0x000fe20000300000 */
.L_x_3012:
[----:B------:R-:W-:Y:S01]  /*228b0*/  SHF.L.U32 R2, R17, 0x1f, RZ ;  /* 0x0000001f11027819 */ /* 0x000fe200000006ff */
[----:B0-----:R-:W-:Y:S01]  /*228c0*/  IMAD R6, R10, 0x8, R22 ;  /* 0x000000080a067824 */ /* 0x001fe200078e0216 */
[----:B------:R-:W-:Y:S03]  /*228d0*/  BSSY B1, `(.L_x_3013) ;  /* 0x0000003000017945 */ /* 0x000fe60003800000 */
[----:B------:R-:W0:Y:S02]  /*228e0*/  SYNCS.PHASECHK.TRANS64.TRYWAIT P0, [R6+URZ+0x30860], R2 ;  /* 0x03086002060075a7 */ /* 0x000e24000800017f */
[----:B0-----:R-:W-:Y:S05]  /*228f0*/  @!P0 BRA `(.L_x_3014) ;  /* 0x00000050006c8947 */ /* 0x001fea0003800000 */
.L_x_3167:
[----:B------:R-:W-:Y:S05]  /*22900*/  BSYNC B1 ;  /* 0x0000000000017941 */ /* 0x000fea0003800000 */
.L_x_3013:
[----:B------:R-:W1:Y:S01]  /*22910*/  LDL R5, [R1+0x8] ;  /* 0x0000080001057983 */ /* 0x000e620000100800 */
[----:B------:R-:W3:Y:S01]  /*22920*/  S2R R3, SR_TID.X ;  /* 0x0000000000037919 */ /* 0x000ee20000002100 */
[----:B------:R-:W-:Y:S01]  /*22930*/  UMOV UR4, 0xffffffff ;  /* 0xffffffff00047882 */ /* 0x000fe20000000000 */
[----:B---3--:R-:W-:-:S04]  /*22940*/  LOP3.LUT R3, R3, 0x7f, RZ, 0xc0, !PT ;  /* 0x0000007f03037812 */ /* 0x008fc800078ec0ff */
[----:B------:R-:W-:Y:S01]  /*22950*/  SHF.R.U32.HI R3, RZ, 0x3, R3 ;  /* 0x00000003ff037819 */ /* 0x000fe20000011603 */
[----:B-1----:R-:W-:Y:S02]  /*22960*/  IMAD R7, R30, -0x60, R5 ;  /* 0xffffffa01e077824 */ /* 0x002fe400078e0205 */
[----:B------:R-:W-:Y:S02]  /*22970*/  IMAD R5, R10, 0x4800, R37 ;  /* 0x000048000a057824 */ /* 0x000fe400078e0225 */
[----:B------:R-:W-:Y:S01]  /*22980*/  IMAD.IADD R7, R7, 0x1, -R3 ;  /* 0x0000000107077824 */ /* 0x000fe200078e0a03 */
[----:B------:R-:W-:Y:S06]  /*22990*/  BRA.DIV UR4, `(.L_x_3015) ;  /* 0x0000005204587947 */ /* 0x000fec000b800000 */
[----:B0-----:R-:W0:Y:S01]  /*229a0*/  SHFL.IDX PT, R2, R23, RZ, 0x181f ;  /* 0x00181fff17027589 */ /* 0x001e2200000e0000 */
[----:B------:R-:W-:Y:S01]  /*229b0*/  IMAD R5, R5, 0x2, R22 ;  /* 0x0000000205057824 */ /* 0x000fe200078e0216 */
[----:B------:R-:W-:Y:S02]  /*229c0*/  ULDC.64 UR4, c[0x0][0x208] ;  /* 0x0000820000047ab9 */ /* 0x000fe40000000a00 */
[----:B------:R-:W1:Y:S04]  /*229d0*/  SHFL.IDX PT, R3, R24, RZ, 0x181f ;  /* 0x00181fff18037589 */ /* 0x000e6800000e0000 */
[----:B--2---:R-:W-:Y:S01]  /*229e0*/  SHFL.IDX PT, R14, R23, 0x5, 0x181f ;  /* 0x00b81f00170e7f89 */ /* 0x004fe200000e0000 */
        /* <DEDUP_REMOVED lines=49> */
.L_x_3181:
[----:B0-----:R-:W-:Y:S01]  /*22d00*/  IADD3 R2, P0, R14, R4, RZ ;  /* 0x000000040e027210 */ /* 0x001fe20007f1e0ff */
[----:B------:R-:W-:-:S04]  /*22d10*/  ULDC.64 UR4, c[0x0][0x208] ;  /* 0x0000820000047ab9 */ /* 0x000fc80000000a00 */
        /* <DEDUP_REMOVED lines=8> */
[----:B------:R-:W-:-:S13]  /*22da0*/  ISETP.LT.OR P0, PT, R7, 0x51, P1 ;  /* 0x000000510700780c */ /* 0x000fda0000f01670 */
[----:B------:R0:W-:Y:S01]  /*22db0*/  LDGSTS.E.BYPASS.LTC128B.128 [R5+0x8c00], desc[UR4][R2.64+0x100], !P0 ;  /* 0x08c0010002057fae */ /* 0x0001e2000c101d44 */
[----:B------:R-:W-:Y:S02]  /*22dc0*/  ULDC.64 UR4, c[0x0][0x328] ;  /* 0x0000ca0000047ab9 */ /* 0x000fe40000000a00 */
[----:B------:R-:W-:-:S04]  /*22dd0*/  IMAD R20, R20, UR4, RZ ;  /* 0x0000000414147c24 */ /* 0x000fc8000f8e02ff */
        /* <DEDUP_REMOVED lines=18> */
.L_x_3016:
        /* <DEDUP_REMOVED lines=11> */
.L_x_3017:
[C---:B------:R-:W-:Y:S01]  /*22fb0*/  ISETP.GT.AND P0, PT, R25.reuse, RZ, PT ;  /* 0x000000ff1900720c */ /* 0x040fe20003f04270 */
[----:B------:R0:W-:Y:S01]  /*22fc0*/  SYNCS.ARRIVE.TRANS64.A1T0 RZ, [R6+URZ+0x30850], RZ ;  /* 0x030850ff06ff79a7 */ /* 0x0001e2000810003f */
[----:B------:R-:W-:Y:S02]  /*22fd0*/  IMAD.MOV.U32 R17, RZ, RZ, R28 ;  /* 0x000000ffff117224 */ /* 0x000fe400078e001c */
[----:B------:R-:W-:Y:S02]  /*22fe0*/  IMAD.MOV.U32 R10, RZ, RZ, R26 ;  /* 0x000000ffff0a7224 */ /* 0x000fe400078e001a */
[----:B------:R-:W-:Y:S02]  /*22ff0*/  IMAD.MOV.U32 R30, RZ, RZ, R25 ;  /* 0x000000ffff1e7224 */ /* 0x000fe400078e0019 */
[----:B0-----:R-:W-:-:S05]  /*23000*/  VIADD R6, R25, 0xffffffff ;  /* 0xffffffff19067836 */ /* 0x001fca0000000000 */
[----:B------:R-:W-:Y:S05]  /*23010*/  @P0 BRA `(.L_x_3018) ;  /* 0xffffffec00e00947 */ /* 0x000fea000383ffff */
.L_x_3005:
[----:B------:R-:W-:Y:S05]  /*23020*/  BSYNC B0 ;  /* 0x0000000000007941 */ /* 0x000fea0003800000 */
.L_x_3004:
        /* <DEDUP_REMOVED lines=8> */
[----:B------:R-:W1:Y:S01]  /*230b0*/  FLO.U32 R0, UR4 ;  /* 0x0000000400007d00 */ /* 0x000e6200080e0000 */
[----:B------:R-:W-:Y:S01]  /*230c0*/  ULDC.64 UR6, c[0x0][0x208] ;  /* 0x0000820000067ab9 */ /* 0x000fe20000000a00 */
        /* <DEDUP_REMOVED lines=8> */
.L_x_3020:
[----:B------:R-:W-:Y:S05]  /*23150*/  BSYNC B0 ;  /* 0x0000000000007941 */ /* 0x000fea0003800000 */
.L_x_3019:
[----:B------:R-:W-:-:S05]  /*23160*/  IMAD.U32 R0, RZ, RZ, UR37 ;  /* 0x00000025ff007e24 */ /* 0x000fca000f8e00ff */
[----:B------:R-:W-:-:S13]  /*23170*/  ISETP.NE.AND P0, PT, R0, 0x3, PT ;  /* 0x000000030000780c */ /* 0x000fda0003f05270 */
[----:B------:R-:W-:Y:S05]  /*23180*/  @!P0 BRA `(.L_x_3021) ;  /* 0x0000000000048947 */ /* 0x000fea0003800000 */
[----:B------:R-:W-:Y:S01]  /*23190*/  BPT.TRAP 0x1 ;  /* 0x000000040000795c */ /* 0x000fe20000300000 */
.L_x_3021:
[----:B------:R-:W3:Y:S01]  /*231a0*/  LDL.LU R2, [R1+0x8] ;  /* 0x0000080001027983 */ /* 0x000ee20000300800 */
[----:B------:R-:W-:Y:S01]  /*231b0*/  IMAD R0, R26, 0x8, R22 ;  /* 0x000000081a007824 */ /* 0x000fe200078e0216 */
[----:B0-----:R-:W-:Y:S01]  /*231c0*/  SHF.L.U32 R3, R28, 0x1f, RZ ;  /* 0x0000001f1c037819 */ /* 0x001fe200000006ff */
[----:B------:R-:W-:Y:S03]  /*231d0*/  BSSY B0, `(.L_x_3022) ;  /* 0x0000004000007945 */ /* 0x000fe60003800000 */
[----:B------:R-:W0:Y:S01]  /*231e0*/  SYNCS.PHASECHK.TRANS64.TRYWAIT P0, [R0+URZ+0x30860], R3 ;  /* 0x03086003000075a7 */ /* 0x000e22000800017f */
[----:B---3--:R-:W-:Y:S01]  /*231f0*/  IMAD R6, R25, -0x60, R2 ;  /* 0xffffffa019067824 */ /* 0x008fe200078e0202 */
[----:B0-----:R-:W-:Y:S06]  /*23200*/  @!P0 BRA `(.L_x_3023) ;  /* 0x0000005000548947 */ /* 0x001fec0003800000 */
.L_x_3182:
[----:B------:R-:W-:Y:S05]  /*23210*/  BSYNC B0 ;  /* 0x0000000000007941 */ /* 0x000fea0003800000 */
.L_x_3022:
        /* <DEDUP_REMOVED lines=13> */
[----:B------:R-:W-:Y:S01]  /*232f0*/  ISETP.GE.AND P1, PT, R36, UR4, PT ;  /* 0x0000000424007c0c */ /* 0x000fe2000bf26270 */
[----:B------:R-:W-:Y:S01]  /*23300*/  ULDC.64 UR6, c[0x0][0x208] ;  /* 0x0000820000067ab9 */ /* 0x000fe20000000a00 */
        /* <DEDUP_REMOVED lines=51> */
.L_x_3196:
[C---:B------:R-:W-:Y:S01]  /*23640*/  ISETP.LT.OR P2, PT, R6.reuse, 0x51, P2 ;  /* 0x000000510600780c */ /* 0x040fe20001741670 */
[----:B------:R-:W-:Y:S01]  /*23650*/  ULDC.64 UR4, c[0x0][0x208] ;  /* 0x0000820000047ab9 */ /* 0x000fe20000000a00 */
        /* <DEDUP_REMOVED lines=12> */
.L_x_3025:
[----:B------:R-:W-:Y:S02]  /*23720*/  PLOP3.LUT P1, PT, P1, P0, PT, 0xa2, 0x0 ;  /* 0x000000000000781c */ /* 0x000fe40000f21472 */
[----:B------:R-:W-:-:S08]  /*23730*/  @P0 R2UR P1, UR4, R0 ;  /* 0x00000000000402ca */ /* 0x000fd00000020000 */
[----:B------:R-:W-:-:S05]  /*23740*/  @P0 PLOP3.LUT P0, PT, P1, PT, PT, 0x80, 0x0 ;  /* 0x000000000000081c */ /* 0x000fca0000f0f070 */
[----:B------:R-:W-:Y:S01]  /*23750*/  @!P1 SYNCS.ARRIVE.TRANS64.RED.A0T1 RZ, [UR4+0x30850], RZ ;  /* 0x030850ffffff99a7 */ /* 0x000fe20008200404 */
[----:B------:R-:W-:Y:S07]  /*23760*/  @!P1 ARRIVES.LDGSTSBAR.64.TRANSCNT [UR4+0x30850] ;  /* 0x03085000ff0099b0 */ /* 0x000fee0008000a84 */
[----:B------:R-:W-:Y:S05]  /*23770*/  @P0 BRA.U.ANY `(.L_x_3025) ;  /* 0xfffffffd00e80947 */ /* 0x000fea000393ffff */
[----:B------:R-:W-:Y:S01]  /*23780*/  NOP ;  /* 0x0000000000007918 */ /* 0x000fe20000000000 */
[----:B0-----:R-:W-:-:S05]  /*23790*/  IMAD.U32 R2, RZ, RZ, UR37 ;  /* 0x00000025ff027e24 */ /* 0x001fca000f8e00ff */
[----:B------:R-:W-:-:S13]  /*237a0*/  ISETP.NE.AND P2, PT, R2, 0x3, PT ;  /* 0x000000030200780c */ /* 0x000fda0003f45270 */
[----:B------:R-:W-:Y:S05]  /*237b0*/  @!P2 BRA `(.L_x_3026) ;  /* 0x000000000004a947 */ /* 0x000fea0003800000 */
[----:B------:R-:W-:Y:S01]  /*237c0*/  BPT.TRAP 0x1 ;  /* 0x000000040000795c */ /* 0x000fe20000300000 */
.L_x_3026:
[----:B------:R2:W-:Y:S01]  /*237d0*/  SYNCS.ARRIVE.TRANS64.A1T0 RZ, [R0+URZ+0x30850], RZ ;  /* 0x030850ff00ff79a7 */ /* 0x0005e2000810003f */
[----:B------:R-:W-:-:S05]  /*237e0*/  VIADD R26, R26, 0x1 ;  /* 0x000000011a1a7836 */ /* 0x000fca0000000000 */
[----:B------:R-:W-:-:S04]  /*237f0*/  ISETP.NE.AND P0, PT, R26, 0x2, PT ;  /* 0x000000021a00780c */ /* 0x000fc80003f05270 */
[----:B------:R-:W-:Y:S02]  /*23800*/  SEL R3, RZ, 0x1, P0 ;  /* 0x00000001ff037807 */ /* 0x000fe40000000000 */
[----:B------:R-:W-:Y:S02]  /*23810*/  SEL R26, R26, RZ, P0 ;  /* 0x000000ff1a1a7207 */ /* 0x000fe40000000000 */
[----:B--2---:R-:W-:-:S07]  /*23820*/  LOP3.LUT R28, R28, R3, RZ, 0x3c, !PT ;  /* 0x000000031c1c7212 */ /* 0x004fce00078e3cff */
.L_x_2983:
[----:B------:R-:W-:Y:S05]  /*23830*/  BSYNC B7 ;  /* 0x0000000000077941 */ /* 0x000fea0003800000 */
.L_x_2981:
[----:B------:R-:W2:Y:S02]  /*23840*/  LDL R0, [R1] ;  /* 0x0000000001007983 */ /* 0x000ea40000100800 */
[----:B--2---:R-:W-:-:S13]  /*23850*/  LOP3.LUT P0, RZ, R0, 0x20, RZ, 0xc0, !PT ;  /* 0x0000002000ff7812 */ /* 0x004fda000780c0ff */
[----:B------:R-:W-:Y:S05]  /*23860*/  @!P0 BRA `(.L_x_3027) ;  /* 0x0000000000248947 */ /* 0x000fea0003800000 */
[----:B------:R-:W-:Y:S05]  /*23870*/  WARPSYNC.ALL ;  /* 0x0000000000007948 */ /* 0x000fea0003800000 */
[----:B------:R-:W2:Y:S08]  /*23880*/  S2UR UR5, SR_CgaCtaId ;  /* 0x00000000000579c3 */ /* 0x000eb00000008800 */
[----:B------:R-:W-:Y:S06]  /*23890*/  BAR.SYNC.DEFER_BLOCKING 0x5, 0x180 ;  /* 0x0146000000007b1d */ /* 0x000fec0000010000 */
[----:B------:R-:W-:-:S02]  /*238a0*/  UMOV UR4, 0x400 ;  /* 0x0000040000047882 */ /* 0x000fc40000000000 */
[----:B--2---:R-:W-:-:S06]  /*238b0*/  ULEA UR4, UR5, UR4, 0x18 ;  /* 0x0000000405047291 */ /* 0x004fcc000f8ec03f */
[----:B------:R-:W-:-:S05]  /*238c0*/  IMAD.U32 R22, RZ, RZ, UR4 ;  /* 0x00000004ff167e24 */ /* 0x000fca000f8e00ff */
[----:B------:R2:W3:Y:S01]  /*238d0*/  LDS.128 R16, [R22+0x308d0] ;  /* 0x0308d00016107984 */ /* 0x0004e20000000c00 */
[----:B------:R-:W-:Y:S06]  /*238e0*/  BAR.ARV 0x4, 0x180 ;  /* 0x0106000000007b1d */ /* 0x000fec0000002000 */
[----:B------:R-:W-:Y:S05]  /*238f0*/  BRA `(.L_x_3028) ;  /* 0x0000000800d87947 */ /* 0x000fea0003800000 */
.L_x_3027:
[----:B------:R-:W2:Y:S01]  /*23900*/  S2R R8, SR_TID.X ;  /* 0x0000000000087919 */ /* 0x000ea20000002100 */
[----:B------:R-:W-:Y:S01]  /*23910*/  UMOV UR4, 0xffffffff ;  /* 0xffffffff00047882 */ /* 0x000fe20000000000 */
[----:B--2---:R-:W-:-:S04]  /*23920*/  LOP3.LUT R8, R8, 0x1f, RZ, 0xc0, !PT ;  /* 0x0000001f08087812 */ /* 0x004fc800078ec0ff */
[----:B------:R-:W-:Y:S01]  /*23930*/  ISETP.NE.AND P0, PT, R8, 0x1f, PT ;  /* 0x0000001f0800780c */ /* 0x000fe20003f05270 */
[----:B------:R-:W-:-:S12]  /*23940*/  BRA.DIV UR4, `(.L_x_3029) ;  /* 0x0000005204b07947 */ /* 0x000fd8000b800000 */
[----:B------:R-:W-:Y:S01]  /*23950*/  IMAD.IADD R5, R19, 0x1, R8 ;  /* 0x0000000113057824 */ /* 0x000fe200078e0208 */
[----:B------:R-:W-:Y:S01]  /*23960*/  ULDC UR4, c[0x0][0xc3c] ;  /* 0x00030f0000047ab9 */ /* 0x000fe20000000800 */
[----:B------:R-:W-:-:S03]  /*23970*/  ULDC.64 UR6, c[0x0][0x208] ;  /* 0x0000820000067ab9 */ /* 0x000fc60000000a00 */
[----:B------:R-:W-:-:S13]  /*23980*/  ISETP.GE.OR P1, PT, R5, UR4, !P0 ;  /* 0x0000000405007c0c */ /* 0x000fda000c726670 */
[----:B------:R-:W2:Y:S02]  /*23990*/  @!P1 LDC.64 R2, c[0x0][0xc80] ;  /* 0x00032000ff029b82 */ /* 0x000ea40000000a00 */
[----:B--2---:R-:W-:-:S06]  /*239a0*/  @!P1 IMAD.WIDE R2, R5, 0x4, R2 ;  /* 0x0000000405029825 */ /* 0x004fcc00078e0202 */
        /* <DEDUP_REMOVED lines=25> */
[----:B------:R2:W3:Y:S02]  /*23b40*/  SHFL.IDX PT, R14, R6, 0x1f, 0x1f ;  /* 0x03e01f00060e7f89 */ /* 0x0004e400000e0000 */
.L_x_3206:
[----:B------:R-:W-:Y:S02]  /*23b50*/  ULDC UR4, c[0x0][0xc38] ;  /* 0x00030e0000047ab9 */ /* 0x000fe40000000800 */
[----:B------:R-:W-:-:S04]  /*23b60*/  IMAD.U32 R7, RZ, RZ, UR4 ;  /* 0x00000004ff077e24 */ /* 0x000fc8000f8e00ff */
[----:B---3--:R-:W-:-:S04]  /*23b70*/  IMAD R14, R14, R7, RZ ;  /* 0x000000070e0e7224 */ /* 0x008fc800078e02ff */
[----:B------:R-:W-:-:S05]  /*23b80*/  IMAD.IADD R9, R4, 0x1, R14 ;  /* 0x0000000104097824 */ /* 0x000fca00078e020e */
[----:B------:R-:W-:-:S13]  /*23b90*/  ISETP.GT.AND P6, PT, R9, R0, PT ;  /* 0x000000000900720c */ /* 0x000fda0003fc4270 */
[----:B------:R-:W-:Y:S05]  /*23ba0*/  @P6 BRA `(.L_x_3030) ;  /* 0x0000000000a06947 */ /* 0x000fea0003800000 */
.L_x_3035:
[----:B------:R-:W3:Y:S01]  /*23bb0*/  LDC R2, c[0x0][0xc3c] ;  /* 0x00030f00ff027b82 */ /* 0x000ee20000000800 */
[----:B------:R-:W-:-:S05]  /*23bc0*/  VIADD R19, R19, 0x1f ;  /* 0x0000001f13137836 */ /* 0x000fca0000000000 */
[----:B---3--:R-:W-:-:S13]  /*23bd0*/  ISETP.GE.AND P6, PT, R19, R2, PT ;  /* 0x000000021300720c */ /* 0x008fda0003fc6270 */
[----:B------:R-:W-:Y:S05]  /*23be0*/  @P6 BRA `(.L_x_3031) ;  /* 0x0000000400d86947 */ /* 0x000fea0003800000 */
[----:B------:R-:W3:Y:S01]  /*23bf0*/  S2R R3, SR_TID.X ;  /* 0x0000000000037919 */ /* 0x000ee20000002100 */
[----:B------:R-:W-:Y:S01]  /*23c00*/  BSSY B0, `(.L_x_3032) ;  /* 0x000000a000007945 */ /* 0x000fe20003800000 */
[----:B------:R-:W-:Y:S01]  /*23c10*/  IMAD.MOV.U32 R5, RZ, RZ, RZ ;  /* 0x000000ffff057224 */ /* 0x000fe200078e00ff */
[----:B---3--:R-:W-:-:S05]  /*23c20*/  LOP3.LUT R3, R3, 0x1f, RZ, 0xc0, !PT ;  /* 0x0000001f03037812 */ /* 0x008fca00078ec0ff */
[----:B------:R-:W-:-:S05]  /*23c30*/  IMAD.IADD R7, R19, 0x1, R3 ;  /* 0x0000000113077824 */ /* 0x000fca00078e0203 */
[----:B------:R-:W-:-:S13]  /*23c40*/  ISETP.GE.OR P6, PT, R7, R2, !P0 ;  /* 0x000000020700720c */ /* 0x000fda00047c6670 */
[----:B------:R-:W-:Y:S05]  /*23c50*/  @P6 BRA `(.L_x_3033) ;  /* 0x0000000000106947 */ /* 0x000fea0003800000 */
[----:B------:R-:W3:Y:S01]  /*23c60*/  LDC.64 R2, c[0x0][0xc80] ;  /* 0x00032000ff027b82 */ /* 0x000ee20000000a00 */
[----:B------:R-:W-:Y:S01]  /*23c70*/  ULDC.64 UR4, c[0x0][0x208] ;  /* 0x0000820000047ab9 */ /* 0x000fe20000000a00 */
[----:B---3--:R-:W-:-:S05]  /*23c80*/  IMAD.WIDE R2, R7, 0x4, R2 ;  /* 0x0000000407027825 */ /* 0x008fca00078e0202 */
[----:B------:R3:W5:Y:S02]  /*23c90*/  LDG.E R5, desc[UR4][R2.64] ;  /* 0x0000000402057981 */ /* 0x000764000c1e1900 */
.L_x_3033:
[----:B------:R-:W-:Y:S05]  /*23ca0*/  BSYNC B0 ;  /* 0x0000000000007941 */ /* 0x000fea0003800000 */
.L_x_3032:
[----:B------:R-:W-:-:S03]  /*23cb0*/  UMOV UR4, 0xffffffff ;  /* 0xffffffff00047882 */ /* 0x000fc60000000000 */
[----:B------:R-:W-:Y:S05]  /*23cc0*/  BRA.DIV UR4, `(.L_x_3034) ;  /* 0x0000005204f87947 */ /* 0x000fea000b800000 */
[----:B-----5:R-:W4:Y:S02]  /*23cd0*/  SHFL.UP PT, R14, R5, 0x1, RZ ;  /* 0x04200000050e7989 */ /* 0x020f2400000e00ff */
[----:B----4-:R-:W-:-:S05]  /*23ce0*/  SEL R14, R14, RZ, P1 ;  /* 0x000000ff0e0e7207 */ /* 0x010fca0000800000 */
[----:B------:R-:W-:-:S05]  /*23cf0*/  IMAD.IADD R13, R5, 0x1, R14 ;  /* 0x00000001050d7824 */ /* 0x000fca00078e020e */
[----:B------:R-:W3:Y:S02]  /*23d00*/  SHFL.UP PT, R14, R13, 0x2, RZ ;  /* 0x044000000d0e7989 */ /* 0x000ee400000e00ff */
[----:B---3--:R-:W-:-:S05]  /*23d10*/  SEL R2, R14, RZ, P2 ;  /* 0x000000ff0e027207 */ /* 0x008fca0001000000 */
        /* <DEDUP_REMOVED lines=9> */
[----:B--2---:R-:W-:-:S05]  /*23db0*/  IMAD.IADD R6, R4, 0x1, R7 ;  /* 0x0000000104067824 */ /* 0x004fca00078e0207 */
[----:B------:R2:W3:Y:S02]  /*23dc0*/  SHFL.IDX PT, R14, R6, 0x1f, 0x1f ;  /* 0x03e01f00060e7f89 */ /* 0x0004e400000e0000 */
.L_x_3214:
[----:B------:R-:W-:Y:S02]  /*23dd0*/  ULDC UR4, c[0x0][0xc38] ;  /* 0x00030e0000047ab9 */ /* 0x000fe40000000800 */
[----:B------:R-:W-:-:S04]  /*23de0*/  IMAD.U32 R7, RZ, RZ, UR4 ;  /* 0x00000004ff077e24 */ /* 0x000fc8000f8e00ff */
[----:B---3--:R-:W-:-:S04]  /*23df0*/  IMAD R14, R14, R7, RZ ;  /* 0x000000070e0e7224 */ /* 0x008fc800078e02ff */
[----:B------:R-:W-:-:S05]  /*23e00*/  IMAD.IADD R9, R14, 0x1, R9 ;  /* 0x000000010e097824 */ /* 0x000fca00078e0209 */
[----:B------:R-:W-:-:S13]  /*23e10*/  ISETP.GT.AND P6, PT, R9, R0, PT ;  /* 0x000000000900720c */ /* 0x000fda0003fc4270 */
[----:B------:R-:W-:Y:S05]  /*23e20*/  @!P6 BRA `(.L_x_3035) ;  /* 0xfffffffc0060e947 */ /* 0x000fea000383ffff */
.L_x_3030:
[----:B------:R-:W-:Y:S01]  /*23e30*/  IMAD.IADD R16, R9, 0x1, -R14 ;  /* 0x0000000109107824 */ /* 0x000fe200078e0a0e */
[----:B------:R-:W-:-:S03]  /*23e40*/  UMOV UR4, 0xffffffff ;  /* 0xffffffff00047882 */ /* 0x000fc60000000000 */
[----:B------:R-:W-:-:S05]  /*23e50*/  IMAD R3, R6, R7, R16 ;  /* 0x0000000706037224 */ /* 0x000fca00078e0210 */
[----:B------:R-:W-:Y:S01]  /*23e60*/  ISETP.GT.AND P6, PT, R3, R0, PT ;  /* 0x000000000300720c */ /* 0x000fe20003fc4270 */
[----:B------:R-:W-:-:S12]  /*23e70*/  BRA.DIV UR4, `(.L_x_3036) ;  /* 0x0000005604487947 */ /* 0x000fd8000b800000 */
[----:B------:R-:W-:-:S04]  /*23e80*/  VOTE.ANY R2, PT, !P6 ;  /* 0x0000000000027806 */ /* 0x000fc800070e0100 */
[----:B------:R-:W3:Y:S02]  /*23e90*/  POPC R4, R2 ;  /* 0x0000000200047309 */ /* 0x000ee40000000000 */
[----:B---3--:R3:W4:Y:S02]  /*23ea0*/  SHFL.IDX PT, R5, R5, R4, 0x1f ;  /* 0x00001f0405057589 */ /* 0x00872400000e0000 */
.L_x_3218:
[----:B------:R-:W-:Y:S01]  /*23eb0*/  ISETP.NE.AND P0, PT, R2, RZ, PT ;  /* 0x000000ff0200720c */ /* 0x000fe20003f05270 */
[----:B------:R-:W-:-:S12]  /*23ec0*/  IMAD.MOV.U32 R14, RZ, RZ, RZ ;  /* 0x000000ffff0e7224 */ /* 0x000fd800078e00ff */
[----:B------:R-:W-:Y:S05]  /*23ed0*/  @!P0 BRA `(.L_x_3037) ;  /* 0x0000000000108947 */ /* 0x000fea0003800000 */
[----:B------:R-:W-:Y:S01]  /*23ee0*/  UMOV UR4, 0xffffffff ;  /* 0xffffffff00047882 */ /* 0x000fe20000000000 */
[----:B-1----:R-:W-:Y:S02]  /*23ef0*/  VIADD R12, R4, 0xffffffff ;  /* 0xffffffff040c7836 */ /* 0x002fe40000000000 */
[----:B------:R-:W-:Y:S05]  /*23f00*/  BRA.DIV UR4, `(.L_x_3038) ;  /* 0x00000056046c7947 */ /* 0x000fea000b800000 */
[----:B------:R1:W0:Y:S02]  /*23f10*/  SHFL.IDX PT, R14, R6, R12, 0x1f ;  /* 0x00001f0c060e7589 */ /* 0x00022400000e0000 */
.L_x_3037:
[----:B------:R-:W5:Y:S01]  /*23f20*/  LDC.64 R2, c[0x0][0xc90] ;  /* 0x00032400ff027b82 */ /* 0x000f620000000a00 */
[----:B------:R-:W-:Y:S01]  /*23f30*/  IMAD.IADD R19, R4, 0x1, R19 ;  /* 0x0000000104137824 */ /* 0x000fe200078e0213 */
[----:B------:R-:W-:-:S03]  /*23f40*/  ULDC.64 UR4, c[0x0][0x208] ;  /* 0x0000820000047ab9 */ /* 0x000fc60000000a00 */
[----:B-----5:R-:W-:-:S05]  /*23f50*/  IMAD.WIDE R2, R19, 0x4, R2 ;  /* 0x0000000413027825 */ /* 0x020fca00078e0202 */
[----:B-12---:R1:W3:Y:S01]  /*23f60*/  LDG.E R6, desc[UR4][R2.64] ;  /* 0x0000000402067981 */ /* 0x0062e2000c1e1900 */
[----:B0-----:R-:W-:Y:S02]  /*23f70*/  IMAD R16, R14, R7, R16 ;  /* 0x000000070e107224 */ /* 0x001fe400078e0210 */
[----:B-1----:R-:W-:Y:S02]  /*23f80*/  IMAD.MOV.U32 R2, RZ, RZ, RZ ;  /* 0x000000ffff027224 */ /* 0x002fe400078e00ff */
[----:B---34-:R-:W-:-:S05]  /*23f90*/  IMAD R4, R5, R6, RZ ;  /* 0x0000000605047224 */ /* 0x018fca00078e02ff */
        /* <DEDUP_REMOVED lines=51> */
[----:B------:R-:W-:-:S05]  /*242d0*/  @P0 IADD3 R2, R2, 0x1, RZ ;  /* 0x0000000102020810 */ /* 0x000fca0007ffe0ff */
[----:B------:R-:W-:Y:S01]  /*242e0*/  @!P2 IMAD.MOV R2, RZ, RZ, -R2 ;  /* 0x000000ffff02a224 */ /* 0x000fe200078e0a02 */
[----:B------:R-:W-:Y:S01]  /*242f0*/  @!P1 LOP3.LUT R2, RZ, R6, RZ, 0x33, !PT ;  /* 0x00000006ff029212 */ /* 0x000fe200078e33ff */
[----:B------:R-:W-:-:S04]  /*24300*/  IMAD.MOV R6, RZ, RZ, -R6 ;  /* 0x000000ffff067224 */ /* 0x000fc800078e0a06 */
[----:B------:R-:W-:Y:S01]  /*24310*/  IMAD R18, R2, R6, R9 ;  /* 0x0000000602127224 */ /* 0x000fe200078e0209 */
[----:B------:R-:W-:-:S05]  /*24320*/  LOP3.LUT R2, RZ, R2, RZ, 0x33, !PT ;  /* 0x00000002ff027212 */ /* 0x000fca00078e33ff */
[----:B------:R-:W-:Y:S01]  /*24330*/  IMAD.IADD R17, R5, 0x1, R2 ;  /* 0x0000000105117824 */ /* 0x000fe200078e0202 */
[----:B------:R-:W-:Y:S06]  /*24340*/  BRA `(.L_x_3039) ;  /* 0x00000000001c7947 */ /* 0x000fec0003800000 */
.L_x_3031:
[----:B------:R-:W-:Y:S01]  /*24350*/  UMOV UR4, URZ ;  /* 0x0000003f00047c82 */ /* 0x000fe20008000000 */
[----:B------:R-:W-:Y:S01]  /*24360*/  UMOV UR5, URZ ;  /* 0x0000003f00057c82 */ /* 0x000fe20008000000 */
[----:B------:R-:W-:Y:S01]  /*24370*/  ULDC UR6, c[0x0][0xc3c] ;  /* 0x00030f0000067ab9 */ /* 0x000fe20000000800 */
[----:B------:R-:W-:Y:S02]  /*24380*/  IMAD.MOV.U32 R16, RZ, RZ, R0 ;  /* 0x000000ffff107224 */ /* 0x000fe400078e0000 */
[----:B------:R-:W-:Y:S02]  /*24390*/  IMAD.U32 R17, RZ, RZ, UR4 ;  /* 0x00000004ff117e24 */ /* 0x000fe4000f8e00ff */
[----:B------:R-:W-:Y:S02]  /*243a0*/  IMAD.U32 R18, RZ, RZ, UR5 ;  /* 0x00000005ff127e24 */ /* 0x000fe4000f8e00ff */
[----:B------:R-:W-:-:S07]  /*243b0*/  IMAD.U32 R19, RZ, RZ, UR6 ;  /* 0x00000006ff137e24 */ /* 0x000fce000f8e00ff */
.L_x_3039:
[----:B------:R-:W3:Y:S01]  /*243c0*/  S2R R0, SR_TID.X ;  /* 0x0000000000007919 */ /* 0x000ee20000002100 */
[----:B------:R-:W-:Y:S05]  /*243d0*/  WARPSYNC.ALL ;  /* 0x0000000000007948 */ /* 0x000fea0003800000 */
[----:B------:R-:W-:Y:S01]  /*243e0*/  BAR.SYNC.DEFER_BLOCKING 0x4, 0x180 ;  /* 0x0106000000007b1d */ /* 0x000fe20000010000 */
[----:B---3--:R-:W-:-:S04]  /*243f0*/  LOP3.LUT R0, R0, 0x1f, RZ, 0xc0, !PT ;  /* 0x0000001f00007812 */ /* 0x008fc800078ec0ff */
[----:B------:R-:W-:-:S13]  /*24400*/  ISETP.NE.AND P0, PT, R0, RZ, PT ;  /* 0x000000ff0000720c */ /* 0x000fda0003f05270 */
[----:B------:R-:W3:Y:S01]  /*24410*/  @!P0 S2R R3, SR_CgaCtaId ;  /* 0x0000000000038919 */ /* 0x000ee20000008800 */
[----:B------:R-:W-:-:S04]  /*24420*/  @!P0 MOV R0, 0x400 ;  /* 0x0000040000008802 */ /* 0x000fc80000000f00 */
[----:B---3--:R-:W-:-:S05]  /*24430*/  @!P0 LEA R22, R3, R0, 0x18 ;  /* 0x0000000003168211 */ /* 0x008fca00078ec0ff */
[----:B------:R4:W-:Y:S01]  /*24440*/  @!P0 STS.128 [R22+0x308d0], R16 ;  /* 0x0308d01016008388 */ /* 0x0009e20000000c00 */
[----:B------:R-:W-:Y:S06]  /*24450*/  BAR.ARV 0x5, 0x180 ;  /* 0x0146000000007b1d */ /* 0x000fec0000002000 */
.L_x_3028:
[----:B------:R-:W-:Y:S02]  /*24460*/  ULDC UR4, c[0x0][0xc3c] ;  /* 0x00030f0000047ab9 */ /* 0x000fe40000000800 */
[----:B---3--:R-:W-:-:S13]  /*24470*/  ISETP.GE.AND P0, PT, R19, UR4, PT ;  /* 0x0000000413007c0c */ /* 0x008fda000bf06270 */
[----:B------:R-:W-:Y:S05]  /*24480*/  @!P0 BRA `(.L_x_3040) ;  /* 0xffffff9c00a88947 */ /* 0x000fea000383ffff */
[----:B------:R-:W-:Y:S05]  /*24490*/  BSYNC B8 ;  /* 0x0000000000087941 */ /* 0x000fea0003800000 */
.L_x_2937:
[----:B------:R-:W3:Y:S01]  /*244a0*/  LDL.LU R0, [R1+0x28] ;  /* 0x0000280001007983 */ /* 0x000ee20000300800 */
[----:B------:R-:W-:Y:S01]  /*244b0*/  BSSY B0, `(.L_x_3041) ;  /* 0x000000b000007945 */ /* 0x000fe20003800000 */
[----:B------:R-:W5:Y:S01]  /*244c0*/  S2R R5, SR_CgaCtaId ;  /* 0x0000000000057919 */ /* 0x000f620000008800 */
[----:B---3--:R-:W-:-:S05]  /*244d0*/  VIADD R0, R0, 0x1 ;  /* 0x0000000100007836 */ /* 0x008fca0000000000 */
[----:B0-----:R-:W-:-:S04]  /*244e0*/  LEA.HI R2, R0, R0, RZ, 0x1 ;  /* 0x0000000000027211 */ /* 0x001fc800078f08ff */
[----:B------:R-:W-:Y:S02]  /*244f0*/  LOP3.LUT R3, R2, 0xfffffffe, RZ, 0xc0, !PT ;  /* 0xfffffffe02037812 */ /* 0x000fe400078ec0ff */
[----:B------:R-:W-:-:S03]  /*24500*/  MOV R2, 0x400 ;  /* 0x0000040000027802 */ /* 0x000fc60000000f00 */
[----:B------:R-:W-:Y:S01]  /*24510*/  IMAD.IADD R0, R0, 0x1, -R3 ;  /* 0x0000000100007824 */ /* 0x000fe200078e0a03 */
[----:B-----5:R-:W-:-:S04]  /*24520*/  LEA R7, R5, R2, 0x18 ;  /* 0x0000000205077211 */ /* 0x020fc800078ec0ff */
[----:B------:R-:W-:-:S04]  /*24530*/  SHF.L.U32 R0, R0, 0x1f, RZ ;  /* 0x0000001f00007819 */ /* 0x000fc800000006ff */
[----:B------:R-:W0:Y:S02]  /*24540*/  SYNCS.PHASECHK.TRANS64.TRYWAIT P0, [R7+URZ+0x30820], R0 ;  /* 0x03082000070075a7 */ /* 0x000e24000800017f */
[----:B0-----:R-:W-:Y:S05]  /*24550*/  @!P0 BRA `(.L_x_3042) ;  /* 0x0000004c00fc8947 */ /* 0x001fea0003800000 */
.L_x_3221:
[----:B------:R-:W-:Y:S05]  /*24560*/  BSYNC B0 ;  /* 0x0000000000007941 */ /* 0x000fea0003800000 */
.L_x_3041:
[----:B------:R-:W-:-:S03]  /*24570*/  UMOV UR4, 0xffffffff ;  /* 0xffffffff00047882 */ /* 0x000fc60000000000 */
[----:B------:R-:W-:Y:S05]  /*24580*/  BRA.DIV UR4, `(.L_x_3043) ;  /* 0x0000005204047947 */ /* 0x000fea000b800000 */
[----:B0-----:R-:W0:Y:S02]  /*24590*/  S2R R0, SR_TID.X ;  /* 0x0000000000007919 */ /* 0x001e240000002100 */
[----:B0-----:R-:W-:-:S04]  /*245a0*/  SHF.R.U32.HI R0, RZ, 0x5, R0 ;  /* 0x00000005ff007819 */ /* 0x001fc80000011600 */
[----:B------:R-:W-:-:S05]  /*245b0*/  LOP3.LUT R0, R0, 0x3, RZ, 0xc0, !PT ;  /* 0x0000000300007812 */ /* 0x000fca00078ec0ff */
[----:B------:R0:W3:Y:S02]  /*245c0*/  SHFL.IDX PT, R14, R0, RZ, 0x1f ;  /* 0x00001fff000e7589 */ /* 0x0000e400000e0000 */
.L_x_3224:
[----:B---3--:R-:W-:-:S13]  /*245d0*/  ISETP.NE.AND P0, PT, R14, RZ, PT ;  /* 0x000000ff0e00720c */ /* 0x008fda0003f05270 */
[----:B------:R-:W-:Y:S05]  /*245e0*/  @P0 BRA `(.L_x_2691) ;  /* 0x0000000000880947 */ /* 0x000fea0003800000 */
[----:B------:R-:W-:-:S03]  /*245f0*/  UMOV UR4, 0xffffffff ;  /* 0xffffffff00047882 */ /* 0x000fc60000000000 */
[----:B------:R-:W-:Y:S05]  /*24600*/  BRA.DIV UR4, `(.L_x_3044) ;  /* 0x0000005204187947 */ /* 0x000fea000b800000 */
[----:B------:R-:W-:-:S13]  /*24610*/  ELECT P6, URZ, PT ;  /* 0x00000000003f782f */ /* 0x000fda00038c0000 */
.L_x_3227:
[----:B------:R-:W-:Y:S05]  /*24620*/  @!P6 BRA `(.L_x_2691) ;  /* 0x000000000078e947 */ /* 0x000fea0003800000 */
[----:B------:R-:W-:-:S06]  /*24630*/  ULOP3.LUT UR4, UR60, 0x2, URZ, 0xfc, !UPT ;  /* 0x000000023c047892 */ /* 0x000fcc000f8efc3f */
[----:B0-----:R-:W-:-:S05]  /*24640*/  IMAD.U32 R0, RZ, RZ, UR4 ;  /* 0x00000004ff007e24 */ /* 0x001fca000f8e00ff */
[----:B------:R-:W-:-:S13]  /*24650*/  ISETP.NE.AND P0, PT, R0, 0x3, PT ;  /* 0x000000030000780c */ /* 0x000fda0003f05270 */
[----:B------:R-:W-:Y:S05]  /*24660*/  @!P0 BRA `(.L_x_3045) ;  /* 0x0000000000048947 */ /* 0x000fea0003800000 */
[----:B------:R-:W-:Y:S01]  /*24670*/  BPT.TRAP 0x1 ;  /* 0x000000040000795c */ /* 0x000fe20000300000 */
.L_x_3045:
[----:B------:R-:W-:Y:S01]  /*24680*/  IMAD R5, R26, 0x8, R7 ;  /* 0x000000081a057824 */ /* 0x000fe200078e0207 */
[----:B------:R-:W-:Y:S01]  /*24690*/  SHF.L.U32 R0, R28, 0x1f, RZ ;  /* 0x0000001f1c007819 */ /* 0x000fe200000006ff */
[----:B------:R-:W-:-:S03]  /*246a0*/  VIADD R26, R26, 0x1 ;  /* 0x000000011a1a7836 */ /* 0x000fc60000000000 */
[----:B------:R-:W0:Y:S02]  /*246b0*/  SYNCS.PHASECHK.TRANS64.TRYWAIT P1, [R5+URZ+0x30840], R0 ;  /* 0x03084000050075a7 */ /* 0x000e24000802017f */
[----:B------:R-:W-:-:S04]  /*246c0*/  ISETP.NE.AND P2, PT, R26, 0x2, PT ;  /* 0x000000021a00780c */ /* 0x000fc80003f45270 */
[----:B------:R-:W-:Y:S01]  /*246d0*/  SEL R3, RZ, 0x1, P2 ;  /* 0x00000001ff037807 */ /* 0x000fe20001000000 */
[----:B0-----:R-:W-:Y:S08]  /*246e0*/  @!P1 BRA `(.L_x_3046) ;  /* 0x0000005000009947 */ /* 0x001ff00003800000 */
.L_x_3228:
[----:B------:R-:W-:Y:S02]  /*246f0*/  SEL R26, R26, RZ, P2 ;  /* 0x000000ff1a1a7207 */ /* 0x000fe40001000000 */
[----:B------:R-:W-:Y:S01]  /*24700*/  LOP3.LUT R2, R28, R3, RZ, 0x3c, !PT ;  /* 0x000000031c027212 */ /* 0x000fe200078e3cff */
[----:B------:R-:W-:Y:S06]  /*24710*/  @!P0 BRA `(.L_x_3047) ;  /* 0x0000000000048947 */ /* 0x000fec0003800000 */
[----:B------:R-:W-:Y:S01]  /*24720*/  BPT.TRAP 0x1 ;  /* 0x000000040000795c */ /* 0x000fe20000300000 */
.L_x_3047:
[----:B------:R-:W-:Y:S01]  /*24730*/  IMAD R3, R26, 0x8, R7 ;  /* 0x000000081a037824 */ /* 0x000fe200078e0207 */
[----:B------:R-:W-:-:S04]  /*24740*/  SHF.L.U32 R2, R2, 0x1f, RZ ;  /* 0x0000001f02027819 */ /* 0x000fc800000006ff */
[----:B------:R-:W3:Y:S02]  /*24750*/  SYNCS.PHASECHK.TRANS64.TRYWAIT P1, [R3+URZ+0x30840], R2 ;  /* 0x03084002030075a7 */ /* 0x000ee4000802017f */
[----:B---3--:R-:W-:Y:S05]  /*24760*/  @!P1 BRA `(.L_x_3048) ;  /* 0x0000004c00f49947 */ /* 0x008fea0003800000 */
.L_x_3229:
[----:B------:R-:W-:Y:S05]  /*24770*/  @!P0 BRA `(.L_x_3049) ;  /* 0x0000000000048947 */ /* 0x000fea0003800000 */
[----:B------:R-:W-:Y:S01]  /*24780*/  BPT.TRAP 0x1 ;  /* 0x000000040000795c */ /* 0x000fe20000300000 */
.L_x_3049:
[----:B------:R-:W5:Y:S02]  /*24790*/  SYNCS.PHASECHK.TRANS64.TRYWAIT P1, [R5+URZ+0x30860], R0 ;  /* 0x03086000050075a7 */ /* 0x000f64000802017f */
[----:B-----5:R-:W-:Y:S05]  /*247a0*/  @!P1 BRA `(.L_x_3050) ;  /* 0x0000004c00f89947 */ /* 0x020fea0003800000 */
.L_x_3230:
[----:B------:R-:W-:Y:S05]  /*247b0*/  @!P0 BRA `(.L_x_3051) ;  /* 0x0000000000048947 */ /* 0x000fea0003800000 */
[----:B------:R-:W-:Y:S01]  /*247c0*/  BPT.TRAP 0x1 ;  /* 0x000000040000795c */ /* 0x000fe20000300000 */
.L_x_3051:
[----:B------:R0:W0:Y:S02]  /*247d0*/  SYNCS.PHASECHK.TRANS64.TRYWAIT P0, [R3+URZ+0x30860], R2 ;  /* 0x03086002030075a7 */ /* 0x000024000800017f */
[----:B0-----:R-:W-:Y:S05]  /*247e0*/  @!P0 NANOSLEEP.SYNCS 0x989680 ;  /* 0x009896800000895d */ /* 0x001fea0003900000 */
[----:B------:R-:W0:Y:S02]  /*247f0*/  @!P0 SYNCS.PHASECHK.TRANS64 P0, [R3+URZ+0x30860], R2 ;  /* 0x03086002030085a7 */ /* 0x000e24000800007f */
[----:B0-----:R-:W-:Y:S05]  /*24800*/  @!P0 BRA `(.L_x_3051) ;  /* 0xfffffffc00f08947 */ /* 0x001fea000383ffff */
.L_x_2691:
[----:B------:R-:W-:Y:S05]  /*24810*/  BSYNC B9 ;  /* 0x0000000000097941 */ /* 0x000fea0003800000 */
.L_x_2688:
[----:B------:R-:W-:Y:S05]  /*24820*/  EXIT ;  /* 0x000000000000794d */ /* 0x000fea0003800000 */
.L_x_2709:
[----:B0-----:R0:W1:Y:S02]  /*24830*/  SYNCS.PHASECHK.TRANS64.TRYWAIT P5, [R87+URZ+0x30890], R88 ;  /* 0x03089058570075a7 */ /* 0x00106400080a017f */
[----:B-1----:R-:W-:Y:S05]  /*24840*/  @!P5 NANOSLEEP.SYNCS 0x989680 ;  /* 0x009896800000d95d */ /* 0x002fea0003900000 */
[----:B------:R-:W1:Y:S02]  /*24850*/  @!P5 SYNCS.PHASECHK.TRANS64 P5, [R87+URZ+0x30890], R88 ;  /* 0x030890585700d5a7 */ /* 0x000e6400080a007f */
[----:B-1----:R-:W-:Y:S05]  /*24860*/  @!P5 BRA `(.L_x_2709) ;  /* 0xfffffffc00f0d947 */ /* 0x002fea000383ffff */
[----:B------:R-:W-:Y:S05]  /*24870*/  BRA `(.L_x_3052) ;  /* 0xfffffdec00fc7947 */ /* 0x000fea000383ffff */
.L_x_2710:
        /* <DEDUP_REMOVED lines=8> */
.L_x_3054:
[----:B------:R-:W-:Y:S05]  /*24900*/  BSYNC B1 ;  /* 0x0000000000017941 */ /* 0x000fea0003800000 */
.L_x_3053:
        /* <DEDUP_REMOVED lines=8> */
.L_x_3055:
[----:B------:R-:W-:Y:S01]  /*24990*/  IMAD.MOV.U32 R11, RZ, RZ, R14 ;  /* 0x000000ffff0b7224 */ /* 0x000fe200078e000e */
[----:B------:R-:W-:Y:S06]  /*249a0*/  BRA `(.L_x_3056) ;  /* 0xfffffdec00c47947 */ /* 0x000fec000383ffff */
.L_x_2735:
[----:B------:R-:W-:Y:S01]  /*249b0*/  BSSY B1, `(.L_x_3057) ;  /* 0x0000008000017945 */ /* 0x000fe20003800000 */
[----:B0---4-:R-:W-:Y:S02]  /*249c0*/  IMAD.MOV.U32 R13, RZ, RZ, R115 ;  /* 0x000000ffff0d7224 */ /* 0x011fe400078e0073 */
[----:B------:R-:W-:Y:S02]  /*249d0*/  IMAD.MOV.U32 R12, RZ, RZ, 0x1 ;  /* 0x00000001ff0c7424 */ /* 0x000fe400078e00ff */
[----:B---3--:R-:W-:Y:S02]  /*249e0*/  IMAD.MOV.U32 R11, RZ, RZ, 0x1c1f ;  /* 0x00001c1fff0b7424 */ /* 0x008fe400078e00ff */
[----:B------:R-:W-:-:S07]  /*249f0*/  IMAD.MOV.U32 R15, RZ, RZ, -0x1 ;  /* 0xffffffffff0f7424 */ /* 0x000fce00078e00ff */
[----:B-12---:R-:W-:Y:S05]  /*24a00*/  WARPSYNC.COLLECTIVE R15, `(.L_x_3058) ;  /* 0x000000000f087348 */ /* 0x006fea0003c00000 */
[----:B------:R0:W3:Y:S02]  /*24a10*/  SHFL.IDX P6, R14, R13, R12, R11 ;  /* 0x0000000c0d0e7389 */ /* 0x0000e400000c000b */
[----:B0123--:R-:W-:Y:S01]  /*24a20*/  ENDCOLLECTIVE ;  /* 0x000000000000791b */ /* 0x00ffe20003800000 */
.L_x_3058:
[----:B------:R-:W-:Y:S05]  /*24a30*/  BSYNC B1 ;  /* 0x0000000000017941 */ /* 0x000fea0003800000 */
.L_x_3057:
        /* <DEDUP_REMOVED lines=8> */
.L_x_3059:
[----:B------:R-:W-:Y:S01]  /*24ac0*/  IMAD.MOV.U32 R118, RZ, RZ, R14 ;  /* 0x000000ffff767224 */ /* 0x000fe200078e000e */
[----:B------:R-:W-:Y:S06]  /*24ad0*/  BRA `(.L_x_3060) ;  /* 0xfffffe0400147947 */ /* 0x000fec000383ffff */
.L_x_2765:
[----:B-1----:R1:W2:Y:S02]  /*24ae0*/  SYNCS.PHASECHK.TRANS64.TRYWAIT P5, [R87+URZ+0x30890], R88 ;  /* 0x03089058570075a7 */ /* 0x0022a400080a017f */
[----:B--2---:R-:W-:Y:S05]  /*24af0*/  @!P5 NANOSLEEP.SYNCS 0x989680 ;  /* 0x009896800000d95d */ /* 0x004fea0003900000 */
[----:B------:R-:W2:Y:S02]  /*24b00*/  @!P5 SYNCS.PHASECHK.TRANS64 P5, [R87+URZ+0x30890], R88 ;  /* 0x030890585700d5a7 */ /* 0x000ea400080a007f */
[----:B--2---:R-:W-:Y:S05]  /*24b10*/  @!P5 BRA `(.L_x_2765) ;  /* 0xfffffffc00f0d947 */ /* 0x004fea000383ffff */
[----:B------:R-:W-:Y:S05]  /*24b20*/  BRA `(.L_x_3061) ;  /* 0xfffffe2400807947 */ /* 0x000fea000383ffff */
.L_x_2766:
        /* <DEDUP_REMOVED lines=8> */
.L_x_3063:
[----:B------:R-:W-:Y:S05]  /*24bb0*/  BSYNC B1 ;  /* 0x0000000000017941 */ /* 0x000fea0003800000 */
.L_x_3062:
        /* <DEDUP_REMOVED lines=8> */
.L_x_3064:
[----:B------:R-:W-:Y:S01]  /*24c40*/  IMAD.MOV.U32 R11, RZ, RZ, R14 ;  /* 0x000000ffff0b7224 */ /* 0x000fe200078e000e */
[----:B------:R-:W-:Y:S06]  /*24c50*/  BRA `(.L_x_3065) ;  /* 0xfffffe24004c7947 */ /* 0x000fec000383ffff */
.L_x_2779:
        /* <DEDUP_REMOVED lines=8> */
.L_x_3067:
[----:B------:R-:W-:Y:S05]  /*24ce0*/  BSYNC B1 ;  /* 0x0000000000017941 */ /* 0x000fea0003800000 */
.L_x_3066:
        /* <DEDUP_REMOVED lines=8> */
.L_x_3068:
[----:B------:R-:W-:Y:S01]  /*24d70*/  IMAD.MOV.U32 R36, RZ, RZ, R14 ;  /* 0x000000ffff247224 */ /* 0x000fe200078e000e */
[----:B------:R-:W-:Y:S06]  /*24d80*/  BRA `(.L_x_3069) ;  /* 0xfffffe3c00087947 */ /* 0x000fec000383ffff */
.L_x_2792:
[----:B0-----:R0:W1:Y:S02]  /*24d90*/  SYNCS.PHASECHK.TRANS64.TRYWAIT P3, [R87+URZ+0x30890], R88 ;  /* 0x03089058570075a7 */ /* 0x001064000806017f */
[----:B-1----:R-:W-:Y:S05]  /*24da0*/  @!P3 NANOSLEEP.SYNCS 0x989680 ;  /* 0x009896800000b95d */ /* 0x002fea0003900000 */
[----:B------:R-:W1:Y:S02]  /*24db0*/  @!P3 SYNCS.PHASECHK.TRANS64 P3, [R87+URZ+0x30890], R88 ;  /* 0x030890585700b5a7 */ /* 0x000e64000806007f */
[----:B-1----:R-:W-:Y:S05]  /*24dc0*/  @!P3 BRA `(.L_x_2792) ;  /* 0xfffffffc00f0b947 */ /* 0x002fea000383ffff */
[----:B------:R-:W-:Y:S05]  /*24dd0*/  BRA `(.L_x_3070) ;  /* 0xfffffe5400107947 */ /* 0x000fea000383ffff */
.L_x_2793:
        /* <DEDUP_REMOVED lines=8> */
.L_x_3072:
[----:B------:R-:W-:Y:S05]  /*24e60*/  BSYNC B1 ;  /* 0x0000000000017941 */ /* 0x000fea0003800000 */
.L_x_3071:
        /* <DEDUP_REMOVED lines=8> */
.L_x_3073:
[----:B------:R-:W-:Y:S01]  /*24ef0*/  IMAD.MOV.U32 R38, RZ, RZ, R14 ;  /* 0x000000ffff267224 */ /* 0x000fe200078e000e */
[----:B------:R-:W-:Y:S06]  /*24f00*/  BRA `(.L_x_3074) ;  /* 0xfffffe5400347947 */ /* 0x000fec000383ffff */
.L_x_2796:
        /* <DEDUP_REMOVED lines=8> */
.L_x_3076:
[----:B------:R-:W-:Y:S05]  /*24f90*/  BSYNC B1 ;  /* 0x0000000000017941 */ /* 0x000fea0003800000 */
.L_x_3075:
        /* <DEDUP_REMOVED lines=8> */
.L_x_3077:
[----:B------:R-:W-:Y:S01]  /*25020*/  IMAD.MOV.U32 R38, RZ, RZ, R14 ;  /* 0x000000ffff267224 */ /* 0x000fe200078e000e */
[----:B------:R-:W-:Y:S06]  /*25030*/  BRA `(.L_x_3078) ;  /* 0xfffffe5400947947 */ /* 0x000fec000383ffff */
.L_x_2800:
[----:B---3--:R3:W0:Y:S02]  /*25040*/  SYNCS.PHASECHK.TRANS64.TRYWAIT P2, [R87+URZ+0x308b0], R88 ;  /* 0x0308b058570075a7 */ /* 0x008624000804017f */
[----:B0-----:R-:W-:Y:S05]  /*25050*/  @!P2 NANOSLEEP.SYNCS 0x989680 ;  /* 0x009896800000a95d */ /* 0x001fea0003900000 */
[----:B------:R-:W0:Y:S02]  /*25060*/  @!P2 SYNCS.PHASECHK.TRANS64 P2, [R87+URZ+0x308b0], R88 ;  /* 0x0308b0585700a5a7 */ /* 0x000e24000804007f */
[----:B0-----:R-:W-:Y:S05]  /*25070*/  @!P2 BRA `(.L_x_2800) ;  /* 0xfffffffc00f0a947 */ /* 0x001fea000383ffff */
[----:B------:R-:W-:Y:S05]  /*25080*/  BRA `(.L_x_3079) ;  /* 0xfffffe5800747947 */ /* 0x000fea000383ffff */
.L_x_2818:
        /* <DEDUP_REMOVED lines=8> */
.L_x_3081:
[----:B------:R-:W-:Y:S05]  /*25110*/  BSYNC B1 ;  /* 0x0000000000017941 */ /* 0x000fea0003800000 */
.L_x_3080:
        /* <DEDUP_REMOVED lines=8> */
.L_x_3082:
[----:B------:R-:W-:Y:S02]  /*251a0*/  IMAD.MOV.U32 R13, RZ, RZ, R10 ;  /* 0x000000ffff0d7224 */ /* 0x000fe400078e000a */
[----:B------:R-:W-:-:S07]  /*251b0*/  IMAD.MOV.U32 R0, RZ, RZ, R14 ;  /* 0x000000ffff007224 */ /* 0x000fce00078e000e */
[----:B------:R-:W-:Y:S05]  /*251c0*/  WARPSYNC.COLLECTIVE R15, `(.L_x_3083) ;  /* 0x000000000f087348 */ /* 0x000fea0003c00000 */
[----:B------:R0:W1:Y:S02]  /*251d0*/  SHFL.IDX P6, R14, R13, R12, R11 ;  /* 0x0000000c0d0e7389 */ /* 0x00006400000c000b */
[----:B01----:R-:W-:Y:S01]  /*251e0*/  ENDCOLLECTIVE ;  /* 0x000000000000791b */ /* 0x003fe20003800000 */
.L_x_3083:
[----:B------:R-:W-:Y:S02]  /*251f0*/  IMAD.MOV.U32 R13, RZ, RZ, R4 ;  /* 0x000000ffff0d7224 */ /* 0x000fe400078e0004 */
[----:B------:R-:W-:-:S07]  /*25200*/  IMAD.MOV.U32 R5, RZ, RZ, R14 ;  /* 0x000000ffff057224 */ /* 0x000fce00078e000e */
[----:B------:R-:W-:Y:S05]  /*25210*/  WARPSYNC.COLLECTIVE R15, `(.L_x_3084) ;  /* 0x000000000f087348 */ /* 0x000fea0003c00000 */
[----:B------:R0:W1:Y:S02]  /*25220*/  SHFL.IDX P6, R14, R13, R12, R11 ;  /* 0x0000000c0d0e7389 */ /* 0x00006400000c000b */
[----:B01----:R-:W-:Y:S01]  /*25230*/  ENDCOLLECTIVE ;  /* 0x000000000000791b */ /* 0x003fe20003800000 */
.L_x_3084:
[----:B------:R-:W-:Y:S05]  /*25240*/  BRA `(.L_x_3085) ;  /* 0xfffffe6800f07947 */ /* 0x000fea000383ffff */
.L_x_2821:
        /* <DEDUP_REMOVED lines=8> */
.L_x_3087:
[----:B------:R-:W-:Y:S05]  /*252d0*/  BSYNC B1 ;  /* 0x0000000000017941 */ /* 0x000fea0003800000 */
.L_x_3086:
        /* <DEDUP_REMOVED lines=8> */
.L_x_3088:
[----:B------:R-:W-:Y:S02]  /*25360*/  IMAD.MOV.U32 R13, RZ, RZ, R10 ;  /* 0x000000ffff0d7224 */ /* 0x000fe400078e000a */
[----:B------:R-:W-:-:S07]  /*25370*/  IMAD.MOV.U32 R0, RZ, RZ, R14 ;  /* 0x000000ffff007224 */ /* 0x000fce00078e000e */
[----:B------:R-:W-:Y:S05]  /*25380*/  WARPSYNC.COLLECTIVE R15, `(.L_x_3089) ;  /* 0x000000000f087348 */ /* 0x000fea0003c00000 */
[----:B------:R0:W1:Y:S02]  /*25390*/  SHFL.IDX P6, R14, R13, R12, R11 ;  /* 0x0000000c0d0e7389 */ /* 0x00006400000c000b */
[----:B01----:R-:W-:Y:S01]  /*253a0*/  ENDCOLLECTIVE ;  /* 0x000000000000791b */ /* 0x003fe20003800000 */
.L_x_3089:
[----:B------:R-:W-:Y:S02]  /*253b0*/  IMAD.MOV.U32 R13, RZ, RZ, R4 ;  /* 0x000000ffff0d7224 */ /* 0x000fe400078e0004 */
[----:B------:R-:W-:-:S07]  /*253c0*/  IMAD.MOV.U32 R5, RZ, RZ, R14 ;  /* 0x000000ffff057224 */ /* 0x000fce00078e000e */
[----:B------:R-:W-:Y:S05]  /*253d0*/  WARPSYNC.COLLECTIVE R15, `(.L_x_3090) ;  /* 0x000000000f087348 */ /* 0x000fea0003c00000 */
[----:B------:R0:W1:Y:S02]  /*253e0*/  SHFL.IDX P6, R14, R13, R12, R11 ;  /* 0x0000000c0d0e7389 */ /* 0x00006400000c000b */
[----:B01----:R-:W-:Y:S01]  /*253f0*/  ENDCOLLECTIVE ;  /* 0x000000000000791b */ /* 0x003fe20003800000 */
.L_x_3090:
[----:B------:R-:W-:Y:S01]  /*25400*/  IMAD.MOV.U32 R4, RZ, RZ, R14 ;  /* 0x000000ffff047224 */ /* 0x000fe200078e000e */
[----:B------:R-:W-:Y:S06]  /*25410*/  BRA `(.L_x_3091) ;  /* 0xfffffe7000a87947 */ /* 0x000fec000383ffff */
.L_x_2825:
[----:B0-----:R0:W1:Y:S02]  /*25420*/  SYNCS.PHASECHK.TRANS64.TRYWAIT P0, [R18+URZ+0x30800], R5 ;  /* 0x03080005120075a7 */ /* 0x001064000800017f */
[----:B-1----:R-:W-:Y:S05]  /*25430*/  @!P0 NANOSLEEP.SYNCS 0x989680 ;  /* 0x009896800000895d */ /* 0x002fea0003900000 */
[----:B------:R-:W1:Y:S02]  /*25440*/  @!P0 SYNCS.PHASECHK.TRANS64 P0, [R18+URZ+0x30800], R5 ;  /* 0x03080005120085a7 */ /* 0x000e64000800007f */
[----:B-1----:R-:W-:Y:S05]  /*25450*/  @!P0 BRA `(.L_x_2825) ;  /* 0xfffffffc00f08947 */ /* 0x002fea000383ffff */
[----:B------:R-:W-:Y:S05]  /*25460*/  BRA `(.L_x_3092) ;  /* 0xfffffe7800d87947 */ /* 0x000fea000383ffff */
.L_x_2849:
        /* <DEDUP_REMOVED lines=8> */
.L_x_3094:
[----:B------:R-:W-:Y:S05]  /*254f0*/  BSYNC B1 ;  /* 0x0000000000017941 */ /* 0x000fea0003800000 */
.L_x_3093:
[----:B------:R-:W-:Y:S01]  /*25500*/  IMAD.MOV.U32 R13, RZ, RZ, R6 ;  /* 0x000000ffff0d7224 */ /* 0x000fe200078e0006 */
[----:B------:R-:W-:Y:S01]  /*25510*/  MOV R12, RZ ;  /* 0x000000ff000c7202 */ /* 0x000fe20000000f00 */
[----:B------:R-:W-:Y:S02]  /*25520*/  IMAD.MOV.U32 R11, RZ, RZ, 0x1c1f ;  /* 0x00001c1fff0b7424 */ /* 0x000fe400078e00ff */
[----:B------:R-:W-:Y:S02]  /*25530*/  IMAD.MOV.U32 R15, RZ, RZ, -0x1 ;  /* 0xffffffffff0f7424 */ /* 0x000fe400078e00ff */
[----:B------:R-:W-:-:S07]  /*25540*/  IMAD.MOV.U32 R3, RZ, RZ, R14 ;  /* 0x000000ffff037224 */ /* 0x000fce00078e000e */
[----:B------:R-:W-:Y:S05]  /*25550*/  WARPSYNC.COLLECTIVE R15, `(.L_x_3095) ;  /* 0x000000000f087348 */ /* 0x000fea0003c00000 */
[----:B------:R0:W1:Y:S02]  /*25560*/  SHFL.IDX P6, R14, R13, R12, R11 ;  /* 0x0000000c0d0e7389 */ /* 0x00006400000c000b */
[----:B01----:R-:W-:Y:S01]  /*25570*/  ENDCOLLECTIVE ;  /* 0x000000000000791b */ /* 0x003fe20003800000 */
.L_x_3095:
[----:B------:R-:W-:Y:S02]  /*25580*/  IMAD.MOV.U32 R13, RZ, RZ, R21 ;  /* 0x000000ffff0d7224 */ /* 0x000fe400078e0015 */
[----:B------:R-:W-:-:S07]  /*25590*/  IMAD.MOV.U32 R0, RZ, RZ, R14 ;  /* 0x000000ffff007224 */ /* 0x000fce00078e000e */
[----:B------:R-:W-:Y:S05]  /*255a0*/  WARPSYNC.COLLECTIVE R15, `(.L_x_3096) ;  /* 0x000000000f087348 */ /* 0x000fea0003c00000 */
[----:B------:R0:W1:Y:S02]  /*255b0*/  SHFL.IDX P6, R14, R13, R12, R11 ;  /* 0x0000000c0d0e7389 */ /* 0x00006400000c000b */
[----:B01----:R-:W-:Y:S01]  /*255c0*/  ENDCOLLECTIVE ;  /* 0x000000000000791b */ /* 0x003fe20003800000 */
.L_x_3096:
[----:B------:R-:W-:Y:S02]  /*255d0*/  IMAD.MOV.U32 R13, RZ, RZ, R20 ;  /* 0x000000ffff0d7224 */ /* 0x000fe400078e0014 */
[----:B------:R-:W-:-:S07]  /*255e0*/  IMAD.MOV.U32 R5, RZ, RZ, R14 ;  /* 0x000000ffff057224 */ /* 0x000fce00078e000e */
[----:B------:R-:W-:Y:S05]  /*255f0*/  WARPSYNC.COLLECTIVE R15, `(.L_x_3097) ;  /* 0x000000000f087348 */ /* 0x000fea0003c00000 */
[----:B------:R0:W1:Y:S02]  /*25600*/  SHFL.IDX P6, R14, R13, R12, R11 ;  /* 0x0000000c0d0e7389 */ /* 0x00006400000c000b */
[----:B01----:R-:W-:Y:S01]  /*25610*/  ENDCOLLECTIVE ;  /* 0x000000000000791b */ /* 0x003fe20003800000 */
.L_x_3097:
[----:B------:R-:W-:Y:S05]  /*25620*/  BRA `(.L_x_3098) ;  /* 0xfffffea000747947 */ /* 0x000fea000383ffff */
.L_x_2852:
        /* <DEDUP_REMOVED lines=8> */
.L_x_3100:
[----:B------:R-:W-:Y:S05]  /*256b0*/  BSYNC B1 ;  /* 0x0000000000017941 */ /* 0x000fea0003800000 */
.L_x_3099:
        /* <DEDUP_REMOVED lines=8> */
.L_x_3101:
[----:B------:R-:W-:Y:S02]  /*25740*/  IMAD.MOV.U32 R13, RZ, RZ, R21 ;  /* 0x000000ffff0d7224 */ /* 0x000fe400078e0015 */
[----:B------:R-:W-:-:S07]  /*25750*/  IMAD.MOV.U32 R0, RZ, RZ, R14 ;  /* 0x000000ffff007224 */ /* 0x000fce00078e000e */
[----:B------:R-:W-:Y:S05]  /*25760*/  WARPSYNC.COLLECTIVE R15, `(.L_x_3102) ;  /* 0x000000000f087348 */ /* 0x000fea0003c00000 */
[----:B------:R0:W1:Y:S02]  /*25770*/  SHFL.IDX P6, R14, R13, R12, R11 ;  /* 0x0000000c0d0e7389 */ /* 0x00006400000c000b */
[----:B01----:R-:W-:Y:S01]  /*25780*/  ENDCOLLECTIVE ;  /* 0x000000000000791b */ /* 0x003fe20003800000 */
.L_x_3102:
[----:B------:R-:W-:Y:S02]  /*25790*/  IMAD.MOV.U32 R13, RZ, RZ, R20 ;  /* 0x000000ffff0d7224 */ /* 0x000fe400078e0014 */
[----:B------:R-:W-:-:S07]  /*257a0*/  IMAD.MOV.U32 R21, RZ, RZ, R14 ;  /* 0x000000ffff157224 */ /* 0x000fce00078e000e */
[----:B------:R-:W-:Y:S05]  /*257b0*/  WARPSYNC.COLLECTIVE R15, `(.L_x_3103) ;  /* 0x000000000f087348 */ /* 0x000fea0003c00000 */
[----:B------:R0:W1:Y:S02]  /*257c0*/  SHFL.IDX P6, R14, R13, R12, R11 ;  /* 0x0000000c0d0e7389 */ /* 0x00006400000c000b */
[----:B01----:R-:W-:Y:S01]  /*257d0*/  ENDCOLLECTIVE ;  /* 0x000000000000791b */ /* 0x003fe20003800000 */
.L_x_3103:
[----:B------:R-:W-:Y:S01]  /*257e0*/  IMAD.MOV.U32 R20, RZ, RZ, R14 ;  /* 0x000000ffff147224 */ /* 0x000fe200078e000e */
[----:B------:R-:W-:Y:S06]  /*257f0*/  BRA `(.L_x_3104) ;  /* 0xfffffea400b87947 */ /* 0x000fec000383ffff */
.L_x_2856:
[----:B0-----:R0:W1:Y:S02]  /*25800*/  SYNCS.PHASECHK.TRANS64.TRYWAIT P0, [R18+URZ+0x30800], R61 ;  /* 0x0308003d120075a7 */ /* 0x001064000800017f */
[----:B-1----:R-:W-:Y:S05]  /*25810*/  @!P0 NANOSLEEP.SYNCS 0x989680 ;  /* 0x009896800000895d */ /* 0x002fea0003900000 */
[----:B------:R-:W1:Y:S02]  /*25820*/  @!P0 SYNCS.PHASECHK.TRANS64 P0, [R18+URZ+0x30800], R61 ;  /* 0x0308003d120085a7 */ /* 0x000e64000800007f */
[----:B-1----:R-:W-:Y:S05]  /*25830*/  @!P0 BRA `(.L_x_2856) ;  /* 0xfffffffc00f08947 */ /* 0x002fea000383ffff */
[----:B------:R-:W-:Y:S05]  /*25840*/  BRA `(.L_x_3105) ;  /* 0xfffffeac00547947 */ /* 0x000fea000383ffff */
.L_x_2870:
[----:B-1----:R1:W3:Y:S02]  /*25850*/  SYNCS.PHASECHK.TRANS64.TRYWAIT P1, [R0+URZ+0x30830], R3 ;  /* 0x03083003000075a7 */ /* 0x0022e4000802017f */
[----:B---3--:R-:W-:Y:S05]  /*25860*/  @!P1 NANOSLEEP.SYNCS 0x989680 ;  /* 0x009896800000995d */ /* 0x008fea0003900000 */
[----:B------:R-:W3:Y:S02]  /*25870*/  @!P1 SYNCS.PHASECHK.TRANS64 P1, [R0+URZ+0x30830], R3 ;  /* 0x03083003000095a7 */ /* 0x000ee4000802007f */
[----:B---3--:R-:W-:Y:S05]  /*25880*/  @!P1 BRA `(.L_x_2870) ;  /* 0xfffffffc00f09947 */ /* 0x008fea000383ffff */
[----:B------:R-:W-:Y:S05]  /*25890*/  BRA `(.L_x_2869) ;  /* 0xfffffed400d47947 */ /* 0x000fea000383ffff */
.L_x_2878:
[----:B-1----:R1:W2:Y:S02]  /*258a0*/  SYNCS.PHASECHK.TRANS64.TRYWAIT P2, [R12+URZ+0x30830], R3 ;  /* 0x030830030c0075a7 */ /* 0x0022a4000804017f */
[----:B--2---:R-:W-:Y:S05]  /*258b0*/  @!P2 NANOSLEEP.SYNCS 0x989680 ;  /* 0x009896800000a95d */ /* 0x004fea0003900000 */
[----:B------:R-:W2:Y:S02]  /*258c0*/  @!P2 SYNCS.PHASECHK.TRANS64 P2, [R12+URZ+0x30830], R3 ;  /* 0x030830030c00a5a7 */ /* 0x000ea4000804007f */
[----:B--2---:R-:W-:Y:S05]  /*258d0*/  @!P2 BRA `(.L_x_2878) ;  /* 0xfffffffc00f0a947 */ /* 0x004fea000383ffff */
[----:B------:R-:W-:Y:S05]  /*258e0*/  BRA `(.L_x_2877) ;  /* 0xfffffef800c07947 */ /* 0x000fea000383ffff */
.L_x_2883:
[----:B-1----:R1:W2:Y:S02]  /*258f0*/  SYNCS.PHASECHK.TRANS64.TRYWAIT P2, [R13+URZ+0x30850], R0 ;  /* 0x030850000d0075a7 */ /* 0x0022a4000804017f */
[----:B--2---:R-:W-:Y:S05]  /*25900*/  @!P2 NANOSLEEP.SYNCS 0x989680 ;  /* 0x009896800000a95d */ /* 0x004fea0003900000 */
[----:B------:R-:W2:Y:S02]  /*25910*/  @!P2 SYNCS.PHASECHK.TRANS64 P2, [R13+URZ+0x30850], R0 ;  /* 0x030850000d00a5a7 */ /* 0x000ea4000804007f */
[----:B--2---:R-:W-:Y:S05]  /*25920*/  @!P2 BRA `(.L_x_2883) ;  /* 0xfffffffc00f0a947 */ /* 0x004fea000383ffff */
[----:B------:R-:W-:Y:S05]  /*25930*/  BRA `(.L_x_2882) ;  /* 0xffffff0400e07947 */ /* 0x000fea000383ffff */
.L_x_2893:
[----:B-1----:R1:W2:Y:S02]  /*25940*/  SYNCS.PHASECHK.TRANS64.TRYWAIT P1, [R2+URZ+0x30830], R3 ;  /* 0x03083003020075a7 */ /* 0x0022a4000802017f */
[----:B--2---:R-:W-:Y:S05]  /*25950*/  @!P1 NANOSLEEP.SYNCS 0x989680 ;  /* 0x009896800000995d */ /* 0x004fea0003900000 */
[----:B------:R-:W2:Y:S02]  /*25960*/  @!P1 SYNCS.PHASECHK.TRANS64 P1, [R2+URZ+0x30830], R3 ;  /* 0x03083003020095a7 */ /* 0x000ea4000802007f */
[----:B--2---:R-:W-:Y:S05]  /*25970*/  @!P1 BRA `(.L_x_2893) ;  /* 0xfffffffc00f09947 */ /* 0x004fea000383ffff */
[----:B------:R-:W-:Y:S05]  /*25980*/  BRA `(.L_x_2892) ;  /* 0xffffff2000b47947 */ /* 0x000fea000383ffff */
.L_x_2898:
[----:B-1----:R1:W2:Y:S02]  /*25990*/  SYNCS.PHASECHK.TRANS64.TRYWAIT P1, [R12+URZ+0x30850], R0 ;  /* 0x030850000c0075a7 */ /* 0x0022a4000802017f */
[----:B--2---:R-:W-:Y:S05]  /*259a0*/  @!P1 NANOSLEEP.SYNCS 0x989680 ;  /* 0x009896800000995d */ /* 0x004fea0003900000 */
[----:B------:R-:W2:Y:S02]  /*259b0*/  @!P1 SYNCS.PHASECHK.TRANS64 P1, [R12+URZ+0x30850], R0 ;  /* 0x030850000c0095a7 */ /* 0x000ea4000802007f */
[----:B--2---:R-:W-:Y:S05]  /*259c0*/  @!P1 BRA `(.L_x_2898) ;  /* 0xfffffffc00f09947 */ /* 0x004fea000383ffff */
[----:B------:R-:W-:Y:S05]  /*259d0*/  BRA `(.L_x_2897) ;  /* 0xffffff2c00d47947 */ /* 0x000fea000383ffff */
.L_x_2906:
[----:B-1----:R1:W2:Y:S02]  /*259e0*/  SYNCS.PHASECHK.TRANS64.TRYWAIT P1, [R10+URZ+0x30850], R5 ;  /* 0x030850050a0075a7 */ /* 0x0022a4000802017f */
[----:B--2---:R-:W-:Y:S05]  /*259f0*/  @!P1 NANOSLEEP.SYNCS 0x989680 ;  /* 0x009896800000995d */ /* 0x004fea0003900000 */
[----:B------:R-:W2:Y:S02]  /*25a00*/  @!P1 SYNCS.PHASECHK.TRANS64 P1, [R10+URZ+0x30850], R5 ;  /* 0x030850050a0095a7 */ /* 0x000ea4000802007f */
[----:B--2---:R-:W-:Y:S05]  /*25a10*/  @!P1 BRA `(.L_x_2906) ;  /* 0xfffffffc00f09947 */ /* 0x004fea000383ffff */
[----:B------:R-:W-:Y:S05]  /*25a20*/  BRA `(.L_x_2905) ;  /* 0xffffff4800347947 */ /* 0x000fea000383ffff */
.L_x_2943:
[----:B------:R-:W2:Y:S01]  /*25a30*/  S2R R9, SR_TID.X ;  /* 0x0000000000097919 */ /* 0x000ea20000002100 */
[----:B------:R-:W-:Y:S01]  /*25a40*/  BSSY B1, `(.L_x_3106) ;  /* 0x000000a000017945 */ /* 0x000fe20003800000 */
[----:B-1----:R-:W-:Y:S02]  /*25a50*/  IMAD.MOV.U32 R12, RZ, RZ, RZ ;  /* 0x000000ffff0c7224 */ /* 0x002fe400078e00ff */
[----:B0-----:R-:W-:Y:S02]  /*25a60*/  IMAD.MOV.U32 R11, RZ, RZ, 0x1f ;  /* 0x0000001fff0b7424 */ /* 0x001fe400078e00ff */
[----:B------:R-:W-:Y:S01]  /*25a70*/  IMAD.MOV.U32 R15, RZ, RZ, -0x1 ;  /* 0xffffffffff0f7424 */ /* 0x000fe200078e00ff */
[----:B--2---:R-:W-:-:S04]  /*25a80*/  SHF.R.U32.HI R9, RZ, 0x5, R9 ;  /* 0x00000005ff097819 */ /* 0x004fc80000011609 */
[----:B------:R-:W-:-:S05]  /*25a90*/  LOP3.LUT R9, R9, 0x3, RZ, 0xc0, !PT ;  /* 0x0000000309097812 */ /* 0x000fca00078ec0ff */
[----:B------:R-:W-:-:S07]  /*25aa0*/  IMAD.MOV.U32 R13, RZ, RZ, R9 ;  /* 0x000000ffff0d7224 */ /* 0x000fce00078e0009 */
[----:B------:R-:W-:Y:S05]  /*25ab0*/  WARPSYNC.COLLECTIVE R15, `(.L_x_3107) ;  /* 0x000000000f087348 */ /* 0x000fea0003c00000 */
[----:B------:R0:W1:Y:S02]  /*25ac0*/  SHFL.IDX P6, R14, R13, R12, R11 ;  /* 0x0000000c0d0e7389 */ /* 0x00006400000c000b */
[----:B01----:R-:W-:Y:S01]  /*25ad0*/  ENDCOLLECTIVE ;  /* 0x000000000000791b */ /* 0x003fe20003800000 */
.L_x_3107:
[----:B------:R-:W-:Y:S05]  /*25ae0*/  BSYNC B1 ;  /* 0x0000000000017941 */ /* 0x000fea0003800000 */
.L_x_3106:
[----:B------:R-:W-:Y:S05]  /*25af0*/  BRA `(.L_x_3108) ;  /* 0xffffff90000c7947 */ /* 0x000fea000383ffff */
.L_x_2945:
[----:B------:R-:W-:Y:S01]  /*25b00*/  BSSY B1, `(.L_x_3109) ;  /* 0x0000006000017945 */ /* 0x000fe20003800000 */
[----:B------:R-:W-:-:S07]  /*25b10*/  IMAD.MOV.U32 R15, RZ, RZ, -0x1 ;  /* 0xffffffffff0f7424 */ /* 0x000fce00078e00ff */
[----:B012---:R-:W-:Y:S05]  /*25b20*/  WARPSYNC.COLLECTIVE R15, `(.L_x_3110) ;  /* 0x000000000f0c7348 */ /* 0x007fea0003c00000 */
[----:B------:R-:W-:Y:S02]  /*25b30*/  ELECT P6, UR62, PT ;  /* 0x00000000003e782f */ /* 0x000fe400038c0000 */
[----:B------:R-:W-:Y:S01]  /*25b40*/  MOV R14, UR62 ;  /* 0x0000003e000e7c02 */ /* 0x000fe20008000f00 */
[----:B012---:R-:W-:Y:S10]  /*25b50*/  ENDCOLLECTIVE ;  /* 0x000000000000791b */ /* 0x007ff40003800000 */
.L_x_3110:
[----:B------:R-:W-:Y:S05]  /*25b60*/  BSYNC B1 ;  /* 0x0000000000017941 */ /* 0x000fea0003800000 */
.L_x_3109:
[----:B------:R-:W-:Y:S05]  /*25b70*/  BRA `(.L_x_2944) ;  /* 0xffffff9000047947 */ /* 0x000fea000383ffff */
.L_x_2947:
[----:B--2---:R2:W3:Y:S02]  /*25b80*/  SYNCS.PHASECHK.TRANS64.TRYWAIT P0, [R22+URZ+0x30820], R7 ;  /* 0x03082007160075a7 */ /* 0x0044e4000800017f */
[----:B---3--:R-:W-:Y:S05]  /*25b90*/  @!P0 NANOSLEEP.SYNCS 0x989680 ;  /* 0x009896800000895d */ /* 0x008fea0003900000 */
[----:B------:R-:W3:Y:S02]  /*25ba0*/  @!P0 SYNCS.PHASECHK.TRANS64 P0, [R22+URZ+0x30820], R7 ;  /* 0x03082007160085a7 */ /* 0x000ee4000800007f */
[----:B---3--:R-:W-:Y:S05]  /*25bb0*/  @!P0 BRA `(.L_x_2947) ;  /* 0xfffffffc00f08947 */ /* 0x008fea000383ffff */
[----:B------:R-:W-:Y:S05]  /*25bc0*/  BRA `(.L_x_3111) ;  /* 0xffffff9000147947 */ /* 0x000fea000383ffff */
.L_x_2951:
[----:B0-----:R0:W3:Y:S02]  /*25bd0*/  SYNCS.PHASECHK.TRANS64.TRYWAIT P0, [R11+URZ+0x308a0], R10 ;  /* 0x0308a00a0b0075a7 */ /* 0x0010e4000800017f */
[----:B---3--:R-:W-:Y:S05]  /*25be0*/  @!P0 NANOSLEEP.SYNCS 0x989680 ;  /* 0x009896800000895d */ /* 0x008fea0003900000 */
[----:B------:R-:W3:Y:S02]  /*25bf0*/  @!P0 SYNCS.PHASECHK.TRANS64 P0, [R11+URZ+0x308a0], R10 ;  /* 0x0308a00a0b0085a7 */ /* 0x000ee4000800007f */
[----:B---3--:R-:W-:Y:S05]  /*25c00*/  @!P0 BRA `(.L_x_2951) ;  /* 0xfffffffc00f08947 */ /* 0x008fea000383ffff */
[----:B------:R-:W-:Y:S05]  /*25c10*/  BRA `(.L_x_3112) ;  /* 0xffffff90002c7947 */ /* 0x000fea000383ffff */
.L_x_2958:
[----:B-1----:R1:W2:Y:S02]  /*25c20*/  SYNCS.PHASECHK.TRANS64.TRYWAIT P0, [R11+URZ+0x308c0], R10 ;  /* 0x0308c00a0b0075a7 */ /* 0x0022a4000800017f */
[----:B--2---:R-:W-:Y:S05]  /*25c30*/  @!P0 NANOSLEEP.SYNCS 0x989680 ;  /* 0x009896800000895d */ /* 0x004fea0003900000 */
[----:B------:R-:W2:Y:S02]  /*25c40*/  @!P0 SYNCS.PHASECHK.TRANS64 P0, [R11+URZ+0x308c0], R10 ;  /* 0x0308c00a0b0085a7 */ /* 0x000ea4000800007f */
[----:B--2---:R-:W-:Y:S05]  /*25c50*/  @!P0 BRA `(.L_x_2958) ;  /* 0xfffffffc00f08947 */ /* 0x004fea000383ffff */
[----:B------:R-:W-:Y:S05]  /*25c60*/  BRA `(.L_x_3113) ;  /* 0xffffff9400287947 */ /* 0x000fea000383ffff */
.L_x_2967:
[----:B0-----:R0:W3:Y:S02]  /*25c70*/  SYNCS.PHASECHK.TRANS64.TRYWAIT P1, [R10+URZ+0x308a0], R9 ;  /* 0x0308a0090a0075a7 */ /* 0x0010e4000802017f */
[----:B---3--:R-:W-:Y:S05]  /*25c80*/  @!P1 NANOSLEEP.SYNCS 0x989680 ;  /* 0x009896800000995d */ /* 0x008fea0003900000 */
[----:B------:R-:W3:Y:S02]  /*25c90*/  @!P1 SYNCS.PHASECHK.TRANS64 P1, [R10+URZ+0x308a0], R9 ;  /* 0x0308a0090a0095a7 */ /* 0x000ee4000802007f */
[----:B---3--:R-:W-:Y:S05]  /*25ca0*/  @!P1 BRA `(.L_x_2967) ;  /* 0xfffffffc00f09947 */ /* 0x008fea000383ffff */
[----:B------:R-:W-:Y:S05]  /*25cb0*/  BRA `(.L_x_3114) ;  /* 0xffffff98005c7947 */ /* 0x000fea000383ffff */
.L_x_2974:
[----:B-1----:R1:W2:Y:S02]  /*25cc0*/  SYNCS.PHASECHK.TRANS64.TRYWAIT P1, [R10+URZ+0x308c0], R9 ;  /* 0x0308c0090a0075a7 */ /* 0x0022a4000802017f */
[----:B--2---:R-:W-:Y:S05]  /*25cd0*/  @!P1 NANOSLEEP.SYNCS 0x989680 ;  /* 0x009896800000995d */ /* 0x004fea0003900000 */
[----:B------:R-:W2:Y:S02]  /*25ce0*/  @!P1 SYNCS.PHASECHK.TRANS64 P1, [R10+URZ+0x308c0], R9 ;  /* 0x0308c0090a0095a7 */ /* 0x000ea4000802007f */
[----:B--2---:R-:W-:Y:S05]  /*25cf0*/  @!P1 BRA `(.L_x_2974) ;  /* 0xfffffffc00f09947 */ /* 0x004fea000383ffff */
[----:B------:R-:W-:Y:S05]  /*25d00*/  BRA `(.L_x_3115) ;  /* 0xffffff9c00547947 */ /* 0x000fea000383ffff */
.L_x_2989:
        /* <DEDUP_REMOVED lines=11> */
.L_x_3117:
[----:B------:R-:W-:Y:S05]  /*25dc0*/  BSYNC B0 ;  /* 0x0000000000007941 */ /* 0x000fea0003800000 */
.L_x_3116:
[----:B------:R-:W-:Y:S05]  /*25dd0*/  BRA `(.L_x_3118) ;  /* 0xffffffa800b07947 */ /* 0x000fea000383ffff */
.L_x_2992:
[----:B0-----:R0:W1:Y:S02]  /*25de0*/  SYNCS.PHASECHK.TRANS64.TRYWAIT P0, [R7+URZ+0x30840], R2 ;  /* 0x03084002070075a7 */ /* 0x001064000800017f */
[----:B-1----:R-:W-:Y:S05]  /*25df0*/  @!P0 NANOSLEEP.SYNCS 0x989680 ;  /* 0x009896800000895d */ /* 0x002fea0003900000 */
[----:B------:R-:W1:Y:S02]  /*25e00*/  @!P0 SYNCS.PHASECHK.TRANS64 P0, [R7+URZ+0x30840], R2 ;  /* 0x03084002070085a7 */ /* 0x000e64000800007f */
[----:B-1----:R-:W-:Y:S05]  /*25e10*/  @!P0 BRA `(.L_x_2992) ;  /* 0xfffffffc00f08947 */ /* 0x002fea000383ffff */
[----:B------:R-:W-:Y:S05]  /*25e20*/  BRA `(.L_x_3119) ;  /* 0xffffffac000c7947 */ /* 0x000fea000383ffff */
.L_x_2993:
        /* <DEDUP_REMOVED lines=8> */
.L_x_3121:
[----:B------:R-:W-:Y:S05]  /*25eb0*/  BSYNC B0 ;  /* 0x0000000000007941 */ /* 0x000fea0003800000 */
.L_x_3120:
        /* <DEDUP_REMOVED lines=9> */
.L_x_3122:
[----:B------:R-:W-:Y:S01]  /*25f50*/  ULDC.64 UR4, c[0x0][0x208] ;  /* 0x0000820000047ab9 */ /* 0x000fe20000000a00 */
[----:B------:R-:W-:Y:S02]  /*25f60*/  IMAD.MOV.U32 R13, RZ, RZ, R0 ;  /* 0x000000ffff0d7224 */ /* 0x000fe400078e0000 */
[----:B------:R-:W-:Y:S02]  /*25f70*/  IMAD.MOV.U32 R12, RZ, RZ, 0x1 ;  /* 0x00000001ff0c7424 */ /* 0x000fe400078e00ff */
[----:B------:R-:W-:-:S05]  /*25f80*/  IMAD.MOV.U32 R3, RZ, RZ, R14 ;  /* 0x000000ffff037224 */ /* 0x000fca00078e000e */
[----:B------:R-:W-:-:S05]  /*25f90*/  @P0 LEA R3, P1, R33, R3, 0x1 ;  /* 0x0000000321030211 */ /* 0x000fca00078208ff */
[----:B------:R-:W-:Y:S01]  /*25fa0*/  @P0 IMAD.X R2, RZ, RZ, R2, P1 ;  /* 0x000000ffff020224 */ /* 0x000fe200008e0602 */
[----:B------:R-:W-:-:S04]  /*25fb0*/  ISETP.GE.AND P1, PT, R6, 0x11, PT ;  /* 0x000000110600780c */ /* 0x000fc80003f26270 */
[----:B------:R-:W-:-:S04]  /*25fc0*/  @P0 LOP3.LUT R3, R3, R2, RZ, 0x3c, !PT ;  /* 0x0000000203030212 */ /* 0x000fc800078e3cff */
[----:B------:R-:W-:-:S04]  /*25fd0*/  @P0 LOP3.LUT R2, R3, R2, RZ, 0x3c, !PT ;  /* 0x0000000203020212 */ /* 0x000fc800078e3cff */
[----:B------:R-:W-:-:S05]  /*25fe0*/  @P0 LOP3.LUT R3, R3, R2, RZ, 0x3c, !PT ;  /* 0x0000000203030212 */ /* 0x000fca00078e3cff */
[----:B------:R-:W-:Y:S01]  /*25ff0*/  @!PT LDS RZ, [RZ] ;  /* 0x00000000fffff984 */ /* 0x000fe20000000800 */
[----:B------:R-:W-:Y:S01]  /*26000*/  @!PT LDS RZ, [RZ] ;  /* 0x00000000fffff984 */ /* 0x000fe20000000800 */
[----:B------:R-:W-:Y:S01]  /*26010*/  @!PT LDS RZ, [RZ] ;  /* 0x00000000fffff984 */ /* 0x000fe20000000800 */
[----:B------:R0:W-:Y:S04]  /*26020*/  @P0 LDGSTS.E.BYPASS.LTC128B.128 [R8+0x1e400], desc[UR4][R2.64], !P4 ;  /* 0x1e40000002080fae */ /* 0x0001e8000e101d44 */
[----:B------:R0:W-:Y:S04]  /*26030*/  @P0 LDGSTS.E.BYPASS.LTC128B.128 [R8+0x21400], desc[UR4][R2.64+0x80], !P3 ;  /* 0x2140008002080fae */ /* 0x0001e8000d901d44 */
[----:B------:R0:W-:Y:S02]  /*26040*/  @P0 LDGSTS.E.BYPASS.LTC128B.128 [R8+0x24400], desc[UR4][R2.64+0x100], !P2 ;  /* 0x2440010002080fae */ /* 0x0001e4000d101d44 */
[----:B0-----:R-:W-:Y:S05]  /*26050*/  WARPSYNC.COLLECTIVE R15, `(.L_x_3123) ;  /* 0x000000000f087348 */ /* 0x001fea0003c00000 */
[----:B------:R1:W2:Y:S02]  /*26060*/  SHFL.IDX P6, R14, R13, R12, R11 ;  /* 0x0000000c0d0e7389 */ /* 0x0002a400000c000b */
[----:B012---:R-:W-:Y:S01]  /*26070*/  ENDCOLLECTIVE ;  /* 0x000000000000791b */ /* 0x007fe20003800000 */
.L_x_3123:
[----:B------:R-:W-:Y:S02]  /*26080*/  @P1 IMAD R8, R5, 0x2, R22 ;  /* 0x0000000205081824 */ /* 0x000fe400078e0216 */
[----:B------:R-:W-:Y:S02]  /*26090*/  IMAD.MOV.U32 R13, RZ, RZ, R4 ;  /* 0x000000ffff0d7224 */ /* 0x000fe400078e0004 */
[----:B------:R-:W-:-:S07]  /*260a0*/  IMAD.MOV.U32 R2, RZ, RZ, R14 ;  /* 0x000000ffff027224 */ /* 0x000fce00078e000e */
[----:B------:R-:W-:Y:S05]  /*260b0*/  WARPSYNC.COLLECTIVE R15, `(.L_x_3124) ;  /* 0x000000000f087348 */ /* 0x000fea0003c00000 */
[----:B------:R0:W1:Y:S02]  /*260c0*/  SHFL.IDX P6, R14, R13, R12, R11 ;  /* 0x0000000c0d0e7389 */ /* 0x00006400000c000b */
[----:B01----:R-:W-:Y:S01]  /*260d0*/  ENDCOLLECTIVE ;  /* 0x000000000000791b */ /* 0x003fe20003800000 */
.L_x_3124:
[----:B------:R-:W-:Y:S01]  /*260e0*/  ULDC.64 UR4, c[0x0][0x208] ;  /* 0x0000820000047ab9 */ /* 0x000fe20000000a00 */
[----:B------:R-:W-:Y:S02]  /*260f0*/  IMAD.MOV.U32 R13, RZ, RZ, R0 ;  /* 0x000000ffff0d7224 */ /* 0x000fe400078e0000 */
[----:B------:R-:W-:Y:S02]  /*26100*/  IMAD.MOV.U32 R12, RZ, RZ, 0x2 ;  /* 0x00000002ff0c7424 */ /* 0x000fe400078e00ff */
[----:B------:R-:W-:-:S05]  /*26110*/  IMAD.MOV.U32 R3, RZ, RZ, R14 ;  /* 0x000000ffff037224 */ /* 0x000fca00078e000e */
[----:B------:R-:W-:-:S05]  /*26120*/  @P1 LEA R3, P0, R33, R3, 0x1 ;  /* 0x0000000321031211 */ /* 0x000fca00078008ff */
[----:B------:R-:W-:-:S05]  /*26130*/  @P1 IMAD.X R2, RZ, RZ, R2, P0 ;  /* 0x000000ffff021224 */ /* 0x000fca00000e0602 */
        /* <DEDUP_REMOVED lines=8> */
[----:B------:R0:W-:Y:S01]  /*261c0*/  @P1 LDGSTS.E.BYPASS.LTC128B.128 [R8+0x24c00], desc[UR4][R2.64+0x100], !P2 ;  /* 0x24c0010002081fae */ /* 0x0001e2000d101d44 */
[----:B------:R-:W-:-:S13]  /*261d0*/  ISETP.GE.AND P1, PT, R6, 0x21, PT ;  /* 0x000000210600780c */ /* 0x000fda0003f26270 */
[----:B0-----:R-:W-:Y:S05]  /*261e0*/  WARPSYNC.COLLECTIVE R15, `(.L_x_3125) ;  /* 0x000000000f087348 */ /* 0x001fea0003c00000 */
[----:B------:R1:W2:Y:S02]  /*261f0*/  SHFL.IDX P6, R14, R13, R12, R11 ;  /* 0x0000000c0d0e7389 */ /* 0x0002a400000c000b */
[----:B012---:R-:W-:Y:S01]  /*26200*/  ENDCOLLECTIVE ;  /* 0x000000000000791b */ /* 0x007fe20003800000 */
.L_x_3125:
[----:B------:R-:W-:Y:S02]  /*26210*/  @P1 IMAD R8, R5, 0x2, R22 ;  /* 0x0000000205081824 */ /* 0x000fe400078e0216 */
[----:B------:R-:W-:Y:S02]  /*26220*/  IMAD.MOV.U32 R13, RZ, RZ, R4 ;  /* 0x000000ffff0d7224 */ /* 0x000fe400078e0004 */
[----:B------:R-:W-:-:S07]  /*26230*/  IMAD.MOV.U32 R2, RZ, RZ, R14 ;  /* 0x000000ffff027224 */ /* 0x000fce00078e000e */
[----:B------:R-:W-:Y:S05]  /*26240*/  WARPSYNC.COLLECTIVE R15, `(.L_x_3126) ;  /* 0x000000000f087348 */ /* 0x000fea0003c00000 */
[----:B------:R0:W1:Y:S02]  /*26250*/  SHFL.IDX P6, R14, R13, R12, R11 ;  /* 0x0000000c0d0e7389 */ /* 0x00006400000c000b */
[----:B01----:R-:W-:Y:S01]  /*26260*/  ENDCOLLECTIVE ;  /* 0x000000000000791b */ /* 0x003fe20003800000 */
.L_x_3126:
        /* <DEDUP_REMOVED lines=19> */
.L_x_3127:
[----:B------:R-:W-:Y:S02]  /*263a0*/  @P1 IMAD R8, R5, 0x2, R22 ;  /* 0x0000000205081824 */ /* 0x000fe400078e0216 */
[----:B------:R-:W-:Y:S02]  /*263b0*/  IMAD.MOV.U32 R13, RZ, RZ, R4 ;  /* 0x000000ffff0d7224 */ /* 0x000fe400078e0004 */
[----:B------:R-:W-:-:S07]  /*263c0*/  IMAD.MOV.U32 R2, RZ, RZ, R14 ;  /* 0x000000ffff027224 */ /* 0x000fce00078e000e */
[----:B------:R-:W-:Y:S05]  /*263d0*/  WARPSYNC.COLLECTIVE R15, `(.L_x_3128) ;  /* 0x000000000f087348 */ /* 0x000fea0003c00000 */
[----:B------:R0:W1:Y:S02]  /*263e0*/  SHFL.IDX P6, R14, R13, R12, R11 ;  /* 0x0000000c0d0e7389 */ /* 0x00006400000c000b */
[----:B01----:R-:W-:Y:S01]  /*263f0*/  ENDCOLLECTIVE ;  /* 0x000000000000791b */ /* 0x003fe20003800000 */
.L_x_3128:
        /* <DEDUP_REMOVED lines=19> */
.L_x_3129:
[----:B------:R-:W-:Y:S02]  /*26530*/  @P1 IMAD R8, R5, 0x2, R22 ;  /* 0x0000000205081824 */ /* 0x000fe400078e0216 */
[----:B------:R-:W-:Y:S02]  /*26540*/  IMAD.MOV.U32 R13, RZ, RZ, R4 ;  /* 0x000000ffff0d7224 */ /* 0x000fe400078e0004 */
[----:B------:R-:W-:-:S07]  /*26550*/  IMAD.MOV.U32 R2, RZ, RZ, R14 ;  /* 0x000000ffff027224 */ /* 0x000fce00078e000e */
[----:B------:R-:W-:Y:S05]  /*26560*/  WARPSYNC.COLLECTIVE R15, `(.L_x_3130) ;  /* 0x000000000f087348 */ /* 0x000fea0003c00000 */
[----:B------:R0:W1:Y:S02]  /*26570*/  SHFL.IDX P6, R14, R13, R12, R11 ;  /* 0x0000000c0d0e7389 */ /* 0x00006400000c000b */
[----:B01----:R-:W-:Y:S01]  /*26580*/  ENDCOLLECTIVE ;  /* 0x000000000000791b */ /* 0x003fe20003800000 */
.L_x_3130:
        /* <DEDUP_REMOVED lines=18> */
.L_x_3131:
[----:B------:R-:W-:Y:S02]  /*266b0*/  IMAD.MOV.U32 R13, RZ, RZ, R4 ;  /* 0x000000ffff0d7224 */ /* 0x000fe400078e0004 */
[----:B------:R-:W-:-:S07]  /*266c0*/  IMAD.MOV.U32 R0, RZ, RZ, R14 ;  /* 0x000000ffff007224 */ /* 0x000fce00078e000e */
[----:B------:R-:W-:Y:S05]  /*266d0*/  WARPSYNC.COLLECTIVE R15, `(.L_x_3132) ;  /* 0x000000000f087348 */ /* 0x000fea0003c00000 */
[----:B------:R0:W1:Y:S02]  /*266e0*/  SHFL.IDX P6, R14, R13, R12, R11 ;  /* 0x0000000c0d0e7389 */ /* 0x00006400000c000b */
[----:B01----:R-:W-:Y:S01]  /*266f0*/  ENDCOLLECTIVE ;  /* 0x000000000000791b */ /* 0x003fe20003800000 */
.L_x_3132:
[----:B------:R-:W-:Y:S01]  /*26700*/  IMAD.MOV.U32 R2, RZ, RZ, R14 ;  /* 0x000000ffff027224 */ /* 0x000fe200078e000e */
[----:B------:R-:W-:Y:S06]  /*26710*/  BRA `(.L_x_3133) ;  /* 0xffffffa800507947 */ /* 0x000fec000383ffff */
.L_x_2998:
        /* <DEDUP_REMOVED lines=9> */
.L_x_3134:
[C---:B------:R-:W-:Y:S01]  /*267b0*/  VIADD R6, R17.reuse, 0x10 ;  /* 0x0000001011067836 */ /* 0x040fe20000000000 */
[----:B------:R-:W-:Y:S01]  /*267c0*/  ISETP.GE.AND P2, PT, R17, R5, PT ;  /* 0x000000051100720c */ /* 0x000fe20003f46270 */
[----:B------:R-:W-:Y:S02]  /*267d0*/  IMAD.MOV.U32 R13, RZ, RZ, R0 ;  /* 0x000000ffff0d7224 */ /* 0x000fe400078e0000 */
[----:B------:R-:W-:-:S10]  /*267e0*/  IMAD.MOV.U32 R2, RZ, RZ, R14 ;  /* 0x000000ffff027224 */ /* 0x000fd400078e000e */
[----:B------:R-:W-:Y:S05]  /*267f0*/  WARPSYNC.COLLECTIVE R15, `(.L_x_3135) ;  /* 0x000000000f087348 */ /* 0x000fea0003c00000 */
[----:B------:R0:W1:Y:S02]  /*26800*/  SHFL.IDX P6, R14, R13, R12, R11 ;  /* 0x0000000c0d0e7389 */ /* 0x00006400000c000b */
[----:B01----:R-:W-:Y:S01]  /*26810*/  ENDCOLLECTIVE ;  /* 0x000000000000791b */ /* 0x003fe20003800000 */
.L_x_3135:
[----:B------:R-:W-:Y:S01]  /*26820*/  ULDC.64 UR4, c[0x0][0x208] ;  /* 0x0000820000047ab9 */ /* 0x000fe20000000a00 */
[----:B------:R-:W-:Y:S02]  /*26830*/  IMAD.MOV.U32 R13, RZ, RZ, R4 ;  /* 0x000000ffff0d7224 */ /* 0x000fe400078e0004 */
[----:B------:R-:W-:Y:S01]  /*26840*/  IMAD.MOV.U32 R12, RZ, RZ, 0x1 ;  /* 0x00000001ff0c7424 */ /* 0x000fe200078e00ff */
[----:B------:R-:W-:-:S05]  /*26850*/  @!P2 LEA R14, P4, R33, R14, 0x1 ;  /* 0x0000000e210ea211 */ /* 0x000fca00078808ff */
[----:B------:R-:W-:Y:S02]  /*26860*/  @!P2 IMAD.X R3, RZ, RZ, R2, P4 ;  /* 0x000000ffff03a224 */ /* 0x000fe400020e0602 */
[----:B------:R-:W-:-:S05]  /*26870*/  @!P2 IMAD.MOV.U32 R2, RZ, RZ, R14 ;  /* 0x000000ffff02a224 */ /* 0x000fca00078e000e */
[----:B------:R-:W-:Y:S01]  /*26880*/  @!PT LDS RZ, [RZ] ;  /* 0x00000000fffff984 */ /* 0x000fe20000000800 */
[----:B------:R-:W-:Y:S01]  /*26890*/  @!PT LDS RZ, [RZ] ;  /* 0x00000000fffff984 */ /* 0x000fe20000000800 */
[----:B------:R-:W-:Y:S01]  /*268a0*/  @!PT LDS RZ, [RZ] ;  /* 0x00000000fffff984 */ /* 0x000fe20000000800 */
[----:B------:R0:W-:Y:S04]  /*268b0*/  @!P2 LDGSTS.E.BYPASS.LTC128B.128 [R8+0x12400], desc[UR4][R2.64], !P3 ;  /* 0x124000000208afae */ /* 0x0001e8000d901d44 */
[----:B------:R0:W-:Y:S04]  /*268c0*/  @!P2 LDGSTS.E.BYPASS.LTC128B.128 [R8+0x16400], desc[UR4][R2.64+0x80], !P0 ;  /* 0x164000800208afae */ /* 0x0001e8000c101d44 */
[----:B------:R0:W-:Y:S01]  /*268d0*/  @!P2 LDGSTS.E.BYPASS.LTC128B.128 [R8+0x1a400], desc[UR4][R2.64+0x100], !P1 ;  /* 0x1a4001000208afae */ /* 0x0001e2000c901d44 */
[----:B------:R-:W-:Y:S01]  /*268e0*/  ISETP.GE.AND P2, PT, R6, R5, PT ;  /* 0x000000050600720c */ /* 0x000fe20003f46270 */
[----:B------:R-:W-:-:S12]  /*268f0*/  VIADD R6, R17, 0x20 ;  /* 0x0000002011067836 */ /* 0x000fd80000000000 */
[----:B0-----:R-:W-:Y:S05]  /*26900*/  WARPSYNC.COLLECTIVE R15, `(.L_x_3136) ;  /* 0x000000000f087348 */ /* 0x001fea0003c00000 */
[----:B------:R1:W2:Y:S02]  /*26910*/  SHFL.IDX P6, R14, R13, R12, R11 ;  /* 0x0000000c0d0e7389 */ /* 0x0002a400000c000b */
[----:B012---:R-:W-:Y:S01]  /*26920*/  ENDCOLLECTIVE ;  /* 0x000000000000791b */ /* 0x007fe20003800000 */
.L_x_3136:
[----:B------:R-:W-:Y:S02]  /*26930*/  IMAD.MOV.U32 R13, RZ, RZ, R0 ;  /* 0x000000ffff0d7224 */ /* 0x000fe400078e0000 */
[----:B------:R-:W-:-:S07]  /*26940*/  IMAD.MOV.U32 R2, RZ, RZ, R14 ;  /* 0x000000ffff027224 */ /* 0x000fce00078e000e */
[----:B------:R-:W-:Y:S05]  /*26950*/  WARPSYNC.COLLECTIVE R15, `(.L_x_3137) ;  /* 0x000000000f087348 */ /* 0x000fea0003c00000 */
[----:B------:R0:W1:Y:S02]  /*26960*/  SHFL.IDX P6, R14, R13, R12, R11 ;  /* 0x0000000c0d0e7389 */ /* 0x00006400000c000b */
[----:B01----:R-:W-:Y:S01]  /*26970*/  ENDCOLLECTIVE ;  /* 0x000000000000791b */ /* 0x003fe20003800000 */
.L_x_3137:
[----:B------:R-:W-:Y:S01]  /*26980*/  ULDC.64 UR4, c[0x0][0x208] ;  /* 0x0000820000047ab9 */ /* 0x000fe20000000a00 */
[----:B------:R-:W-:Y:S02]  /*26990*/  IMAD.MOV.U32 R13, RZ, RZ, R4 ;  /* 0x000000ffff0d7224 */ /* 0x000fe400078e0004 */
[----:B------:R-:W-:Y:S01]  /*269a0*/  IMAD.MOV.U32 R12, RZ, RZ, 0x2 ;  /* 0x00000002ff0c7424 */ /* 0x000fe200078e00ff */
[----:B------:R-:W-:-:S05]  /*269b0*/  @!P2 LEA R14, P4, R33, R14, 0x1 ;  /* 0x0000000e210ea211 */ /* 0x000fca00078808ff */
[----:B------:R-:W-:Y:S02]  /*269c0*/  @!P2 IMAD.X R7, RZ, RZ, R2, P4 ;  /* 0x000000ffff07a224 */ /* 0x000fe400020e0602 */
[----:B------:R-:W-:Y:S02]  /*269d0*/  @!P2 IMAD.MOV.U32 R2, RZ, RZ, R14 ;  /* 0x000000ffff02a224 */ /* 0x000fe400078e000e */
        /* <DEDUP_REMOVED lines=12> */
.L_x_3138:
[----:B------:R-:W-:Y:S02]  /*26aa0*/  IMAD.MOV.U32 R13, RZ, RZ, R0 ;  /* 0x000000ffff0d7224 */ /* 0x000fe400078e0000 */
[----:B------:R-:W-:-:S07]  /*26ab0*/  IMAD.MOV.U32 R2, RZ, RZ, R14 ;  /* 0x000000ffff027224 */ /* 0x000fce00078e000e */
[----:B------:R-:W-:Y:S05]  /*26ac0*/  WARPSYNC.COLLECTIVE R15, `(.L_x_3139) ;  /* 0x000000000f087348 */ /* 0x000fea0003c00000 */
[----:B------:R0:W1:Y:S02]  /*26ad0*/  SHFL.IDX P6, R14, R13, R12, R11 ;  /* 0x0000000c0d0e7389 */ /* 0x00006400000c000b */
[----:B01----:R-:W-:Y:S01]  /*26ae0*/  ENDCOLLECTIVE ;  /* 0x000000000000791b */ /* 0x003fe20003800000 */
.L_x_3139:
        /* <DEDUP_REMOVED lines=13> */
[----:B------:R-:W-:Y:S02]  /*26bc0*/  ISETP.GE.AND P2, PT, R6, R5, PT ;  /* 0x000000050600720c */ /* 0x000fe40003f46270 */
[----:B------:R-:W-:-:S11]  /*26bd0*/  IADD3 R6, R17, 0x40, RZ ;  /* 0x0000004011067810 */ /* 0x000fd60007ffe0ff */
[----:B0-----:R-:W-:Y:S05]  /*26be0*/  WARPSYNC.COLLECTIVE R15, `(.L_x_3140) ;  /* 0x000000000f087348 */ /* 0x001fea0003c00000 */
[----:B------:R1:W2:Y:S02]  /*26bf0*/  SHFL.IDX P6, R14, R13, R12, R11 ;  /* 0x0000000c0d0e7389 */ /* 0x0002a400000c000b */
[----:B012---:R-:W-:Y:S01]  /*26c00*/  ENDCOLLECTIVE ;  /* 0x000000000000791b */ /* 0x007fe20003800000 */
.L_x_3140:
[----:B------:R-:W-:Y:S02]  /*26c10*/  IMAD.MOV.U32 R13, RZ, RZ, R0 ;  /* 0x000000ffff0d7224 */ /* 0x000fe400078e0000 */
[----:B------:R-:W-:-:S07]  /*26c20*/  IMAD.MOV.U32 R2, RZ, RZ, R14 ;  /* 0x000000ffff027224 */ /* 0x000fce00078e000e */
[----:B------:R-:W-:Y:S05]  /*26c30*/  WARPSYNC.COLLECTIVE R15, `(.L_x_3141) ;  /* 0x000000000f087348 */ /* 0x000fea0003c00000 */
[----:B------:R0:W1:Y:S02]  /*26c40*/  SHFL.IDX P6, R14, R13, R12, R11 ;  /* 0x0000000c0d0e7389 */ /* 0x00006400000c000b */
[----:B01----:R-:W-:Y:S01]  /*26c50*/  ENDCOLLECTIVE ;  /* 0x000000000000791b */ /* 0x003fe20003800000 */
.L_x_3141:
        /* <DEDUP_REMOVED lines=18> */
.L_x_3142:
[----:B------:R-:W-:Y:S02]  /*26d80*/  IMAD.MOV.U32 R13, RZ, RZ, R0 ;  /* 0x000000ffff0d7224 */ /* 0x000fe400078e0000 */
[----:B------:R-:W-:-:S07]  /*26d90*/  IMAD.MOV.U32 R2, RZ, RZ, R14 ;  /* 0x000000ffff027224 */ /* 0x000fce00078e000e */
[----:B------:R-:W-:Y:S05]  /*26da0*/  WARPSYNC.COLLECTIVE R15, `(.L_x_3143) ;  /* 0x000000000f087348 */ /* 0x000fea0003c00000 */
[----:B------:R0:W1:Y:S02]  /*26db0*/  SHFL.IDX P6, R14, R13, R12, R11 ;  /* 0x0000000c0d0e7389 */ /* 0x00006400000c000b */
[----:B01----:R-:W-:Y:S01]  /*26dc0*/  ENDCOLLECTIVE ;  /* 0x000000000000791b */ /* 0x003fe20003800000 */
.L_x_3143:
        /* <DEDUP_REMOVED lines=18> */
.L_x_3144:
[----:B------:R-:W-:Y:S02]  /*26ef0*/  IMAD.MOV.U32 R13, RZ, RZ, R0 ;  /* 0x000000ffff0d7224 */ /* 0x000fe400078e0000 */
[----:B------:R-:W-:-:S07]  /*26f00*/  IMAD.MOV.U32 R2, RZ, RZ, R14 ;  /* 0x000000ffff027224 */ /* 0x000fce00078e000e */
[----:B------:R-:W-:Y:S05]  /*26f10*/  WARPSYNC.COLLECTIVE R15, `(.L_x_3145) ;  /* 0x000000000f087348 */ /* 0x000fea0003c00000 */
[----:B------:R0:W1:Y:S02]  /*26f20*/  SHFL.IDX P6, R14, R13, R12, R11 ;  /* 0x0000000c0d0e7389 */ /* 0x00006400000c000b */
[----:B01----:R-:W-:Y:S01]  /*26f30*/  ENDCOLLECTIVE ;  /* 0x000000000000791b */ /* 0x003fe20003800000 */
.L_x_3145:
        /* <DEDUP_REMOVED lines=13> */
[----:B------:R-:W-:-:S13]  /*27010*/  ISETP.GE.AND P2, PT, R6, R5, PT ;  /* 0x000000050600720c */ /* 0x000fda0003f46270 */
[----:B0-----:R-:W-:Y:S05]  /*27020*/  WARPSYNC.COLLECTIVE R15, `(.L_x_3146) ;  /* 0x000000000f087348 */ /* 0x001fea0003c00000 */
[----:B------:R1:W2:Y:S02]  /*27030*/  SHFL.IDX P6, R14, R13, R12, R11 ;  /* 0x0000000c0d0e7389 */ /* 0x0002a400000c000b */
[----:B012---:R-:W-:Y:S01]  /*27040*/  ENDCOLLECTIVE ;  /* 0x000000000000791b */ /* 0x007fe20003800000 */
.L_x_3146:
[----:B------:R-:W-:Y:S02]  /*27050*/  IMAD.MOV.U32 R13, RZ, RZ, R0 ;  /* 0x000000ffff0d7224 */ /* 0x000fe400078e0000 */
[----:B------:R-:W-:-:S07]  /*27060*/  IMAD.MOV.U32 R2, RZ, RZ, R14 ;  /* 0x000000ffff027224 */ /* 0x000fce00078e000e */
[----:B------:R-:W-:Y:S05]  /*27070*/  WARPSYNC.COLLECTIVE R15, `(.L_x_3147) ;  /* 0x000000000f087348 */ /* 0x000fea0003c00000 */
[----:B------:R0:W1:Y:S02]  /*27080*/  SHFL.IDX P6, R14, R13, R12, R11 ;  /* 0x0000000c0d0e7389 */ /* 0x00006400000c000b */
[----:B01----:R-:W-:Y:S01]  /*27090*/  ENDCOLLECTIVE ;  /* 0x000000000000791b */ /* 0x003fe20003800000 */
.L_x_3147:
        /* <DEDUP_REMOVED lines=12> */
[----:B------:R0:W-:Y:S02]  /*27160*/  @!P2 LDGSTS.E.BYPASS.LTC128B.128 [R8+0x1d400], desc[UR4][R2.64+0x100], !P1 ;  /* 0x1d4001000208afae */ /* 0x0001e4000c901d44 */
[----:B0-----:R-:W-:Y:S05]  /*27170*/  WARPSYNC.COLLECTIVE R15, `(.L_x_3148) ;  /* 0x000000000f087348 */ /* 0x001fea0003c00000 */
[----:B------:R1:W2:Y:S02]  /*27180*/  SHFL.IDX P6, R14, R13, R12, R11 ;  /* 0x0000000c0d0e7389 */ /* 0x0002a400000c000b */
[----:B012---:R-:W-:Y:S01]  /*27190*/  ENDCOLLECTIVE ;  /* 0x000000000000791b */ /* 0x007fe20003800000 */
.L_x_3148:
[----:B------:R-:W-:Y:S02]  /*271a0*/  IMAD.MOV.U32 R13, RZ, RZ, R0 ;  /* 0x000000ffff0d7224 */ /* 0x000fe400078e0000 */
[----:B------:R-:W-:-:S07]  /*271b0*/  IMAD.MOV.U32 R4, RZ, RZ, R14 ;  /* 0x000000ffff047224 */ /* 0x000fce00078e000e */
[----:B------:R-:W-:Y:S05]  /*271c0*/  WARPSYNC.COLLECTIVE R15, `(.L_x_3149) ;  /* 0x000000000f087348 */ /* 0x000fea0003c00000 */
[----:B------:R0:W1:Y:S02]  /*271d0*/  SHFL.IDX P6, R14, R13, R12, R11 ;  /* 0x0000000c0d0e7389 */ /* 0x00006400000c000b */
[----:B01----:R-:W-:Y:S01]  /*271e0*/  ENDCOLLECTIVE ;  /* 0x000000000000791b */ /* 0x003fe20003800000 */
.L_x_3149:
[----:B------:R-:W-:Y:S05]  /*271f0*/  BRA `(.L_x_3150) ;  /* 0xffffffa800ac7947 */ /* 0x000fea000383ffff */
.L_x_3003:
[----:B0-----:R0:W1:Y:S02]  /*27200*/  SYNCS.PHASECHK.TRANS64.TRYWAIT P0, [R22+URZ+0x30820], R3 ;  /* 0x03082003160075a7 */ /* 0x001064000800017f */
[----:B-1----:R-:W-:Y:S05]  /*27210*/  @!P0 NANOSLEEP.SYNCS 0x989680 ;  /* 0x009896800000895d */ /* 0x002fea0003900000 */
[----:B------:R-:W1:Y:S02]  /*27220*/  @!P0 SYNCS.PHASECHK.TRANS64 P0, [R22+URZ+0x30820], R3 ;  /* 0x03082003160085a7 */ /* 0x000e64000800007f */
[----:B-1----:R-:W-:Y:S05]  /*27230*/  @!P0 BRA `(.L_x_3003) ;  /* 0xfffffffc00f08947 */ /* 0x002fea000383ffff */
[----:B------:R-:W-:Y:S05]  /*27240*/  BRA `(.L_x_3151) ;  /* 0xffffffac00207947 */ /* 0x000fea000383ffff */
.L_x_3008:
[----:B0-----:R0:W1:Y:S02]  /*27250*/  SYNCS.PHASECHK.TRANS64.TRYWAIT P0, [R7+URZ+0x30840], R2 ;  /* 0x03084002070075a7 */ /* 0x001064000800017f */
[----:B-1----:R-:W-:Y:S05]  /*27260*/  @!P0 NANOSLEEP.SYNCS 0x989680 ;  /* 0x009896800000895d */ /* 0x002fea0003900000 */
[----:B------:R-:W1:Y:S02]  /*27270*/  @!P0 SYNCS.PHASECHK.TRANS64 P0, [R7+URZ+0x30840], R2 ;  /* 0x03084002070085a7 */ /* 0x000e64000800007f */
[----:B-1----:R-:W-:Y:S05]  /*27280*/  @!P0 BRA `(.L_x_3008) ;  /* 0xfffffffc00f08947 */ /* 0x002fea000383ffff */
[----:B------:R-:W-:Y:S05]  /*27290*/  BRA `(.L_x_3152) ;  /* 0xffffffb000047947 */ /* 0x000fea000383ffff */
.L_x_3009:
[----:B------:R-:W-:Y:S01]  /*272a0*/  BSSY B1, `(.L_x_3153) ;  /* 0x0000008000017945 */ /* 0x000fe20003800000 */
[----:B------:R-:W-:Y:S02]  /*272b0*/  IMAD.MOV.U32 R13, RZ, RZ, R6 ;  /* 0x000000ffff0d7224 */ /* 0x000fe400078e0006 */
[----:B------:R-:W-:Y:S02]  /*272c0*/  IMAD.MOV.U32 R12, RZ, RZ, RZ ;  /* 0x000000ffff0c7224 */ /* 0x000fe400078e00ff */
[----:B------:R-:W-:Y:S02]  /*272d0*/  IMAD.MOV.U32 R11, RZ, RZ, 0x181f ;  /* 0x0000181fff0b7424 */ /* 0x000fe400078e00ff */
[----:B------:R-:W-:-:S07]  /*272e0*/  IMAD.MOV.U32 R15, RZ, RZ, -0x1 ;  /* 0xffffffffff0f7424 */ /* 0x000fce00078e00ff */
[----:B--2---:R-:W-:Y:S05]  /*272f0*/  WARPSYNC.COLLECTIVE R15, `(.L_x_3154) ;  /* 0x000000000f087348 */ /* 0x004fea0003c00000 */
[----:B--2---:R0:W1:Y:S02]  /*27300*/  SHFL.IDX P6, R14, R13, R12, R11 ;  /* 0x0000000c0d0e7389 */ /* 0x00406400000c000b */
[----:B01----:R-:W-:Y:S01]  /*27310*/  ENDCOLLECTIVE ;  /* 0x000000000000791b */ /* 0x003fe20003800000 */
.L_x_3154:
[----:B------:R-:W-:Y:S05]  /*27320*/  BSYNC B1 ;  /* 0x0000000000017941 */ /* 0x000fea0003800000 */
.L_x_3153:
[----:B------:R0:W-:Y:S04]  /*27330*/  STL [R1+0x70], R0 ;  /* 0x0000700001007387 */ /* 0x0001e80000100800 */
[----:B0-----:R0:W5:Y:S01]  /*27340*/  LDL.LU R0, [R1] ;  /* 0x0000000001007983 */ /* 0x0011620000300800 */
[----:B------:R-:W-:Y:S02]  /*27350*/  IMAD.MOV.U32 R13, RZ, RZ, R8 ;  /* 0x000000ffff0d7224 */ /* 0x000fe400078e0008 */
[----:B------:R-:W-:Y:S02]  /*27360*/  IMAD.MOV.U32 R12, RZ, RZ, RZ ;  /* 0x000000ffff0c7224 */ /* 0x000fe400078e00ff */
[----:B------:R-:W-:Y:S02]  /*27370*/  IMAD.MOV.U32 R11, RZ, RZ, 0x181f ;  /* 0x0000181fff0b7424 */ /* 0x000fe400078e00ff */
[----:B------:R-:W-:-:S02]  /*27380*/  IMAD.MOV.U32 R15, RZ, RZ, -0x1 ;  /* 0xffffffffff0f7424 */ /* 0x000fc400078e00ff */
[----:B------:R-:W-:Y:S02]  /*27390*/  IMAD.MOV.U32 R3, RZ, RZ, R14 ;  /* 0x000000ffff037224 */ /* 0x000fe400078e000e */
[----:B0-----:R-:W-:-:S07]  /*273a0*/  IMAD.SHL.U32 R4, R33, 0x2, RZ ;  /* 0x0000000221047824 */ /* 0x001fce00078e00ff */
[----:B-----5:R-:W-:Y:S05]  /*273b0*/  WARPSYNC.COLLECTIVE R15, `(.L_x_3155) ;  /* 0x000000000f087348 */ /* 0x020fea0003c00000 */
[----:B------:R0:W1:Y:S02]  /*273c0*/  SHFL.IDX P6, R14, R13, R12, R11 ;  /* 0x0000000c0d0e7389 */ /* 0x00006400000c000b */
[----:B01---5:R-:W-:Y:S01]  /*273d0*/  ENDCOLLECTIVE ;  /* 0x000000000000791b */ /* 0x023fe20003800000 */
.L_x_3155:
[----:B------:R-:W-:Y:S01]  /*273e0*/  IMAD R5, R5, 0x2, R22 ;  /* 0x0000000205057824 */ /* 0x000fe200078e0216 */
[----:B------:R-:W-:Y:S01]  /*273f0*/  ULDC.64 UR4, c[0x0][0x208] ;  /* 0x0000820000047ab9 */ /* 0x000fe20000000a00 */
[----:B------:R-:W-:Y:S02]  /*27400*/  IMAD.MOV.U32 R13, RZ, RZ, R6 ;  /* 0x000000ffff0d7224 */ /* 0x000fe400078e0006 */
[----:B------:R-:W-:Y:S02]  /*27410*/  IMAD.MOV.U32 R12, RZ, RZ, 0x1 ;  /* 0x00000001ff0c7424 */ /* 0x000fe400078e00ff */
[----:B------:R-:W-:-:S05]  /*27420*/  IMAD.MOV.U32 R2, RZ, RZ, R14 ;  /* 0x000000ffff027224 */ /* 0x000fca00078e000e */
[----:B------:R-:W-:-:S05]  /*27430*/  IADD3 R2, P0, R2, R4, RZ ;  /* 0x0000000402027210 */ /* 0x000fca0007f1e0ff */
[----:B------:R-:W-:Y:S01]  /*27440*/  IMAD.X R3, RZ, RZ, R3, P0 ;  /* 0x000000ffff037224 */ /* 0x000fe200000e0603 */
[----:B------:R-:W-:-:S04]  /*27450*/  LOP3.LUT R0, R0, 0xffffffbf, RZ, 0xc0, !PT ;  /* 0xffffffbf00007812 */ /* 0x000fc800078ec0ff */
[----:B------:R-:W-:-:S04]  /*27460*/  @P1 LOP3.LUT R0, R0, 0x40, RZ, 0xfc, !PT ;  /* 0x0000004000001812 */ /* 0x000fc800078efcff */
[----:B------:R-:W-:Y:S01]  /*27470*/  LOP3.LUT P1, RZ, R0, 0x4, RZ, 0xc0, !PT ;  /* 0x0000000400ff7812 */ /* 0x000fe2000782c0ff */
[----:B------:R0:W-:-:S12]  /*27480*/  STL [R1], R0 ;  /* 0x0000000001007387 */ /* 0x0001d80000100800 */
[----:B------:R-:W-:Y:S01]  /*27490*/  @!PT LDS RZ, [RZ] ;  /* 0x00000000fffff984 */ /* 0x000fe20000000800 */
[----:B------:R-:W-:Y:S01]  /*274a0*/  @!PT LDS RZ, [RZ] ;  /* 0x00000000fffff984 */ /* 0x000fe20000000800 */
[----:B------:R-:W-:Y:S01]  /*274b0*/  @!PT LDS RZ, [RZ] ;  /* 0x00000000fffff984 */ /* 0x000fe20000000800 */
[----:B------:R0:W-:Y:S04]  /*274c0*/  LDGSTS.E.BYPASS.LTC128B.128 [R5+0x1e400], desc[UR4][R2.64], !P1 ;  /* 0x1e40000002057fae */ /* 0x0001e8000c901d44 */
[----:B------:R0:W-:Y:S04]  /*274d0*/  LDGSTS.E.BYPASS.LTC128B.128 [R5+0x21400], desc[UR4][R2.64+0x80], !P5 ;  /* 0x2140008002057fae */ /* 0x0001e8000e901d44 */
[----:B------:R0:W-:Y:S02]  /*274e0*/  LDGSTS.E.BYPASS.LTC128B.128 [R5+0x24400], desc[UR4][R2.64+0x100], !P4 ;  /* 0x2440010002057fae */ /* 0x0001e4000e101d44 */
[----:B0-----:R-:W-:Y:S05]  /*274f0*/  WARPSYNC.COLLECTIVE R15, `(.L_x_3156) ;  /* 0x000000000f087348 */ /* 0x001fea0003c00000 */
[----:B------:R1:W2:Y:S02]  /*27500*/  SHFL.IDX P6, R14, R13, R12, R11 ;  /* 0x0000000c0d0e7389 */ /* 0x0002a400000c000b */
[----:B012---:R-:W-:Y:S01]  /*27510*/  ENDCOLLECTIVE ;  /* 0x000000000000791b */ /* 0x007fe20003800000 */
.L_x_3156:
[----:B------:R-:W-:Y:S02]  /*27520*/  IMAD.MOV.U32 R13, RZ, RZ, R8 ;  /* 0x000000ffff0d7224 */ /* 0x000fe400078e0008 */
[----:B------:R-:W-:-:S07]  /*27530*/  IMAD.MOV.U32 R3, RZ, RZ, R14 ;  /* 0x000000ffff037224 */ /* 0x000fce00078e000e */
[----:B------:R-:W-:Y:S05]  /*27540*/  WARPSYNC.COLLECTIVE R15, `(.L_x_3157) ;  /* 0x000000000f087348 */ /* 0x000fea0003c00000 */
[----:B------:R0:W1:Y:S02]  /*27550*/  SHFL.IDX P6, R14, R13, R12, R11 ;  /* 0x0000000c0d0e7389 */ /* 0x00006400000c000b */
[----:B01----:R-:W-:Y:S01]  /*27560*/  ENDCOLLECTIVE ;  /* 0x000000000000791b */ /* 0x003fe20003800000 */
.L_x_3157:
[----:B------:R-:W-:Y:S01]  /*27570*/  ULDC.64 UR4, c[0x0][0x208] ;  /* 0x0000820000047ab9 */ /* 0x000fe20000000a00 */
[----:B------:R-:W-:Y:S02]  /*27580*/  IMAD.MOV.U32 R13, RZ, RZ, R6 ;  /* 0x000000ffff0d7224 */ /* 0x000fe400078e0006 */
[----:B------:R-:W-:Y:S02]  /*27590*/  IMAD.MOV.U32 R12, RZ, RZ, 0x2 ;  /* 0x00000002ff0c7424 */ /* 0x000fe400078e00ff */
[----:B------:R-:W-:-:S05]  /*275a0*/  IMAD.MOV.U32 R2, RZ, RZ, R14 ;  /* 0x000000ffff027224 */ /* 0x000fca00078e000e */
[----:B------:R-:W-:-:S05]  /*275b0*/  IADD3 R2, P0, R2, R4, RZ ;  /* 0x0000000402027210 */ /* 0x000fca0007f1e0ff */
[----:B------:R-:W-:-:S05]  /*275c0*/  IMAD.X R3, RZ, RZ, R3, P0 ;  /* 0x000000ffff037224 */ /* 0x000fca00000e0603 */
        /* <DEDUP_REMOVED lines=9> */
.L_x_3158:
[----:B------:R-:W-:Y:S02]  /*27660*/  IMAD.MOV.U32 R13, RZ, RZ, R8 ;  /* 0x000000ffff0d7224 */ /* 0x000fe400078e0008 */
[----:B------:R-:W-:-:S07]  /*27670*/  IMAD.MOV.U32 R34, RZ, RZ, R14 ;  /* 0x000000ffff227224 */ /* 0x000fce00078e000e */
[----:B------:R-:W-:Y:S05]  /*27680*/  WARPSYNC.COLLECTIVE R15, `(.L_x_3159) ;  /* 0x000000000f087348 */ /* 0x000fea0003c00000 */
[----:B------:R0:W1:Y:S02]  /*27690*/  SHFL.IDX P6, R14, R13, R12, R11 ;  /* 0x0000000c0d0e7389 */ /* 0x00006400000c000b */
[----:B01----:R-:W-:Y:S01]  /*276a0*/  ENDCOLLECTIVE ;  /* 0x000000000000791b */ /* 0x003fe20003800000 */
.L_x_3159:
        /* <DEDUP_REMOVED lines=15> */
.L_x_3160:
[----:B------:R-:W-:Y:S02]  /*277a0*/  IMAD.MOV.U32 R13, RZ, RZ, R8 ;  /* 0x000000ffff0d7224 */ /* 0x000fe400078e0008 */
[----:B------:R-:W-:-:S07]  /*277b0*/  IMAD.MOV.U32 R34, RZ, RZ, R14 ;  /* 0x000000ffff227224 */ /* 0x000fce00078e000e */
[----:B------:R-:W-:Y:S05]  /*277c0*/  WARPSYNC.COLLECTIVE R15, `(.L_x_3161) ;  /* 0x000000000f087348 */ /* 0x000fea0003c00000 */
[----:B------:R0:W1:Y:S02]  /*277d0*/  SHFL.IDX P6, R14, R13, R12, R11 ;  /* 0x0000000c0d0e7389 */ /* 0x00006400000c000b */
[----:B01----:R-:W-:Y:S01]  /*277e0*/  ENDCOLLECTIVE ;  /* 0x000000000000791b */ /* 0x003fe20003800000 */
.L_x_3161:
        /* <DEDUP_REMOVED lines=15> */
.L_x_3162:
[----:B------:R-:W-:Y:S02]  /*278e0*/  IMAD.MOV.U32 R13, RZ, RZ, R8 ;  /* 0x000000ffff0d7224 */ /* 0x000fe400078e0008 */
[----:B------:R-:W-:-:S07]  /*278f0*/  IMAD.MOV.U32 R34, RZ, RZ, R14 ;  /* 0x000000ffff227224 */ /* 0x000fce00078e000e */
[----:B------:R-:W-:Y:S05]  /*27900*/  WARPSYNC.COLLECTIVE R15, `(.L_x_3163) ;  /* 0x000000000f087348 */ /* 0x000fea0003c00000 */
[----:B------:R0:W1:Y:S02]  /*27910*/  SHFL.IDX P6, R14, R13, R12, R11 ;  /* 0x0000000c0d0e7389 */ /* 0x00006400000c000b */
[----:B01----:R-:W-:Y:S01]  /*27920*/  ENDCOLLECTIVE ;  /* 0x000000000000791b */ /* 0x003fe20003800000 */
.L_x_3163:
[----:B------:R-:W-:Y:S01]  /*27930*/  ULDC.64 UR4, c[0x0][0x208] ;  /* 0x0000820000047ab9 */ /* 0x000fe20000000a00 */
[----:B------:R-:W-:-:S05]  /*27940*/  IMAD.MOV.U32 R2, RZ, RZ, R14 ;  /* 0x000000ffff027224 */ /* 0x000fca00078e000e */
[----:B------:R-:W-:-:S05]  /*27950*/  IADD3 R2, P0, R2, R4, RZ ;  /* 0x0000000402027210 */ /* 0x000fca0007f1e0ff */
[----:B------:R-:W-:-:S05]  /*27960*/  IMAD.X R3, RZ, RZ, R34, P0 ;  /* 0x000000ffff037224 */ /* 0x000fca00000e0622 */
        /* <DEDUP_REMOVED lines=8> */
[----:B------:R0:W-:Y:S04]  /*279f0*/  LDGSTS.E.BYPASS.LTC128B.128 [R5+0x23400], desc[UR4][R2.64+0x80], !P5 ;  /* 0x2340008002057fae */ /* 0x0001e8000e901d44 */
[----:B------:R0:W-:Y:S02]  /*27a00*/  LDGSTS.E.BYPASS.LTC128B.128 [R5+0x26400], desc[UR4][R2.64+0x100], !P4 ;  /* 0x2640010002057fae */ /* 0x0001e4000e101d44 */
[----:B0----5:R-:W-:Y:S05]  /*27a10*/  WARPSYNC.COLLECTIVE R15, `(.L_x_3164) ;  /* 0x000000000f087348 */ /* 0x021fea0003c00000 */
[----:B------:R1:W2:Y:S02]  /*27a20*/  SHFL.IDX P6, R14, R13, R12, R11 ;  /* 0x0000000c0d0e7389 */ /* 0x0002a400000c000b */
[----:B012--5:R-:W-:Y:S01]  /*27a30*/  ENDCOLLECTIVE ;  /* 0x000000000000791b */ /* 0x027fe20003800000 */
.L_x_3164:
[----:B------:R-:W-:Y:S02]  /*27a40*/  IMAD.MOV.U32 R13, RZ, RZ, R8 ;  /* 0x000000ffff0d7224 */ /* 0x000fe400078e0008 */
[----:B------:R-:W-:-:S07]  /*27a50*/  IMAD.MOV.U32 R34, RZ, RZ, R14 ;  /* 0x000000ffff227224 */ /* 0x000fce00078e000e */
[----:B------:R-:W-:Y:S05]  /*27a60*/  WARPSYNC.COLLECTIVE R15, `(.L_x_3165) ;  /* 0x000000000f087348 */ /* 0x000fea0003c00000 */
[----:B------:R0:W1:Y:S02]  /*27a70*/  SHFL.IDX P6, R14, R13, R12, R11 ;  /* 0x0000000c0d0e7389 */ /* 0x00006400000c000b */
[----:B01----:R-:W-:Y:S01]  /*27a80*/  ENDCOLLECTIVE ;  /* 0x000000000000791b */ /* 0x003fe20003800000 */
.L_x_3165:
[----:B------:R-:W-:Y:S01]  /*27a90*/  IMAD.MOV.U32 R2, RZ, RZ, R14 ;  /* 0x000000ffff027224 */ /* 0x000fe200078e000e */
[----:B------:R-:W-:Y:S06]  /*27aa0*/  BRA `(.L_x_3166) ;  /* 0xffffffac00147947 */ /* 0x000fec000383ffff */
.L_x_3014:
[----:B0-----:R0:W3:Y:S02]  /*27ab0*/  SYNCS.PHASECHK.TRANS64.TRYWAIT P0, [R6+URZ+0x30860], R2 ;  /* 0x03086002060075a7 */ /* 0x0010e4000800017f */
[----:B---3--:R-:W-:Y:S05]  /*27ac0*/  @!P0 NANOSLEEP.SYNCS 0x989680 ;  /* 0x009896800000895d */ /* 0x008fea0003900000 */
[----:B------:R-:W3:Y:S02]  /*27ad0*/  @!P0 SYNCS.PHASECHK.TRANS64 P0, [R6+URZ+0x30860], R2 ;  /* 0x03086002060085a7 */ /* 0x000ee4000800007f */
[----:B---3--:R-:W-:Y:S05]  /*27ae0*/  @!P0 BRA `(.L_x_3014) ;  /* 0xfffffffc00f08947 */ /* 0x008fea000383ffff */
[----:B------:R-:W-:Y:S05]  /*27af0*/  BRA `(.L_x_3167) ;  /* 0xffffffac00807947 */ /* 0x000fea000383ffff */
.L_x_3015:
        /* <DEDUP_REMOVED lines=8> */
.L_x_3169:
[----:B------:R-:W-:Y:S05]  /*27b80*/  BSYNC B1 ;  /* 0x0000000000017941 */ /* 0x000fea0003800000 */
.L_x_3168:
        /* <DEDUP_REMOVED lines=9> */
.L_x_3170:
[----:B------:R-:W-:Y:S01]  /*27c20*/  ULDC.64 UR4, c[0x0][0x208] ;  /* 0x0000820000047ab9 */ /* 0x000fe20000000a00 */
[----:B------:R-:W-:Y:S02]  /*27c30*/  IMAD.MOV.U32 R13, RZ, RZ, R24 ;  /* 0x000000ffff0d7224 */ /* 0x000fe400078e0018 */
[----:B------:R-:W-:Y:S02]  /*27c40*/  IMAD.MOV.U32 R12, RZ, RZ, 0x1 ;  /* 0x00000001ff0c7424 */ /* 0x000fe400078e00ff */
[----:B------:R-:W-:-:S05]  /*27c50*/  IMAD.MOV.U32 R2, RZ, RZ, R14 ;  /* 0x000000ffff027224 */ /* 0x000fca00078e000e */
[----:B------:R-:W-:-:S05]  /*27c60*/  IADD3 R2, P0, R2, R4, RZ ;  /* 0x0000000402027210 */ /* 0x000fca0007f1e0ff */
        /* <DEDUP_REMOVED lines=9> */
[----:B------:R0:W-:Y:S02]  /*27d00*/  LDGSTS.E.BYPASS.LTC128B.128 [R5+0x6400], desc[UR4][R2.64+0x100], !P0 ;  /* 0x0640010002057fae */ /* 0x0001e4000c101d44 */
[----:B0-----:R-:W-:Y:S05]  /*27d10*/  WARPSYNC.COLLECTIVE R15, `(.L_x_3171) ;  /* 0x000000000f087348 */ /* 0x001fea0003c00000 */
[----:B------:R1:W2:Y:S02]  /*27d20*/  SHFL.IDX P6, R14, R13, R12, R11 ;  /* 0x0000000c0d0e7389 */ /* 0x0002a400000c000b */
[----:B012---:R-:W-:Y:S01]  /*27d30*/  ENDCOLLECTIVE ;  /* 0x000000000000791b */ /* 0x007fe20003800000 */
.L_x_3171:
[----:B------:R-:W-:Y:S02]  /*27d40*/  IMAD.MOV.U32 R13, RZ, RZ, R23 ;  /* 0x000000ffff0d7224 */ /* 0x000fe400078e0017 */
[----:B------:R-:W-:-:S07]  /*27d50*/  IMAD.MOV.U32 R3, RZ, RZ, R14 ;  /* 0x000000ffff037224 */ /* 0x000fce00078e000e */
[----:B------:R-:W-:Y:S05]  /*27d60*/  WARPSYNC.COLLECTIVE R15, `(.L_x_3172) ;  /* 0x000000000f087348 */ /* 0x000fea0003c00000 */
[----:B------:R0:W1:Y:S02]  /*27d70*/  SHFL.IDX P6, R14, R13, R12, R11 ;  /* 0x0000000c0d0e7389 */ /* 0x00006400000c000b */
[----:B01----:R-:W-:Y:S01]  /*27d80*/  ENDCOLLECTIVE ;  /* 0x000000000000791b */ /* 0x003fe20003800000 */
.L_x_3172:
        /* <DEDUP_REMOVED lines=18> */
.L_x_3173:
[----:B------:R-:W-:Y:S02]  /*27eb0*/  IMAD.MOV.U32 R13, RZ, RZ, R23 ;  /* 0x000000ffff0d7224 */ /* 0x000fe400078e0017 */
[----:B------:R-:W-:-:S07]  /*27ec0*/  IMAD.MOV.U32 R3, RZ, RZ, R14 ;  /* 0x000000ffff037224 */ /* 0x000fce00078e000e */
[----:B------:R-:W-:Y:S05]  /*27ed0*/  WARPSYNC.COLLECTIVE R15, `(.L_x_3174) ;  /* 0x000000000f087348 */ /* 0x000fea0003c00000 */
[----:B------:R0:W1:Y:S02]  /*27ee0*/  SHFL.IDX P6, R14, R13, R12, R11 ;  /* 0x0000000c0d0e7389 */ /* 0x00006400000c000b */
[----:B01----:R-:W-:Y:S01]  /*27ef0*/  ENDCOLLECTIVE ;  /* 0x000000000000791b */ /* 0x003fe20003800000 */
.L_x_3174:
        /* <DEDUP_REMOVED lines=18> */
.L_x_3175:
[----:B------:R-:W-:Y:S02]  /*28020*/  IMAD.MOV.U32 R13, RZ, RZ, R23 ;  /* 0x000000ffff0d7224 */ /* 0x000fe400078e0017 */
[----:B------:R-:W-:-:S07]  /*28030*/  IMAD.MOV.U32 R3, RZ, RZ, R14 ;  /* 0x000000ffff037224 */ /* 0x000fce00078e000e */
[----:B------:R-:W-:Y:S05]  /*28040*/  WARPSYNC.COLLECTIVE R15, `(.L_x_3176) ;  /* 0x000000000f087348 */ /* 0x000fea0003c00000 */
[----:B------:R0:W1:Y:S02]  /*28050*/  SHFL.IDX P6, R14, R13, R12, R11 ;  /* 0x0000000c0d0e7389 */ /* 0x00006400000c000b */
[----:B01----:R-:W-:Y:S01]  /*28060*/  ENDCOLLECTIVE ;  /* 0x000000000000791b */ /* 0x003fe20003800000 */
.L_x_3176:
        /* <DEDUP_REMOVED lines=18> */
.L_x_3177:
[----:B------:R-:W-:Y:S02]  /*28190*/  IMAD.MOV.U32 R13, RZ, RZ, R23 ;  /* 0x000000ffff0d7224 */ /* 0x000fe400078e0017 */
[----:B------:R-:W-:-:S07]  /*281a0*/  IMAD.MOV.U32 R3, RZ, RZ, R14 ;  /* 0x000000ffff037224 */ /* 0x000fce00078e000e */
[----:B------:R-:W-:Y:S05]  /*281b0*/  WARPSYNC.COLLECTIVE R15, `(.L_x_3178) ;  /* 0x000000000f087348 */ /* 0x000fea0003c00000 */
[----:B------:R0:W1:Y:S02]  /*281c0*/  SHFL.IDX P6, R14, R13, R12, R11 ;  /* 0x0000000c0d0e7389 */ /* 0x00006400000c000b */
[----:B01----:R-:W-:Y:S01]  /*281d0*/  ENDCOLLECTIVE ;  /* 0x000000000000791b */ /* 0x003fe20003800000 */
.L_x_3178:
[----:B------:R-:W-:Y:S01]  /*281e0*/  ULDC.64 UR4, c[0x0][0x208] ;  /* 0x0000820000047ab9 */ /* 0x000fe20000000a00 */
[----:B------:R-:W-:Y:S01]  /*281f0*/  IMAD.MOV.U32 R13, RZ, RZ, R24 ;  /* 0x000000ffff0d7224 */ /* 0x000fe200078e0018 */
[----:B------:R-:W-:Y:S01]  /*28200*/  MOV R12, 0x5 ;  /* 0x00000005000c7802 */ /* 0x000fe20000000f00 */
        /* <DEDUP_REMOVED lines=15> */
.L_x_3179:
[----:B------:R-:W-:Y:S02]  /*28300*/  IMAD.MOV.U32 R13, RZ, RZ, R23 ;  /* 0x000000ffff0d7224 */ /* 0x000fe400078e0017 */
[----:B------:R-:W-:-:S07]  /*28310*/  IMAD.MOV.U32 R24, RZ, RZ, R14 ;  /* 0x000000ffff187224 */ /* 0x000fce00078e000e */
[----:B------:R-:W-:Y:S05]  /*28320*/  WARPSYNC.COLLECTIVE R15, `(.L_x_3180) ;  /* 0x000000000f087348 */ /* 0x000fea0003c00000 */
[----:B------:R0:W1:Y:S02]  /*28330*/  SHFL.IDX P6, R14, R13, R12, R11 ;  /* 0x0000000c0d0e7389 */ /* 0x00006400000c000b */
[----:B01----:R-:W-:Y:S01]  /*28340*/  ENDCOLLECTIVE ;  /* 0x000000000000791b */ /* 0x003fe20003800000 */
.L_x_3180:
[----:B------:R-:W-:Y:S05]  /*28350*/  BRA `(.L_x_3181) ;  /* 0xffffffa800687947 */ /* 0x000fea000383ffff */
.L_x_3023:
[----:B0-----:R0:W1:Y:S02]  /*28360*/  SYNCS.PHASECHK.TRANS64.TRYWAIT P0, [R0+URZ+0x30860], R3 ;  /* 0x03086003000075a7 */ /* 0x001064000800017f */
[----:B-1----:R-:W-:Y:S05]  /*28370*/  @!P0 NANOSLEEP.SYNCS 0x989680 ;  /* 0x009896800000895d */ /* 0x002fea0003900000 */
[----:B------:R-:W1:Y:S02]  /*28380*/  @!P0 SYNCS.PHASECHK.TRANS64 P0, [R0+URZ+0x30860], R3 ;  /* 0x03086003000085a7 */ /* 0x000e64000800007f */
[----:B-1----:R-:W-:Y:S05]  /*28390*/  @!P0 BRA `(.L_x_3023) ;  /* 0xfffffffc00f08947 */ /* 0x002fea000383ffff */
[----:B------:R-:W-:Y:S05]  /*283a0*/  BRA `(.L_x_3182) ;  /* 0xffffffac00987947 */ /* 0x000fea000383ffff */
.L_x_3024:
        /* <DEDUP_REMOVED lines=8> */
.L_x_3184:
[----:B------:R-:W-:Y:S05]  /*28430*/  BSYNC B0 ;  /* 0x0000000000007941 */ /* 0x000fea0003800000 */
.L_x_3183:
        /* <DEDUP_REMOVED lines=9> */
.L_x_3185:
[----:B------:R-:W-:Y:S01]  /*284d0*/  ULDC UR4, c[0x0][0x2f4] ;  /* 0x0000bd0000047ab9 */ /* 0x000fe20000000800 */
[----:B------:R-:W-:Y:S01]  /*284e0*/  IMAD R4, R7, 0x2, R22 ;  /* 0x0000000207047824 */ /* 0x000fe200078e0216 */
[----:B------:R-:W-:Y:S01]  /*284f0*/  ISETP.GE.AND P2, PT, R33, UR4, PT ;  /* 0x0000000421007c0c */ /* 0x000fe2000bf46270 */
[----:B------:R-:W-:Y:S01]  /*28500*/  ULDC.64 UR6, c[0x0][0x208] ;  /* 0x0000820000067ab9 */ /* 0x000fe20000000a00 */
[----:B------:R-:W-:Y:S02]  /*28510*/  ISETP.GE.AND P1, PT, R36, UR4, PT ;  /* 0x0000000424007c0c */ /* 0x000fe4000bf26270 */
[C---:B------:R-:W-:Y:S02]  /*28520*/  ISETP.LT.OR P3, PT, R6.reuse, 0x1, P2 ;  /* 0x000000010600780c */ /* 0x040fe40001761670 */
[----:B------:R-:W-:Y:S01]  /*28530*/  ISETP.LT.OR P4, PT, R6, 0x1, P1 ;  /* 0x000000010600780c */ /* 0x000fe20000f81670 */
[----:B------:R-:W-:Y:S02]  /*28540*/  IMAD.MOV.U32 R13, RZ, RZ, R24 ;  /* 0x000000ffff0d7224 */ /* 0x000fe400078e0018 */
[----:B------:R-:W-:Y:S01]  /*28550*/  IMAD.MOV.U32 R12, RZ, RZ, 0x1 ;  /* 0x00000001ff0c7424 */ /* 0x000fe200078e00ff */
[----:B------:R-:W-:-:S05]  /*28560*/  IADD3 R2, P0, R14, R5, RZ ;  /* 0x000000050e027210 */ /* 0x000fca0007f1e0ff */
[----:B------:R-:W-:Y:S01]  /*28570*/  IMAD.X R3, RZ, RZ, R3, P0 ;  /* 0x000000ffff037224 */ /* 0x000fe200000e0603 */
[----:B------:R-:W-:-:S04]  /*28580*/  ISETP.GE.AND P0, PT, R35, UR4, PT ;  /* 0x0000000423007c0c */ /* 0x000fc8000bf06270 */
[----:B------:R-:W-:Y:S01]  /*28590*/  @!PT LDS RZ, [RZ] ;  /* 0x00000000fffff984 */ /* 0x000fe20000000800 */
[----:B------:R-:W-:Y:S01]  /*285a0*/  @!PT LDS RZ, [RZ] ;  /* 0x00000000fffff984 */ /* 0x000fe20000000800 */
[----:B------:R-:W-:Y:S01]  /*285b0*/  @!PT LDS RZ, [RZ] ;  /* 0x00000000fffff984 */ /* 0x000fe20000000800 */
[----:B------:R0:W-:Y:S01]  /*285c0*/  LDGSTS.E.BYPASS.LTC128B.128 [R4+0x400], desc[UR6][R2.64], !P3 ;  /* 0x0040000002047fae */ /* 0x0001e2000d901d46 */
[----:B------:R-:W-:-:S03]  /*285d0*/  ISETP.LT.OR P3, PT, R6, 0x1, P0 ;  /* 0x000000010600780c */ /* 0x000fc60000761670 */
[----:B------:R0:W-:Y:S10]  /*285e0*/  LDGSTS.E.BYPASS.LTC128B.128 [R4+0x3400], desc[UR6][R2.64+0x80], !P4 ;  /* 0x0340008002047fae */ /* 0x0001f4000e101d46 */
[----:B------:R0:W-:Y:S01]  /*285f0*/  LDGSTS.E.BYPASS.LTC128B.128 [R4+0x6400], desc[UR6][R2.64+0x100], !P3 ;  /* 0x0640010002047fae */ /* 0x0001e2000d901d46 */
[----:B------:R-:W-:-:S13]  /*28600*/  ISETP.LT.OR P3, PT, R6, 0x11, P2 ;  /* 0x000000110600780c */ /* 0x000fda0001761670 */
[----:B0-----:R-:W-:Y:S05]  /*28610*/  WARPSYNC.COLLECTIVE R15, `(.L_x_3186) ;  /* 0x000000000f087348 */ /* 0x001fea0003c00000 */
[----:B------:R1:W2:Y:S02]  /*28620*/  SHFL.IDX P6, R14, R13, R12, R11 ;  /* 0x0000000c0d0e7389 */ /* 0x0002a400000c000b */
[----:B012---:R-:W-:Y:S01]  /*28630*/  ENDCOLLECTIVE ;  /* 0x000000000000791b */ /* 0x007fe20003800000 */
.L_x_3186:
[----:B------:R-:W-:Y:S02]  /*28640*/  IMAD.MOV.U32 R13, RZ, RZ, R23 ;  /* 0x000000ffff0d7224 */ /* 0x000fe400078e0017 */
[----:B------:R-:W-:-:S07]  /*28650*/  IMAD.MOV.U32 R7, RZ, RZ, R14 ;  /* 0x000000ffff077224 */ /* 0x000fce00078e000e */
[----:B------:R-:W-:Y:S05]  /*28660*/  WARPSYNC.COLLECTIVE R15, `(.L_x_3187) ;  /* 0x000000000f087348 */ /* 0x000fea0003c00000 */
[----:B------:R0:W1:Y:S02]  /*28670*/  SHFL.IDX P6, R14, R13, R12, R11 ;  /* 0x0000000c0d0e7389 */ /* 0x00006400000c000b */
[----:B01----:R-:W-:Y:S01]  /*28680*/  ENDCOLLECTIVE ;  /* 0x000000000000791b */ /* 0x003fe20003800000 */
.L_x_3187:
[----:B------:R-:W-:Y:S01]  /*28690*/  ULDC.64 UR4, c[0x0][0x208] ;  /* 0x0000820000047ab9 */ /* 0x000fe20000000a00 */
[----:B------:R-:W-:Y:S02]  /*286a0*/  IMAD.MOV.U32 R13, RZ, RZ, R24 ;  /* 0x000000ffff0d7224 */ /* 0x000fe400078e0018 */
[----:B------:R-:W-:Y:S01]  /*286b0*/  IMAD.MOV.U32 R12, RZ, RZ, 0x2 ;  /* 0x00000002ff0c7424 */ /* 0x000fe200078e00ff */
[----:B------:R-:W-:-:S05]  /*286c0*/  IADD3 R2, P4, R14, R5, RZ ;  /* 0x000000050e027210 */ /* 0x000fca0007f9e0ff */
[----:B------:R-:W-:Y:S01]  /*286d0*/  IMAD.X R3, RZ, RZ, R7, P4 ;  /* 0x000000ffff037224 */ /* 0x000fe200020e0607 */
[----:B------:R-:W-:-:S04]  /*286e0*/  ISETP.LT.OR P4, PT, R6, 0x11, P1 ;  /* 0x000000110600780c */ /* 0x000fc80000f81670 */
[----:B------:R-:W-:Y:S01]  /*286f0*/  @!PT LDS RZ, [RZ] ;  /* 0x00000000fffff984 */ /* 0x000fe20000000800 */
[----:B------:R-:W-:Y:S01]  /*28700*/  @!PT LDS RZ, [RZ] ;  /* 0x00000000fffff984 */ /* 0x000fe20000000800 */
[----:B------:R-:W-:Y:S01]  /*28710*/  @!PT LDS RZ, [RZ] ;  /* 0x00000000fffff984 */ /* 0x000fe20000000800 */
[----:B------:R0:W-:Y:S01]  /*28720*/  LDGSTS.E.BYPASS.LTC128B.128 [R4+0xc00], desc[UR4][R2.64], !P3 ;  /* 0x00c0000002047fae */ /* 0x0001e2000d901d44 */
[----:B------:R-:W-:-:S08]  /*28730*/  ISETP.LT.OR P3, PT, R6, 0x11, P0 ;  /* 0x000000110600780c */ /* 0x000fd00000761670 */
[----:B------:R0:W-:Y:S05]  /*28740*/  LDGSTS.E.BYPASS.LTC128B.128 [R4+0x3c00], desc[UR4][R2.64+0x80], !P4 ;  /* 0x03c0008002047fae */ /* 0x0001ea000e101d44 */
[----:B------:R0:W-:Y:S01]  /*28750*/  LDGSTS.E.BYPASS.LTC128B.128 [R4+0x6c00], desc[UR4][R2.64+0x100], !P3 ;  /* 0x06c0010002047fae */ /* 0x0001e2000d901d44 */
[----:B------:R-:W-:-:S13]  /*28760*/  ISETP.LT.OR P3, PT, R6, 0x21, P2 ;  /* 0x000000210600780c */ /* 0x000fda0001761670 */
[----:B0-----:R-:W-:Y:S05]  /*28770*/  WARPSYNC.COLLECTIVE R15, `(.L_x_3188) ;  /* 0x000000000f087348 */ /* 0x001fea0003c00000 */
[----:B------:R1:W2:Y:S02]  /*28780*/  SHFL.IDX P6, R14, R13, R12, R11 ;  /* 0x0000000c0d0e7389 */ /* 0x0002a400000c000b */
[----:B012---:R-:W-:Y:S01]  /*28790*/  ENDCOLLECTIVE ;  /* 0x000000000000791b */ /* 0x007fe20003800000 */
.L_x_3188:
[----:B------:R-:W-:Y:S02]  /*287a0*/  IMAD.MOV.U32 R13, RZ, RZ, R23 ;  /* 0x000000ffff0d7224 */ /* 0x000fe400078e0017 */
[----:B------:R-:W-:-:S07]  /*287b0*/  IMAD.MOV.U32 R7, RZ, RZ, R14 ;  /* 0x000000ffff077224 */ /* 0x000fce00078e000e */
[----:B------:R-:W-:Y:S05]  /*287c0*/  WARPSYNC.COLLECTIVE R15, `(.L_x_3189) ;  /* 0x000000000f087348 */ /* 0x000fea0003c00000 */
[----:B------:R0:W1:Y:S02]  /*287d0*/  SHFL.IDX P6, R14, R13, R12, R11 ;  /* 0x0000000c0d0e7389 */ /* 0x00006400000c000b */
[----:B01----:R-:W-:Y:S01]  /*287e0*/  ENDCOLLECTIVE ;  /* 0x000000000000791b */ /* 0x003fe20003800000 */
.L_x_3189:
        /* <DEDUP_REMOVED lines=17> */
.L_x_3190:
[----:B------:R-:W-:Y:S02]  /*28900*/  IMAD.MOV.U32 R13, RZ, RZ, R23 ;  /* 0x000000ffff0d7224 */ /* 0x000fe400078e0017 */
[----:B------:R-:W-:-:S07]  /*28910*/  IMAD.MOV.U32 R7, RZ, RZ, R14 ;  /* 0x000000ffff077224 */ /* 0x000fce00078e000e */
[----:B------:R-:W-:Y:S05]  /*28920*/  WARPSYNC.COLLECTIVE R15, `(.L_x_3191) ;  /* 0x000000000f087348 */ /* 0x000fea0003c00000 */
[----:B------:R0:W1:Y:S02]  /*28930*/  SHFL.IDX P6, R14, R13, R12, R11 ;  /* 0x0000000c0d0e7389 */ /* 0x00006400000c000b */
[----:B01----:R-:W-:Y:S01]  /*28940*/  ENDCOLLECTIVE ;  /* 0x000000000000791b */ /* 0x003fe20003800000 */
.L_x_3191:
        /* <DEDUP_REMOVED lines=17> */
.L_x_3192:
[----:B------:R-:W-:Y:S02]  /*28a60*/  IMAD.MOV.U32 R13, RZ, RZ, R23 ;  /* 0x000000ffff0d7224 */ /* 0x000fe400078e0017 */
[----:B------:R-:W-:-:S07]  /*28a70*/  IMAD.MOV.U32 R7, RZ, RZ, R14 ;  /* 0x000000ffff077224 */ /* 0x000fce00078e000e */
[----:B------:R-:W-:Y:S05]  /*28a80*/  WARPSYNC.COLLECTIVE R15, `(.L_x_3193) ;  /* 0x000000000f087348 */ /* 0x000fea0003c00000 */
[----:B------:R0:W1:Y:S02]  /*28a90*/  SHFL.IDX P6, R14, R13, R12, R11 ;  /* 0x0000000c0d0e7389 */ /* 0x00006400000c000b */
[----:B01----:R-:W-:Y:S01]  /*28aa0*/  ENDCOLLECTIVE ;  /* 0x000000000000791b */ /* 0x003fe20003800000 */
.L_x_3193:
        /* <DEDUP_REMOVED lines=12> */
[----:B------:R0:W-:Y:S02]  /*28b70*/  LDGSTS.E.BYPASS.LTC128B.128 [R4+0x8400], desc[UR4][R2.64+0x100], !P3 ;  /* 0x0840010002047fae */ /* 0x0001e4000d901d44 */
[----:B0-----:R-:W-:Y:S05]  /*28b80*/  WARPSYNC.COLLECTIVE R15, `(.L_x_3194) ;  /* 0x000000000f087348 */ /* 0x001fea0003c00000 */
[----:B------:R1:W2:Y:S02]  /*28b90*/  SHFL.IDX P6, R14, R13, R12, R11 ;  /* 0x0000000c0d0e7389 */ /* 0x0002a400000c000b */
[----:B012---:R-:W-:Y:S01]  /*28ba0*/  ENDCOLLECTIVE ;  /* 0x000000000000791b */ /* 0x007fe20003800000 */
.L_x_3194:
[----:B------:R-:W-:Y:S02]  /*28bb0*/  IMAD.MOV.U32 R13, RZ, RZ, R23 ;  /* 0x000000ffff0d7224 */ /* 0x000fe400078e0017 */
[----:B------:R-:W-:-:S07]  /*28bc0*/  IMAD.MOV.U32 R24, RZ, RZ, R14 ;  /* 0x000000ffff187224 */ /* 0x000fce00078e000e */
[----:B------:R-:W-:Y:S05]  /*28bd0*/  WARPSYNC.COLLECTIVE R15, `(.L_x_3195) ;  /* 0x000000000f087348 */ /* 0x000fea0003c00000 */
[----:B------:R0:W1:Y:S02]  /*28be0*/  SHFL.IDX P6, R14, R13, R12, R11 ;  /* 0x0000000c0d0e7389 */ /* 0x00006400000c000b */
[----:B01----:R-:W-:Y:S01]  /*28bf0*/  ENDCOLLECTIVE ;  /* 0x000000000000791b */ /* 0x003fe20003800000 */
.L_x_3195:
[----:B------:R-:W-:Y:S05]  /*28c00*/  BRA `(.L_x_3196) ;  /* 0xffffffa8008c7947 */ /* 0x000fea000383ffff */
.L_x_3029:
[----:B------:R-:W-:Y:S01]  /*28c10*/  BSSY B0, `(.L_x_3197) ;  /* 0x0000008000007945 */ /* 0x000fe20003800000 */
[----:B------:R-:W-:Y:S02]  /*28c20*/  IMAD.MOV.U32 R13, RZ, RZ, R16 ;  /* 0x000000ffff0d7224 */ /* 0x000fe400078e0010 */
[----:B-1----:R-:W-:Y:S02]  /*28c30*/  IMAD.MOV.U32 R12, RZ, RZ, RZ ;  /* 0x000000ffff0c7224 */ /* 0x002fe400078e00ff */
[----:B0-----:R-:W-:Y:S02]  /*28c40*/  IMAD.MOV.U32 R11, RZ, RZ, 0x1f ;  /* 0x0000001fff0b7424 */ /* 0x001fe400078e00ff */
[----:B------:R-:W-:-:S07]  /*28c50*/  IMAD.MOV.U32 R15, RZ, RZ, -0x1 ;  /* 0xffffffffff0f7424 */ /* 0x000fce00078e00ff */
[----:B------:R-:W-:Y:S05]  /*28c60*/  WARPSYNC.COLLECTIVE R15, `(.L_x_3198) ;  /* 0x000000000f087348 */ /* 0x000fea0003c00000 */
[----:B------:R0:W1:Y:S02]  /*28c70*/  SHFL.IDX P6, R14, R13, R12, R11 ;  /* 0x0000000c0d0e7389 */ /* 0x00006400000c000b */
[----:B01----:R-:W-:Y:S01]  /*28c80*/  ENDCOLLECTIVE ;  /* 0x000000000000791b */ /* 0x003fe20003800000 */
.L_x_3198:
[----:B------:R-:W-:Y:S05]  /*28c90*/  BSYNC B0 ;  /* 0x0000000000007941 */ /* 0x000fea0003800000 */
.L_x_3197:
        /* <DEDUP_REMOVED lines=9> */
.L_x_3199:
[----:B------:R-:W-:Y:S01]  /*28d30*/  ULDC UR4, c[0x0][0xc3c] ;  /* 0x00030f0000047ab9 */ /* 0x000fe20000000800 */
[----:B------:R-:W-:Y:S01]  /*28d40*/  ULDC.64 UR6, c[0x0][0x208] ;  /* 0x0000820000067ab9 */ /* 0x000fe20000000a00 */
        /* <DEDUP_REMOVED lines=17> */
.L_x_3200:
[----:B------:R-:W-:Y:S01]  /*28e60*/  IMAD.MOV.U32 R12, RZ, RZ, 0x2 ;  /* 0x00000002ff0c7424 */ /* 0x000fe200078e00ff */
[----:B------:R-:W-:-:S05]  /*28e70*/  SEL R6, R14, RZ, P1 ;  /* 0x000000ff0e067207 */ /* 0x000fca0000800000 */
[----:B------:R-:W-:-:S04]  /*28e80*/  IMAD.IADD R6, R5, 0x1, R6 ;  /* 0x0000000105067824 */ /* 0x000fc800078e0206 */
[----:B------:R-:W-:-:S07]  /*28e90*/  IMAD.MOV.U32 R13, RZ, RZ, R6 ;  /* 0x000000ffff0d7224 */ /* 0x000fce00078e0006 */
[----:B------:R-:W-:Y:S05]  /*28ea0*/  WARPSYNC.COLLECTIVE R15, `(.L_x_3201) ;  /* 0x000000000f087348 */ /* 0x000fea0003c00000 */
[----:B------:R0:W1:Y:S02]  /*28eb0*/  SHFL.UP P6, R14, R13, R12, R11 ;  /* 0x0400000c0d0e7389 */ /* 0x00006400000c000b */
[----:B01----:R-:W-:Y:S01]  /*28ec0*/  ENDCOLLECTIVE ;  /* 0x000000000000791b */ /* 0x003fe20003800000 */
.L_x_3201:
[----:B------:R-:W-:Y:S01]  /*28ed0*/  IMAD.MOV.U32 R12, RZ, RZ, 0x4 ;  /* 0x00000004ff0c7424 */ /* 0x000fe200078e00ff */
[----:B------:R-:W-:-:S05]  /*28ee0*/  SEL R7, R14, RZ, P2 ;  /* 0x000000ff0e077207 */ /* 0x000fca0001000000 */
[----:B------:R-:W-:-:S04]  /*28ef0*/  IMAD.IADD R7, R6, 0x1, R7 ;  /* 0x0000000106077824 */ /* 0x000fc800078e0207 */
[----:B------:R-:W-:-:S07]  /*28f00*/  IMAD.MOV.U32 R13, RZ, RZ, R7 ;  /* 0x000000ffff0d7224 */ /* 0x000fce00078e0007 */
[----:B------:R-:W-:Y:S05]  /*28f10*/  WARPSYNC.COLLECTIVE R15, `(.L_x_3202) ;  /* 0x000000000f087348 */ /* 0x000fea0003c00000 */
[----:B------:R0:W1:Y:S02]  /*28f20*/  SHFL.UP P6, R14, R13, R12, R11 ;  /* 0x0400000c0d0e7389 */ /* 0x00006400000c000b */
[----:B01----:R-:W-:Y:S01]  /*28f30*/  ENDCOLLECTIVE ;  /* 0x000000000000791b */ /* 0x003fe20003800000 */
.L_x_3202:
[----:B------:R-:W-:Y:S01]  /*28f40*/  IMAD.MOV.U32 R12, RZ, RZ, 0x8 ;  /* 0x00000008ff0c7424 */ /* 0x000fe200078e00ff */
[----:B------:R-:W-:-:S05]  /*28f50*/  SEL R2, R14, RZ, P3 ;  /* 0x000000ff0e027207 */ /* 0x000fca0001800000 */
[----:B------:R-:W-:-:S04]  /*28f60*/  IMAD.IADD R2, R7, 0x1, R2 ;  /* 0x0000000107027824 */ /* 0x000fc800078e0202 */
[----:B------:R-:W-:-:S07]  /*28f70*/  IMAD.MOV.U32 R13, RZ, RZ, R2 ;  /* 0x000000ffff0d7224 */ /* 0x000fce00078e0002 */
[----:B------:R-:W-:Y:S05]  /*28f80*/  WARPSYNC.COLLECTIVE R15, `(.L_x_3203) ;  /* 0x000000000f087348 */ /* 0x000fea0003c00000 */
[----:B------:R0:W1:Y:S02]  /*28f90*/  SHFL.UP P6, R14, R13, R12, R11 ;  /* 0x0400000c0d0e7389 */ /* 0x00006400000c000b */
[----:B01----:R-:W-:Y:S01]  /*28fa0*/  ENDCOLLECTIVE ;  /* 0x000000000000791b */ /* 0x003fe20003800000 */
.L_x_3203:
[----:B------:R-:W-:Y:S01]  /*28fb0*/  IMAD.MOV.U32 R12, RZ, RZ, 0x10 ;  /* 0x00000010ff0c7424 */ /* 0x000fe200078e00ff */
[----:B------:R-:W-:-:S05]  /*28fc0*/  SEL R3, R14, RZ, P4 ;  /* 0x000000ff0e037207 */ /* 0x000fca0002000000 */
[----:B------:R-:W-:-:S04]  /*28fd0*/  IMAD.IADD R3, R2, 0x1, R3 ;  /* 0x0000000102037824 */ /* 0x000fc800078e0203 */
[----:B------:R-:W-:-:S07]  /*28fe0*/  IMAD.MOV.U32 R13, RZ, RZ, R3 ;  /* 0x000000ffff0d7224 */ /* 0x000fce00078e0003 */
[----:B------:R-:W-:Y:S05]  /*28ff0*/  WARPSYNC.COLLECTIVE R15, `(.L_x_3204) ;  /* 0x000000000f087348 */ /* 0x000fea0003c00000 */
[----:B------:R0:W1:Y:S02]  /*29000*/  SHFL.UP P6, R14, R13, R12, R11 ;  /* 0x0400000c0d0e7389 */ /* 0x00006400000c000b */
[----:B01----:R-:W-:Y:S01]  /*29010*/  ENDCOLLECTIVE ;  /* 0x000000000000791b */ /* 0x003fe20003800000 */
.L_x_3204:
        /* <DEDUP_REMOVED lines=8> */
.L_x_3205:
[----:B------:R-:W-:Y:S05]  /*290a0*/  BRA `(.L_x_3206) ;  /* 0xffffffa800a87947 */ /* 0x000fea000383ffff */
.L_x_3034:
[----:B------:R-:W-:Y:S01]  /*290b0*/  BSSY B0, `(.L_x_3207) ;  /* 0x0000008000007945 */ /* 0x000fe20003800000 */
[----:B-----5:R-:W-:Y:S02]  /*290c0*/  IMAD.MOV.U32 R13, RZ, RZ, R5 ;  /* 0x000000ffff0d7224 */ /* 0x020fe400078e0005 */
[----:B-1----:R-:W-:Y:S02]  /*290d0*/  IMAD.MOV.U32 R12, RZ, RZ, 0x1 ;  /* 0x00000001ff0c7424 */ /* 0x002fe400078e00ff */
[----:B0-----:R-:W-:Y:S02]  /*290e0*/  IMAD.MOV.U32 R11, RZ, RZ, RZ ;  /* 0x000000ffff0b7224 */ /* 0x001fe400078e00ff */
[----:B------:R-:W-:-:S07]  /*290f0*/  IMAD.MOV.U32 R15, RZ, RZ, -0x1 ;  /* 0xffffffffff0f7424 */ /* 0x000fce00078e00ff */
[----:B--23--:R-:W-:Y:S05]  /*29100*/  WARPSYNC.COLLECTIVE R15, `(.L_x_3208) ;  /* 0x000000000f087348 */ /* 0x00cfea0003c00000 */
[----:B------:R0:W1:Y:S02]  /*29110*/  SHFL.UP P6, R14, R13, R12, R11 ;  /* 0x0400000c0d0e7389 */ /* 0x00006400000c000b */
[----:B0123--:R-:W-:Y:S01]  /*29120*/  ENDCOLLECTIVE ;  /* 0x000000000000791b */ /* 0x00ffe20003800000 */
.L_x_3208:
[----:B------:R-:W-:Y:S05]  /*29130*/  BSYNC B0 ;  /* 0x0000000000007941 */ /* 0x000fea0003800000 */
.L_x_3207:
        /* <DEDUP_REMOVED lines=8> */
.L_x_3209:
[----:B------:R-:W-:Y:S01]  /*291c0*/  IMAD.MOV.U32 R12, RZ, RZ, 0x4 ;  /* 0x00000004ff0c7424 */ /* 0x000fe200078e00ff */
[----:B------:R-:W-:-:S05]  /*291d0*/  SEL R2, R14, RZ, P2 ;  /* 0x000000ff0e027207 */ /* 0x000fca0001000000 */
[----:B------:R-:W-:-:S04]  /*291e0*/  IMAD.IADD R2, R13, 0x1, R2 ;  /* 0x000000010d027824 */ /* 0x000fc800078e0202 */
[----:B------:R-:W-:-:S07]  /*291f0*/  IMAD.MOV.U32 R13, RZ, RZ, R2 ;  /* 0x000000ffff0d7224 */ /* 0x000fce00078e0002 */
[----:B------:R-:W-:Y:S05]  /*29200*/  WARPSYNC.COLLECTIVE R15, `(.L_x_3210) ;  /* 0x000000000f087348 */ /* 0x000fea0003c00000 */
[----:B------:R0:W1:Y:S02]  /*29210*/  SHFL.UP P6, R14, R13, R12, R11 ;  /* 0x0400000c0d0e7389 */ /* 0x00006400000c000b */
[----:B01----:R-:W-:Y:S01]  /*29220*/  ENDCOLLECTIVE ;  /* 0x000000000000791b */ /* 0x003fe20003800000 */
.L_x_3210:
[----:B------:R-:W-:Y:S01]  /*29230*/  IMAD.MOV.U32 R12, RZ, RZ, 0x8 ;  /* 0x00000008ff0c7424 */ /* 0x000fe200078e00ff */
[----:B------:R-:W-:-:S05]  /*29240*/  SEL R3, R14, RZ, P3 ;  /* 0x000000ff0e037207 */ /* 0x000fca0001800000 */
[----:B------:R-:W-:-:S04]  /*29250*/  IMAD.IADD R3, R2, 0x1, R3 ;  /* 0x0000000102037824 */ /* 0x000fc800078e0203 */
[----:B------:R-:W-:-:S07]  /*29260*/  IMAD.MOV.U32 R13, RZ, RZ, R3 ;  /* 0x000000ffff0d7224 */ /* 0x000fce00078e0003 */
[----:B------:R-:W-:Y:S05]  /*29270*/  WARPSYNC.COLLECTIVE R15, `(.L_x_3211) ;  /* 0x000000000f087348 */ /* 0x000fea0003c00000 */
[----:B------:R0:W1:Y:S02]  /*29280*/  SHFL.UP P6, R14, R13, R12, R11 ;  /* 0x0400000c0d0e7389 */ /* 0x00006400000c000b */
[----:B01----:R-:W-:Y:S01]  /*29290*/  ENDCOLLECTIVE ;  /* 0x000000000000791b */ /* 0x003fe20003800000 */
.L_x_3211:
[----:B------:R-:W-:Y:S01]  /*292a0*/  IMAD.MOV.U32 R12, RZ, RZ, 0x10 ;  /* 0x00000010ff0c7424 */ /* 0x000fe200078e00ff */
[----:B------:R-:W-:-:S05]  /*292b0*/  SEL R4, R14, RZ, P4 ;  /* 0x000000ff0e047207 */ /* 0x000fca0002000000 */
[----:B------:R-:W-:-:S04]  /*292c0*/  IMAD.IADD R4, R3, 0x1, R4 ;  /* 0x0000000103047824 */ /* 0x000fc800078e0204 */
[----:B------:R-:W-:-:S07]  /*292d0*/  IMAD.MOV.U32 R13, RZ, RZ, R4 ;  /* 0x000000ffff0d7224 */ /* 0x000fce00078e0004 */
[----:B------:R-:W-:Y:S05]  /*292e0*/  WARPSYNC.COLLECTIVE R15, `(.L_x_3212) ;  /* 0x000000000f087348 */ /* 0x000fea0003c00000 */
[----:B------:R0:W1:Y:S02]  /*292f0*/  SHFL.UP P6, R14, R13, R12, R11 ;  /* 0x0400000c0d0e7389 */ /* 0x00006400000c000b */
[----:B01----:R-:W-:Y:S01]  /*29300*/  ENDCOLLECTIVE ;  /* 0x000000000000791b */ /* 0x003fe20003800000 */
.L_x_3212:
        /* <DEDUP_REMOVED lines=8> */
.L_x_3213:
[----:B------:R-:W-:Y:S05]  /*29390*/  BRA `(.L_x_3214) ;  /* 0xffffffa8008c7947 */ /* 0x000fea000383ffff */
.L_x_3036:
[----:B------:R-:W-:Y:S01]  /*293a0*/  BSSY B0, `(.L_x_3215) ;  /* 0x0000006000007945 */ /* 0x000fe20003800000 */
[----:B------:R-:W-:Y:S01]  /*293b0*/  PLOP3.LUT P6, PT, P6, PT, PT, 0x8, 0x0 ;  /* 0x000000000000781c */ /* 0x000fe200037ce170 */
[----:B------:R-:W-:-:S12]  /*293c0*/  IMAD.MOV.U32 R15, RZ, RZ, -0x1 ;  /* 0xffffffffff0f7424 */ /* 0x000fd800078e00ff */
[----:B012---:R-:W-:Y:S05]  /*293d0*/  WARPSYNC.COLLECTIVE R15, `(.L_x_3216) ;  /* 0x000000000f087348 */ /* 0x007fea0003c00000 */
[----:B------:R-:W-:Y:S01]  /*293e0*/  VOTE.ANY R14, PT, P6 ;  /* 0x00000000000e7806 */ /* 0x000fe200030e0100 */
[----:B012---:R-:W-:Y:S06]  /*293f0*/  ENDCOLLECTIVE ;  /* 0x000000000000791b */ /* 0x007fec0003800000 */
.L_x_3216:
[----:B------:R-:W-:Y:S05]  /*29400*/  BSYNC B0 ;  /* 0x0000000000007941 */ /* 0x000fea0003800000 */
.L_x_3215:
        /* <DEDUP_REMOVED lines=9> */
.L_x_3217:
[----:B------:R-:W-:Y:S01]  /*294a0*/  IMAD.MOV.U32 R5, RZ, RZ, R14 ;  /* 0x000000ffff057224 */ /* 0x000fe200078e000e */
[----:B------:R-:W-:Y:S06]  /*294b0*/  BRA `(.L_x_3218) ;  /* 0xffffffa8007c7947 */ /* 0x000fec000383ffff */
.L_x_3038:
[----:B------:R-:W-:Y:S01]  /*294c0*/  BSSY B0, `(.L_x_3219) ;  /* 0x0000007000007945 */ /* 0x000fe20003800000 */
[----:B------:R-:W-:Y:S02]  /*294d0*/  IMAD.MOV.U32 R13, RZ, RZ, R6 ;  /* 0x000000ffff0d7224 */ /* 0x000fe400078e0006 */
[----:B0-----:R-:W-:Y:S02]  /*294e0*/  IMAD.MOV.U32 R11, RZ, RZ, 0x1f ;  /* 0x0000001fff0b7424 */ /* 0x001fe400078e00ff */
[----:B------:R-:W-:-:S07]  /*294f0*/  IMAD.MOV.U32 R15, RZ, RZ, -0x1 ;  /* 0xffffffffff0f7424 */ /* 0x000fce00078e00ff */
[----:B--234-:R-:W-:Y:S05]  /*29500*/  WARPSYNC.COLLECTIVE R15, `(.L_x_3220) ;  /* 0x000000000f087348 */ /* 0x01cfea0003c00000 */
[----:B------:R0:W1:Y:S02]  /*29510*/  SHFL.IDX P6, R14, R13, R12, R11 ;  /* 0x0000000c0d0e7389 */ /* 0x00006400000c000b */
[----:B01234-:R-:W-:Y:S01]  /*29520*/  ENDCOLLECTIVE ;  /* 0x000000000000791b */ /* 0x01ffe20003800000 */
.L_x_3220:
[----:B------:R-:W-:Y:S05]  /*29530*/  BSYNC B0 ;  /* 0x0000000000007941 */ /* 0x000fea0003800000 */
.L_x_3219:
[----:B------:R-:W-:Y:S05]  /*29540*/  BRA `(.L_x_3037) ;  /* 0xffffffa800747947 */ /* 0x000fea000383ffff */
.L_x_3042:
[----:B0-----:R0:W3:Y:S02]  /*29550*/  SYNCS.PHASECHK.TRANS64.TRYWAIT P0, [R7+URZ+0x30820], R0 ;  /* 0x03082000070075a7 */ /* 0x0010e4000800017f */
[----:B---3--:R-:W-:Y:S05]  /*29560*/  @!P0 NANOSLEEP.SYNCS 0x989680 ;  /* 0x009896800000895d */ /* 0x008fea0003900000 */
[----:B------:R-:W3:Y:S02]  /*29570*/  @!P0 SYNCS.PHASECHK.TRANS64 P0, [R7+URZ+0x30820], R0 ;  /* 0x03082000070085a7 */ /* 0x000ee4000800007f */
[----:B---3--:R-:W-:Y:S05]  /*29580*/  @!P0 BRA `(.L_x_3042) ;  /* 0xfffffffc00f08947 */ /* 0x008fea000383ffff */
[----:B------:R-:W-:Y:S05]  /*29590*/  BRA `(.L_x_3221) ;  /* 0xffffffac00f07947 */ /* 0x000fea000383ffff */
.L_x_3043:
[----:B------:R-:W3:Y:S01]  /*295a0*/  S2R R2, SR_TID.X ;  /* 0x0000000000027919 */ /* 0x000ee20000002100 */
[----:B------:R-:W-:Y:S01]  /*295b0*/  BSSY B0, `(.L_x_3222) ;  /* 0x000000a000007945 */ /* 0x000fe20003800000 */
[----:B-1----:R-:W-:Y:S02]  /*295c0*/  IMAD.MOV.U32 R12, RZ, RZ, RZ ;  /* 0x000000ffff0c7224 */ /* 0x002fe400078e00ff */
[----:B------:R-:W-:Y:S02]  /*295d0*/  IMAD.MOV.U32 R11, RZ, RZ, 0x1f ;  /* 0x0000001fff0b7424 */ /* 0x000fe400078e00ff */
[----:B------:R-:W-:Y:S01]  /*295e0*/  IMAD.MOV.U32 R15, RZ, RZ, -0x1 ;  /* 0xffffffffff0f7424 */ /* 0x000fe200078e00ff */
[----:B---3--:R-:W-:-:S04]  /*295f0*/  SHF.R.U32.HI R2, RZ, 0x5, R2 ;  /* 0x00000005ff027819 */ /* 0x008fc80000011602 */
[----:B------:R-:W-:-:S05]  /*29600*/  LOP3.LUT R2, R2, 0x3, RZ, 0xc0, !PT ;  /* 0x0000000302027812 */ /* 0x000fca00078ec0ff */
[----:B------:R-:W-:-:S07]  /*29610*/  IMAD.MOV.U32 R13, RZ, RZ, R2 ;  /* 0x000000ffff0d7224 */ /* 0x000fce00078e0002 */
[----:B0-2-4-:R-:W-:Y:S05]  /*29620*/  WARPSYNC.COLLECTIVE R15, `(.L_x_3223) ;  /* 0x000000000f087348 */ /* 0x015fea0003c00000 */
[----:B------:R1:W3:Y:S02]  /*29630*/  SHFL.IDX P6, R14, R13, R12, R11 ;  /* 0x0000000c0d0e7389 */ /* 0x0002e400000c000b */
[----:B01234-:R-:W-:Y:S01]  /*29640*/  ENDCOLLECTIVE ;  /* 0x000000000000791b */ /* 0x01ffe20003800000 */
.L_x_3223:
[----:B------:R-:W-:Y:S05]  /*29650*/  BSYNC B0 ;  /* 0x0000000000007941 */ /* 0x000fea0003800000 */
.L_x_3222:
[----:B------:R-:W-:Y:S05]  /*29660*/  BRA `(.L_x_3224) ;  /* 0xffffffac00d87947 */ /* 0x000fea000383ffff */
.L_x_3044:
[----:B------:R-:W-:Y:S01]  /*29670*/  BSSY B0, `(.L_x_3225) ;  /* 0x0000006000007945 */ /* 0x000fe20003800000 */
[----:B------:R-:W-:-:S07]  /*29680*/  IMAD.MOV.U32 R15, RZ, RZ, -0x1 ;  /* 0xffffffffff0f7424 */ /* 0x000fce00078e00ff */
[----:B012-4-:R-:W-:Y:S05]  /*29690*/  WARPSYNC.COLLECTIVE R15, `(.L_x_3226) ;  /* 0x000000000f0c7348 */ /* 0x017fea0003c00000 */
[----:B------:R-:W-:Y:S02]  /*296a0*/  ELECT P6, UR62, PT ;  /* 0x00000000003e782f */ /* 0x000fe400038c0000 */
[----:B------:R-:W-:Y:S01]  /*296b0*/  MOV R14, UR62 ;  /* 0x0000003e000e7c02 */ /* 0x000fe20008000f00 */
[----:B012-4-:R-:W-:Y:S10]  /*296c0*/  ENDCOLLECTIVE ;  /* 0x000000000000791b */ /* 0x017ff40003800000 */
.L_x_3226:
[----:B------:R-:W-:Y:S05]  /*296d0*/  BSYNC B0 ;  /* 0x0000000000007941 */ /* 0x000fea0003800000 */
.L_x_3225:
[----:B------:R-:W-:Y:S05]  /*296e0*/  BRA `(.L_x_3227) ;  /* 0xffffffac00cc7947 */ /* 0x000fea000383ffff */
.L_x_3046:
[----:B0-----:R0:W3:Y:S02]  /*296f0*/  SYNCS.PHASECHK.TRANS64.TRYWAIT P1, [R5+URZ+0x30840], R0 ;  /* 0x03084000050075a7 */ /* 0x0010e4000802017f */
[----:B---3--:R-:W-:Y:S05]  /*29700*/  @!P1 NANOSLEEP.SYNCS 0x989680 ;  /* 0x009896800000995d */ /* 0x008fea0003900000 */
[----:B------:R-:W3:Y:S02]  /*29710*/  @!P1 SYNCS.PHASECHK.TRANS64 P1, [R5+URZ+0x30840], R0 ;  /* 0x03084000050095a7 */ /* 0x000ee4000802007f */
[----:B---3--:R-:W-:Y:S05]  /*29720*/  @!P1 BRA `(.L_x_3046) ;  /* 0xfffffffc00f09947 */ /* 0x008fea000383ffff */
[----:B------:R-:W-:Y:S05]  /*29730*/  BRA `(.L_x_3228) ;  /* 0xffffffac00ec7947 */ /* 0x000fea000383ffff */
.L_x_3048:
[----:B---3--:R3:W0:Y:S02]  /*29740*/  SYNCS.PHASECHK.TRANS64.TRYWAIT P1, [R3+URZ+0x30840], R2 ;  /* 0x03084002030075a7 */ /* 0x008624000802017f */
[----:B0-----:R-:W-:Y:S05]  /*29750*/  @!P1 NANOSLEEP.SYNCS 0x989680 ;  /* 0x009896800000995d */ /* 0x001fea0003900000 */
[----:B------:R-:W0:Y:S02]  /*29760*/  @!P1 SYNCS.PHASECHK.TRANS64 P1, [R3+URZ+0x30840], R2 ;  /* 0x03084002030095a7 */ /* 0x000e24000802007f */
[----:B0-----:R-:W-:Y:S05]  /*29770*/  @!P1 BRA `(.L_x_3048) ;  /* 0xfffffffc00f09947 */ /* 0x001fea000383ffff */
[----:B------:R-:W-:Y:S05]  /*29780*/  BRA `(.L_x_3229) ;  /* 0xffffffac00f87947 */ /* 0x000fea000383ffff */
.L_x_3050:
[----:B------:R0:W0:Y:S02]  /*29790*/  SYNCS.PHASECHK.TRANS64.TRYWAIT P1, [R5+URZ+0x30860], R0 ;  /* 0x03086000050075a7 */ /* 0x000024000802017f */
[----:B0-----:R-:W-:Y:S05]  /*297a0*/  @!P1 NANOSLEEP.SYNCS 0x989680 ;  /* 0x009896800000995d */ /* 0x001fea0003900000 */
[----:B------:R-:W0:Y:S02]  /*297b0*/  @!P1 SYNCS.PHASECHK.TRANS64 P1, [R5+URZ+0x30860], R0 ;  /* 0x03086000050095a7 */ /* 0x000e24000802007f */
[----:B0-----:R-:W-:Y:S05]  /*297c0*/  @!P1 BRA `(.L_x_3050) ;  /* 0xfffffffc00f09947 */ /* 0x001fea000383ffff */
[----:B------:R-:W-:Y:S05]  /*297d0*/  BRA `(.L_x_3230) ;  /* 0xffffffac00f47947 */ /* 0x000fea000383ffff */
.L_x_3231:
        /* <DEDUP_REMOVED lines=10> */
.L_x_3240:


//--------------------- .nv.global.init           --------------------------
	.section	.nv.global.init,"aw",@progbits
.nv.global.init:
	.type		$str$23,@object
	.size		$str$23,($str$24 - $str$23)
$str$23:
        /*0000*/ 	.byte	0x28, 0x61, 0x64, 0x64, 0x72, 0x65, 0x73, 0x73, 0x20, 0x26, 0x20, 0x6d, 0x61, 0x73, 0x6b, 0x29
        /*0010*/ 	.byte	0x20, 0x3d, 0x3d, 0x20, 0x30, 0x00
	.type		$str$24,@object
	.size		$str$24,(__unnamed_5 - $str$24)
$str$24:
        /*0016*/ 	.byte	0x2f, 0x74, 0x6d, 0x70, 0x2f, 0x6f, 0x73, 0x73, 0x5f, 0x6b, 0x65, 0x72, 0x6e, 0x65, 0x6c, 0x73
        /*0026*/ 	.byte	0x5f, 0x73, 0x72, 0x63, 0x2f, 0x66, 0x6c, 0x61, 0x73, 0x68, 0x5f, 0x61, 0x74, 0x74, 0x65, 0x6e
        /*0036*/ 	.byte	0x74, 0x69, 0x6f, 0x6e, 0x2f, 0x63, 0x73, 0x72, 0x63, 0x2f, 0x63, 0x75, 0x74, 0x6c, 0x61, 0x73
        /*0046*/ 	.byte	0x73, 0x2f, 0x69, 0x6e, 0x63, 0x6c, 0x75, 0x64, 0x65, 0x2f, 0x63, 0x75, 0x74, 0x65, 0x2f, 0x70
        /*0056*/ 	.byte	0x6f, 0x69, 0x6e, 0x74, 0x65, 0x72, 0x5f, 0x66, 0x6c, 0x61, 0x67, 0x67, 0x65, 0x64, 0x2e, 0x68
        /*0066*/ 	.byte	0x70, 0x70, 0x00
	.type		__unnamed_5,@object
	.size		__unnamed_5,(__unnamed_4 - __unnamed_5)
__unnamed_5:
        /* <DEDUP_REMOVED lines=25> */
	.type		__unnamed_4,@object
	.size		__unnamed_4,(__unnamed_3 - __unnamed_4)
__unnamed_4:
        /* <DEDUP_REMOVED lines=25> */
	.type		__unnamed_3,@object
	.size		__unnamed_3,(__unnamed_2 - __unnamed_3)
__unnamed_3:
        /* <DEDUP_REMOVED lines=29> */
	.type		__unnamed_2,@object
	.size		__unnamed_2,(__unnamed_1 - __unnamed_2)
__unnamed_2:
        /* <DEDUP_REMOVED lines=29> */
	.type		__unnamed_1,@object
	.size		__unnamed_1,(.L_0 - __unnamed_1)
__unnamed_1:
        /* <DEDUP_REMOVED lines=29> */
        /*08e1*/ 	.byte	0x5d, 0x00
.L_0:


//--------------------- .nv.shared._ZN7cutlass13device_kernelIN5flash11enable_sm90INS1_16FlashAttnFwdSm90INS1_25CollectiveMainloopFwdSm90ILi2EN4cute5tupleIJNS5_1CILi1EEES8_S8_EEENS6_IJNS7_ILi128EEENS7_ILi96EEENS7_ILi192EEEEEELi192ENS_10bfloat16_tEfNS_4arch4Sm90ELb0ELb0ELb0ELb0ELb1ELb0ELb0ELb1ELb1ELb1ELb0ELb0EEENS1_21CollectiveEpilogueFwdINS6_IJSA_SC_SB_EEES9_SE_SG_Li256ELb0ELb1ELb0ELb0EEENS1_29StaticPersistentTileSchedulerILb0EEEEEEEEEvNT_6ParamsE --------------------------
	.section	.nv.shared._ZN7cutlass13device_kernelIN5flash11enable_sm90INS1_16FlashAttnFwdSm90INS1_25CollectiveMainloopFwdSm90ILi2EN4cute5tupleIJNS5_1CILi1EEES8_S8_EEENS6_IJNS7_ILi128EEENS7_ILi96EEENS7_ILi192EEEEEELi192ENS_10bfloat16_tEfNS_4arch4Sm90ELb0ELb0ELb0ELb0ELb1ELb0ELb0ELb1ELb1ELb1ELb0ELb0EEENS1_21CollectiveEpilogueFwdINS6_IJSA_SC_SB_EEES9_SE_SG_Li256ELb0ELb1ELb0ELb0EEENS1_29StaticPersistentTileSchedulerILb0EEEEEEEEEvNT_6ParamsE,"aw",@nobits
	.sectionflags	@""
	.align	16
	.zero		1024


//--------------------- .nv.shared.reserved.0     --------------------------
	.section	.nv.shared.reserved.0,"aw",@nobits
	.weak		__nv_reservedSMEM_offset_0_alias
	.size		__nv_reservedSMEM_offset_0_alias, 0, 0
	.other		__nv_reservedSMEM_offset_0_alias,@"STO_CUDA_RESERVED_SHARED STV_DEFAULT"
__nv_reservedSMEM_offset_0_alias:
	.zero		0


//--------------------- .nv.global                --------------------------
	.section	.nv.global,"aw",@nobits
.nv.global:
	.type		_ZN72_INTERNAL_871ed516_36_flash_fwd_hdim192_bf16_paged_sm90_cu_a7f3af4d_38034cute1_E,@object
	.size		_ZN72_INTERNAL_871ed516_36_flash_fwd_hdim192_bf16_paged_sm90_cu_a7f3af4d_38034cute1_E,(_ZN72_INTERNAL_871ed516_36_flash_fwd_hdim192_bf16_paged_sm90_cu_a7f3af4d_38034cuda3std3__45__cpo6cbeginE - _ZN72_INTERNAL_871ed516_36_flash_fwd_hdim192_bf16_paged_sm90_cu_a7f3af4d_38034cute1_E)
_ZN72_INTERNAL_871ed516_36_flash_fwd_hdim192_bf16_paged_sm90_cu_a7f3af4d_38034cute1_E:
	.zero		1
	.type		_ZN72_INTERNAL_871ed516_36_flash_fwd_hdim192_bf16_paged_sm90_cu_a7f3af4d_38034cuda3std3__45__cpo6cbeginE,@object
	.size		_ZN72_INTERNAL_871ed516_36_flash_fwd_hdim192_bf16_paged_sm90_cu_a7f3af4d_38034cuda3std3__45__cpo6cbeginE,(_ZN72_INTERNAL_871ed516_36_flash_fwd_hdim192_bf16_paged_sm90_cu_a7f3af4d_38034cuda3std3__48in_placeE - _ZN72_INTERNAL_871ed516_36_flash_fwd_hdim192_bf16_paged_sm90_cu_a7f3af4d_38034cuda3std3__45__cpo6cbeginE)
_ZN72_INTERNAL_871ed516_36_flash_fwd_hdim192_bf16_paged_sm90_cu_a7f3af4d_38034cuda3std3__45__cpo6cbeginE:
	.zero		1
	.type		_ZN72_INTERNAL_871ed516_36_flash_fwd_hdim192_bf16_paged_sm90_cu_a7f3af4d_38034cuda3std3__48in_placeE,@object
	.size		_ZN72_INTERNAL_871ed516_36_flash_fwd_hdim192_bf16_paged_sm90_cu_a7f3af4d_38034cuda3std3__48in_placeE,(_ZN72_INTERNAL_871ed516_36_flash_fwd_hdim192_bf16_paged_sm90_cu_a7f3af4d_38034cuda3std6ranges3__45__cpo9iter_moveE - _ZN72_INTERNAL_871ed516_36_flash_fwd_hdim192_bf16_paged_sm90_cu_a7f3af4d_38034cuda3std3__48in_placeE)
_ZN72_INTERNAL_871ed516_36_flash_fwd_hdim192_bf16_paged_sm90_cu_a7f3af4d_38034cuda3std3__48in_placeE:
	.zero		1
	.type		_ZN72_INTERNAL_871ed516_36_flash_fwd_hdim192_bf16_paged_sm90_cu_a7f3af4d_38034cuda3std6ranges3__45__cpo9iter_moveE,@object
	.size		_ZN72_INTERNAL_871ed516_36_flash_fwd_hdim192_bf16_paged_sm90_cu_a7f3af4d_38034cuda3std6ranges3__45__cpo9iter_moveE,(_ZN72_INTERNAL_871ed516_36_flash_fwd_hdim192_bf16_paged_sm90_cu_a7f3af4d_38034cuda3std3__45__cpo5beginE - _ZN72_INTERNAL_871ed516_36_flash_fwd_hdim192_bf16_paged_sm90_cu_a7f3af4d_38034cuda3std6ranges3__45__cpo9iter_moveE)
_ZN72_INTERNAL_871ed516_36_flash_fwd_hdim192_bf16_paged_sm90_cu_a7f3af4d_38034cuda3std6ranges3__45__cpo9iter_moveE:
	.zero		1
	.type		_ZN72_INTERNAL_871ed516_36_flash_fwd_hdim192_bf16_paged_sm90_cu_a7f3af4d_38034cuda3std3__45__cpo5beginE,@object
	.size		_ZN72_INTERNAL_871ed516_36_flash_fwd_hdim192_bf16_paged_sm90_cu_a7f3af4d_38034cuda3std3__45__cpo5beginE,(_ZN72_INTERNAL_871ed516_36_flash_fwd_hdim192_bf16_paged_sm90_cu_a7f3af4d_38034cuda3std3__474_GLOBAL__N__871ed516_36_flash_fwd_hdim192_bf16_paged_sm90_cu_a7f3af4d_38036ignoreE - _ZN72_INTERNAL_871ed516_36_flash_fwd_hdim192_bf16_paged_sm90_cu_a7f3af4d_38034cuda3std3__45__cpo5beginE)
_ZN72_INTERNAL_871ed516_36_flash_fwd_hdim192_bf16_paged_sm90_cu_a7f3af4d_38034cuda3std3__45__cpo5beginE:
	.zero		1
	.type		_ZN72_INTERNAL_871ed516_36_flash_fwd_hdim192_bf16_paged_sm90_cu_a7f3af4d_38034cuda3std3__474_GLOBAL__N__871ed516_36_flash_fwd_hdim192_bf16_paged_sm90_cu_a7f3af4d_38036ignoreE,@object
	.size		_ZN72_INTERNAL_871ed516_36_flash_fwd_hdim192_bf16_paged_sm90_cu_a7f3af4d_38034cuda3std3__474_GLOBAL__N__871ed516_36_flash_fwd_hdim192_bf16_paged_sm90_cu_a7f3af4d_38036ignoreE,(_ZN72_INTERNAL_871ed516_36_flash_fwd_hdim192_bf16_paged_sm90_cu_a7f3af4d_38034cute7productE - _ZN72_INTERNAL_871ed516_36_flash_fwd_hdim192_bf16_paged_sm90_cu_a7f3af4d_38034cuda3std3__474_GLOBAL__N__871ed516_36_flash_fwd_hdim192_bf16_paged_sm90_cu_a7f3af4d_38036ignoreE)
_ZN72_INTERNAL_871ed516_36_flash_fwd_hdim192_bf16_paged_sm90_cu_a7f3af4d_38034cuda3std3__474_GLOBAL__N__871ed516_36_flash_fwd_hdim192_bf16_paged_sm90_cu_a7f3af4d_38036ignoreE:
	.zero		1
	.type		_ZN72_INTERNAL_871ed516_36_flash_fwd_hdim192_bf16_paged_sm90_cu_a7f3af4d_38034cute7productE,@object
	.size		_ZN72_INTERNAL_871ed516_36_flash_fwd_hdim192_bf16_paged_sm90_cu_a7f3af4d_38034cute7productE,(_ZN72_INTERNAL_871ed516_36_flash_fwd_hdim192_bf16_paged_sm90_cu_a7f3af4d_38034cuda3std3__45__cpo3endE - _ZN72_INTERNAL_871ed516_36_flash_fwd_hdim192_bf16_paged_sm90_cu_a7f3af4d_38034cute7productE)
_ZN72_INTERNAL_871ed516_36_flash_fwd_hdim192_bf16_paged_sm90_cu_a7f3af4d_38034cute7productE:
	.zero		1
	.type		_ZN72_INTERNAL_871ed516_36_flash_fwd_hdim192_bf16_paged_sm90_cu_a7f3af4d_38034cuda3std3__45__cpo3endE,@object
	.size		_ZN72_INTERNAL_871ed516_36_flash_fwd_hdim192_bf16_paged_sm90_cu_a7f3af4d_38034cuda3std3__45__cpo3endE,(_ZN72_INTERNAL_871ed516_36_flash_fwd_hdim192_bf16_paged_sm90_cu_a7f3af4d_38034cuda3std3__419piecewise_constructE - _ZN72_INTERNAL_871ed516_36_flash_fwd_hdim192_bf16_paged_sm90_cu_a7f3af4d_38034cuda3std3__45__cpo3endE)
_ZN72_INTERNAL_871ed516_36_flash_fwd_hdim192_bf16_paged_sm90_cu_a7f3af4d_38034cuda3std3__45__cpo3endE:
	.zero		1
	.type		_ZN72_INTERNAL_871ed516_36_flash_fwd_hdim192_bf16_paged_sm90_cu_a7f3af4d_38034cuda3std3__419piecewise_constructE,@object
	.size		_ZN72_INTERNAL_871ed516_36_flash_fwd_hdim192_bf16_paged_sm90_cu_a7f3af4d_38034cuda3std3__419piecewise_constructE,(_ZN72_INTERNAL_871ed516_36_flash_fwd_hdim192_bf16_paged_sm90_cu_a7f3af4d_38034cuda3std3__45__cpo4cendE - _ZN72_INTERNAL_871ed516_36_flash_fwd_hdim192_bf16_paged_sm90_cu_a7f3af4d_38034cuda3std3__419piecewise_constructE)
_ZN72_INTERNAL_871ed516_36_flash_fwd_hdim192_bf16_paged_sm90_cu_a7f3af4d_38034cuda3std3__419piecewise_constructE:
	.zero		1
	.type		_ZN72_INTERNAL_871ed516_36_flash_fwd_hdim192_bf16_paged_sm90_cu_a7f3af4d_38034cuda3std3__45__cpo4cendE,@object
	.size		_ZN72_INTERNAL_871ed516_36_flash_fwd_hdim192_bf16_paged_sm90_cu_a7f3af4d_38034cuda3std3__45__cpo4cendE,(_ZN72_INTERNAL_871ed516_36_flash_fwd_hdim192_bf16_paged_sm90_cu_a7f3af4d_38034cuda3std6ranges3__45__cpo4swapE - _ZN72_INTERNAL_871ed516_36_flash_fwd_hdim192_bf16_paged_sm90_cu_a7f3af4d_38034cuda3std3__45__cpo4cendE)
_ZN72_INTERNAL_871ed516_36_flash_fwd_hdim192_bf16_paged_sm90_cu_a7f3af4d_38034cuda3std3__45__cpo4cendE:
	.zero		1
	.type		_ZN72_INTERNAL_871ed516_36_flash_fwd_hdim192_bf16_paged_sm90_cu_a7f3af4d_38034cuda3std6ranges3__45__cpo4swapE,@object
	.size		_ZN72_INTERNAL_871ed516_36_flash_fwd_hdim192_bf16_paged_sm90_cu_a7f3af4d_38034cuda3std6ranges3__45__cpo4swapE,(.L_12 - _ZN72_INTERNAL_871ed516_36_flash_fwd_hdim192_bf16_paged_sm90_cu_a7f3af4d_38034cuda3std6ranges3__45__cpo4swapE)
_ZN72_INTERNAL_871ed516_36_flash_fwd_hdim192_bf16_paged_sm90_cu_a7f3af4d_38034cuda3std6ranges3__45__cpo4swapE:
	.zero		1
.L_12:


//--------------------- .nv.shared._ZN7cutlass13device_kernelIN5flash11enable_sm90INS1_16FlashAttnFwdSm90INS1_25CollectiveMainloopFwdSm90ILi2EN4cute5tupleIJNS5_1CILi1EEES8_S8_EEENS6_IJNS7_ILi128EEENS7_ILi96EEENS7_ILi192EEEEEELi192ENS_10bfloat16_tEfNS_4arch4Sm90ELb0ELb0ELb0ELb1ELb1ELb0ELb0ELb1ELb1ELb1ELb0ELb0EEENS1_21CollectiveEpilogueFwdINS6_IJSA_SC_SB_EEES9_SE_SG_Li256ELb1ELb1ELb0ELb0EEENS1_36VarlenDynamicPersistentTileSchedulerILi128ELi96ELi256ELi128ELb0ELb1ELb1ELb0ELb1ELb1EEEEEEEEEvNT_6ParamsE --------------------------
	.section	.nv.shared._ZN7cutlass13device_kernelIN5flash11enable_sm90INS1_16FlashAttnFwdSm90INS1_25CollectiveMainloopFwdSm90ILi2EN4cute5tupleIJNS5_1CILi1EEES8_S8_EEENS6_IJNS7_ILi128EEENS7_ILi96EEENS7_ILi192EEEEEELi192ENS_10bfloat16_tEfNS_4arch4Sm90ELb0ELb0ELb0ELb1ELb1ELb0ELb0ELb1ELb1ELb1ELb0ELb0EEENS1_21CollectiveEpilogueFwdINS6_IJSA_SC_SB_EEES9_SE_SG_Li256ELb1ELb1ELb0ELb0EEENS1_36VarlenDynamicPersistentTileSchedulerILi128ELi96ELi256ELi128ELb0ELb1ELb1ELb0ELb1ELb1EEEEEEEEEvNT_6ParamsE,"aw",@nobits
	.sectionflags	@""
	.align	16
	.zero		1024


//--------------------- .nv.shared._ZN7cutlass13device_kernelIN5flash11enable_sm90INS1_16FlashAttnFwdSm90INS1_25CollectiveMainloopFwdSm90ILi2EN4cute5tupleIJNS5_1CILi1EEES8_S8_EEENS6_IJNS7_ILi128EEENS7_ILi96EEENS7_ILi192EEEEEELi192ENS_10bfloat16_tEfNS_4arch4Sm90ELb0ELb0ELb0ELb1ELb1ELb1ELb0ELb1ELb1ELb1ELb0ELb0EEENS1_21CollectiveEpilogueFwdINS6_IJSA_SC_SB_EEES9_SE_SG_Li256ELb1ELb1ELb0ELb0EEENS1_36VarlenDynamicPersistentTileSchedulerILi128ELi96ELi256ELi128ELb0ELb1ELb1ELb0ELb1ELb1EEEEEEEEEvNT_6ParamsE --------------------------
	.section	.nv.shared._ZN7cutlass13device_kernelIN5flash11enable_sm90INS1_16FlashAttnFwdSm90INS1_25CollectiveMainloopFwdSm90ILi2EN4cute5tupleIJNS5_1CILi1EEES8_S8_EEENS6_IJNS7_ILi128EEENS7_ILi96EEENS7_ILi192EEEEEELi192ENS_10bfloat16_tEfNS_4arch4Sm90ELb0ELb0ELb0ELb1ELb1ELb1ELb0ELb1ELb1ELb1ELb0ELb0EEENS1_21CollectiveEpilogueFwdINS6_IJSA_SC_SB_EEES9_SE_SG_Li256ELb1ELb1ELb0ELb0EEENS1_36VarlenDynamicPersistentTileSchedulerILi128ELi96ELi256ELi128ELb0ELb1ELb1ELb0ELb1ELb1EEEEEEEEEvNT_6ParamsE,"aw",@nobits
	.sectionflags	@""
	.align	16
	.zero		1024


//--------------------- .nv.shared._ZN7cutlass13device_kernelIN5flash11enable_sm90INS1_16FlashAttnFwdSm90INS1_25CollectiveMainloopFwdSm90ILi2EN4cute5tupleIJNS5_1CILi1EEES8_S8_EEENS6_IJNS7_ILi128EEENS7_ILi96EEENS7_ILi192EEEEEELi192ENS_10bfloat16_tEfNS_4arch4Sm90ELb0ELb1ELb0ELb0ELb1ELb0ELb0ELb1ELb1ELb1ELb0ELb0EEENS1_21CollectiveEpilogueFwdINS6_IJSA_SC_SB_EEES9_SE_SG_Li256ELb0ELb1ELb0ELb0EEENS1_30DynamicPersistentTileSchedulerILi256ELi128ELb0ELb1ELb1EEEEEEEEEvNT_6ParamsE --------------------------
	.section	.nv.shared._ZN7cutlass13device_kernelIN5flash11enable_sm90INS1_16FlashAttnFwdSm90INS1_25CollectiveMainloopFwdSm90ILi2EN4cute5tupleIJNS5_1CILi1EEES8_S8_EEENS6_IJNS7_ILi128EEENS7_ILi96EEENS7_ILi192EEEEEELi192ENS_10bfloat16_tEfNS_4arch4Sm90ELb0ELb1ELb0ELb0ELb1ELb0ELb0ELb1ELb1ELb1ELb0ELb0EEENS1_21CollectiveEpilogueFwdINS6_IJSA_SC_SB_EEES9_SE_SG_Li256ELb0ELb1ELb0ELb0EEENS1_30DynamicPersistentTileSchedulerILi256ELi128ELb0ELb1ELb1EEEEEEEEEvNT_6ParamsE,"aw",@nobits
	.sectionflags	@""
	.align	16
	.zero		1024


//--------------------- .nv.shared._ZN7cutlass13device_kernelIN5flash11enable_sm90INS1_16FlashAttnFwdSm90INS1_25CollectiveMainloopFwdSm90ILi2EN4cute5tupleIJNS5_1CILi1EEES8_S8_EEENS6_IJNS7_ILi128EEENS7_ILi96EEENS7_ILi192EEEEEELi192ENS_10bfloat16_tEfNS_4arch4Sm90ELb0ELb1ELb0ELb1ELb1ELb0ELb0ELb1ELb1ELb1ELb0ELb0EEENS1_21CollectiveEpilogueFwdINS6_IJSA_SC_SB_EEES9_SE_SG_Li256ELb1ELb1ELb0ELb0EEENS1_36VarlenDynamicPersistentTileSchedulerILi128ELi96ELi256ELi128ELb0ELb1ELb1ELb1ELb0ELb1EEEEEEEEEvNT_6ParamsE --------------------------
	.section	.nv.shared._ZN7cutlass13device_kernelIN5flash11enable_sm90INS1_16FlashAttnFwdSm90INS1_25CollectiveMainloopFwdSm90ILi2EN4cute5tupleIJNS5_1CILi1EEES8_S8_EEENS6_IJNS7_ILi128EEENS7_ILi96EEENS7_ILi192EEEEEELi192ENS_10bfloat16_tEfNS_4arch4Sm90ELb0ELb1ELb0ELb1ELb1ELb0ELb0ELb1ELb1ELb1ELb0ELb0EEENS1_21CollectiveEpilogueFwdINS6_IJSA_SC_SB_EEES9_SE_SG_Li256ELb1ELb1ELb0ELb0EEENS1_36VarlenDynamicPersistentTileSchedulerILi128ELi96ELi256ELi128ELb0ELb1ELb1ELb1ELb0ELb1EEEEEEEEEvNT_6ParamsE,"aw",@nobits
	.sectionflags	@""
	.align	16
	.zero		1024


//--------------------- .nv.shared._ZN7cutlass13device_kernelIN5flash11enable_sm90INS1_16FlashAttnFwdSm90INS1_25CollectiveMainloopFwdSm90ILi2EN4cute5tupleIJNS5_1CILi1EEES8_S8_EEENS6_IJNS7_ILi128EEENS7_ILi96EEENS7_ILi192EEEEEELi192ENS_10bfloat16_tEfNS_4arch4Sm90ELb0ELb1ELb0ELb1ELb1ELb1ELb0ELb1ELb1ELb1ELb0ELb0EEENS1_21CollectiveEpilogueFwdINS6_IJSA_SC_SB_EEES9_SE_SG_Li256ELb1ELb1ELb0ELb0EEENS1_36VarlenDynamicPersistentTileSchedulerILi128ELi96ELi256ELi128ELb0ELb1ELb1ELb1ELb0ELb1EEEEEEEEEvNT_6ParamsE --------------------------
	.section	.nv.shared._ZN7cutlass13device_kernelIN5flash11enable_sm90INS1_16FlashAttnFwdSm90INS1_25CollectiveMainloopFwdSm90ILi2EN4cute5tupleIJNS5_1CILi1EEES8_S8_EEENS6_IJNS7_ILi128EEENS7_ILi96EEENS7_ILi192EEEEEELi192ENS_10bfloat16_tEfNS_4arch4Sm90ELb0ELb1ELb0ELb1ELb1ELb1ELb0ELb1ELb1ELb1ELb0ELb0EEENS1_21CollectiveEpilogueFwdINS6_IJSA_SC_SB_EEES9_SE_SG_Li256ELb1ELb1ELb0ELb0EEENS1_36VarlenDynamicPersistentTileSchedulerILi128ELi96ELi256ELi128ELb0ELb1ELb1ELb1ELb0ELb1EEEEEEEEEvNT_6ParamsE,"aw",@nobits
	.sectionflags	@""
	.align	16
	.zero		1024


//--------------------- .nv.shared._ZN7cutlass13device_kernelIN5flash11enable_sm90INS1_16FlashAttnFwdSm90INS1_25CollectiveMainloopFwdSm90ILi2EN4cute5tupleIJNS5_1CILi1EEES8_S8_EEENS6_IJNS7_ILi128EEENS7_ILi96EEENS7_ILi192EEEEEELi192ENS_10bfloat16_tEfNS_4arch4Sm90ELb1ELb0ELb0ELb0ELb1ELb0ELb0ELb1ELb1ELb1ELb0ELb0EEENS1_21CollectiveEpilogueFwdINS6_IJSA_SC_SB_EEES9_SE_SG_Li256ELb0ELb1ELb0ELb0EEENS1_30DynamicPersistentTileSchedulerILi256ELi128ELb0ELb1ELb1EEEEEEEEEvNT_6ParamsE --------------------------
	.section	.nv.shared._ZN7cutlass13device_kernelIN5flash11enable_sm90INS1_16FlashAttnFwdSm90INS1_25CollectiveMainloopFwdSm90ILi2EN4cute5tupleIJNS5_1CILi1EEES8_S8_EEENS6_IJNS7_ILi128EEENS7_ILi96EEENS7_ILi192EEEEEELi192ENS_10bfloat16_tEfNS_4arch4Sm90ELb1ELb0ELb0ELb0ELb1ELb0ELb0ELb1ELb1ELb1ELb0ELb0EEENS1_21CollectiveEpilogueFwdINS6_IJSA_SC_SB_EEES9_SE_SG_Li256ELb0ELb1ELb0ELb0EEENS1_30DynamicPersistentTileSchedulerILi256ELi128ELb0ELb1ELb1EEEEEEEEEvNT_6ParamsE,"aw",@nobits
	.sectionflags	@""
	.align	16
	.zero		1024


//--------------------- .nv.shared._ZN7cutlass13device_kernelIN5flash11enable_sm90INS1_16FlashAttnFwdSm90INS1_25CollectiveMainloopFwdSm90ILi2EN4cute5tupleIJNS5_1CILi1EEES8_S8_EEENS6_IJNS7_ILi128EEENS7_ILi96EEENS7_ILi192EEEEEELi192ENS_10bfloat16_tEfNS_4arch4Sm90ELb1ELb0ELb0ELb1ELb1ELb0ELb0ELb1ELb1ELb1ELb0ELb0EEENS1_21CollectiveEpilogueFwdINS6_IJSA_SC_SB_EEES9_SE_SG_Li256ELb1ELb1ELb0ELb0EEENS1_36VarlenDynamicPersistentTileSchedulerILi128ELi96ELi256ELi128ELb0ELb1ELb1ELb1ELb1ELb1EEEEEEEEEvNT_6ParamsE --------------------------
	.section	.nv.shared._ZN7cutlass13device_kernelIN5flash11enable_sm90INS1_16FlashAttnFwdSm90INS1_25CollectiveMainloopFwdSm90ILi2EN4cute5tupleIJNS5_1CILi1EEES8_S8_EEENS6_IJNS7_ILi128EEENS7_ILi96EEENS7_ILi192EEEEEELi192ENS_10bfloat16_tEfNS_4arch4Sm90ELb1ELb0ELb0ELb1ELb1ELb0ELb0ELb1ELb1ELb1ELb0ELb0EEENS1_21CollectiveEpilogueFwdINS6_IJSA_SC_SB_EEES9_SE_SG_Li256ELb1ELb1ELb0ELb0EEENS1_36VarlenDynamicPersistentTileSchedulerILi128ELi96ELi256ELi128ELb0ELb1ELb1ELb1ELb1ELb1EEEEEEEEEvNT_6ParamsE,"aw",@nobits
	.sectionflags	@""
	.align	16
	.zero		1024


//--------------------- .nv.shared._ZN7cutlass13device_kernelIN5flash11enable_sm90INS1_16FlashAttnFwdSm90INS1_25CollectiveMainloopFwdSm90ILi2EN4cute5tupleIJNS5_1CILi1EEES8_S8_EEENS6_IJNS7_ILi128EEENS7_ILi96EEENS7_ILi192EEEEEELi192ENS_10bfloat16_tEfNS_4arch4Sm90ELb1ELb0ELb0ELb1ELb1ELb1ELb0ELb1ELb1ELb1ELb0ELb0EEENS1_21CollectiveEpilogueFwdINS6_IJSA_SC_SB_EEES9_SE_SG_Li256ELb1ELb1ELb0ELb0EEENS1_36VarlenDynamicPersistentTileSchedulerILi128ELi96ELi256ELi128ELb0ELb1ELb1ELb1ELb1ELb1EEEEEEEEEvNT_6ParamsE --------------------------
	.section	.nv.shared._ZN7cutlass13device_kernelIN5flash11enable_sm90INS1_16FlashAttnFwdSm90INS1_25CollectiveMainloopFwdSm90ILi2EN4cute5tupleIJNS5_1CILi1EEES8_S8_EEENS6_IJNS7_ILi128EEENS7_ILi96EEENS7_ILi192EEEEEELi192ENS_10bfloat16_tEfNS_4arch4Sm90ELb1ELb0ELb0ELb1ELb1ELb1ELb0ELb1ELb1ELb1ELb0ELb0EEENS1_21CollectiveEpilogueFwdINS6_IJSA_SC_SB_EEES9_SE_SG_Li256ELb1ELb1ELb0ELb0EEENS1_36VarlenDynamicPersistentTileSchedulerILi128ELi96ELi256ELi128ELb0ELb1ELb1ELb1ELb1ELb1EEEEEEEEEvNT_6ParamsE,"aw",@nobits
	.sectionflags	@""
	.align	16
	.zero		1024


//--------------------- .nv.constant0._ZN7cutlass13device_kernelIN5flash11enable_sm90INS1_16FlashAttnFwdSm90INS1_25CollectiveMainloopFwdSm90ILi2EN4cute5tupleIJNS5_1CILi1EEES8_S8_EEENS6_IJNS7_ILi128EEENS7_ILi96EEENS7_ILi192EEEEEELi192ENS_10bfloat16_tEfNS_4arch4Sm90ELb0ELb0ELb0ELb0ELb1ELb0ELb0ELb1ELb1ELb1ELb0ELb0EEENS1_21CollectiveEpilogueFwdINS6_IJSA_SC_SB_EEES9_SE_SG_Li256ELb0ELb1ELb0ELb0EEENS1_29StaticPersistentTileSchedulerILb0EEEEEEEEEvNT_6ParamsE --------------------------
	.section	.nv.constant0._ZN7cutlass13device_kernelIN5flash11enable_sm90INS1_16FlashAttnFwdSm90INS1_25CollectiveMainloopFwdSm90ILi2EN4cute5tupleIJNS5_1CILi1EEES8_S8_EEENS6_IJNS7_ILi128EEENS7_ILi96EEENS7_ILi192EEEEEELi192ENS_10bfloat16_tEfNS_4arch4Sm90ELb0ELb0ELb0ELb0ELb1ELb0ELb0ELb1ELb1ELb1ELb0ELb0EEENS1_21CollectiveEpilogueFwdINS6_IJSA_SC_SB_EEES9_SE_SG_Li256ELb0ELb1ELb0ELb0EEENS1_29StaticPersistentTileSchedulerILb0EEEEEEEEEvNT_6ParamsE,"a",@progbits
	.sectionflags	@""
	.align	4
.nv.constant0._ZN7cutlass13device_kernelIN5flash11enable_sm90INS1_16FlashAttnFwdSm90INS1_25CollectiveMainloopFwdSm90ILi2EN4cute5tupleIJNS5_1CILi1EEES8_S8_EEENS6_IJNS7_ILi128EEENS7_ILi96EEENS7_ILi192EEEEEELi192ENS_10bfloat16_tEfNS_4arch4Sm90ELb0ELb0ELb0ELb0ELb1ELb0ELb0ELb1ELb1ELb1ELb0ELb0EEENS1_21CollectiveEpilogueFwdINS6_IJSA_SC_SB_EEES9_SE_SG_Li256ELb0ELb1ELb0ELb0EEENS1_29StaticPersistentTileSchedulerILb0EEEEEEEEEvNT_6ParamsE:
	.zero		3200


//--------------------- .nv.constant0._ZN7cutlass13device_kernelIN5flash11enable_sm90INS1_16FlashAttnFwdSm90INS1_25CollectiveMainloopFwdSm90ILi2EN4cute5tupleIJNS5_1CILi1EEES8_S8_EEENS6_IJNS7_ILi128EEENS7_ILi96EEENS7_ILi192EEEEEELi192ENS_10bfloat16_tEfNS_4arch4Sm90ELb0ELb0ELb0ELb1ELb1ELb0ELb0ELb1ELb1ELb1ELb0ELb0EEENS1_21CollectiveEpilogueFwdINS6_IJSA_SC_SB_EEES9_SE_SG_Li256ELb1ELb1ELb0ELb0EEENS1_36VarlenDynamicPersistentTileSchedulerILi128ELi96ELi256ELi128ELb0ELb1ELb1ELb0ELb1ELb1EEEEEEEEEvNT_6ParamsE --------------------------
	.section	.nv.constant0._ZN7cutlass13device_kernelIN5flash11enable_sm90INS1_16FlashAttnFwdSm90INS1_25CollectiveMainloopFwdSm90ILi2EN4cute5tupleIJNS5_1CILi1EEES8_S8_EEENS6_IJNS7_ILi128EEENS7_ILi96EEENS7_ILi192EEEEEELi192ENS_10bfloat16_tEfNS_4arch4Sm90ELb0ELb0ELb0ELb1ELb1ELb0ELb0ELb1ELb1ELb1ELb0ELb0EEENS1_21CollectiveEpilogueFwdINS6_IJSA_SC_SB_EEES9_SE_SG_Li256ELb1ELb1ELb0ELb0EEENS1_36VarlenDynamicPersistentTileSchedulerILi128ELi96ELi256ELi128ELb0ELb1ELb1ELb0ELb1ELb1EEEEEEEEEvNT_6ParamsE,"a",@progbits
	.sectionflags	@""
	.align	4
.nv.constant0._ZN7cutlass13device_kernelIN5flash11enable_sm90INS1_16FlashAttnFwdSm90INS1_25CollectiveMainloopFwdSm90ILi2EN4cute5tupleIJNS5_1CILi1EEES8_S8_EEENS6_IJNS7_ILi128EEENS7_ILi96EEENS7_ILi192EEEEEELi192ENS_10bfloat16_tEfNS_4arch4Sm90ELb0ELb0ELb0ELb1ELb1ELb0ELb0ELb1ELb1ELb1ELb0ELb0EEENS1_21CollectiveEpilogueFwdINS6_IJSA_SC_SB_EEES9_SE_SG_Li256ELb1ELb1ELb0ELb0EEENS1_36VarlenDynamicPersistentTileSchedulerILi128ELi96ELi256ELi128ELb0ELb1ELb1ELb0ELb1ELb1EEEEEEEEEvNT_6ParamsE:
	.zero		3328


//--------------------- .nv.constant0._ZN7cutlass13device_kernelIN5flash11enable_sm90INS1_16FlashAttnFwdSm90INS1_25CollectiveMainloopFwdSm90ILi2EN4cute5tupleIJNS5_1CILi1EEES8_S8_EEENS6_IJNS7_ILi128EEENS7_ILi96EEENS7_ILi192EEEEEELi192ENS_10bfloat16_tEfNS_4arch4Sm90ELb0ELb0ELb0ELb1ELb1ELb1ELb0ELb1ELb1ELb1ELb0ELb0EEENS1_21CollectiveEpilogueFwdINS6_IJSA_SC_SB_EEES9_SE_SG_Li256ELb1ELb1ELb0ELb0EEENS1_36VarlenDynamicPersistentTileSchedulerILi128ELi96ELi256ELi128ELb0ELb1ELb1ELb0ELb1ELb1EEEEEEEEEvNT_6ParamsE --------------------------
	.section	.nv.constant0._ZN7cutlass13device_kernelIN5flash11enable_sm90INS1_16FlashAttnFwdSm90INS1_25CollectiveMainloopFwdSm90ILi2EN4cute5tupleIJNS5_1CILi1EEES8_S8_EEENS6_IJNS7_ILi128EEENS7_ILi96EEENS7_ILi192EEEEEELi192ENS_10bfloat16_tEfNS_4arch4Sm90ELb0ELb0ELb0ELb1ELb1ELb1ELb0ELb1ELb1ELb1ELb0ELb0EEENS1_21CollectiveEpilogueFwdINS6_IJSA_SC_SB_EEES9_SE_SG_Li256ELb1ELb1ELb0ELb0EEENS1_36VarlenDynamicPersistentTileSchedulerILi128ELi96ELi256ELi128ELb0ELb1ELb1ELb0ELb1ELb1EEEEEEEEEvNT_6ParamsE,"a",@progbits
	.sectionflags	@""
	.align	4
.nv.constant0._ZN7cutlass13device_kernelIN5flash11enable_sm90INS1_16FlashAttnFwdSm90INS1_25CollectiveMainloopFwdSm90ILi2EN4cute5tupleIJNS5_1CILi1EEES8_S8_EEENS6_IJNS7_ILi128EEENS7_ILi96EEENS7_ILi192EEEEEELi192ENS_10bfloat16_tEfNS_4arch4Sm90ELb0ELb0ELb0ELb1ELb1ELb1ELb0ELb1ELb1ELb1ELb0ELb0EEENS1_21CollectiveEpilogueFwdINS6_IJSA_SC_SB_EEES9_SE_SG_Li256ELb1ELb1ELb0ELb0EEENS1_36VarlenDynamicPersistentTileSchedulerILi128ELi96ELi256ELi128ELb0ELb1ELb1ELb0ELb1ELb1EEEEEEEEEvNT_6ParamsE:
	.zero		3328


//--------------------- .nv.constant0._ZN7cutlass13device_kernelIN5flash11enable_sm90INS1_16FlashAttnFwdSm90INS1_25CollectiveMainloopFwdSm90ILi2EN4cute5tupleIJNS5_1CILi1EEES8_S8_EEENS6_IJNS7_ILi128EEENS7_ILi96EEENS7_ILi192EEEEEELi192ENS_10bfloat16_tEfNS_4arch4Sm90ELb0ELb1ELb0ELb0ELb1ELb0ELb0ELb1ELb1ELb1ELb0ELb0EEENS1_21CollectiveEpilogueFwdINS6_IJSA_SC_SB_EEES9_SE_SG_Li256ELb0ELb1ELb0ELb0EEENS1_30DynamicPersistentTileSchedulerILi256ELi128ELb0ELb1ELb1EEEEEEEEEvNT_6ParamsE --------------------------
	.section	.nv.constant0._ZN7cutlass13device_kernelIN5flash11enable_sm90INS1_16FlashAttnFwdSm90INS1_25CollectiveMainloopFwdSm90ILi2EN4cute5tupleIJNS5_1CILi1EEES8_S8_EEENS6_IJNS7_ILi128EEENS7_ILi96EEENS7_ILi192EEEEEELi192ENS_10bfloat16_tEfNS_4arch4Sm90ELb0ELb1ELb0ELb0ELb1ELb0ELb0ELb1ELb1ELb1ELb0ELb0EEENS1_21CollectiveEpilogueFwdINS6_IJSA_SC_SB_EEES9_SE_SG_Li256ELb0ELb1ELb0ELb0EEENS1_30DynamicPersistentTileSchedulerILi256ELi128ELb0ELb1ELb1EEEEEEEEEvNT_6ParamsE,"a",@progbits
	.sectionflags	@""
	.align	4
.nv.constant0._ZN7cutlass13device_kernelIN5flash11enable_sm90INS1_16FlashAttnFwdSm90INS1_25CollectiveMainloopFwdSm90ILi2EN4cute5tupleIJNS5_1CILi1EEES8_S8_EEENS6_IJNS7_ILi128EEENS7_ILi96EEENS7_ILi192EEEEEELi192ENS_10bfloat16_tEfNS_4arch4Sm90ELb0ELb1ELb0ELb0ELb1ELb0ELb0ELb1ELb1ELb1ELb0ELb0EEENS1_21CollectiveEpilogueFwdINS6_IJSA_SC_SB_EEES9_SE_SG_Li256ELb0ELb1ELb0ELb0EEENS1_30DynamicPersistentTileSchedulerILi256ELi128ELb0ELb1ELb1EEEEEEEEEvNT_6ParamsE:
	.zero		3328


//--------------------- .nv.constant0._ZN7cutlass13device_kernelIN5flash11enable_sm90INS1_16FlashAttnFwdSm90INS1_25CollectiveMainloopFwdSm90ILi2EN4cute5tupleIJNS5_1CILi1EEES8_S8_EEENS6_IJNS7_ILi128EEENS7_ILi96EEENS7_ILi192EEEEEELi192ENS_10bfloat16_tEfNS_4arch4Sm90ELb0ELb1ELb0ELb1ELb1ELb0ELb0ELb1ELb1ELb1ELb0ELb0EEENS1_21CollectiveEpilogueFwdINS6_IJSA_SC_SB_EEES9_SE_SG_Li256ELb1ELb1ELb0ELb0EEENS1_36VarlenDynamicPersistentTileSchedulerILi128ELi96ELi256ELi128ELb0ELb1ELb1ELb1ELb0ELb1EEEEEEEEEvNT_6ParamsE --------------------------
	.section	.nv.constant0._ZN7cutlass13device_kernelIN5flash11enable_sm90INS1_16FlashAttnFwdSm90INS1_25CollectiveMainloopFwdSm90ILi2EN4cute5tupleIJNS5_1CILi1EEES8_S8_EEENS6_IJNS7_ILi128EEENS7_ILi96EEENS7_ILi192EEEEEELi192ENS_10bfloat16_tEfNS_4arch4Sm90ELb0ELb1ELb0ELb1ELb1ELb0ELb0ELb1ELb1ELb1ELb0ELb0EEENS1_21CollectiveEpilogueFwdINS6_IJSA_SC_SB_EEES9_SE_SG_Li256ELb1ELb1ELb0ELb0EEENS1_36VarlenDynamicPersistentTileSchedulerILi128ELi96ELi256ELi128ELb0ELb1ELb1ELb1ELb0ELb1EEEEEEEEEvNT_6ParamsE,"a",@progbits
	.sectionflags	@""
	.align	4
.nv.constant0._ZN7cutlass13device_kernelIN5flash11enable_sm90INS1_16FlashAttnFwdSm90INS1_25CollectiveMainloopFwdSm90ILi2EN4cute5tupleIJNS5_1CILi1EEES8_S8_EEENS6_IJNS7_ILi128EEENS7_ILi96EEENS7_ILi192EEEEEELi192ENS_10bfloat16_tEfNS_4arch4Sm90ELb0ELb1ELb0ELb1ELb1ELb0ELb0ELb1ELb1ELb1ELb0ELb0EEENS1_21CollectiveEpilogueFwdINS6_IJSA_SC_SB_EEES9_SE_SG_Li256ELb1ELb1ELb0ELb0EEENS1_36VarlenDynamicPersistentTileSchedulerILi128ELi96ELi256ELi128ELb0ELb1ELb1ELb1ELb0ELb1EEEEEEEEEvNT_6ParamsE:
	.zero		3328


//--------------------- .nv.constant0._ZN7cutlass13device_kernelIN5flash11enable_sm90INS1_16FlashAttnFwdSm90INS1_25CollectiveMainloopFwdSm90ILi2EN4cute5tupleIJNS5_1CILi1EEES8_S8_EEENS6_IJNS7_ILi128EEENS7_ILi96EEENS7_ILi192EEEEEELi192ENS_10bfloat16_tEfNS_4arch4Sm90ELb0ELb1ELb0ELb1ELb1ELb1ELb0ELb1ELb1ELb1ELb0ELb0EEENS1_21CollectiveEpilogueFwdINS6_IJSA_SC_SB_EEES9_SE_SG_Li256ELb1ELb1ELb0ELb0EEENS1_36VarlenDynamicPersistentTileSchedulerILi128ELi96ELi256ELi128ELb0ELb1ELb1ELb1ELb0ELb1EEEEEEEEEvNT_6ParamsE --------------------------
	.section	.nv.constant0._ZN7cutlass13device_kernelIN5flash11enable_sm90INS1_16FlashAttnFwdSm90INS1_25CollectiveMainloopFwdSm90ILi2EN4cute5tupleIJNS5_1CILi1EEES8_S8_EEENS6_IJNS7_ILi128EEENS7_ILi96EEENS7_ILi192EEEEEELi192ENS_10bfloat16_tEfNS_4arch4Sm90ELb0ELb1ELb0ELb1ELb1ELb1ELb0ELb1ELb1ELb1ELb0ELb0EEENS1_21CollectiveEpilogueFwdINS6_IJSA_SC_SB_EEES9_SE_SG_Li256ELb1ELb1ELb0ELb0EEENS1_36VarlenDynamicPersistentTileSchedulerILi128ELi96ELi256ELi128ELb0ELb1ELb1ELb1ELb0ELb1EEEEEEEEEvNT_6ParamsE,"a",@progbits
	.sectionflags	@""
	.align	4
.nv.constant0._ZN7cutlass13device_kernelIN5flash11enable_sm90INS1_16FlashAttnFwdSm90INS1_25CollectiveMainloopFwdSm90ILi2EN4cute5tupleIJNS5_1CILi1EEES8_S8_EEENS6_IJNS7_ILi128EEENS7_ILi96EEENS7_ILi192EEEEEELi192ENS_10bfloat16_tEfNS_4arch4Sm90ELb0ELb1ELb0ELb1ELb1ELb1ELb0ELb1ELb1ELb1ELb0ELb0EEENS1_21CollectiveEpilogueFwdINS6_IJSA_SC_SB_EEES9_SE_SG_Li256ELb1ELb1ELb0ELb0EEENS1_36VarlenDynamicPersistentTileSchedulerILi128ELi96ELi256ELi128ELb0ELb1ELb1ELb1ELb0ELb1EEEEEEEEEvNT_6ParamsE:
	.zero		3328


//--------------------- .nv.constant0._ZN7cutlass13device_kernelIN5flash11enable_sm90INS1_16FlashAttnFwdSm90INS1_25CollectiveMainloopFwdSm90ILi2EN4cute5tupleIJNS5_1CILi1EEES8_S8_EEENS6_IJNS7_ILi128EEENS7_ILi96EEENS7_ILi192EEEEEELi192ENS_10bfloat16_tEfNS_4arch4Sm90ELb1ELb0ELb0ELb0ELb1ELb0ELb0ELb1ELb1ELb1ELb0ELb0EEENS1_21CollectiveEpilogueFwdINS6_IJSA_SC_SB_EEES9_SE_SG_Li256ELb0ELb1ELb0ELb0EEENS1_30DynamicPersistentTileSchedulerILi256ELi128ELb0ELb1ELb1EEEEEEEEEvNT_6ParamsE --------------------------
	.section	.nv.constant0._ZN7cutlass13device_kernelIN5flash11enable_sm90INS1_16FlashAttnFwdSm90INS1_25CollectiveMainloopFwdSm90ILi2EN4cute5tupleIJNS5_1CILi1EEES8_S8_EEENS6_IJNS7_ILi128EEENS7_ILi96EEENS7_ILi192EEEEEELi192ENS_10bfloat16_tEfNS_4arch4Sm90ELb1ELb0ELb0ELb0ELb1ELb0ELb0ELb1ELb1ELb1ELb0ELb0EEENS1_21CollectiveEpilogueFwdINS6_IJSA_SC_SB_EEES9_SE_SG_Li256ELb0ELb1ELb0ELb0EEENS1_30DynamicPersistentTileSchedulerILi256ELi128ELb0ELb1ELb1EEEEEEEEEvNT_6ParamsE,"a",@progbits
	.sectionflags	@""
	.align	4
.nv.constant0._ZN7cutlass13device_kernelIN5flash11enable_sm90INS1_16FlashAttnFwdSm90INS1_25CollectiveMainloopFwdSm90ILi2EN4cute5tupleIJNS5_1CILi1EEES8_S8_EEENS6_IJNS7_ILi128EEENS7_ILi96EEENS7_ILi192EEEEEELi192ENS_10bfloat16_tEfNS_4arch4Sm90ELb1ELb0ELb0ELb0ELb1ELb0ELb0ELb1ELb1ELb1ELb0ELb0EEENS1_21CollectiveEpilogueFwdINS6_IJSA_SC_SB_EEES9_SE_SG_Li256ELb0ELb1ELb0ELb0EEENS1_30DynamicPersistentTileSchedulerILi256ELi128ELb0ELb1ELb1EEEEEEEEEvNT_6ParamsE:
	.zero		3328


//--------------------- .nv.constant0._ZN7cutlass13device_kernelIN5flash11enable_sm90INS1_16FlashAttnFwdSm90INS1_25CollectiveMainloopFwdSm90ILi2EN4cute5tupleIJNS5_1CILi1EEES8_S8_EEENS6_IJNS7_ILi128EEENS7_ILi96EEENS7_ILi192EEEEEELi192ENS_10bfloat16_tEfNS_4arch4Sm90ELb1ELb0ELb0ELb1ELb1ELb0ELb0ELb1ELb1ELb1ELb0ELb0EEENS1_21CollectiveEpilogueFwdINS6_IJSA_SC_SB_EEES9_SE_SG_Li256ELb1ELb1ELb0ELb0EEENS1_36VarlenDynamicPersistentTileSchedulerILi128ELi96ELi256ELi128ELb0ELb1ELb1ELb1ELb1ELb1EEEEEEEEEvNT_6ParamsE --------------------------
	.section	.nv.constant0._ZN7cutlass13device_kernelIN5flash11enable_sm90INS1_16FlashAttnFwdSm90INS1_25CollectiveMainloopFwdSm90ILi2EN4cute5tupleIJNS5_1CILi1EEES8_S8_EEENS6_IJNS7_ILi128EEENS7_ILi96EEENS7_ILi192EEEEEELi192ENS_10bfloat16_tEfNS_4arch4Sm90ELb1ELb0ELb0ELb1ELb1ELb0ELb0ELb1ELb1ELb1ELb0ELb0EEENS1_21CollectiveEpilogueFwdINS6_IJSA_SC_SB_EEES9_SE_SG_Li256ELb1ELb1ELb0ELb0EEENS1_36VarlenDynamicPersistentTileSchedulerILi128ELi96ELi256ELi128ELb0ELb1ELb1ELb1ELb1ELb1EEEEEEEEEvNT_6ParamsE,"a",@progbits
	.sectionflags	@""
	.align	4
.nv.constant0._ZN7cutlass13device_kernelIN5flash11enable_sm90INS1_16FlashAttnFwdSm90INS1_25CollectiveMainloopFwdSm90ILi2EN4cute5tupleIJNS5_1CILi1EEES8_S8_EEENS6_IJNS7_ILi128EEENS7_ILi96EEENS7_ILi192EEEEEELi192ENS_10bfloat16_tEfNS_4arch4Sm90ELb1ELb0ELb0ELb1ELb1ELb0ELb0ELb1ELb1ELb1ELb0ELb0EEENS1_21CollectiveEpilogueFwdINS6_IJSA_SC_SB_EEES9_SE_SG_Li256ELb1ELb1ELb0ELb0EEENS1_36VarlenDynamicPersistentTileSchedulerILi128ELi96ELi256ELi128ELb0ELb1ELb1ELb1ELb1ELb1EEEEEEEEEvNT_6ParamsE:
	.zero		3328


//--------------------- .nv.constant0._ZN7cutlass13device_kernelIN5flash11enable_sm90INS1_16FlashAttnFwdSm90INS1_25CollectiveMainloopFwdSm90ILi2EN4cute5tupleIJNS5_1CILi1EEES8_S8_EEENS6_IJNS7_ILi128EEENS7_ILi96EEENS7_ILi192EEEEEELi192ENS_10bfloat16_tEfNS_4arch4Sm90ELb1ELb0ELb0ELb1ELb1ELb1ELb0ELb1ELb1ELb1ELb0ELb0EEENS1_21CollectiveEpilogueFwdINS6_IJSA_SC_SB_EEES9_SE_SG_Li256ELb1ELb1ELb0ELb0EEENS1_36VarlenDynamicPersistentTileSchedulerILi128ELi96ELi256ELi128ELb0ELb1ELb1ELb1ELb1ELb1EEEEEEEEEvNT_6ParamsE --------------------------
	.section	.nv.constant0._ZN7cutlass13device_kernelIN5flash11enable_sm90INS1_16FlashAttnFwdSm90INS1_25CollectiveMainloopFwdSm90ILi2EN4cute5tupleIJNS5_1CILi1EEES8_S8_EEENS6_IJNS7_ILi128EEENS7_ILi96EEENS7_ILi192EEEEEELi192ENS_10bfloat16_tEfNS_4arch4Sm90ELb1ELb0ELb0ELb1ELb1ELb1ELb0ELb1ELb1ELb1ELb0ELb0EEENS1_21CollectiveEpilogueFwdINS6_IJSA_SC_SB_EEES9_SE_SG_Li256ELb1ELb1ELb0ELb0EEENS1_36VarlenDynamicPersistentTileSchedulerILi128ELi96ELi256ELi128ELb0ELb1ELb1ELb1ELb1ELb1EEEEEEEEEvNT_6ParamsE,"a",@progbits
	.sectionflags	@""
	.align	4
.nv.constant0._ZN7cutlass13device_kernelIN5flash11enable_sm90INS1_16FlashAttnFwdSm90INS1_25CollectiveMainloopFwdSm90ILi2EN4cute5tupleIJNS5_1CILi1EEES8_S8_EEENS6_IJNS7_ILi128EEENS7_ILi96EEENS7_ILi192EEEEEELi192ENS_10bfloat16_tEfNS_4arch4Sm90ELb1ELb0ELb0ELb1ELb1ELb1ELb0ELb1ELb1ELb1ELb0ELb0EEENS1_21CollectiveEpilogueFwdINS6_IJSA_SC_SB_EEES9_SE_SG_Li256ELb1ELb1ELb0ELb0EEENS1_36VarlenDynamicPersistentTileSchedulerILi128ELi96ELi256ELi128ELb0ELb1ELb1ELb1ELb1ELb1EEEEEEEEEvNT_6ParamsE:
	.zero		3328


//--------------------- SYMBOLS --------------------------

	.type		.nv.reservedSmem.offset0,@object
	.size		.nv.reservedSmem.offset0,0x4
	.type		__assertfail,@function
